// Copyright (c) 2024, Jay Shah, Ganesh Bikshandi, Ying Zhang, Vijay Thakkar, Pradeep Ramani, Tri Dao.
// Splitting the different template instantiations to different files to speed up compilation.
// This file is auto-generated. See "generate_kernels.py"

#include "flash_fwd_launch_template.h"

#ifndef FLASHATTENTION_DISABLE_HDIM96
template void run_mha_fwd_<90, cutlass::half_t, 96, 96, false, true, false, true>(Flash_fwd_params &params, cudaStream_t stream);
#endif


// ===== COMPILED SASS (sm_90a) =====

	.target	sm_90a

	.elftype	@"ET_EXEC"


//--------------------- .note.nv.tkinfo           --------------------------
	.section	.note.nv.tkinfo,"",@"SHT_NOTE"
	.sectionflags	@"SHF_NOTE_NV_TKINFO"
	.tkinfo
        /*0018*/ 	.word	0x00000002
        /*0030*/ 	.string	""
        /*0030*/ 	.string	"ptxas"
        /*0030*/ 	.string	"Cuda compilation tools, release 13.0, V13.0.88"
        /*0030*/ 	.string	"Build cuda_13.0.r13.0/compiler.36424714_0"
        /*0030*/ 	.string	"-arch sm_90a -m 64 "



//--------------------- .note.nv.cuinfo           --------------------------
	.section	.note.nv.cuinfo,"",@"SHT_NOTE"
	.sectionflags	@"SHF_NOTE_NV_CUINFO"
        /*0018*/ 	.short	0x0002
        /*001a*/ 	.short	0x005a
        /*001c*/ 	.short	0x0082
	.zero		2


//--------------------- .nv.info                  --------------------------
	.section	.nv.info,"",@"SHT_CUDA_INFO"
	.align	4


	//----- nvinfo : EIATTR_REGCOUNT
	.align		4
        /*0000*/ 	.byte	0x04, 0x2f
        /*0002*/ 	.short	(.L_19 - .L_18)
	.align		4
.L_18:
        /*0004*/ 	.word	index@(_ZN7cutlass13device_kernelIN5flash11enable_sm90INS1_16FlashAttnFwdSm90INS1_25CollectiveMainloopFwdSm90ILi2EN4cute5tupleIJNS5_1CILi1EEES8_S8_EEENS6_IJNS7_ILi192EEENS7_ILi128EEENS7_ILi96EEEEEELi96ENS_6half_tEfNS_4arch4Sm90ELb1ELb0ELb0ELb1ELb1ELb1ELb0ELb0ELb1ELb1ELb0ELb0EEENS1_21CollectiveEpilogueFwdINS6_IJSA_SC_SB_EEES9_SE_SG_Li384ELb1ELb1ELb0ELb0EEENS1_36VarlenDynamicPersistentTileSchedulerILi192ELi128ELi384ELi128ELb0ELb1ELb1ELb1ELb1ELb1EEEEEEEEEvNT_6ParamsE)
        /*0008*/ 	.word	0x00000080


	//----- nvinfo : EIATTR_FRAME_SIZE
	.align		4
.L_19:
        /*000c*/ 	.byte	0x04, 0x11
        /*000e*/ 	.short	(.L_21 - .L_20)
	.align		4
.L_20:
        /*0010*/ 	.word	index@(_ZN7cutlass13device_kernelIN5flash11enable_sm90INS1_16FlashAttnFwdSm90INS1_25CollectiveMainloopFwdSm90ILi2EN4cute5tupleIJNS5_1CILi1EEES8_S8_EEENS6_IJNS7_ILi192EEENS7_ILi128EEENS7_ILi96EEEEEELi96ENS_6half_tEfNS_4arch4Sm90ELb1ELb0ELb0ELb1ELb1ELb1ELb0ELb0ELb1ELb1ELb0ELb0EEENS1_21CollectiveEpilogueFwdINS6_IJSA_SC_SB_EEES9_SE_SG_Li384ELb1ELb1ELb0ELb0EEENS1_36VarlenDynamicPersistentTileSchedulerILi192ELi128ELi384ELi128ELb0ELb1ELb1ELb1ELb1ELb1EEEEEEEEEvNT_6ParamsE)
        /*0014*/ 	.word	0x00000088


	//----- nvinfo : EIATTR_REGCOUNT
	.align		4
.L_21:
        /*0018*/ 	.byte	0x04, 0x2f
        /*001a*/ 	.short	(.L_23 - .L_22)
	.align		4
.L_22:
        /*001c*/ 	.word	index@(_ZN7cutlass13device_kernelIN5flash11enable_sm90INS1_16FlashAttnFwdSm90INS1_25CollectiveMainloopFwdSm90ILi2EN4cute5tupleIJNS5_1CILi1EEES8_S8_EEENS6_IJNS7_ILi192EEENS7_ILi128EEENS7_ILi96EEEEEELi96ENS_6half_tEfNS_4arch4Sm90ELb1ELb0ELb0ELb1ELb1ELb0ELb0ELb0ELb1ELb1ELb0ELb0EEENS1_21CollectiveEpilogueFwdINS6_IJSA_SC_SB_EEES9_SE_SG_Li384ELb1ELb1ELb0ELb0EEENS1_36VarlenDynamicPersistentTileSchedulerILi192ELi128ELi384ELi128ELb0ELb1ELb1ELb1ELb1ELb1EEEEEEEEEvNT_6ParamsE)
        /*0020*/ 	.word	0x00000080


	//----- nvinfo : EIATTR_FRAME_SIZE
	.align		4
.L_23:
        /*0024*/ 	.byte	0x04, 0x11
        /*0026*/ 	.short	(.L_25 - .L_24)
	.align		4
.L_24:
        /*0028*/ 	.word	index@(_ZN7cutlass13device_kernelIN5flash11enable_sm90INS1_16FlashAttnFwdSm90INS1_25CollectiveMainloopFwdSm90ILi2EN4cute5tupleIJNS5_1CILi1EEES8_S8_EEENS6_IJNS7_ILi192EEENS7_ILi128EEENS7_ILi96EEEEEELi96ENS_6half_tEfNS_4arch4Sm90ELb1ELb0ELb0ELb1ELb1ELb0ELb0ELb0ELb1ELb1ELb0ELb0EEENS1_21CollectiveEpilogueFwdINS6_IJSA_SC_SB_EEES9_SE_SG_Li384ELb1ELb1ELb0ELb0EEENS1_36VarlenDynamicPersistentTileSchedulerILi192ELi128ELi384ELi128ELb0ELb1ELb1ELb1ELb1ELb1EEEEEEEEEvNT_6ParamsE)
        /*002c*/ 	.word	0x00000040


	//----- nvinfo : EIATTR_REGCOUNT
	.align		4
.L_25:
        /*0030*/ 	.byte	0x04, 0x2f
        /*0032*/ 	.short	(.L_27 - .L_26)
	.align		4
.L_26:
        /*0034*/ 	.word	index@(_ZN7cutlass13device_kernelIN5flash11enable_sm90INS1_16FlashAttnFwdSm90INS1_25CollectiveMainloopFwdSm90ILi2EN4cute5tupleIJNS5_1CILi1EEES8_S8_EEENS6_IJNS7_ILi192EEENS7_ILi128EEENS7_ILi96EEEEEELi96ENS_6half_tEfNS_4arch4Sm90ELb1ELb0ELb0ELb0ELb1ELb0ELb0ELb0ELb1ELb1ELb0ELb0EEENS1_21CollectiveEpilogueFwdINS6_IJSA_SC_SB_EEES9_SE_SG_Li384ELb0ELb1ELb0ELb0EEENS1_30DynamicPersistentTileSchedulerILi384ELi128ELb0ELb1ELb1EEEEEEEEEvNT_6ParamsE)
        /*0038*/ 	.word	0x00000080


	//----- nvinfo : EIATTR_FRAME_SIZE
	.align		4
.L_27:
        /*003c*/ 	.byte	0x04, 0x11
        /*003e*/ 	.short	(.L_29 - .L_28)
	.align		4
.L_28:
        /*0040*/ 	.word	index@(_ZN7cutlass13device_kernelIN5flash11enable_sm90INS1_16FlashAttnFwdSm90INS1_25CollectiveMainloopFwdSm90ILi2EN4cute5tupleIJNS5_1CILi1EEES8_S8_EEENS6_IJNS7_ILi192EEENS7_ILi128EEENS7_ILi96EEEEEELi96ENS_6half_tEfNS_4arch4Sm90ELb1ELb0ELb0ELb0ELb1ELb0ELb0ELb0ELb1ELb1ELb0ELb0EEENS1_21CollectiveEpilogueFwdINS6_IJSA_SC_SB_EEES9_SE_SG_Li384ELb0ELb1ELb0ELb0EEENS1_30DynamicPersistentTileSchedulerILi384ELi128ELb0ELb1ELb1EEEEEEEEEvNT_6ParamsE)
        /*0044*/ 	.word	0x00000018


	//----- nvinfo : EIATTR_REGCOUNT
	.align		4
.L_29:
        /*0048*/ 	.byte	0x04, 0x2f
        /*004a*/ 	.short	(.L_31 - .L_30)
	.align		4
.L_30:
        /*004c*/ 	.word	index@(_ZN7cutlass13device_kernelIN5flash11enable_sm90INS1_16FlashAttnFwdSm90INS1_25CollectiveMainloopFwdSm90ILi2EN4cute5tupleIJNS5_1CILi1EEES8_S8_EEENS6_IJNS7_ILi192EEENS7_ILi128EEENS7_ILi96EEEEEELi96ENS_6half_tEfNS_4arch4Sm90ELb0ELb1ELb0ELb1ELb1ELb1ELb0ELb0ELb1ELb1ELb0ELb0EEENS1_21CollectiveEpilogueFwdINS6_IJSA_SC_SB_EEES9_SE_SG_Li384ELb1ELb1ELb0ELb0EEENS1_36VarlenDynamicPersistentTileSchedulerILi192ELi128ELi384ELi128ELb0ELb1ELb1ELb1ELb0ELb1EEEEEEEEEvNT_6ParamsE)
        /*0050*/ 	.word	0x00000080


	//----- nvinfo : EIATTR_FRAME_SIZE
	.align		4
.L_31:
        /*0054*/ 	.byte	0x04, 0x11
        /*0056*/ 	.short	(.L_33 - .L_32)
	.align		4
.L_32:
        /*0058*/ 	.word	index@(_ZN7cutlass13device_kernelIN5flash11enable_sm90INS1_16FlashAttnFwdSm90INS1_25CollectiveMainloopFwdSm90ILi2EN4cute5tupleIJNS5_1CILi1EEES8_S8_EEENS6_IJNS7_ILi192EEENS7_ILi128EEENS7_ILi96EEEEEELi96ENS_6half_tEfNS_4arch4Sm90ELb0ELb1ELb0ELb1ELb1ELb1ELb0ELb0ELb1ELb1ELb0ELb0EEENS1_21CollectiveEpilogueFwdINS6_IJSA_SC_SB_EEES9_SE_SG_Li384ELb1ELb1ELb0ELb0EEENS1_36VarlenDynamicPersistentTileSchedulerILi192ELi128ELi384ELi128ELb0ELb1ELb1ELb1ELb0ELb1EEEEEEEEEvNT_6ParamsE)
        /*005c*/ 	.word	0x00000080


	//----- nvinfo : EIATTR_REGCOUNT
	.align		4
.L_33:
        /*0060*/ 	.byte	0x04, 0x2f
        /*0062*/ 	.short	(.L_35 - .L_34)
	.align		4
.L_34:
        /*0064*/ 	.word	index@(_ZN7cutlass13device_kernelIN5flash11enable_sm90INS1_16FlashAttnFwdSm90INS1_25CollectiveMainloopFwdSm90ILi2EN4cute5tupleIJNS5_1CILi1EEES8_S8_EEENS6_IJNS7_ILi192EEENS7_ILi128EEENS7_ILi96EEEEEELi96ENS_6half_tEfNS_4arch4Sm90ELb0ELb1ELb0ELb1ELb1ELb0ELb0ELb0ELb1ELb1ELb0ELb0EEENS1_21CollectiveEpilogueFwdINS6_IJSA_SC_SB_EEES9_SE_SG_Li384ELb1ELb1ELb0ELb0EEENS1_36VarlenDynamicPersistentTileSchedulerILi192ELi128ELi384ELi128ELb0ELb1ELb1ELb1ELb0ELb1EEEEEEEEEvNT_6ParamsE)
        /*0068*/ 	.word	0x00000080


	//----- nvinfo : EIATTR_FRAME_SIZE
	.align		4
.L_35:
        /*006c*/ 	.byte	0x04, 0x11
        /*006e*/ 	.short	(.L_37 - .L_36)
	.align		4
.L_36:
        /*0070*/ 	.word	index@(_ZN7cutlass13device_kernelIN5flash11enable_sm90INS1_16FlashAttnFwdSm90INS1_25CollectiveMainloopFwdSm90ILi2EN4cute5tupleIJNS5_1CILi1EEES8_S8_EEENS6_IJNS7_ILi192EEENS7_ILi128EEENS7_ILi96EEEEEELi96ENS_6half_tEfNS_4arch4Sm90ELb0ELb1ELb0ELb1ELb1ELb0ELb0ELb0ELb1ELb1ELb0ELb0EEENS1_21CollectiveEpilogueFwdINS6_IJSA_SC_SB_EEES9_SE_SG_Li384ELb1ELb1ELb0ELb0EEENS1_36VarlenDynamicPersistentTileSchedulerILi192ELi128ELi384ELi128ELb0ELb1ELb1ELb1ELb0ELb1EEEEEEEEEvNT_6ParamsE)
        /*0074*/ 	.word	0x00000030


	//----- nvinfo : EIATTR_REGCOUNT
	.align		4
.L_37:
        /*0078*/ 	.byte	0x04, 0x2f
        /*007a*/ 	.short	(.L_39 - .L_38)
	.align		4
.L_38:
        /*007c*/ 	.word	index@(_ZN7cutlass13device_kernelIN5flash11enable_sm90INS1_16FlashAttnFwdSm90INS1_25CollectiveMainloopFwdSm90ILi2EN4cute5tupleIJNS5_1CILi1EEES8_S8_EEENS6_IJNS7_ILi192EEENS7_ILi128EEENS7_ILi96EEEEEELi96ENS_6half_tEfNS_4arch4Sm90ELb0ELb1ELb0ELb0ELb1ELb0ELb0ELb0ELb1ELb1ELb0ELb0EEENS1_21CollectiveEpilogueFwdINS6_IJSA_SC_SB_EEES9_SE_SG_Li384ELb0ELb1ELb0ELb0EEENS1_30DynamicPersistentTileSchedulerILi384ELi128ELb0ELb1ELb1EEEEEEEEEvNT_6ParamsE)
        /*0080*/ 	.word	0x00000080


	//----- nvinfo : EIATTR_FRAME_SIZE
	.align		4
.L_39:
        /*0084*/ 	.byte	0x04, 0x11
        /*0086*/ 	.short	(.L_41 - .L_40)
	.align		4
.L_40:
        /*0088*/ 	.word	index@(_ZN7cutlass13device_kernelIN5flash11enable_sm90INS1_16FlashAttnFwdSm90INS1_25CollectiveMainloopFwdSm90ILi2EN4cute5tupleIJNS5_1CILi1EEES8_S8_EEENS6_IJNS7_ILi192EEENS7_ILi128EEENS7_ILi96EEEEEELi96ENS_6half_tEfNS_4arch4Sm90ELb0ELb1ELb0ELb0ELb1ELb0ELb0ELb0ELb1ELb1ELb0ELb0EEENS1_21CollectiveEpilogueFwdINS6_IJSA_SC_SB_EEES9_SE_SG_Li384ELb0ELb1ELb0ELb0EEENS1_30DynamicPersistentTileSchedulerILi384ELi128ELb0ELb1ELb1EEEEEEEEEvNT_6ParamsE)
        /*008c*/ 	.word	0x00000018


	//----- nvinfo : EIATTR_REGCOUNT
	.align		4
.L_41:
        /*0090*/ 	.byte	0x04, 0x2f
        /*0092*/ 	.short	(.L_43 - .L_42)
	.align		4
.L_42:
        /*0094*/ 	.word	index@(_ZN7cutlass13device_kernelIN5flash11enable_sm90INS1_16FlashAttnFwdSm90INS1_25CollectiveMainloopFwdSm90ILi2EN4cute5tupleIJNS5_1CILi1EEES8_S8_EEENS6_IJNS7_ILi192EEENS7_ILi128EEENS7_ILi96EEEEEELi96ENS_6half_tEfNS_4arch4Sm90ELb0ELb0ELb0ELb1ELb1ELb1ELb0ELb0ELb1ELb1ELb0ELb0EEENS1_21CollectiveEpilogueFwdINS6_IJSA_SC_SB_EEES9_SE_SG_Li384ELb1ELb1ELb0ELb0EEENS1_36VarlenDynamicPersistentTileSchedulerILi192ELi128ELi384ELi128ELb0ELb1ELb1ELb0ELb1ELb1EEEEEEEEEvNT_6ParamsE)
        /*0098*/ 	.word	0x00000080


	//----- nvinfo : EIATTR_FRAME_SIZE
	.align		4
.L_43:
        /*009c*/ 	.byte	0x04, 0x11
        /*009e*/ 	.short	(.L_45 - .L_44)
	.align		4
.L_44:
        /*00a0*/ 	.word	index@(_ZN7cutlass13device_kernelIN5flash11enable_sm90INS1_16FlashAttnFwdSm90INS1_25CollectiveMainloopFwdSm90ILi2EN4cute5tupleIJNS5_1CILi1EEES8_S8_EEENS6_IJNS7_ILi192EEENS7_ILi128EEENS7_ILi96EEEEEELi96ENS_6half_tEfNS_4arch4Sm90ELb0ELb0ELb0ELb1ELb1ELb1ELb0ELb0ELb1ELb1ELb0ELb0EEENS1_21CollectiveEpilogueFwdINS6_IJSA_SC_SB_EEES9_SE_SG_Li384ELb1ELb1ELb0ELb0EEENS1_36VarlenDynamicPersistentTileSchedulerILi192ELi128ELi384ELi128ELb0ELb1ELb1ELb0ELb1ELb1EEEEEEEEEvNT_6ParamsE)
        /*00a4*/ 	.word	0x00000098


	//----- nvinfo : EIATTR_REGCOUNT
	.align		4
.L_45:
        /*00a8*/ 	.byte	0x04, 0x2f
        /*00aa*/ 	.short	(.L_47 - .L_46)
	.align		4
.L_46:
        /*00ac*/ 	.word	index@(_ZN7cutlass13device_kernelIN5flash11enable_sm90INS1_16FlashAttnFwdSm90INS1_25CollectiveMainloopFwdSm90ILi2EN4cute5tupleIJNS5_1CILi1EEES8_S8_EEENS6_IJNS7_ILi192EEENS7_ILi128EEENS7_ILi96EEEEEELi96ENS_6half_tEfNS_4arch4Sm90ELb0ELb0ELb0ELb1ELb1ELb0ELb0ELb0ELb1ELb1ELb0ELb0EEENS1_21CollectiveEpilogueFwdINS6_IJSA_SC_SB_EEES9_SE_SG_Li384ELb1ELb1ELb0ELb0EEENS1_36VarlenDynamicPersistentTileSchedulerILi192ELi128ELi384ELi128ELb0ELb1ELb1ELb0ELb1ELb1EEEEEEEEEvNT_6ParamsE)
        /*00b0*/ 	.word	0x00000080


	//----- nvinfo : EIATTR_FRAME_SIZE
	.align		4
.L_47:
        /*00b4*/ 	.byte	0x04, 0x11
        /*00b6*/ 	.short	(.L_49 - .L_48)
	.align		4
.L_48:
        /*00b8*/ 	.word	index@(_ZN7cutlass13device_kernelIN5flash11enable_sm90INS1_16FlashAttnFwdSm90INS1_25CollectiveMainloopFwdSm90ILi2EN4cute5tupleIJNS5_1CILi1EEES8_S8_EEENS6_IJNS7_ILi192EEENS7_ILi128EEENS7_ILi96EEEEEELi96ENS_6half_tEfNS_4arch4Sm90ELb0ELb0ELb0ELb1ELb1ELb0ELb0ELb0ELb1ELb1ELb0ELb0EEENS1_21CollectiveEpilogueFwdINS6_IJSA_SC_SB_EEES9_SE_SG_Li384ELb1ELb1ELb0ELb0EEENS1_36VarlenDynamicPersistentTileSchedulerILi192ELi128ELi384ELi128ELb0ELb1ELb1ELb0ELb1ELb1EEEEEEEEEvNT_6ParamsE)
        /*00bc*/ 	.word	0x00000040


	//----- nvinfo : EIATTR_REGCOUNT
	.align		4
.L_49:
        /*00c0*/ 	.byte	0x04, 0x2f
        /*00c2*/ 	.short	(.L_51 - .L_50)
	.align		4
.L_50:
        /*00c4*/ 	.word	index@(_ZN7cutlass13device_kernelIN5flash11enable_sm90INS1_16FlashAttnFwdSm90INS1_25CollectiveMainloopFwdSm90ILi2EN4cute5tupleIJNS5_1CILi1EEES8_S8_EEENS6_IJNS7_ILi192EEENS7_ILi128EEENS7_ILi96EEEEEELi96ENS_6half_tEfNS_4arch4Sm90ELb0ELb0ELb0ELb0ELb1ELb0ELb0ELb0ELb1ELb1ELb0ELb0EEENS1_21CollectiveEpilogueFwdINS6_IJSA_SC_SB_EEES9_SE_SG_Li384ELb0ELb1ELb0ELb0EEENS1_29StaticPersistentTileSchedulerILb0EEEEEEEEEvNT_6ParamsE)
        /*00c8*/ 	.word	0x00000080


	//----- nvinfo : EIATTR_FRAME_SIZE
	.align		4
.L_51:
        /*00cc*/ 	.byte	0x04, 0x11
        /*00ce*/ 	.short	(.L_53 - .L_52)
	.align		4
.L_52:
        /*00d0*/ 	.word	index@(_ZN7cutlass13device_kernelIN5flash11enable_sm90INS1_16FlashAttnFwdSm90INS1_25CollectiveMainloopFwdSm90ILi2EN4cute5tupleIJNS5_1CILi1EEES8_S8_EEENS6_IJNS7_ILi192EEENS7_ILi128EEENS7_ILi96EEEEEELi96ENS_6half_tEfNS_4arch4Sm90ELb0ELb0ELb0ELb0ELb1ELb0ELb0ELb0ELb1ELb1ELb0ELb0EEENS1_21CollectiveEpilogueFwdINS6_IJSA_SC_SB_EEES9_SE_SG_Li384ELb0ELb1ELb0ELb0EEENS1_29StaticPersistentTileSchedulerILb0EEEEEEEEEvNT_6ParamsE)
        /*00d4*/ 	.word	0x00000018


	//----- nvinfo : EIATTR_MIN_STACK_SIZE
	.align		4
.L_53:
        /*00d8*/ 	.byte	0x04, 0x12
        /*00da*/ 	.short	(.L_55 - .L_54)
	.align		4
.L_54:
        /*00dc*/ 	.word	index@(_ZN7cutlass13device_kernelIN5flash11enable_sm90INS1_16FlashAttnFwdSm90INS1_25CollectiveMainloopFwdSm90ILi2EN4cute5tupleIJNS5_1CILi1EEES8_S8_EEENS6_IJNS7_ILi192EEENS7_ILi128EEENS7_ILi96EEEEEELi96ENS_6half_tEfNS_4arch4Sm90ELb0ELb0ELb0ELb0ELb1ELb0ELb0ELb0ELb1ELb1ELb0ELb0EEENS1_21CollectiveEpilogueFwdINS6_IJSA_SC_SB_EEES9_SE_SG_Li384ELb0ELb1ELb0ELb0EEENS1_29StaticPersistentTileSchedulerILb0EEEEEEEEEvNT_6ParamsE)
        /*00e0*/ 	.word	0x00000018


	//----- nvinfo : EIATTR_MIN_STACK_SIZE
	.align		4
.L_55:
        /*00e4*/ 	.byte	0x04, 0x12
        /*00e6*/ 	.short	(.L_57 - .L_56)
	.align		4
.L_56:
        /*00e8*/ 	.word	index@(_ZN7cutlass13device_kernelIN5flash11enable_sm90INS1_16FlashAttnFwdSm90INS1_25CollectiveMainloopFwdSm90ILi2EN4cute5tupleIJNS5_1CILi1EEES8_S8_EEENS6_IJNS7_ILi192EEENS7_ILi128EEENS7_ILi96EEEEEELi96ENS_6half_tEfNS_4arch4Sm90ELb0ELb0ELb0ELb1ELb1ELb0ELb0ELb0ELb1ELb1ELb0ELb0EEENS1_21CollectiveEpilogueFwdINS6_IJSA_SC_SB_EEES9_SE_SG_Li384ELb1ELb1ELb0ELb0EEENS1_36VarlenDynamicPersistentTileSchedulerILi192ELi128ELi384ELi128ELb0ELb1ELb1ELb0ELb1ELb1EEEEEEEEEvNT_6ParamsE)
        /*00ec*/ 	.word	0x00000040


	//----- nvinfo : EIATTR_MIN_STACK_SIZE
	.align		4
.L_57:
        /*00f0*/ 	.byte	0x04, 0x12
        /*00f2*/ 	.short	(.L_59 - .L_58)
	.align		4
.L_58:
        /*00f4*/ 	.word	index@(_ZN7cutlass13device_kernelIN5flash11enable_sm90INS1_16FlashAttnFwdSm90INS1_25CollectiveMainloopFwdSm90ILi2EN4cute5tupleIJNS5_1CILi1EEES8_S8_EEENS6_IJNS7_ILi192EEENS7_ILi128EEENS7_ILi96EEEEEELi96ENS_6half_tEfNS_4arch4Sm90ELb0ELb0ELb0ELb1ELb1ELb1ELb0ELb0ELb1ELb1ELb0ELb0EEENS1_21CollectiveEpilogueFwdINS6_IJSA_SC_SB_EEES9_SE_SG_Li384ELb1ELb1ELb0ELb0EEENS1_36VarlenDynamicPersistentTileSchedulerILi192ELi128ELi384ELi128ELb0ELb1ELb1ELb0ELb1ELb1EEEEEEEEEvNT_6ParamsE)
        /*00f8*/ 	.word	0x00000098


	//----- nvinfo : EIATTR_MIN_STACK_SIZE
	.align		4
.L_59:
        /*00fc*/ 	.byte	0x04, 0x12
        /*00fe*/ 	.short	(.L_61 - .L_60)
	.align		4
.L_60:
        /*0100*/ 	.word	index@(_ZN7cutlass13device_kernelIN5flash11enable_sm90INS1_16FlashAttnFwdSm90INS1_25CollectiveMainloopFwdSm90ILi2EN4cute5tupleIJNS5_1CILi1EEES8_S8_EEENS6_IJNS7_ILi192EEENS7_ILi128EEENS7_ILi96EEEEEELi96ENS_6half_tEfNS_4arch4Sm90ELb0ELb1ELb0ELb0ELb1ELb0ELb0ELb0ELb1ELb1ELb0ELb0EEENS1_21CollectiveEpilogueFwdINS6_IJSA_SC_SB_EEES9_SE_SG_Li384ELb0ELb1ELb0ELb0EEENS1_30DynamicPersistentTileSchedulerILi384ELi128ELb0ELb1ELb1EEEEEEEEEvNT_6ParamsE)
        /*0104*/ 	.word	0x00000018


	//----- nvinfo : EIATTR_MIN_STACK_SIZE
	.align		4
.L_61:
        /*0108*/ 	.byte	0x04, 0x12
        /*010a*/ 	.short	(.L_63 - .L_62)
	.align		4
.L_62:
        /*010c*/ 	.word	index@(_ZN7cutlass13device_kernelIN5flash11enable_sm90INS1_16FlashAttnFwdSm90INS1_25CollectiveMainloopFwdSm90ILi2EN4cute5tupleIJNS5_1CILi1EEES8_S8_EEENS6_IJNS7_ILi192EEENS7_ILi128EEENS7_ILi96EEEEEELi96ENS_6half_tEfNS_4arch4Sm90ELb0ELb1ELb0ELb1ELb1ELb0ELb0ELb0ELb1ELb1ELb0ELb0EEENS1_21CollectiveEpilogueFwdINS6_IJSA_SC_SB_EEES9_SE_SG_Li384ELb1ELb1ELb0ELb0EEENS1_36VarlenDynamicPersistentTileSchedulerILi192ELi128ELi384ELi128ELb0ELb1ELb1ELb1ELb0ELb1EEEEEEEEEvNT_6ParamsE)
        /*0110*/ 	.word	0x00000030


	//----- nvinfo : EIATTR_MIN_STACK_SIZE
	.align		4
.L_63:
        /*0114*/ 	.byte	0x04, 0x12
        /*0116*/ 	.short	(.L_65 - .L_64)
	.align		4
.L_64:
        /*0118*/ 	.word	index@(_ZN7cutlass13device_kernelIN5flash11enable_sm90INS1_16FlashAttnFwdSm90INS1_25CollectiveMainloopFwdSm90ILi2EN4cute5tupleIJNS5_1CILi1EEES8_S8_EEENS6_IJNS7_ILi192EEENS7_ILi128EEENS7_ILi96EEEEEELi96ENS_6half_tEfNS_4arch4Sm90ELb0ELb1ELb0ELb1ELb1ELb1ELb0ELb0ELb1ELb1ELb0ELb0EEENS1_21CollectiveEpilogueFwdINS6_IJSA_SC_SB_EEES9_SE_SG_Li384ELb1ELb1ELb0ELb0EEENS1_36VarlenDynamicPersistentTileSchedulerILi192ELi128ELi384ELi128ELb0ELb1ELb1ELb1ELb0ELb1EEEEEEEEEvNT_6ParamsE)
        /*011c*/ 	.word	0x00000080


	//----- nvinfo : EIATTR_MIN_STACK_SIZE
	.align		4
.L_65:
        /*0120*/ 	.byte	0x04, 0x12
        /*0122*/ 	.short	(.L_67 - .L_66)
	.align		4
.L_66:
        /*0124*/ 	.word	index@(_ZN7cutlass13device_kernelIN5flash11enable_sm90INS1_16FlashAttnFwdSm90INS1_25CollectiveMainloopFwdSm90ILi2EN4cute5tupleIJNS5_1CILi1EEES8_S8_EEENS6_IJNS7_ILi192EEENS7_ILi128EEENS7_ILi96EEEEEELi96ENS_6half_tEfNS_4arch4Sm90ELb1ELb0ELb0ELb0ELb1ELb0ELb0ELb0ELb1ELb1ELb0ELb0EEENS1_21CollectiveEpilogueFwdINS6_IJSA_SC_SB_EEES9_SE_SG_Li384ELb0ELb1ELb0ELb0EEENS1_30DynamicPersistentTileSchedulerILi384ELi128ELb0ELb1ELb1EEEEEEEEEvNT_6ParamsE)
        /*0128*/ 	.word	0x00000018


	//----- nvinfo : EIATTR_MIN_STACK_SIZE
	.align		4
.L_67:
        /*012c*/ 	.byte	0x04, 0x12
        /*012e*/ 	.short	(.L_69 - .L_68)
	.align		4
.L_68:
        /*0130*/ 	.word	index@(_ZN7cutlass13device_kernelIN5flash11enable_sm90INS1_16FlashAttnFwdSm90INS1_25CollectiveMainloopFwdSm90ILi2EN4cute5tupleIJNS5_1CILi1EEES8_S8_EEENS6_IJNS7_ILi192EEENS7_ILi128EEENS7_ILi96EEEEEELi96ENS_6half_tEfNS_4arch4Sm90ELb1ELb0ELb0ELb1ELb1ELb0ELb0ELb0ELb1ELb1ELb0ELb0EEENS1_21CollectiveEpilogueFwdINS6_IJSA_SC_SB_EEES9_SE_SG_Li384ELb1ELb1ELb0ELb0EEENS1_36VarlenDynamicPersistentTileSchedulerILi192ELi128ELi384ELi128ELb0ELb1ELb1ELb1ELb1ELb1EEEEEEEEEvNT_6ParamsE)
        /*0134*/ 	.word	0x00000040


	//----- nvinfo : EIATTR_MIN_STACK_SIZE
	.align		4
.L_69:
        /*0138*/ 	.byte	0x04, 0x12
        /*013a*/ 	.short	(.L_71 - .L_70)
	.align		4
.L_70:
        /*013c*/ 	.word	index@(_ZN7cutlass13device_kernelIN5flash11enable_sm90INS1_16FlashAttnFwdSm90INS1_25CollectiveMainloopFwdSm90ILi2EN4cute5tupleIJNS5_1CILi1EEES8_S8_EEENS6_IJNS7_ILi192EEENS7_ILi128EEENS7_ILi96EEEEEELi96ENS_6half_tEfNS_4arch4Sm90ELb1ELb0ELb0ELb1ELb1ELb1ELb0ELb0ELb1ELb1ELb0ELb0EEENS1_21CollectiveEpilogueFwdINS6_IJSA_SC_SB_EEES9_SE_SG_Li384ELb1ELb1ELb0ELb0EEENS1_36VarlenDynamicPersistentTileSchedulerILi192ELi128ELi384ELi128ELb0ELb1ELb1ELb1ELb1ELb1EEEEEEEEEvNT_6ParamsE)
        /*0140*/ 	.word	0x00000088
.L_71:


//--------------------- .nv.compat                --------------------------
	.section	.nv.compat,"",@"SHT_CUDA_COMPAT_INFO"
	.align	4
        /*0000*/ 	.byte	0x02, 0x09, 0x01, 0x00, 0x02, 0x02, 0x04, 0x00, 0x02, 0x05, 0x05, 0x00, 0x03, 0x07, 0x01, 0x01
        /*0010*/ 	.byte	0x02, 0x03, 0x01, 0x00, 0x02, 0x06, 0x01, 0x00, 0x04, 0x0b, 0x08, 0x00, 0x00, 0x00, 0x00, 0x00
        /*0020*/ 	.byte	0x00, 0x00, 0x00, 0x00


//--------------------- .nv.info._ZN7cutlass13device_kernelIN5flash11enable_sm90INS1_16FlashAttnFwdSm90INS1_25CollectiveMainloopFwdSm90ILi2EN4cute5tupleIJNS5_1CILi1EEES8_S8_EEENS6_IJNS7_ILi192EEENS7_ILi128EEENS7_ILi96EEEEEELi96ENS_6half_tEfNS_4arch4Sm90ELb0ELb0ELb0ELb0ELb1ELb0ELb0ELb0ELb1ELb1ELb0ELb0EEENS1_21CollectiveEpilogueFwdINS6_IJSA_SC_SB_EEES9_SE_SG_Li384ELb0ELb1ELb0ELb0EEENS1_29StaticPersistentTileSchedulerILb0EEEEEEEEEvNT_6ParamsE --------------------------
	.section	.nv.info._ZN7cutlass13device_kernelIN5flash11enable_sm90INS1_16FlashAttnFwdSm90INS1_25CollectiveMainloopFwdSm90ILi2EN4cute5tupleIJNS5_1CILi1EEES8_S8_EEENS6_IJNS7_ILi192EEENS7_ILi128EEENS7_ILi96EEEEEELi96ENS_6half_tEfNS_4arch4Sm90ELb0ELb0ELb0ELb0ELb1ELb0ELb0ELb0ELb1ELb1ELb0ELb0EEENS1_21CollectiveEpilogueFwdINS6_IJSA_SC_SB_EEES9_SE_SG_Li384ELb0ELb1ELb0ELb0EEENS1_29StaticPersistentTileSchedulerILb0EEEEEEEEEvNT_6ParamsE,"",@"SHT_CUDA_INFO"
	.sectionflags	@""
	.align	4


	//----- nvinfo : EIATTR_CUDA_API_VERSION
	.align		4
        /*0000*/ 	.byte	0x04, 0x37
        /*0002*/ 	.short	(.L_73 - .L_72)
.L_72:
        /*0004*/ 	.word	0x00000082


	//----- nvinfo : EIATTR_KPARAM_INFO
	.align		4
.L_73:
        /*0008*/ 	.byte	0x04, 0x17
        /*000a*/ 	.short	(.L_75 - .L_74)
.L_74:
        /*000c*/ 	.word	0x00000000
        /*0010*/ 	.short	0x0000
        /*0012*/ 	.short	0x0070
        /*0014*/ 	.byte	0x00, 0xf0, 0x01, 0x28


	//----- nvinfo : EIATTR_SPARSE_MMA_MASK
	.align		4
.L_75:
        /*0018*/ 	.byte	0x03, 0x50
        /*001a*/ 	.short	0x0000


	//----- nvinfo : EIATTR_MAXREG_COUNT
	.align		4
        /*001c*/ 	.byte	0x03, 0x1b
        /*001e*/ 	.short	0x0080


	//----- nvinfo : EIATTR_NUM_BARRIERS
	.align		4
        /*0020*/ 	.byte	0x02, 0x4c
        /*0022*/ 	.byte	0x10
	.zero		1


	//----- nvinfo : EIATTR_EXTERNS
	.align		4
        /*0024*/ 	.byte	0x04, 0x0f
        /*0026*/ 	.short	(.L_77 - .L_76)


	//   ....[0]....
	.align		4
.L_76:
        /*0028*/ 	.word	index@(__assertfail)


	//----- nvinfo : EIATTR_ANNOTATIONS
	.align		4
.L_77:
        /*002c*/ 	.byte	0x04, 0x55
        /*002e*/ 	.short	(.L_79 - .L_78)


	//   ....[0]....
.L_78:
        /*0030*/ 	.word	0x00000001
        /*0034*/ 	.byte	0xf0, 0x72, 0x00, 0x00, 0x01, 0x00, 0x00, 0x00, 0x20, 0x73, 0x00, 0x00, 0x01, 0x00, 0x00, 0x00
        /*0044*/ 	.byte	0x10, 0x75, 0x00, 0x00, 0x01, 0x00, 0x00, 0x00, 0xa0, 0x76, 0x00, 0x00, 0x01, 0x00, 0x00, 0x00
        /*0054*/ 	.byte	0xb0, 0x7a, 0x00, 0x00, 0x01, 0x00, 0x00, 0x00, 0x20, 0x7b, 0x00, 0x00, 0x01, 0x00, 0x00, 0x00
        /*0064*/ 	.byte	0x30, 0x86, 0x00, 0x00, 0x01, 0x00, 0x00, 0x00, 0xc0, 0x8e, 0x00, 0x00, 0x01, 0x00, 0x00, 0x00
        /*0074*/ 	.byte	0xb0, 0x90, 0x00, 0x00, 0x01, 0x00, 0x00, 0x00, 0xe0, 0x90, 0x00, 0x00, 0x01, 0x00, 0x00, 0x00
        /*0084*/ 	.byte	0xf0, 0x90, 0x00, 0x00, 0x01, 0x00, 0x00, 0x00, 0x10, 0xa4, 0x00, 0x00, 0x01, 0x00, 0x00, 0x00
        /*0094*/ 	.byte	0x50, 0xa4, 0x00, 0x00, 0x01, 0x00, 0x00, 0x00, 0xc0, 0xa4, 0x00, 0x00, 0x01, 0x00, 0x00, 0x00
        /*00a4*/ 	.byte	0xe0, 0xa4, 0x00, 0x00


	//----- nvinfo : EIATTR_MERCURY_ISA_VERSION
	.align		4
.L_79:
        /*00a8*/ 	.byte	0x03, 0x5f
        /*00aa*/ 	.short	0x0101


	//----- nvinfo : EIATTR_INT_WARP_WIDE_INSTR_OFFSETS
	.align		4
        /*00ac*/ 	.byte	0x04, 0x31
        /*00ae*/ 	.short	(.L_81 - .L_80)


	//   ....[0]....
.L_80:
        /*00b0*/ 	.word	0x000000c0


	//   ....[1]....
        /*00b4*/ 	.word	0x000000d0


	//   ....[2]....
        /*00b8*/ 	.word	0x00000170


	//----- nvinfo : EIATTR_COOP_GROUP_MASK_REGIDS
	.align		4
.L_81:
        /*00bc*/ 	.byte	0x04, 0x29
        /*00be*/ 	.short	(.L_83 - .L_82)


	//   ....[0]....
.L_82:
        /*00c0*/ 	.word	0xffffffff


	//   ....[1]....
        /*00c4*/ 	.word	0xffffffff


	//   ....[2]....
        /*00c8*/ 	.word	0xffffffff


	//   ....[3]....
        /*00cc*/ 	.word	0xffffffff


	//   ....[4]....
        /*00d0*/ 	.word	0xffffffff


	//   ....[5]....
        /*00d4*/ 	.word	0xffffffff


	//   ....[6]....
        /*00d8*/ 	.word	0xffffffff


	//   ....[7]....
        /*00dc*/ 	.word	0xffffffff


	//   ....[8]....
        /*00e0*/ 	.word	0xffffffff


	//   ....[9]....
        /*00e4*/ 	.word	0xffffffff


	//   ....[10]....
        /*00e8*/ 	.word	0xffffffff


	//   ....[11]....
        /*00ec*/ 	.word	0xffffffff


	//   ....[12]....
        /*00f0*/ 	.word	0xffffffff


	//   ....[13]....
        /*00f4*/ 	.word	0xffffffff


	//   ....[14]....
        /*00f8*/ 	.word	0xffffffff


	//   ....[15]....
        /*00fc*/ 	.word	0xffffffff


	//   ....[16]....
        /*0100*/ 	.word	0xffffffff


	//   ....[17]....
        /*0104*/ 	.word	0xffffffff


	//   ....[18]....
        /*0108*/ 	.word	0xffffffff


	//   ....[19]....
        /*010c*/ 	.word	0xffffffff


	//   ....[20]....
        /*0110*/ 	.word	0xffffffff


	//   ....[21]....
        /*0114*/ 	.word	0xffffffff


	//   ....[22]....
        /*0118*/ 	.word	0xffffffff


	//   ....[23]....
        /*011c*/ 	.word	0xffffffff


	//   ....[24]....
        /*0120*/ 	.word	0xffffffff


	//   ....[25]....
        /*0124*/ 	.word	0xffffffff


	//   ....[26]....
        /*0128*/ 	.word	0xffffffff


	//   ....[27]....
        /*012c*/ 	.word	0xffffffff


	//   ....[28]....
        /*0130*/ 	.word	0xffffffff


	//   ....[29]....
        /*0134*/ 	.word	0xffffffff


	//   ....[30]....
        /*0138*/ 	.word	0xffffffff


	//   ....[31]....
        /*013c*/ 	.word	0xffffffff


	//   ....[32]....
        /*0140*/ 	.word	0xffffffff


	//   ....[33]....
        /*0144*/ 	.word	0xffffffff


	//   ....[34]....
        /*0148*/ 	.word	0xffffffff


	//   ....[35]....
        /*014c*/ 	.word	0xffffffff


	//   ....[36]....
        /*0150*/ 	.word	0xffffffff


	//   ....[37]....
        /*0154*/ 	.word	0xffffffff


	//   ....[38]....
        /*0158*/ 	.word	0xffffffff


	//   ....[39]....
        /*015c*/ 	.word	0xffffffff


	//   ....[40]....
        /*0160*/ 	.word	0xffffffff


	//   ....[41]....
        /*0164*/ 	.word	0xffffffff


	//   ....[42]....
        /*0168*/ 	.word	0xffffffff


	//   ....[43]....
        /*016c*/ 	.word	0xffffffff


	//   ....[44]....
        /*0170*/ 	.word	0xffffffff


	//   ....[45]....
        /*0174*/ 	.word	0xffffffff


	//   ....[46]....
        /*0178*/ 	.word	0xffffffff


	//   ....[47]....
        /*017c*/ 	.word	0xffffffff


	//   ....[48]....
        /*0180*/ 	.word	0xffffffff


	//   ....[49]....
        /*0184*/ 	.word	0xffffffff


	//   ....[50]....
        /*0188*/ 	.word	0xffffffff


	//   ....[51]....
        /*018c*/ 	.word	0xffffffff


	//   ....[52]....
        /*0190*/ 	.word	0xffffffff


	//   ....[53]....
        /*0194*/ 	.word	0xffffffff


	//   ....[54]....
        /*0198*/ 	.word	0xffffffff


	//   ....[55]....
        /*019c*/ 	.word	0xffffffff


	//   ....[56]....
        /*01a0*/ 	.word	0xffffffff


	//   ....[57]....
        /*01a4*/ 	.word	0xffffffff


	//   ....[58]....
        /*01a8*/ 	.word	0xffffffff


	//   ....[59]....
        /*01ac*/ 	.word	0xffffffff


	//   ....[60]....
        /*01b0*/ 	.word	0xffffffff


	//   ....[61]....
        /*01b4*/ 	.word	0xffffffff


	//   ....[62]....
        /*01b8*/ 	.word	0xffffffff


	//   ....[63]....
        /*01bc*/ 	.word	0xffffffff


	//   ....[64]....
        /*01c0*/ 	.word	0xffffffff


	//   ....[65]....
        /*01c4*/ 	.word	0xffffffff


	//   ....[66]....
        /*01c8*/ 	.word	0xffffffff


	//   ....[67]....
        /*01cc*/ 	.word	0xffffffff


	//   ....[68]....
        /*01d0*/ 	.word	0xffffffff


	//   ....[69]....
        /*01d4*/ 	.word	0xffffffff


	//   ....[70]....
        /*01d8*/ 	.word	0xffffffff


	//   ....[71]....
        /*01dc*/ 	.word	0xffffffff


	//   ....[72]....
        /*01e0*/ 	.word	0xffffffff


	//   ....[73]....
        /*01e4*/ 	.word	0xffffffff


	//   ....[74]....
        /*01e8*/ 	.word	0x0500000f


	//   ....[75]....
        /*01ec*/ 	.word	0x0500000f


	//   ....[76]....
        /*01f0*/ 	.word	0x0500000f


	//   ....[77]....
        /*01f4*/ 	.word	0x0500000f


	//   ....[78]....
        /*01f8*/ 	.word	0x0500000f


	//   ....[79]....
        /*01fc*/ 	.word	0x0500000f


	//   ....[80]....
        /*0200*/ 	.word	0x0500000f


	//   ....[81]....
        /*0204*/ 	.word	0x0500000f


	//   ....[82]....
        /*0208*/ 	.word	0x0500000f


	//   ....[83]....
        /*020c*/ 	.word	0x0500000f


	//   ....[84]....
        /*0210*/ 	.word	0x0500000f


	//   ....[85]....
        /*0214*/ 	.word	0x0500000f


	//   ....[86]....
        /*0218*/ 	.word	0x0500000f


	//   ....[87]....
        /*021c*/ 	.word	0x0500000f


	//   ....[88]....
        /*0220*/ 	.word	0x0500000f


	//   ....[89]....
        /*0224*/ 	.word	0x0500000f


	//   ....[90]....
        /*0228*/ 	.word	0x0500000f


	//   ....[91]....
        /*022c*/ 	.word	0x0500000f


	//   ....[92]....
        /*0230*/ 	.word	0x0500000f


	//   ....[93]....
        /*0234*/ 	.word	0x0500000f


	//   ....[94]....
        /*0238*/ 	.word	0x0500000f


	//   ....[95]....
        /*023c*/ 	.word	0x0500000f


	//   ....[96]....
        /*0240*/ 	.word	0x0500000f


	//   ....[97]....
        /*0244*/ 	.word	0x0500000f


	//   ....[98]....
        /*0248*/ 	.word	0x0500000f


	//   ....[99]....
        /*024c*/ 	.word	0x0500000f


	//   ....[100]....
        /*0250*/ 	.word	0x0500000f


	//   ....[101]....
        /*0254*/ 	.word	0x0500000f


	//   ....[102]....
        /*0258*/ 	.word	0x0500000f


	//   ....[103]....
        /*025c*/ 	.word	0x0500000f


	//   ....[104]....
        /*0260*/ 	.word	0x0500000f


	//   ....[105]....
        /*0264*/ 	.word	0x0500000f


	//   ....[106]....
        /*0268*/ 	.word	0x0500000f


	//   ....[107]....
        /*026c*/ 	.word	0x0500000f


	//   ....[108]....
        /*0270*/ 	.word	0x0500000f


	//   ....[109]....
        /*0274*/ 	.word	0x0500000f


	//   ....[110]....
        /*0278*/ 	.word	0x0500000f


	//   ....[111]....
        /*027c*/ 	.word	0x0500000f


	//   ....[112]....
        /*0280*/ 	.word	0x0500000f


	//   ....[113]....
        /*0284*/ 	.word	0x0500000f


	//   ....[114]....
        /*0288*/ 	.word	0x0500000f


	//   ....[115]....
        /*028c*/ 	.word	0x0500000f


	//   ....[116]....
        /*0290*/ 	.word	0x0500000f


	//   ....[117]....
        /*0294*/ 	.word	0x0500000f


	//   ....[118]....
        /*0298*/ 	.word	0x0500000f


	//   ....[119]....
        /*029c*/ 	.word	0x0500000f


	//----- nvinfo : EIATTR_COOP_GROUP_INSTR_OFFSETS
	.align		4
.L_83:
        /*02a0*/ 	.byte	0x04, 0x28
        /*02a2*/ 	.short	(.L_85 - .L_84)


	//   ....[0]....
.L_84:
        /*02a4*/ 	.word	0x00000080


	//   ....[1]....
        /*02a8*/ 	.word	0x00000090


	//   ....[2]....
        /*02ac*/ 	.word	0x000002d0


	//   ....[3]....
        /*02b0*/ 	.word	0x00000430


	//   ....[4]....
        /*02b4*/ 	.word	0x00000550


	//   ....[5]....
        /*02b8*/ 	.word	0x000006b0


	//   ....[6]....
        /*02bc*/ 	.word	0x00000e60


	//   ....[7]....
        /*02c0*/ 	.word	0x00002130


	//   ....[8]....
        /*02c4*/ 	.word	0x00002230


	//   ....[9]....
        /*02c8*/ 	.word	0x00002780


	//   ....[10]....
        /*02cc*/ 	.word	0x000027e0


	//   ....[11]....
        /*02d0*/ 	.word	0x000033d0


	//   ....[12]....
        /*02d4*/ 	.word	0x000042b0


	//   ....[13]....
        /*02d8*/ 	.word	0x000042c0


	//   ....[14]....
        /*02dc*/ 	.word	0x000042f0


	//   ....[15]....
        /*02e0*/ 	.word	0x00004300


	//   ....[16]....
        /*02e4*/ 	.word	0x00005660


	//   ....[17]....
        /*02e8*/ 	.word	0x00005770


	//   ....[18]....
        /*02ec*/ 	.word	0x000057d0


	//   ....[19]....
        /*02f0*/ 	.word	0x000058c0


	//   ....[20]....
        /*02f4*/ 	.word	0x000058d0


	//   ....[21]....
        /*02f8*/ 	.word	0x00006780


	//   ....[22]....
        /*02fc*/ 	.word	0x000067d0


	//   ....[23]....
        /*0300*/ 	.word	0x00006800


	//   ....[24]....
        /*0304*/ 	.word	0x00006860


	//   ....[25]....
        /*0308*/ 	.word	0x00006d40


	//   ....[26]....
        /*030c*/ 	.word	0x00006d90


	//   ....[27]....
        /*0310*/ 	.word	0x00006ea0


	//   ....[28]....
        /*0314*/ 	.word	0x00006ee0


	//   ....[29]....
        /*0318*/ 	.word	0x000080f0


	//   ....[30]....
        /*031c*/ 	.word	0x00008110


	//   ....[31]....
        /*0320*/ 	.word	0x00008120


	//   ....[32]....
        /*0324*/ 	.word	0x000081d0


	//   ....[33]....
        /*0328*/ 	.word	0x000081f0


	//   ....[34]....
        /*032c*/ 	.word	0x00008290


	//   ....[35]....
        /*0330*/ 	.word	0x000082b0


	//   ....[36]....
        /*0334*/ 	.word	0x000082c0


	//   ....[37]....
        /*0338*/ 	.word	0x00008b00


	//   ....[38]....
        /*033c*/ 	.word	0x00008b20


	//   ....[39]....
        /*0340*/ 	.word	0x00008b50


	//   ....[40]....
        /*0344*/ 	.word	0x00008c00


	//   ....[41]....
        /*0348*/ 	.word	0x00008c10


	//   ....[42]....
        /*034c*/ 	.word	0x00008cc0


	//   ....[43]....
        /*0350*/ 	.word	0x00008cd0


	//   ....[44]....
        /*0354*/ 	.word	0x00008ce0


	//   ....[45]....
        /*0358*/ 	.word	0x00008cf0


	//   ....[46]....
        /*035c*/ 	.word	0x00008d00


	//   ....[47]....
        /*0360*/ 	.word	0x00008dd0


	//   ....[48]....
        /*0364*/ 	.word	0x00008e80


	//   ....[49]....
        /*0368*/ 	.word	0x00009560


	//   ....[50]....
        /*036c*/ 	.word	0x00009570


	//   ....[51]....
        /*0370*/ 	.word	0x00009590


	//   ....[52]....
        /*0374*/ 	.word	0x00009610


	//   ....[53]....
        /*0378*/ 	.word	0x00009620


	//   ....[54]....
        /*037c*/ 	.word	0x00009680


	//   ....[55]....
        /*0380*/ 	.word	0x000096b0


	//   ....[56]....
        /*0384*/ 	.word	0x000096f0


	//   ....[57]....
        /*0388*/ 	.word	0x000099a0


	//   ....[58]....
        /*038c*/ 	.word	0x000099c0


	//   ....[59]....
        /*0390*/ 	.word	0x00009a60


	//   ....[60]....
        /*0394*/ 	.word	0x00009a70


	//   ....[61]....
        /*0398*/ 	.word	0x00009b00


	//   ....[62]....
        /*039c*/ 	.word	0x00009b10


	//   ....[63]....
        /*03a0*/ 	.word	0x00009b20


	//   ....[64]....
        /*03a4*/ 	.word	0x00009bb0


	//   ....[65]....
        /*03a8*/ 	.word	0x0000a050


	//   ....[66]....
        /*03ac*/ 	.word	0x0000a060


	//   ....[67]....
        /*03b0*/ 	.word	0x0000a0b0


	//   ....[68]....
        /*03b4*/ 	.word	0x0000a0f0


	//   ....[69]....
        /*03b8*/ 	.word	0x0000a150


	//   ....[70]....
        /*03bc*/ 	.word	0x0000a170


	//   ....[71]....
        /*03c0*/ 	.word	0x0000a1f0


	//   ....[72]....
        /*03c4*/ 	.word	0x0000a210


	//   ....[73]....
        /*03c8*/ 	.word	0x0000a5e0


	//   ....[74]....
        /*03cc*/ 	.word	0x0000aac0


	//   ....[75]....
        /*03d0*/ 	.word	0x0000abb0


	//   ....[76]....
        /*03d4*/ 	.word	0x0000ac50


	//   ....[77]....
        /*03d8*/ 	.word	0x0000acc0


	//   ....[78]....
        /*03dc*/ 	.word	0x0000add0


	//   ....[79]....
        /*03e0*/ 	.word	0x0000ae40


	//   ....[80]....
        /*03e4*/ 	.word	0x0000af50


	//   ....[81]....
        /*03e8*/ 	.word	0x0000afc0


	//   ....[82]....
        /*03ec*/ 	.word	0x0000b0c0


	//   ....[83]....
        /*03f0*/ 	.word	0x0000b150


	//   ....[84]....
        /*03f4*/ 	.word	0x0000b1c0


	//   ....[85]....
        /*03f8*/ 	.word	0x0000b220


	//   ....[86]....
        /*03fc*/ 	.word	0x0000b340


	//   ....[87]....
        /*0400*/ 	.word	0x0000b3a0


	//   ....[88]....
        /*0404*/ 	.word	0x0000b4b0


	//   ....[89]....
        /*0408*/ 	.word	0x0000b510


	//   ....[90]....
        /*040c*/ 	.word	0x0000b5c0


	//   ....[91]....
        /*0410*/ 	.word	0x0000b6b0


	//   ....[92]....
        /*0414*/ 	.word	0x0000b790


	//   ....[93]....
        /*0418*/ 	.word	0x0000b800


	//   ....[94]....
        /*041c*/ 	.word	0x0000b8d0


	//   ....[95]....
        /*0420*/ 	.word	0x0000ba10


	//   ....[96]....
        /*0424*/ 	.word	0x0000bac0


	//   ....[97]....
        /*0428*/ 	.word	0x0000bb40


	//   ....[98]....
        /*042c*/ 	.word	0x0000bc20


	//   ....[99]....
        /*0430*/ 	.word	0x0000bc80


	//   ....[100]....
        /*0434*/ 	.word	0x0000bd50


	//   ....[101]....
        /*0438*/ 	.word	0x0000bdb0


	//   ....[102]....
        /*043c*/ 	.word	0x0000be80


	//   ....[103]....
        /*0440*/ 	.word	0x0000bf70


	//   ....[104]....
        /*0444*/ 	.word	0x0000c010


	//   ....[105]....
        /*0448*/ 	.word	0x0000c070


	//   ....[106]....
        /*044c*/ 	.word	0x0000c170


	//   ....[107]....
        /*0450*/ 	.word	0x0000c1d0


	//   ....[108]....
        /*0454*/ 	.word	0x0000c2d0


	//   ....[109]....
        /*0458*/ 	.word	0x0000c330


	//   ....[110]....
        /*045c*/ 	.word	0x0000c400


	//   ....[111]....
        /*0460*/ 	.word	0x0000c550


	//   ....[112]....
        /*0464*/ 	.word	0x0000c5f0


	//   ....[113]....
        /*0468*/ 	.word	0x0000c680


	//   ....[114]....
        /*046c*/ 	.word	0x0000c780


	//   ....[115]....
        /*0470*/ 	.word	0x0000c7e0


	//   ....[116]....
        /*0474*/ 	.word	0x0000c8d0


	//   ....[117]....
        /*0478*/ 	.word	0x0000c930


	//   ....[118]....
        /*047c*/ 	.word	0x0000c9f0


	//   ....[119]....
        /*0480*/ 	.word	0x0000cb60


	//----- nvinfo : EIATTR_REG_RECONFIG
	.align		4
.L_85:
        /*0484*/ 	.byte	0x01, 0x54
	.zero		2


	//----- nvinfo : EIATTR_SYSCALL_OFFSETS
	.align		4
        /*0488*/ 	.byte	0x04, 0x46
        /*048a*/ 	.short	(.L_87 - .L_86)


	//   ....[0]....
.L_86:
        /*048c*/ 	.word	0x00001190


	//   ....[1]....
        /*0490*/ 	.word	0x000077b0


	//   ....[2]....
        /*0494*/ 	.word	0x000078f0


	//   ....[3]....
        /*0498*/ 	.word	0x000079e0


	//   ....[4]....
        /*049c*/ 	.word	0x00008620


	//----- nvinfo : EIATTR_MBARRIER_INSTR_OFFSETS
	.align		4
.L_87:
        /*04a0*/ 	.byte	0x04, 0x39
        /*04a2*/ 	.short	(.L_89 - .L_88)


	//   ....[0]....
.L_88:
        /*04a4*/ 	.word	0x00000180
        /*04a8*/ 	.word	0x000000ff
        /*04ac*/ 	.word	0x0002d800
        /*04b0*/ 	.short	0x0100
        /*04b2*/ 	.byte	0x08
	.zero		1


	//   ....[1]....
        /*04b4*/ 	.word	0x00000190
        /*04b8*/ 	.word	0x000000ff
        /*04bc*/ 	.word	0x0002d820
        /*04c0*/ 	.short	0x0100
        /*04c2*/ 	.byte	0x08
	.zero		1


	//   ....[2]....
        /*04c4*/ 	.word	0x00000280
        /*04c8*/ 	.word	0x000000ff
        /*04cc*/ 	.word	0x0002d830
        /*04d0*/ 	.short	0x0100
        /*04d2*/ 	.byte	0x08
	.zero		1


	//   ....[3]....
        /*04d4*/ 	.word	0x00000290
        /*04d8*/ 	.word	0x000000ff
        /*04dc*/ 	.word	0x0002d840
        /*04e0*/ 	.short	0x0100
        /*04e2*/ 	.byte	0x08
	.zero		1


	//   ....[4]....
        /*04e4*/ 	.word	0x000002a0
        /*04e8*/ 	.word	0x000000ff
        /*04ec*/ 	.word	0x0002d838
        /*04f0*/ 	.short	0x0100
        /*04f2*/ 	.byte	0x08
	.zero		1


	//   ....[5]....
        /*04f4*/ 	.word	0x000002b0
        /*04f8*/ 	.word	0x000000ff
        /*04fc*/ 	.word	0x0002d848
        /*0500*/ 	.short	0x0100
        /*0502*/ 	.byte	0x08
	.zero		1


	//   ....[6]....
        /*0504*/ 	.word	0x000003e0
        /*0508*/ 	.word	0x000000ff
        /*050c*/ 	.word	0x0002d850
        /*0510*/ 	.short	0x0100
        /*0512*/ 	.byte	0x08
	.zero		1


	//   ....[7]....
        /*0514*/ 	.word	0x000003f0
        /*0518*/ 	.word	0x000000ff
        /*051c*/ 	.word	0x0002d860
        /*0520*/ 	.short	0x0100
        /*0522*/ 	.byte	0x08
	.zero		1


	//   ....[8]....
        /*0524*/ 	.word	0x00000400
        /*0528*/ 	.word	0x000000ff
        /*052c*/ 	.word	0x0002d858
        /*0530*/ 	.short	0x0100
        /*0532*/ 	.byte	0x08
	.zero		1


	//   ....[9]....
        /*0534*/ 	.word	0x00000410
        /*0538*/ 	.word	0x000000ff
        /*053c*/ 	.word	0x0002d868
        /*0540*/ 	.short	0x0100
        /*0542*/ 	.byte	0x08
	.zero		1


	//   ....[10]....
        /*0544*/ 	.word	0x00000500
        /*0548*/ 	.word	0x000000ff
        /*054c*/ 	.word	0x0002d870
        /*0550*/ 	.short	0x0100
        /*0552*/ 	.byte	0x06
	.zero		1


	//   ....[11]....
        /*0554*/ 	.word	0x00000510
        /*0558*/ 	.word	0x000000ff
        /*055c*/ 	.word	0x0002d880
        /*0560*/ 	.short	0x0100
        /*0562*/ 	.byte	0x06
	.zero		1


	//   ....[12]....
        /*0564*/ 	.word	0x00000520
        /*0568*/ 	.word	0x000000ff
        /*056c*/ 	.word	0x0002d878
        /*0570*/ 	.short	0x0100
        /*0572*/ 	.byte	0x06
	.zero		1


	//   ....[13]....
        /*0574*/ 	.word	0x00000530
        /*0578*/ 	.word	0x000000ff
        /*057c*/ 	.word	0x0002d888
        /*0580*/ 	.short	0x0100
        /*0582*/ 	.byte	0x06
	.zero		1


	//   ....[14]....
        /*0584*/ 	.word	0x00000660
        /*0588*/ 	.word	0x000000ff
        /*058c*/ 	.word	0x0002d890
        /*0590*/ 	.short	0x0100
        /*0592*/ 	.byte	0x08
	.zero		1


	//   ....[15]....
        /*0594*/ 	.word	0x00000670
        /*0598*/ 	.word	0x000000ff
        /*059c*/ 	.word	0x0002d8a0
        /*05a0*/ 	.short	0x0100
        /*05a2*/ 	.byte	0x08
	.zero		1


	//   ....[16]....
        /*05a4*/ 	.word	0x00000680
        /*05a8*/ 	.word	0x000000ff
        /*05ac*/ 	.word	0x0002d898
        /*05b0*/ 	.short	0x0100
        /*05b2*/ 	.byte	0x08
	.zero		1


	//   ....[17]....
        /*05b4*/ 	.word	0x00000690
        /*05b8*/ 	.word	0x000000ff
        /*05bc*/ 	.word	0x0002d8a8
        /*05c0*/ 	.short	0x0100
        /*05c2*/ 	.byte	0x08
	.zero		1


	//   ....[18]....
        /*05c4*/ 	.word	0x000007d0
        /*05c8*/ 	.word	0x000000ff
        /*05cc*/ 	.word	0x0002d8b0
        /*05d0*/ 	.short	0x0100
        /*05d2*/ 	.byte	0x08
	.zero		1


	//   ....[19]....
        /*05d4*/ 	.word	0x000007e0
        /*05d8*/ 	.word	0x000000ff
        /*05dc*/ 	.word	0x0002d8c0
        /*05e0*/ 	.short	0x0100
        /*05e2*/ 	.byte	0x08
	.zero		1


	//   ....[20]....
        /*05e4*/ 	.word	0x000007f0
        /*05e8*/ 	.word	0x000000ff
        /*05ec*/ 	.word	0x0002d8b8
        /*05f0*/ 	.short	0x0100
        /*05f2*/ 	.byte	0x08
	.zero		1


	//   ....[21]....
        /*05f4*/ 	.word	0x00000800
        /*05f8*/ 	.word	0x000000ff
        /*05fc*/ 	.word	0x0002d8c8
        /*0600*/ 	.short	0x0100
        /*0602*/ 	.byte	0x08
	.zero		1


	//   ....[22]....
        /*0604*/ 	.word	0x000011f0
        /*0608*/ 	.word	0x000000ff
        /*060c*/ 	.word	0x0002d800
        /*0610*/ 	.short	0x010a
        /*0612*/ 	.byte	0x28
	.zero		1


	//   ....[23]....
        /*0614*/ 	.word	0x00001270
        /*0618*/ 	.word	0x00000004
        /*061c*/ 	.word	0x0002d830
        /*0620*/ 	.short	0x010a
        /*0622*/ 	.byte	0x3f
	.zero		1


	//   ....[24]....
        /*0624*/ 	.word	0x000012c0
        /*0628*/ 	.word	0x00000004
        /*062c*/ 	.word	0x0002d830
        /*0630*/ 	.short	0x010a
        /*0632*/ 	.byte	0x3f
	.zero		1


	//   ....[25]....
        /*0634*/ 	.word	0x00001830
        /*0638*/ 	.word	0x000000ff
        /*063c*/ 	.word	0x00000000
        /*0640*/ 	.short	0x0101
        /*0642*/ 	.byte	0x06
	.zero		1


	//   ....[26]....
        /*0644*/ 	.word	0x000036a0
        /*0648*/ 	.word	0x000000ff
        /*064c*/ 	.word	0x0002d830
        /*0650*/ 	.short	0x010a
        /*0652*/ 	.byte	0x06
	.zero		1


	//   ....[27]....
        /*0654*/ 	.word	0x000036e0
        /*0658*/ 	.word	0x000000ff
        /*065c*/ 	.word	0x0002d830
        /*0660*/ 	.short	0x010a
        /*0662*/ 	.byte	0x06
	.zero		1


	//   ....[28]....
        /*0664*/ 	.word	0x000039b0
        /*0668*/ 	.word	0x000000ff
        /*066c*/ 	.word	0x0002d850
        /*0670*/ 	.short	0x010a
        /*0672*/ 	.byte	0x06
	.zero		1


	//   ....[29]....
        /*0674*/ 	.word	0x000039f0
        /*0678*/ 	.word	0x000000ff
        /*067c*/ 	.word	0x0002d850
        /*0680*/ 	.short	0x010a
        /*0682*/ 	.byte	0x06
	.zero		1


	//   ....[30]....
        /*0684*/ 	.word	0x00003f40
        /*0688*/ 	.word	0x000000ff
        /*068c*/ 	.word	0x00000000
        /*0690*/ 	.short	0x0101
        /*0692*/ 	.byte	0x06
	.zero		1


	//   ....[31]....
        /*0694*/ 	.word	0x000050e0
        /*0698*/ 	.word	0x000000ff
        /*069c*/ 	.word	0x00000000
        /*06a0*/ 	.short	0x0101
        /*06a2*/ 	.byte	0x06
	.zero		1


	//   ....[32]....
        /*06a4*/ 	.word	0x000056e0
        /*06a8*/ 	.word	0x000000ff
        /*06ac*/ 	.word	0x0002d850
        /*06b0*/ 	.short	0x010a
        /*06b2*/ 	.byte	0x08
	.zero		1


	//   ....[33]....
        /*06b4*/ 	.word	0x00005720
        /*06b8*/ 	.word	0x000000ff
        /*06bc*/ 	.word	0x0002d850
        /*06c0*/ 	.short	0x010a
        /*06c2*/ 	.byte	0x08
	.zero		1


	//   ....[34]....
        /*06c4*/ 	.word	0x000061e0
        /*06c8*/ 	.word	0x000000ff
        /*06cc*/ 	.word	0x00000000
        /*06d0*/ 	.short	0x0101
        /*06d2*/ 	.byte	0x08
	.zero		1


	//   ....[35]....
        /*06d4*/ 	.word	0x00006da0
        /*06d8*/ 	.word	0x000000ff
        /*06dc*/ 	.word	0x00000000
        /*06e0*/ 	.short	0x0101
        /*06e2*/ 	.byte	0x04
	.zero		1


	//   ....[36]....
        /*06e4*/ 	.word	0x00007ec0
        /*06e8*/ 	.word	0x00000000
        /*06ec*/ 	.word	0x0002d840
        /*06f0*/ 	.short	0x010a
        /*06f2*/ 	.byte	0x3f
	.zero		1


	//   ....[37]....
        /*06f4*/ 	.word	0x00008400
        /*06f8*/ 	.word	0x00000000
        /*06fc*/ 	.word	0x0002d830
        /*0700*/ 	.short	0x0107
        /*0702*/ 	.byte	0x3f
	.zero		1


	//   ....[38]....
        /*0704*/ 	.word	0x000084c0
        /*0708*/ 	.word	0x00000000
        /*070c*/ 	.word	0x0002d830
        /*0710*/ 	.short	0x0101
        /*0712*/ 	.byte	0x3f
	.zero		1


	//   ....[39]....
        /*0714*/ 	.word	0x00008f70
        /*0718*/ 	.word	0x000000ff
        /*071c*/ 	.word	0x0002d800
        /*0720*/ 	.short	0x0107
        /*0722*/ 	.byte	0x25
	.zero		1


	//   ....[40]....
        /*0724*/ 	.word	0x00008fd0
        /*0728*/ 	.word	0x000000ff
        /*072c*/ 	.word	0x0002d800
        /*0730*/ 	.short	0x0101
        /*0732*/ 	.byte	0x25
	.zero		1


	//   ....[41]....
        /*0734*/ 	.word	0x00008ff0
        /*0738*/ 	.word	0x000000ff
        /*073c*/ 	.word	0x0002d820
        /*0740*/ 	.short	0x010a
        /*0742*/ 	.byte	0x25
	.zero		1


	//   ....[42]....
        /*0744*/ 	.word	0x00009380
        /*0748*/ 	.word	0x00000006
        /*074c*/ 	.word	0x0002d840
        /*0750*/ 	.short	0x010a
        /*0752*/ 	.byte	0x3f
	.zero		1


	//   ....[43]....
        /*0754*/ 	.word	0x00009790
        /*0758*/ 	.word	0x00000006
        /*075c*/ 	.word	0x0002d830
        /*0760*/ 	.short	0x0107
        /*0762*/ 	.byte	0x3f
	.zero		1


	//   ....[44]....
        /*0764*/ 	.word	0x00009850
        /*0768*/ 	.word	0x00000006
        /*076c*/ 	.word	0x0002d830
        /*0770*/ 	.short	0x0101
        /*0772*/ 	.byte	0x3f
	.zero		1


	//   ....[45]....
        /*0774*/ 	.word	0x000098b0
        /*0778*/ 	.word	0x00000006
        /*077c*/ 	.word	0x0002d860
        /*0780*/ 	.short	0x010a
        /*0782*/ 	.byte	0x3f
	.zero		1


	//   ....[46]....
        /*0784*/ 	.word	0x00009ca0
        /*0788*/ 	.word	0x00000006
        /*078c*/ 	.word	0x0002d850
        /*0790*/ 	.short	0x0107
        /*0792*/ 	.byte	0x3f
	.zero		1


	//   ....[47]....
        /*0794*/ 	.word	0x00009e70
        /*0798*/ 	.word	0x00000006
        /*079c*/ 	.word	0x0002d850
        /*07a0*/ 	.short	0x0101
        /*07a2*/ 	.byte	0x3f
	.zero		1


	//   ....[48]....
        /*07a4*/ 	.word	0x00009f70
        /*07a8*/ 	.word	0x00000004
        /*07ac*/ 	.word	0x0002d860
        /*07b0*/ 	.short	0x010a
        /*07b2*/ 	.byte	0x3f
	.zero		1


	//   ....[49]....
        /*07b4*/ 	.word	0x0000a350
        /*07b8*/ 	.word	0x00000004
        /*07bc*/ 	.word	0x0002d850
        /*07c0*/ 	.short	0x0107
        /*07c2*/ 	.byte	0x3f
	.zero		1


	//   ....[50]....
        /*07c4*/ 	.word	0x0000a440
        /*07c8*/ 	.word	0x00000004
        /*07cc*/ 	.word	0x0002d850
        /*07d0*/ 	.short	0x0101
        /*07d2*/ 	.byte	0x3f
	.zero		1


	//   ....[51]....
        /*07d4*/ 	.word	0x0000a560
        /*07d8*/ 	.word	0x00000004
        /*07dc*/ 	.word	0x0002d820
        /*07e0*/ 	.short	0x010a
        /*07e2*/ 	.byte	0x3f
	.zero		1


	//   ....[52]....
        /*07e4*/ 	.word	0x0000a6e0
        /*07e8*/ 	.word	0x00000003
        /*07ec*/ 	.word	0x0002d840
        /*07f0*/ 	.short	0x010a
        /*07f2*/ 	.byte	0x3f
	.zero		1


	//   ....[53]....
        /*07f4*/ 	.word	0x0000a780
        /*07f8*/ 	.word	0x00000017
        /*07fc*/ 	.word	0x0002d840
        /*0800*/ 	.short	0x010a
        /*0802*/ 	.byte	0x3f
	.zero		1


	//   ....[54]....
        /*0804*/ 	.word	0x0000a7c0
        /*0808*/ 	.word	0x00000003
        /*080c*/ 	.word	0x0002d860
        /*0810*/ 	.short	0x010a
        /*0812*/ 	.byte	0x3f
	.zero		1


	//   ....[55]....
        /*0814*/ 	.word	0x0000a800
        /*0818*/ 	.word	0x00000017
        /*081c*/ 	.word	0x0002d860
        /*0820*/ 	.short	0x010a
        /*0822*/ 	.byte	0x3f
	.zero		1


	//   ....[56]....
        /*0824*/ 	.word	0x0000a870
        /*0828*/ 	.word	0x00000003
        /*082c*/ 	.word	0x0002d800
        /*0830*/ 	.short	0x010a
        /*0832*/ 	.byte	0x3f
	.zero		1


	//   ....[57]....
        /*0834*/ 	.word	0x0000a8c0
        /*0838*/ 	.word	0x00000004
        /*083c*/ 	.word	0x0002d830
        /*0840*/ 	.short	0x010a
        /*0842*/ 	.byte	0x3f
	.zero		1


	//   ....[58]....
        /*0844*/ 	.word	0x0000a920
        /*0848*/ 	.word	0x00000003
        /*084c*/ 	.word	0x0002d830
        /*0850*/ 	.short	0x010a
        /*0852*/ 	.byte	0x3f
	.zero		1


	//   ....[59]....
        /*0854*/ 	.word	0x0000a980
        /*0858*/ 	.word	0x00000003
        /*085c*/ 	.word	0x0002d850
        /*0860*/ 	.short	0x010a
        /*0862*/ 	.byte	0x3f
	.zero		1


	//   ....[60]....
        /*0864*/ 	.word	0x0000a9e0
        /*0868*/ 	.word	0x00000007
        /*086c*/ 	.word	0x0002d850
        /*0870*/ 	.short	0x010a
        /*0872*/ 	.byte	0x3f
	.zero		1


	//   ....[61]....
        /*0874*/ 	.word	0x0000ab00
        /*0878*/ 	.word	0x00000000
        /*087c*/ 	.word	0x0002d840
        /*0880*/ 	.short	0x010a
        /*0882*/ 	.byte	0x3f
	.zero		1


	//   ....[62]....
        /*0884*/ 	.word	0x0000b910
        /*0888*/ 	.word	0x00000003
        /*088c*/ 	.word	0x0002d820
        /*0890*/ 	.short	0x010a
        /*0892*/ 	.byte	0x3f
	.zero		1


	//   ....[63]....
        /*0894*/ 	.word	0x0000b960
        /*0898*/ 	.word	0x00000006
        /*089c*/ 	.word	0x0002d840
        /*08a0*/ 	.short	0x010a
        /*08a2*/ 	.byte	0x3f
	.zero		1


	//   ....[64]....
        /*08a4*/ 	.word	0x0000bec0
        /*08a8*/ 	.word	0x00000006
        /*08ac*/ 	.word	0x0002d860
        /*08b0*/ 	.short	0x010a
        /*08b2*/ 	.byte	0x3f
	.zero		1


	//   ....[65]....
        /*08b4*/ 	.word	0x0000c4a0
        /*08b8*/ 	.word	0x00000004
        /*08bc*/ 	.word	0x0002d860
        /*08c0*/ 	.short	0x010a
        /*08c2*/ 	.byte	0x3f
	.zero		1


	//   ....[66]....
        /*08c4*/ 	.word	0x0000ca80
        /*08c8*/ 	.word	0x00000004
        /*08cc*/ 	.word	0x0002d820
        /*08d0*/ 	.short	0x010a
        /*08d2*/ 	.byte	0x3f
	.zero		1


	//   ....[67]....
        /*08d4*/ 	.word	0x0000cc20
        /*08d8*/ 	.word	0x00000003
        /*08dc*/ 	.word	0x0002d840
        /*08e0*/ 	.short	0x010a
        /*08e2*/ 	.byte	0x3f
	.zero		1


	//   ....[68]....
        /*08e4*/ 	.word	0x0000cc70
        /*08e8*/ 	.word	0x00000017
        /*08ec*/ 	.word	0x0002d840
        /*08f0*/ 	.short	0x010a
        /*08f2*/ 	.byte	0x3f
	.zero		1


	//   ....[69]....
        /*08f4*/ 	.word	0x0000ccc0
        /*08f8*/ 	.word	0x00000003
        /*08fc*/ 	.word	0x0002d860
        /*0900*/ 	.short	0x010a
        /*0902*/ 	.byte	0x3f
	.zero		1


	//----- nvinfo : EIATTR_NUM_MBARRIERS
	.align		4
.L_89:
        /*0904*/ 	.byte	0x03, 0x38
        /*0906*/ 	.short	0x0016


	//----- nvinfo : EIATTR_EXIT_INSTR_OFFSETS
	.align		4
        /*0908*/ 	.byte	0x04, 0x1c
        /*090a*/ 	.short	(.L_91 - .L_90)


	//   ....[0]....
.L_90:
        /*090c*/ 	.word	0x00000960


	//   ....[1]....
        /*0910*/ 	.word	0x00007000


	//   ....[2]....
        /*0914*/ 	.word	0x0000a850


	//----- nvinfo : EIATTR_MAX_THREADS
	.align		4
.L_91:
        /*0918*/ 	.byte	0x04, 0x05
        /*091a*/ 	.short	(.L_93 - .L_92)
.L_92:
        /*091c*/ 	.word	0x00000200
        /*0920*/ 	.word	0x00000001
        /*0924*/ 	.word	0x00000001


	//----- nvinfo : EIATTR_CRS_STACK_SIZE
	.align		4
.L_93:
        /*0928*/ 	.byte	0x04, 0x1e
        /*092a*/ 	.short	(.L_95 - .L_94)
.L_94:
        /*092c*/ 	.word	0x00000000


	//----- nvinfo : EIATTR_CBANK_PARAM_SIZE
	.align		4
.L_95:
        /*0930*/ 	.byte	0x03, 0x19
        /*0932*/ 	.short	0x0a70


	//----- nvinfo : EIATTR_PARAM_CBANK
	.align		4
        /*0934*/ 	.byte	0x04, 0x0a
        /*0936*/ 	.short	(.L_97 - .L_96)
	.align		4
.L_96:
        /*0938*/ 	.word	index@(.nv.constant0._ZN7cutlass13device_kernelIN5flash11enable_sm90INS1_16FlashAttnFwdSm90INS1_25CollectiveMainloopFwdSm90ILi2EN4cute5tupleIJNS5_1CILi1EEES8_S8_EEENS6_IJNS7_ILi192EEENS7_ILi128EEENS7_ILi96EEEEEELi96ENS_6half_tEfNS_4arch4Sm90ELb0ELb0ELb0ELb0ELb1ELb0ELb0ELb0ELb1ELb1ELb0ELb0EEENS1_21CollectiveEpilogueFwdINS6_IJSA_SC_SB_EEES9_SE_SG_Li384ELb0ELb1ELb0ELb0EEENS1_29StaticPersistentTileSchedulerILb0EEEEEEEEEvNT_6ParamsE)
        /*093c*/ 	.short	0x0210
        /*093e*/ 	.short	0x0a70


	//----- nvinfo : EIATTR_SW_WAR
	.align		4
.L_97:
        /*0940*/ 	.byte	0x04, 0x36
        /*0942*/ 	.short	(.L_99 - .L_98)
.L_98:
        /*0944*/ 	.word	0x00000008
.L_99:


//--------------------- .nv.info._ZN7cutlass13device_kernelIN5flash11enable_sm90INS1_16FlashAttnFwdSm90INS1_25CollectiveMainloopFwdSm90ILi2EN4cute5tupleIJNS5_1CILi1EEES8_S8_EEENS6_IJNS7_ILi192EEENS7_ILi128EEENS7_ILi96EEEEEELi96ENS_6half_tEfNS_4arch4Sm90ELb0ELb0ELb0ELb1ELb1ELb0ELb0ELb0ELb1ELb1ELb0ELb0EEENS1_21CollectiveEpilogueFwdINS6_IJSA_SC_SB_EEES9_SE_SG_Li384ELb1ELb1ELb0ELb0EEENS1_36VarlenDynamicPersistentTileSchedulerILi192ELi128ELi384ELi128ELb0ELb1ELb1ELb0ELb1ELb1EEEEEEEEEvNT_6ParamsE --------------------------
	.section	.nv.info._ZN7cutlass13device_kernelIN5flash11enable_sm90INS1_16FlashAttnFwdSm90INS1_25CollectiveMainloopFwdSm90ILi2EN4cute5tupleIJNS5_1CILi1EEES8_S8_EEENS6_IJNS7_ILi192EEENS7_ILi128EEENS7_ILi96EEEEEELi96ENS_6half_tEfNS_4arch4Sm90ELb0ELb0ELb0ELb1ELb1ELb0ELb0ELb0ELb1ELb1ELb0ELb0EEENS1_21CollectiveEpilogueFwdINS6_IJSA_SC_SB_EEES9_SE_SG_Li384ELb1ELb1ELb0ELb0EEENS1_36VarlenDynamicPersistentTileSchedulerILi192ELi128ELi384ELi128ELb0ELb1ELb1ELb0ELb1ELb1EEEEEEEEEvNT_6ParamsE,"",@"SHT_CUDA_INFO"
	.sectionflags	@""
	.align	4


	//----- nvinfo : EIATTR_CUDA_API_VERSION
	.align		4
        /*0000*/ 	.byte	0x04, 0x37
        /*0002*/ 	.short	(.L_101 - .L_100)
.L_100:
        /*0004*/ 	.word	0x00000082


	//----- nvinfo : EIATTR_KPARAM_INFO
	.align		4
.L_101:
        /*0008*/ 	.byte	0x04, 0x17
        /*000a*/ 	.short	(.L_103 - .L_102)
.L_102:
        /*000c*/ 	.word	0x00000000
        /*0010*/ 	.short	0x0000
        /*0012*/ 	.short	0x0070
        /*0014*/ 	.byte	0x00, 0xf0, 0x01, 0x2a


	//----- nvinfo : EIATTR_SPARSE_MMA_MASK
	.align		4
.L_103:
        /*0018*/ 	.byte	0x03, 0x50
        /*001a*/ 	.short	0x0000


	//----- nvinfo : EIATTR_MAXREG_COUNT
	.align		4
        /*001c*/ 	.byte	0x03, 0x1b
        /*001e*/ 	.short	0x0080


	//----- nvinfo : EIATTR_NUM_BARRIERS
	.align		4
        /*0020*/ 	.byte	0x02, 0x4c
        /*0022*/ 	.byte	0x10
	.zero		1


	//----- nvinfo : EIATTR_EXTERNS
	.align		4
        /*0024*/ 	.byte	0x04, 0x0f
        /*0026*/ 	.short	(.L_105 - .L_104)


	//   ....[0]....
	.align		4
.L_104:
        /*0028*/ 	.word	index@(__assertfail)


	//----- nvinfo : EIATTR_ANNOTATIONS
	.align		4
.L_105:
        /*002c*/ 	.byte	0x04, 0x55
        /*002e*/ 	.short	(.L_107 - .L_106)


	//   ....[0]....
.L_106:
        /* <DEDUP_REMOVED lines=31> */
        /*0214*/ 	.byte	0x60, 0xd9, 0x00, 0x00, 0x01, 0x00, 0x00, 0x00, 0x70, 0xd9, 0x00, 0x00


	//----- nvinfo : EIATTR_MERCURY_ISA_VERSION
	.align		4
.L_107:
        /*0220*/ 	.byte	0x03, 0x5f
        /*0222*/ 	.short	0x0101


	//----- nvinfo : EIATTR_UNUSED_LOAD_BYTE_OFFSET
	.align		4
        /*0224*/ 	.byte	0x04, 0x44
        /*0226*/ 	.short	(.L_109 - .L_108)


	//   ....[0]....
.L_108:
        /*0228*/ 	.word	0x00000970
        /*022c*/ 	.word	0x0000fff0


	//   ....[1]....
        /*0230*/ 	.word	0x000063b0
        /*0234*/ 	.word	0x0000fff0


	//----- nvinfo : EIATTR_INT_WARP_WIDE_INSTR_OFFSETS
	.align		4
.L_109:
        /*0238*/ 	.byte	0x04, 0x31
        /*023a*/ 	.short	(.L_111 - .L_110)


	//   ....[0]....
.L_110:
        /*023c*/ 	.word	0x000000c0


	//   ....[1]....
        /*0240*/ 	.word	0x000000d0


	//   ....[2]....
        /*0244*/ 	.word	0x00000170


	//   ....[3]....
        /*0248*/ 	.word	0x00008e20


	//   ....[4]....
        /*024c*/ 	.word	0x00008eb0


	//   ....[5]....
        /*0250*/ 	.word	0x0000bc50


	//   ....[6]....
        /*0254*/ 	.word	0x0000bce0


	//----- nvinfo : EIATTR_COOP_GROUP_MASK_REGIDS
	.align		4
.L_111:
        /*0258*/ 	.byte	0x04, 0x29
        /*025a*/ 	.short	(.L_113 - .L_112)


	//   ....[0]....
.L_112:
        /*025c*/ 	.word	0xffffffff


	//   ....[1]....
        /*0260*/ 	.word	0xffffffff


	//   ....[2]....
        /*0264*/ 	.word	0xffffffff


	//   ....[3]....
        /*0268*/ 	.word	0xffffffff


	//   ....[4]....
        /*026c*/ 	.word	0xffffffff


	//   ....[5]....
        /*0270*/ 	.word	0xffffffff


	//   ....[6]....
        /*0274*/ 	.word	0xffffffff


	//   ....[7]....
        /*0278*/ 	.word	0xffffffff


	//   ....[8]....
        /*027c*/ 	.word	0xffffffff


	//   ....[9]....
        /*0280*/ 	.word	0xffffffff


	//   ....[10]....
        /*0284*/ 	.word	0xffffffff


	//   ....[11]....
        /*0288*/ 	.word	0xffffffff


	//   ....[12]....
        /*028c*/ 	.word	0xffffffff


	//   ....[13]....
        /*0290*/ 	.word	0xffffffff


	//   ....[14]....
        /*0294*/ 	.word	0xffffffff


	//   ....[15]....
        /*0298*/ 	.word	0xffffffff


	//   ....[16]....
        /*029c*/ 	.word	0xffffffff


	//   ....[17]....
        /*02a0*/ 	.word	0xffffffff


	//   ....[18]....
        /*02a4*/ 	.word	0xffffffff


	//   ....[19]....
        /*02a8*/ 	.word	0xffffffff


	//   ....[20]....
        /*02ac*/ 	.word	0xffffffff


	//   ....[21]....
        /*02b0*/ 	.word	0xffffffff


	//   ....[22]....
        /*02b4*/ 	.word	0xffffffff


	//   ....[23]....
        /*02b8*/ 	.word	0xffffffff


	//   ....[24]....
        /*02bc*/ 	.word	0xffffffff


	//   ....[25]....
        /*02c0*/ 	.word	0xffffffff


	//   ....[26]....
        /*02c4*/ 	.word	0xffffffff


	//   ....[27]....
        /*02c8*/ 	.word	0xffffffff


	//   ....[28]....
        /*02cc*/ 	.word	0xffffffff


	//   ....[29]....
        /*02d0*/ 	.word	0xffffffff


	//   ....[30]....
        /*02d4*/ 	.word	0xffffffff


	//   ....[31]....
        /*02d8*/ 	.word	0xffffffff


	//   ....[32]....
        /*02dc*/ 	.word	0xffffffff


	//   ....[33]....
        /*02e0*/ 	.word	0xffffffff


	//   ....[34]....
        /*02e4*/ 	.word	0xffffffff


	//   ....[35]....
        /*02e8*/ 	.word	0xffffffff


	//   ....[36]....
        /*02ec*/ 	.word	0xffffffff


	//   ....[37]....
        /*02f0*/ 	.word	0xffffffff


	//   ....[38]....
        /*02f4*/ 	.word	0xffffffff


	//   ....[39]....
        /*02f8*/ 	.word	0xffffffff


	//   ....[40]....
        /*02fc*/ 	.word	0xffffffff


	//   ....[41]....
        /*0300*/ 	.word	0xffffffff


	//   ....[42]....
        /*0304*/ 	.word	0xffffffff


	//   ....[43]....
        /*0308*/ 	.word	0xffffffff


	//   ....[44]....
        /*030c*/ 	.word	0xffffffff


	//   ....[45]....
        /*0310*/ 	.word	0xffffffff


	//   ....[46]....
        /*0314*/ 	.word	0xffffffff


	//   ....[47]....
        /*0318*/ 	.word	0xffffffff


	//   ....[48]....
        /*031c*/ 	.word	0xffffffff


	//   ....[49]....
        /*0320*/ 	.word	0xffffffff


	//   ....[50]....
        /*0324*/ 	.word	0xffffffff


	//   ....[51]....
        /*0328*/ 	.word	0xffffffff


	//   ....[52]....
        /*032c*/ 	.word	0xffffffff


	//   ....[53]....
        /*0330*/ 	.word	0xffffffff


	//   ....[54]....
        /*0334*/ 	.word	0xffffffff


	//   ....[55]....
        /*0338*/ 	.word	0xffffffff


	//   ....[56]....
        /*033c*/ 	.word	0xffffffff


	//   ....[57]....
        /*0340*/ 	.word	0xffffffff


	//   ....[58]....
        /*0344*/ 	.word	0xffffffff


	//   ....[59]....
        /*0348*/ 	.word	0xffffffff


	//   ....[60]....
        /*034c*/ 	.word	0xffffffff


	//   ....[61]....
        /*0350*/ 	.word	0xffffffff


	//   ....[62]....
        /*0354*/ 	.word	0xffffffff


	//   ....[63]....
        /*0358*/ 	.word	0xffffffff


	//   ....[64]....
        /*035c*/ 	.word	0xffffffff


	//   ....[65]....
        /*0360*/ 	.word	0xffffffff


	//   ....[66]....
        /*0364*/ 	.word	0xffffffff


	//   ....[67]....
        /*0368*/ 	.word	0xffffffff


	//   ....[68]....
        /*036c*/ 	.word	0xffffffff


	//   ....[69]....
        /*0370*/ 	.word	0xffffffff


	//   ....[70]....
        /*0374*/ 	.word	0xffffffff


	//   ....[71]....
        /*0378*/ 	.word	0xffffffff


	//   ....[72]....
        /*037c*/ 	.word	0xffffffff


	//   ....[73]....
        /*0380*/ 	.word	0xffffffff


	//   ....[74]....
        /*0384*/ 	.word	0xffffffff


	//   ....[75]....
        /*0388*/ 	.word	0xffffffff


	//   ....[76]....
        /*038c*/ 	.word	0xffffffff


	//   ....[77]....
        /*0390*/ 	.word	0xffffffff


	//   ....[78]....
        /*0394*/ 	.word	0xffffffff


	//   ....[79]....
        /*0398*/ 	.word	0xffffffff


	//   ....[80]....
        /*039c*/ 	.word	0xffffffff


	//   ....[81]....
        /*03a0*/ 	.word	0xffffffff


	//   ....[82]....
        /*03a4*/ 	.word	0xffffffff


	//   ....[83]....
        /*03a8*/ 	.word	0xffffffff


	//   ....[84]....
        /*03ac*/ 	.word	0xffffffff


	//   ....[85]....
        /*03b0*/ 	.word	0xffffffff


	//   ....[86]....
        /*03b4*/ 	.word	0xffffffff


	//   ....[87]....
        /*03b8*/ 	.word	0xffffffff


	//   ....[88]....
        /*03bc*/ 	.word	0xffffffff


	//   ....[89]....
        /*03c0*/ 	.word	0xffffffff


	//   ....[90]....
        /*03c4*/ 	.word	0xffffffff


	//   ....[91]....
        /*03c8*/ 	.word	0xffffffff


	//   ....[92]....
        /*03cc*/ 	.word	0xffffffff


	//   ....[93]....
        /*03d0*/ 	.word	0xffffffff


	//   ....[94]....
        /*03d4*/ 	.word	0xffffffff


	//   ....[95]....
        /*03d8*/ 	.word	0xffffffff


	//   ....[96]....
        /*03dc*/ 	.word	0xffffffff


	//   ....[97]....
        /*03e0*/ 	.word	0xffffffff


	//   ....[98]....
        /*03e4*/ 	.word	0xffffffff


	//   ....[99]....
        /*03e8*/ 	.word	0xffffffff


	//   ....[100]....
        /*03ec*/ 	.word	0xffffffff


	//   ....[101]....
        /*03f0*/ 	.word	0xffffffff


	//   ....[102]....
        /*03f4*/ 	.word	0xffffffff


	//   ....[103]....
        /*03f8*/ 	.word	0xffffffff


	//   ....[104]....
        /*03fc*/ 	.word	0xffffffff


	//   ....[105]....
        /*0400*/ 	.word	0xffffffff


	//   ....[106]....
        /*0404*/ 	.word	0xffffffff


	//   ....[107]....
        /*0408*/ 	.word	0xffffffff


	//   ....[108]....
        /*040c*/ 	.word	0xffffffff


	//   ....[109]....
        /*0410*/ 	.word	0xffffffff


	//   ....[110]....
        /*0414*/ 	.word	0xffffffff


	//   ....[111]....
        /*0418*/ 	.word	0x0500000f


	//   ....[112]....
        /*041c*/ 	.word	0x0500000f


	//   ....[113]....
        /*0420*/ 	.word	0x0500000f


	//   ....[114]....
        /*0424*/ 	.word	0x0500000f


	//   ....[115]....
        /*0428*/ 	.word	0x0500000f


	//   ....[116]....
        /*042c*/ 	.word	0x0500000f


	//   ....[117]....
        /*0430*/ 	.word	0x0500000f


	//   ....[118]....
        /*0434*/ 	.word	0x0500000f


	//   ....[119]....
        /*0438*/ 	.word	0x0500000f


	//   ....[120]....
        /*043c*/ 	.word	0x0500000f


	//   ....[121]....
        /*0440*/ 	.word	0x0500000f


	//   ....[122]....
        /*0444*/ 	.word	0x0500000f


	//   ....[123]....
        /*0448*/ 	.word	0x0500000f


	//   ....[124]....
        /*044c*/ 	.word	0x0500000f


	//   ....[125]....
        /*0450*/ 	.word	0x0500000f


	//   ....[126]....
        /*0454*/ 	.word	0x0500000f


	//   ....[127]....
        /*0458*/ 	.word	0x0500000f


	//   ....[128]....
        /*045c*/ 	.word	0x0500000f


	//   ....[129]....
        /*0460*/ 	.word	0x0500000f


	//   ....[130]....
        /*0464*/ 	.word	0x0500000f


	//   ....[131]....
        /*0468*/ 	.word	0x0500000f


	//   ....[132]....
        /*046c*/ 	.word	0x0500000f


	//   ....[133]....
        /*0470*/ 	.word	0x0500000f


	//   ....[134]....
        /*0474*/ 	.word	0x0500000f


	//   ....[135]....
        /*0478*/ 	.word	0x0500000f


	//   ....[136]....
        /*047c*/ 	.word	0x0500000f


	//   ....[137]....
        /*0480*/ 	.word	0x0500000f


	//   ....[138]....
        /*0484*/ 	.word	0x0500000f


	//   ....[139]....
        /*0488*/ 	.word	0x0500000f


	//   ....[140]....
        /*048c*/ 	.word	0x0500000f


	//   ....[141]....
        /*0490*/ 	.word	0x0500000f


	//   ....[142]....
        /*0494*/ 	.word	0x0500000f


	//   ....[143]....
        /*0498*/ 	.word	0x0500000f


	//   ....[144]....
        /*049c*/ 	.word	0x0500000f


	//   ....[145]....
        /*04a0*/ 	.word	0x0500000f


	//   ....[146]....
        /*04a4*/ 	.word	0x0500000f


	//   ....[147]....
        /*04a8*/ 	.word	0x0500000f


	//   ....[148]....
        /*04ac*/ 	.word	0x0500000f


	//   ....[149]....
        /*04b0*/ 	.word	0x0500000f


	//   ....[150]....
        /*04b4*/ 	.word	0x0500000f


	//   ....[151]....
        /*04b8*/ 	.word	0x0500000f


	//   ....[152]....
        /*04bc*/ 	.word	0x0500000f


	//   ....[153]....
        /*04c0*/ 	.word	0x0500000f


	//   ....[154]....
        /*04c4*/ 	.word	0x0500000f


	//   ....[155]....
        /*04c8*/ 	.word	0x0500000f


	//   ....[156]....
        /*04cc*/ 	.word	0x0500000f


	//   ....[157]....
        /*04d0*/ 	.word	0x0500000f


	//   ....[158]....
        /*04d4*/ 	.word	0x0500000f


	//   ....[159]....
        /*04d8*/ 	.word	0x0500000f


	//   ....[160]....
        /*04dc*/ 	.word	0x0500000f


	//   ....[161]....
        /*04e0*/ 	.word	0x0500000f


	//   ....[162]....
        /*04e4*/ 	.word	0x0500000f


	//   ....[163]....
        /*04e8*/ 	.word	0x0500000f


	//   ....[164]....
        /*04ec*/ 	.word	0x0500000f


	//   ....[165]....
        /*04f0*/ 	.word	0x0500000f


	//   ....[166]....
        /*04f4*/ 	.word	0x0500000f


	//   ....[167]....
        /*04f8*/ 	.word	0x0500000f


	//   ....[168]....
        /*04fc*/ 	.word	0x0500000f


	//   ....[169]....
        /*0500*/ 	.word	0x0500000f


	//   ....[170]....
        /*0504*/ 	.word	0x0500000f


	//   ....[171]....
        /*0508*/ 	.word	0x0500000f


	//   ....[172]....
        /*050c*/ 	.word	0x0500000f


	//   ....[173]....
        /*0510*/ 	.word	0x0500000f


	//----- nvinfo : EIATTR_COOP_GROUP_INSTR_OFFSETS
	.align		4
.L_113:
        /*0514*/ 	.byte	0x04, 0x28
        /*0516*/ 	.short	(.L_115 - .L_114)


	//   ....[0]....
.L_114:
        /*0518*/ 	.word	0x00000080


	//   ....[1]....
        /*051c*/ 	.word	0x000000b0


	//   ....[2]....
        /*0520*/ 	.word	0x000002d0


	//   ....[3]....
        /*0524*/ 	.word	0x00000430


	//   ....[4]....
        /*0528*/ 	.word	0x00000550


	//   ....[5]....
        /*052c*/ 	.word	0x000006b0


	//   ....[6]....
        /*0530*/ 	.word	0x00001310


	//   ....[7]....
        /*0534*/ 	.word	0x00002340


	//   ....[8]....
        /*0538*/ 	.word	0x00002450


	//   ....[9]....
        /*053c*/ 	.word	0x000027c0


	//   ....[10]....
        /*0540*/ 	.word	0x00002960


	//   ....[11]....
        /*0544*/ 	.word	0x000036f0


	//   ....[12]....
        /*0548*/ 	.word	0x000045c0


	//   ....[13]....
        /*054c*/ 	.word	0x000045d0


	//   ....[14]....
        /*0550*/ 	.word	0x00004600


	//   ....[15]....
        /*0554*/ 	.word	0x00004620


	//   ....[16]....
        /*0558*/ 	.word	0x00005970


	//   ....[17]....
        /*055c*/ 	.word	0x00005a70


	//   ....[18]....
        /*0560*/ 	.word	0x00005ad0


	//   ....[19]....
        /*0564*/ 	.word	0x00005bb0


	//   ....[20]....
        /*0568*/ 	.word	0x00005bc0


	//   ....[21]....
        /*056c*/ 	.word	0x00006d20


	//   ....[22]....
        /*0570*/ 	.word	0x00006d60


	//   ....[23]....
        /*0574*/ 	.word	0x00006d90


	//   ....[24]....
        /*0578*/ 	.word	0x00006dc0


	//   ....[25]....
        /*057c*/ 	.word	0x00007220


	//   ....[26]....
        /*0580*/ 	.word	0x00007250


	//   ....[27]....
        /*0584*/ 	.word	0x00007350


	//   ....[28]....
        /*0588*/ 	.word	0x00007370


	//   ....[29]....
        /*058c*/ 	.word	0x00007b80


	//   ....[30]....
        /*0590*/ 	.word	0x00007b90


	//   ....[31]....
        /*0594*/ 	.word	0x00007c90


	//   ....[32]....
        /*0598*/ 	.word	0x00007cb0


	//   ....[33]....
        /*059c*/ 	.word	0x00007e20


	//   ....[34]....
        /*05a0*/ 	.word	0x00007ff0


	//   ....[35]....
        /*05a4*/ 	.word	0x00008020


	//   ....[36]....
        /*05a8*/ 	.word	0x00008050


	//   ....[37]....
        /*05ac*/ 	.word	0x00008080


	//   ....[38]....
        /*05b0*/ 	.word	0x000080b0


	//   ....[39]....
        /*05b4*/ 	.word	0x000080e0


	//   ....[40]....
        /*05b8*/ 	.word	0x00008230


	//   ....[41]....
        /*05bc*/ 	.word	0x00008260


	//   ....[42]....
        /*05c0*/ 	.word	0x00008290


	//   ....[43]....
        /*05c4*/ 	.word	0x000082c0


	//   ....[44]....
        /*05c8*/ 	.word	0x000082f0


	//   ....[45]....
        /*05cc*/ 	.word	0x00008320


	//   ....[46]....
        /*05d0*/ 	.word	0x000083b0


	//   ....[47]....
        /*05d4*/ 	.word	0x000083e0


	//   ....[48]....
        /*05d8*/ 	.word	0x00008460


	//   ....[49]....
        /*05dc*/ 	.word	0x00009af0


	//   ....[50]....
        /*05e0*/ 	.word	0x00009b10


	//   ....[51]....
        /*05e4*/ 	.word	0x00009bc0


	//   ....[52]....
        /*05e8*/ 	.word	0x00009be0


	//   ....[53]....
        /*05ec*/ 	.word	0x00009c80


	//   ....[54]....
        /*05f0*/ 	.word	0x00009ca0


	//   ....[55]....
        /*05f4*/ 	.word	0x00009cb0


	//   ....[56]....
        /*05f8*/ 	.word	0x00009cc0


	//   ....[57]....
        /*05fc*/ 	.word	0x0000a680


	//   ....[58]....
        /*0600*/ 	.word	0x0000a6a0


	//   ....[59]....
        /*0604*/ 	.word	0x0000a700


	//   ....[60]....
        /*0608*/ 	.word	0x0000a740


	//   ....[61]....
        /*060c*/ 	.word	0x0000a7a0


	//   ....[62]....
        /*0610*/ 	.word	0x0000a7e0


	//   ....[63]....
        /*0614*/ 	.word	0x0000a7f0


	//   ....[64]....
        /*0618*/ 	.word	0x0000a810


	//   ....[65]....
        /*061c*/ 	.word	0x0000a8e0


	//   ....[66]....
        /*0620*/ 	.word	0x0000a920


	//   ....[67]....
        /*0624*/ 	.word	0x0000a930


	//   ....[68]....
        /*0628*/ 	.word	0x0000a950


	//   ....[69]....
        /*062c*/ 	.word	0x0000b210


	//   ....[70]....
        /*0630*/ 	.word	0x0000b220


	//   ....[71]....
        /*0634*/ 	.word	0x0000b240


	//   ....[72]....
        /*0638*/ 	.word	0x0000b2c0


	//   ....[73]....
        /*063c*/ 	.word	0x0000b2d0


	//   ....[74]....
        /*0640*/ 	.word	0x0000b330


	//   ....[75]....
        /*0644*/ 	.word	0x0000b360


	//   ....[76]....
        /*0648*/ 	.word	0x0000b3a0


	//   ....[77]....
        /*064c*/ 	.word	0x0000b690


	//   ....[78]....
        /*0650*/ 	.word	0x0000b6b0


	//   ....[79]....
        /*0654*/ 	.word	0x0000b750


	//   ....[80]....
        /*0658*/ 	.word	0x0000b760


	//   ....[81]....
        /*065c*/ 	.word	0x0000b7f0


	//   ....[82]....
        /*0660*/ 	.word	0x0000b800


	//   ....[83]....
        /*0664*/ 	.word	0x0000b810


	//   ....[84]....
        /*0668*/ 	.word	0x0000b8a0


	//   ....[85]....
        /*066c*/ 	.word	0x0000bed0


	//   ....[86]....
        /*0670*/ 	.word	0x0000bee0


	//   ....[87]....
        /*0674*/ 	.word	0x0000bf70


	//   ....[88]....
        /*0678*/ 	.word	0x0000c010


	//   ....[89]....
        /*067c*/ 	.word	0x0000c030


	//   ....[90]....
        /*0680*/ 	.word	0x0000c0b0


	//   ....[91]....
        /*0684*/ 	.word	0x0000c0d0


	//   ....[92]....
        /*0688*/ 	.word	0x0000c0e0


	//   ....[93]....
        /*068c*/ 	.word	0x0000c4c0


	//   ....[94]....
        /*0690*/ 	.word	0x0000c4f0


	//   ....[95]....
        /*0694*/ 	.word	0x0000c530


	//   ....[96]....
        /*0698*/ 	.word	0x0000c560


	//   ....[97]....
        /*069c*/ 	.word	0x0000c590


	//   ....[98]....
        /*06a0*/ 	.word	0x0000c5c0


	//   ....[99]....
        /*06a4*/ 	.word	0x0000c5f0


	//   ....[100]....
        /*06a8*/ 	.word	0x0000c620


	//   ....[101]....
        /*06ac*/ 	.word	0x0000c7a0


	//   ....[102]....
        /*06b0*/ 	.word	0x0000c7d0


	//   ....[103]....
        /*06b4*/ 	.word	0x0000c800


	//   ....[104]....
        /*06b8*/ 	.word	0x0000c830


	//   ....[105]....
        /*06bc*/ 	.word	0x0000c860


	//   ....[106]....
        /*06c0*/ 	.word	0x0000c890


	//   ....[107]....
        /*06c4*/ 	.word	0x0000c950


	//   ....[108]....
        /*06c8*/ 	.word	0x0000c970


	//   ....[109]....
        /*06cc*/ 	.word	0x0000c9e0


	//   ....[110]....
        /*06d0*/ 	.word	0x0000ce50


	//   ....[111]....
        /*06d4*/ 	.word	0x0000d330


	//   ....[112]....
        /*06d8*/ 	.word	0x0000d420


	//   ....[113]....
        /*06dc*/ 	.word	0x0000d4c0


	//   ....[114]....
        /*06e0*/ 	.word	0x0000d520


	//   ....[115]....
        /*06e4*/ 	.word	0x0000d630


	//   ....[116]....
        /*06e8*/ 	.word	0x0000d6a0


	//   ....[117]....
        /*06ec*/ 	.word	0x0000d7b0


	//   ....[118]....
        /*06f0*/ 	.word	0x0000d820


	//   ....[119]....
        /*06f4*/ 	.word	0x0000d8c0


	//   ....[120]....
        /*06f8*/ 	.word	0x0000d9f0


	//   ....[121]....
        /*06fc*/ 	.word	0x0000da40


	//   ....[122]....
        /*0700*/ 	.word	0x0000dab0


	//   ....[123]....
        /*0704*/ 	.word	0x0000dba0


	//   ....[124]....
        /*0708*/ 	.word	0x0000dc20


	//   ....[125]....
        /*070c*/ 	.word	0x0000dd00


	//   ....[126]....
        /*0710*/ 	.word	0x0000dd80


	//   ....[127]....
        /*0714*/ 	.word	0x0000dde0


	//   ....[128]....
        /*0718*/ 	.word	0x0000dee0


	//   ....[129]....
        /*071c*/ 	.word	0x0000dfe0


	//   ....[130]....
        /*0720*/ 	.word	0x0000e040


	//   ....[131]....
        /*0724*/ 	.word	0x0000e120


	//   ....[132]....
        /*0728*/ 	.word	0x0000e260


	//   ....[133]....
        /*072c*/ 	.word	0x0000e340


	//   ....[134]....
        /*0730*/ 	.word	0x0000e3c0


	//   ....[135]....
        /*0734*/ 	.word	0x0000e4a0


	//   ....[136]....
        /*0738*/ 	.word	0x0000e500


	//   ....[137]....
        /*073c*/ 	.word	0x0000e5d0


	//   ....[138]....
        /*0740*/ 	.word	0x0000e630


	//   ....[139]....
        /*0744*/ 	.word	0x0000e710


	//   ....[140]....
        /*0748*/ 	.word	0x0000e800


	//   ....[141]....
        /*074c*/ 	.word	0x0000e8a0


	//   ....[142]....
        /*0750*/ 	.word	0x0000e900


	//   ....[143]....
        /*0754*/ 	.word	0x0000ea00


	//   ....[144]....
        /*0758*/ 	.word	0x0000ea60


	//   ....[145]....
        /*075c*/ 	.word	0x0000eb60


	//   ....[146]....
        /*0760*/ 	.word	0x0000ebc0


	//   ....[147]....
        /*0764*/ 	.word	0x0000ec90


	//   ....[148]....
        /*0768*/ 	.word	0x0000ede0


	//   ....[149]....
        /*076c*/ 	.word	0x0000ee90


	//   ....[150]....
        /*0770*/ 	.word	0x0000efa0


	//   ....[151]....
        /*0774*/ 	.word	0x0000f080


	//   ....[152]....
        /*0778*/ 	.word	0x0000f0e0


	//   ....[153]....
        /*077c*/ 	.word	0x0000f1d0


	//   ....[154]....
        /*0780*/ 	.word	0x0000f230


	//   ....[155]....
        /*0784*/ 	.word	0x0000f310


	//   ....[156]....
        /*0788*/ 	.word	0x0000f3a0


	//   ....[157]....
        /*078c*/ 	.word	0x0000f440


	//   ....[158]....
        /*0790*/ 	.word	0x0000f560


	//   ....[159]....
        /*0794*/ 	.word	0x0000f5d0


	//   ....[160]....
        /*0798*/ 	.word	0x0000f640


	//   ....[161]....
        /*079c*/ 	.word	0x0000f6b0


	//   ....[162]....
        /*07a0*/ 	.word	0x0000f720


	//   ....[163]....
        /*07a4*/ 	.word	0x0000f7a0


	//   ....[164]....
        /*07a8*/ 	.word	0x0000f830


	//   ....[165]....
        /*07ac*/ 	.word	0x0000f8c0


	//   ....[166]....
        /*07b0*/ 	.word	0x0000f930


	//   ....[167]....
        /*07b4*/ 	.word	0x0000f9a0


	//   ....[168]....
        /*07b8*/ 	.word	0x0000fa10


	//   ....[169]....
        /*07bc*/ 	.word	0x0000fa90


	//   ....[170]....
        /*07c0*/ 	.word	0x0000fb00


	//   ....[171]....
        /*07c4*/ 	.word	0x0000fba0


	//   ....[172]....
        /*07c8*/ 	.word	0x0000fc30


	//   ....[173]....
        /*07cc*/ 	.word	0x0000fd50


	//----- nvinfo : EIATTR_REG_RECONFIG
	.align		4
.L_115:
        /*07d0*/ 	.byte	0x01, 0x54
	.zero		2


	//----- nvinfo : EIATTR_SYSCALL_OFFSETS
	.align		4
        /*07d4*/ 	.byte	0x04, 0x46
        /*07d6*/ 	.short	(.L_117 - .L_116)


	//   ....[0]....
.L_116:
        /*07d8*/ 	.word	0x000014d0


	//   ....[1]....
        /*07dc*/ 	.word	0x00009010


	//   ....[2]....
        /*07e0*/ 	.word	0x00009160


	//   ....[3]....
        /*07e4*/ 	.word	0x00009250


	//   ....[4]....
        /*07e8*/ 	.word	0x0000a100


	//----- nvinfo : EIATTR_MBARRIER_INSTR_OFFSETS
	.align		4
.L_117:
        /*07ec*/ 	.byte	0x04, 0x39
        /*07ee*/ 	.short	(.L_119 - .L_118)


	//   ....[0]....
.L_118:
        /*07f0*/ 	.word	0x00000180
        /*07f4*/ 	.word	0x000000ff
        /*07f8*/ 	.word	0x0002d800
        /*07fc*/ 	.short	0x0100
        /*07fe*/ 	.byte	0x08
	.zero		1


	//   ....[1]....
        /*0800*/ 	.word	0x00000190
        /*0804*/ 	.word	0x000000ff
        /*0808*/ 	.word	0x0002d820
        /*080c*/ 	.short	0x0100
        /*080e*/ 	.byte	0x08
	.zero		1


	//   ....[2]....
        /*0810*/ 	.word	0x00000280
        /*0814*/ 	.word	0x000000ff
        /*0818*/ 	.word	0x0002d830
        /*081c*/ 	.short	0x0100
        /*081e*/ 	.byte	0x08
	.zero		1


	//   ....[3]....
        /*0820*/ 	.word	0x00000290
        /*0824*/ 	.word	0x000000ff
        /*0828*/ 	.word	0x0002d840
        /*082c*/ 	.short	0x0100
        /*082e*/ 	.byte	0x08
	.zero		1


	//   ....[4]....
        /*0830*/ 	.word	0x000002a0
        /*0834*/ 	.word	0x000000ff
        /*0838*/ 	.word	0x0002d838
        /*083c*/ 	.short	0x0100
        /*083e*/ 	.byte	0x08
	.zero		1


	//   ....[5]....
        /*0840*/ 	.word	0x000002b0
        /*0844*/ 	.word	0x000000ff
        /*0848*/ 	.word	0x0002d848
        /*084c*/ 	.short	0x0100
        /*084e*/ 	.byte	0x08
	.zero		1


	//   ....[6]....
        /*0850*/ 	.word	0x000003e0
        /*0854*/ 	.word	0x000000ff
        /*0858*/ 	.word	0x0002d850
        /*085c*/ 	.short	0x0100
        /*085e*/ 	.byte	0x08
	.zero		1


	//   ....[7]....
        /*0860*/ 	.word	0x000003f0
        /*0864*/ 	.word	0x000000ff
        /*0868*/ 	.word	0x0002d860
        /*086c*/ 	.short	0x0100
        /*086e*/ 	.byte	0x08
	.zero		1


	//   ....[8]....
        /*0870*/ 	.word	0x00000400
        /*0874*/ 	.word	0x000000ff
        /*0878*/ 	.word	0x0002d858
        /*087c*/ 	.short	0x0100
        /*087e*/ 	.byte	0x08
	.zero		1


	//   ....[9]....
        /*0880*/ 	.word	0x00000410
        /*0884*/ 	.word	0x000000ff
        /*0888*/ 	.word	0x0002d868
        /*088c*/ 	.short	0x0100
        /*088e*/ 	.byte	0x08
	.zero		1


	//   ....[10]....
        /*0890*/ 	.word	0x00000500
        /*0894*/ 	.word	0x000000ff
        /*0898*/ 	.word	0x0002d870
        /*089c*/ 	.short	0x0100
        /*089e*/ 	.byte	0x06
	.zero		1


	//   ....[11]....
        /*08a0*/ 	.word	0x00000510
        /*08a4*/ 	.word	0x000000ff
        /*08a8*/ 	.word	0x0002d880
        /*08ac*/ 	.short	0x0100
        /*08ae*/ 	.byte	0x06
	.zero		1


	//   ....[12]....
        /*08b0*/ 	.word	0x00000520
        /*08b4*/ 	.word	0x000000ff
        /*08b8*/ 	.word	0x0002d878
        /*08bc*/ 	.short	0x0100
        /*08be*/ 	.byte	0x06
	.zero		1


	//   ....[13]....
        /*08c0*/ 	.word	0x00000530
        /*08c4*/ 	.word	0x000000ff
        /*08c8*/ 	.word	0x0002d888
        /*08cc*/ 	.short	0x0100
        /*08ce*/ 	.byte	0x06
	.zero		1


	//   ....[14]....
        /*08d0*/ 	.word	0x00000660
        /*08d4*/ 	.word	0x000000ff
        /*08d8*/ 	.word	0x0002d890
        /*08dc*/ 	.short	0x0100
        /*08de*/ 	.byte	0x08
	.zero		1


	//   ....[15]....
        /*08e0*/ 	.word	0x00000670
        /*08e4*/ 	.word	0x000000ff
        /*08e8*/ 	.word	0x0002d8a0
        /*08ec*/ 	.short	0x0100
        /*08ee*/ 	.byte	0x08
	.zero		1


	//   ....[16]....
        /*08f0*/ 	.word	0x00000680
        /*08f4*/ 	.word	0x000000ff
        /*08f8*/ 	.word	0x0002d898
        /*08fc*/ 	.short	0x0100
        /*08fe*/ 	.byte	0x08
	.zero		1


	//   ....[17]....
        /*0900*/ 	.word	0x00000690
        /*0904*/ 	.word	0x000000ff
        /*0908*/ 	.word	0x0002d8a8
        /*090c*/ 	.short	0x0100
        /*090e*/ 	.byte	0x08
	.zero		1


	//   ....[18]....
        /*0910*/ 	.word	0x000007c0
        /*0914*/ 	.word	0x000000ff
        /*0918*/ 	.word	0x0002d8b0
        /*091c*/ 	.short	0x0100
        /*091e*/ 	.byte	0x08
	.zero		1


	//   ....[19]....
        /*0920*/ 	.word	0x000007d0
        /*0924*/ 	.word	0x000000ff
        /*0928*/ 	.word	0x0002d8c0
        /*092c*/ 	.short	0x0100
        /*092e*/ 	.byte	0x08
	.zero		1


	//   ....[20]....
        /*0930*/ 	.word	0x000007e0
        /*0934*/ 	.word	0x000000ff
        /*0938*/ 	.word	0x0002d8b8
        /*093c*/ 	.short	0x0100
        /*093e*/ 	.byte	0x08
	.zero		1


	//   ....[21]....
        /*0940*/ 	.word	0x000007f0
        /*0944*/ 	.word	0x000000ff
        /*0948*/ 	.word	0x0002d8c8
        /*094c*/ 	.short	0x0100
        /*094e*/ 	.byte	0x08
	.zero		1


	//   ....[22]....
        /*0950*/ 	.word	0x00001530
        /*0954*/ 	.word	0x000000ff
        /*0958*/ 	.word	0x0002d800
        /*095c*/ 	.short	0x010a
        /*095e*/ 	.byte	0x28
	.zero		1


	//   ....[23]....
        /*0960*/ 	.word	0x000015a0
        /*0964*/ 	.word	0x00000004
        /*0968*/ 	.word	0x0002d830
        /*096c*/ 	.short	0x010a
        /*096e*/ 	.byte	0x3f
	.zero		1


	//   ....[24]....
        /*0970*/ 	.word	0x000015f0
        /*0974*/ 	.word	0x00000004
        /*0978*/ 	.word	0x0002d830
        /*097c*/ 	.short	0x010a
        /*097e*/ 	.byte	0x3f
	.zero		1


	//   ....[25]....
        /*0980*/ 	.word	0x00002560
        /*0984*/ 	.word	0x000000ff
        /*0988*/ 	.word	0x00000000
        /*098c*/ 	.short	0x0101
        /*098e*/ 	.byte	0x06
	.zero		1


	//   ....[26]....
        /*0990*/ 	.word	0x000039a0
        /*0994*/ 	.word	0x000000ff
        /*0998*/ 	.word	0x0002d830
        /*099c*/ 	.short	0x010a
        /*099e*/ 	.byte	0x07
	.zero		1


	//   ....[27]....
        /*09a0*/ 	.word	0x000039e0
        /*09a4*/ 	.word	0x000000ff
        /*09a8*/ 	.word	0x0002d830
        /*09ac*/ 	.short	0x010a
        /*09ae*/ 	.byte	0x07
	.zero		1


	//   ....[28]....
        /*09b0*/ 	.word	0x00003cc0
        /*09b4*/ 	.word	0x000000ff
        /*09b8*/ 	.word	0x0002d850
        /*09bc*/ 	.short	0x010a
        /*09be*/ 	.byte	0x07
	.zero		1


	//   ....[29]....
        /*09c0*/ 	.word	0x00003d00
        /*09c4*/ 	.word	0x000000ff
        /*09c8*/ 	.word	0x0002d850
        /*09cc*/ 	.short	0x010a
        /*09ce*/ 	.byte	0x07
	.zero		1


	//   ....[30]....
        /*09d0*/ 	.word	0x00004230
        /*09d4*/ 	.word	0x000000ff
        /*09d8*/ 	.word	0x00000000
        /*09dc*/ 	.short	0x0101
        /*09de*/ 	.byte	0x07
	.zero		1


	//   ....[31]....
        /*09e0*/ 	.word	0x00005410
        /*09e4*/ 	.word	0x000000ff
        /*09e8*/ 	.word	0x00000000
        /*09ec*/ 	.short	0x0101
        /*09ee*/ 	.byte	0x06
	.zero		1


	//   ....[32]....
        /*09f0*/ 	.word	0x000059e0
        /*09f4*/ 	.word	0x000000ff
        /*09f8*/ 	.word	0x0002d850
        /*09fc*/ 	.short	0x010a
        /*09fe*/ 	.byte	0x04
	.zero		1


	//   ....[33]....
        /*0a00*/ 	.word	0x00005a20
        /*0a04*/ 	.word	0x000000ff
        /*0a08*/ 	.word	0x0002d850
        /*0a0c*/ 	.short	0x010a
        /*0a0e*/ 	.byte	0x04
	.zero		1


	//   ....[34]....
        /*0a10*/ 	.word	0x00006090
        /*0a14*/ 	.word	0x000000ff
        /*0a18*/ 	.word	0x00000000
        /*0a1c*/ 	.short	0x0101
        /*0a1e*/ 	.byte	0x04
	.zero		1


	//   ....[35]....
        /*0a20*/ 	.word	0x00007240
        /*0a24*/ 	.word	0x000000ff
        /*0a28*/ 	.word	0x00000000
        /*0a2c*/ 	.short	0x0101
        /*0a2e*/ 	.byte	0x04
	.zero		1


	//   ....[36]....
        /*0a30*/ 	.word	0x00009850
        /*0a34*/ 	.word	0x00000002
        /*0a38*/ 	.word	0x0002d840
        /*0a3c*/ 	.short	0x010a
        /*0a3e*/ 	.byte	0x3f
	.zero		1


	//   ....[37]....
        /*0a40*/ 	.word	0x00009e00
        /*0a44*/ 	.word	0x00000002
        /*0a48*/ 	.word	0x0002d830
        /*0a4c*/ 	.short	0x0107
        /*0a4e*/ 	.byte	0x3f
	.zero		1


	//   ....[38]....
        /*0a50*/ 	.word	0x00009ed0
        /*0a54*/ 	.word	0x00000002
        /*0a58*/ 	.word	0x0002d830
        /*0a5c*/ 	.short	0x0101
        /*0a5e*/ 	.byte	0x3f
	.zero		1


	//   ....[39]....
        /*0a60*/ 	.word	0x0000aa90
        /*0a64*/ 	.word	0x00000017
        /*0a68*/ 	.word	0x0002d800
        /*0a6c*/ 	.short	0x0107
        /*0a6e*/ 	.byte	0x3f
	.zero		1


	//   ....[40]....
        /*0a70*/ 	.word	0x0000ab80
        /*0a74*/ 	.word	0x00000017
        /*0a78*/ 	.word	0x0002d800
        /*0a7c*/ 	.short	0x0101
        /*0a7e*/ 	.byte	0x3f
	.zero		1


	//   ....[41]....
        /*0a80*/ 	.word	0x0000aba0
        /*0a84*/ 	.word	0x00000017
        /*0a88*/ 	.word	0x0002d820
        /*0a8c*/ 	.short	0x010a
        /*0a8e*/ 	.byte	0x3f
	.zero		1


	//   ....[42]....
        /*0a90*/ 	.word	0x0000afc0
        /*0a94*/ 	.word	0x00000005
        /*0a98*/ 	.word	0x0002d840
        /*0a9c*/ 	.short	0x010a
        /*0a9e*/ 	.byte	0x3f
	.zero		1


	//   ....[43]....
        /*0aa0*/ 	.word	0x0000b450
        /*0aa4*/ 	.word	0x00000005
        /*0aa8*/ 	.word	0x0002d830
        /*0aac*/ 	.short	0x0107
        /*0aae*/ 	.byte	0x3f
	.zero		1


	//   ....[44]....
        /*0ab0*/ 	.word	0x0000b510
        /*0ab4*/ 	.word	0x00000005
        /*0ab8*/ 	.word	0x0002d830
        /*0abc*/ 	.short	0x0101
        /*0abe*/ 	.byte	0x3f
	.zero		1


	//   ....[45]....
        /*0ac0*/ 	.word	0x0000b570
        /*0ac4*/ 	.word	0x00000005
        /*0ac8*/ 	.word	0x0002d860
        /*0acc*/ 	.short	0x010a
        /*0ace*/ 	.byte	0x3f
	.zero		1


	//   ....[46]....
        /*0ad0*/ 	.word	0x0000ba90
        /*0ad4*/ 	.word	0x00000005
        /*0ad8*/ 	.word	0x0002d850
        /*0adc*/ 	.short	0x0107
        /*0ade*/ 	.byte	0x3f
	.zero		1


	//   ....[47]....
        /*0ae0*/ 	.word	0x0000bb90
        /*0ae4*/ 	.word	0x00000005
        /*0ae8*/ 	.word	0x0002d850
        /*0aec*/ 	.short	0x0101
        /*0aee*/ 	.byte	0x3f
	.zero		1


	//   ....[48]....
        /*0af0*/ 	.word	0x0000bd90
        /*0af4*/ 	.word	0x00000000
        /*0af8*/ 	.word	0x0002d860
        /*0afc*/ 	.short	0x010a
        /*0afe*/ 	.byte	0x3f
	.zero		1


	//   ....[49]....
        /*0b00*/ 	.word	0x0000c210
        /*0b04*/ 	.word	0x00000000
        /*0b08*/ 	.word	0x0002d850
        /*0b0c*/ 	.short	0x0107
        /*0b0e*/ 	.byte	0x3f
	.zero		1


	//   ....[50]....
        /*0b10*/ 	.word	0x0000c2e0
        /*0b14*/ 	.word	0x00000000
        /*0b18*/ 	.word	0x0002d850
        /*0b1c*/ 	.short	0x0101
        /*0b1e*/ 	.byte	0x3f
	.zero		1


	//   ....[51]....
        /*0b20*/ 	.word	0x0000cdd0
        /*0b24*/ 	.word	0x00000005
        /*0b28*/ 	.word	0x0002d820
        /*0b2c*/ 	.short	0x010a
        /*0b2e*/ 	.byte	0x3f
	.zero		1


	//   ....[52]....
        /*0b30*/ 	.word	0x0000cf50
        /*0b34*/ 	.word	0x00000003
        /*0b38*/ 	.word	0x0002d840
        /*0b3c*/ 	.short	0x010a
        /*0b3e*/ 	.byte	0x3f
	.zero		1


	//   ....[53]....
        /*0b40*/ 	.word	0x0000cff0
        /*0b44*/ 	.word	0x00000005
        /*0b48*/ 	.word	0x0002d840
        /*0b4c*/ 	.short	0x010a
        /*0b4e*/ 	.byte	0x3f
	.zero		1


	//   ....[54]....
        /*0b50*/ 	.word	0x0000d030
        /*0b54*/ 	.word	0x00000003
        /*0b58*/ 	.word	0x0002d860
        /*0b5c*/ 	.short	0x010a
        /*0b5e*/ 	.byte	0x3f
	.zero		1


	//   ....[55]....
        /*0b60*/ 	.word	0x0000d070
        /*0b64*/ 	.word	0x00000005
        /*0b68*/ 	.word	0x0002d860
        /*0b6c*/ 	.short	0x010a
        /*0b6e*/ 	.byte	0x3f
	.zero		1


	//   ....[56]....
        /*0b70*/ 	.word	0x0000d0e0
        /*0b74*/ 	.word	0x00000003
        /*0b78*/ 	.word	0x0002d800
        /*0b7c*/ 	.short	0x010a
        /*0b7e*/ 	.byte	0x3f
	.zero		1


	//   ....[57]....
        /*0b80*/ 	.word	0x0000d130
        /*0b84*/ 	.word	0x00000004
        /*0b88*/ 	.word	0x0002d830
        /*0b8c*/ 	.short	0x010a
        /*0b8e*/ 	.byte	0x3f
	.zero		1


	//   ....[58]....
        /*0b90*/ 	.word	0x0000d190
        /*0b94*/ 	.word	0x00000003
        /*0b98*/ 	.word	0x0002d830
        /*0b9c*/ 	.short	0x010a
        /*0b9e*/ 	.byte	0x3f
	.zero		1


	//   ....[59]....
        /*0ba0*/ 	.word	0x0000d1f0
        /*0ba4*/ 	.word	0x00000003
        /*0ba8*/ 	.word	0x0002d850
        /*0bac*/ 	.short	0x010a
        /*0bae*/ 	.byte	0x3f
	.zero		1


	//   ....[60]....
        /*0bb0*/ 	.word	0x0000d250
        /*0bb4*/ 	.word	0x00000009
        /*0bb8*/ 	.word	0x0002d850
        /*0bbc*/ 	.short	0x010a
        /*0bbe*/ 	.byte	0x3f
	.zero		1


	//   ....[61]....
        /*0bc0*/ 	.word	0x0000d370
        /*0bc4*/ 	.word	0x00000002
        /*0bc8*/ 	.word	0x0002d840
        /*0bcc*/ 	.short	0x010a
        /*0bce*/ 	.byte	0x3f
	.zero		1


	//   ....[62]....
        /*0bd0*/ 	.word	0x0000e160
        /*0bd4*/ 	.word	0x00000017
        /*0bd8*/ 	.word	0x0002d820
        /*0bdc*/ 	.short	0x010a
        /*0bde*/ 	.byte	0x3f
	.zero		1


	//   ....[63]....
        /*0be0*/ 	.word	0x0000e1b0
        /*0be4*/ 	.word	0x00000005
        /*0be8*/ 	.word	0x0002d840
        /*0bec*/ 	.short	0x010a
        /*0bee*/ 	.byte	0x3f
	.zero		1


	//   ....[64]....
        /*0bf0*/ 	.word	0x0000e750
        /*0bf4*/ 	.word	0x00000005
        /*0bf8*/ 	.word	0x0002d860
        /*0bfc*/ 	.short	0x010a
        /*0bfe*/ 	.byte	0x3f
	.zero		1


	//   ....[65]....
        /*0c00*/ 	.word	0x0000ed30
        /*0c04*/ 	.word	0x00000000
        /*0c08*/ 	.word	0x0002d860
        /*0c0c*/ 	.short	0x010a
        /*0c0e*/ 	.byte	0x3f
	.zero		1


	//   ....[66]....
        /*0c10*/ 	.word	0x0000fc70
        /*0c14*/ 	.word	0x00000005
        /*0c18*/ 	.word	0x0002d820
        /*0c1c*/ 	.short	0x010a
        /*0c1e*/ 	.byte	0x3f
	.zero		1


	//   ....[67]....
        /*0c20*/ 	.word	0x0000fe10
        /*0c24*/ 	.word	0x00000003
        /*0c28*/ 	.word	0x0002d840
        /*0c2c*/ 	.short	0x010a
        /*0c2e*/ 	.byte	0x3f
	.zero		1


	//   ....[68]....
        /*0c30*/ 	.word	0x0000fe60
        /*0c34*/ 	.word	0x00000005
        /*0c38*/ 	.word	0x0002d840
        /*0c3c*/ 	.short	0x010a
        /*0c3e*/ 	.byte	0x3f
	.zero		1


	//   ....[69]....
        /*0c40*/ 	.word	0x0000feb0
        /*0c44*/ 	.word	0x00000003
        /*0c48*/ 	.word	0x0002d860
        /*0c4c*/ 	.short	0x010a
        /*0c4e*/ 	.byte	0x3f
	.zero		1


	//----- nvinfo : EIATTR_NUM_MBARRIERS
	.align		4
.L_119:
        /*0c50*/ 	.byte	0x03, 0x38
        /*0c52*/ 	.short	0x0016


	//----- nvinfo : EIATTR_EXIT_INSTR_OFFSETS
	.align		4
        /*0c54*/ 	.byte	0x04, 0x1c
        /*0c56*/ 	.short	(.L_121 - .L_120)


	//   ....[0]....
.L_120:
        /*0c58*/ 	.word	0x000009a0


	//   ....[1]....
        /*0c5c*/ 	.word	0x00007dd0


	//   ....[2]....
        /*0c60*/ 	.word	0x0000d0c0


	//----- nvinfo : EIATTR_MAX_THREADS
	.align		4
.L_121:
        /*0c64*/ 	.byte	0x04, 0x05
        /*0c66*/ 	.short	(.L_123 - .L_122)
.L_122:
        /*0c68*/ 	.word	0x00000200
        /*0c6c*/ 	.word	0x00000001
        /*0c70*/ 	.word	0x00000001


	//----- nvinfo : EIATTR_CRS_STACK_SIZE
	.align		4
.L_123:
        /*0c74*/ 	.byte	0x04, 0x1e
        /*0c76*/ 	.short	(.L_125 - .L_124)
.L_124:
        /*0c78*/ 	.word	0x00000000


	//----- nvinfo : EIATTR_CBANK_PARAM_SIZE
	.align		4
.L_125:
        /*0c7c*/ 	.byte	0x03, 0x19
        /*0c7e*/ 	.short	0x0af0


	//----- nvinfo : EIATTR_PARAM_CBANK
	.align		4
        /*0c80*/ 	.byte	0x04, 0x0a
        /*0c82*/ 	.short	(.L_127 - .L_126)
	.align		4
.L_126:
        /*0c84*/ 	.word	index@(.nv.constant0._ZN7cutlass13device_kernelIN5flash11enable_sm90INS1_16FlashAttnFwdSm90INS1_25CollectiveMainloopFwdSm90ILi2EN4cute5tupleIJNS5_1CILi1EEES8_S8_EEENS6_IJNS7_ILi192EEENS7_ILi128EEENS7_ILi96EEEEEELi96ENS_6half_tEfNS_4arch4Sm90ELb0ELb0ELb0ELb1ELb1ELb0ELb0ELb0ELb1ELb1ELb0ELb0EEENS1_21CollectiveEpilogueFwdINS6_IJSA_SC_SB_EEES9_SE_SG_Li384ELb1ELb1ELb0ELb0EEENS1_36VarlenDynamicPersistentTileSchedulerILi192ELi128ELi384ELi128ELb0ELb1ELb1ELb0ELb1ELb1EEEEEEEEEvNT_6ParamsE)
        /*0c88*/ 	.short	0x0210
        /*0c8a*/ 	.short	0x0af0


	//----- nvinfo : EIATTR_SW_WAR
	.align		4
.L_127:
        /*0c8c*/ 	.byte	0x04, 0x36
        /*0c8e*/ 	.short	(.L_129 - .L_128)
.L_128:
        /*0c90*/ 	.word	0x00000008
.L_129:


//--------------------- .nv.info._ZN7cutlass13device_kernelIN5flash11enable_sm90INS1_16FlashAttnFwdSm90INS1_25CollectiveMainloopFwdSm90ILi2EN4cute5tupleIJNS5_1CILi1EEES8_S8_EEENS6_IJNS7_ILi192EEENS7_ILi128EEENS7_ILi96EEEEEELi96ENS_6half_tEfNS_4arch4Sm90ELb0ELb0ELb0ELb1ELb1ELb1ELb0ELb0ELb1ELb1ELb0ELb0EEENS1_21CollectiveEpilogueFwdINS6_IJSA_SC_SB_EEES9_SE_SG_Li384ELb1ELb1ELb0ELb0EEENS1_36VarlenDynamicPersistentTileSchedulerILi192ELi128ELi384ELi128ELb0ELb1ELb1ELb0ELb1ELb1EEEEEEEEEvNT_6ParamsE --------------------------
	.section	.nv.info._ZN7cutlass13device_kernelIN5flash11enable_sm90INS1_16FlashAttnFwdSm90INS1_25CollectiveMainloopFwdSm90ILi2EN4cute5tupleIJNS5_1CILi1EEES8_S8_EEENS6_IJNS7_ILi192EEENS7_ILi128EEENS7_ILi96EEEEEELi96ENS_6half_tEfNS_4arch4Sm90ELb0ELb0ELb0ELb1ELb1ELb1ELb0ELb0ELb1ELb1ELb0ELb0EEENS1_21CollectiveEpilogueFwdINS6_IJSA_SC_SB_EEES9_SE_SG_Li384ELb1ELb1ELb0ELb0EEENS1_36VarlenDynamicPersistentTileSchedulerILi192ELi128ELi384ELi128ELb0ELb1ELb1ELb0ELb1ELb1EEEEEEEEEvNT_6ParamsE,"",@"SHT_CUDA_INFO"
	.sectionflags	@""
	.align	4


	//----- nvinfo : EIATTR_CUDA_API_VERSION
	.align		4
        /*0000*/ 	.byte	0x04, 0x37
        /*0002*/ 	.short	(.L_131 - .L_130)
.L_130:
        /*0004*/ 	.word	0x00000082


	//----- nvinfo : EIATTR_KPARAM_INFO
	.align		4
.L_131:
        /*0008*/ 	.byte	0x04, 0x17
        /*000a*/ 	.short	(.L_133 - .L_132)
.L_132:
        /*000c*/ 	.word	0x00000000
        /*0010*/ 	.short	0x0000
        /*0012*/ 	.short	0x0070
        /*0014*/ 	.byte	0x00, 0xf0, 0x01, 0x2a


	//----- nvinfo : EIATTR_SPARSE_MMA_MASK
	.align		4
.L_133:
        /*0018*/ 	.byte	0x03, 0x50
        /*001a*/ 	.short	0x0000


	//----- nvinfo : EIATTR_MAXREG_COUNT
	.align		4
        /*001c*/ 	.byte	0x03, 0x1b
        /*001e*/ 	.short	0x0080


	//----- nvinfo : EIATTR_NUM_BARRIERS
	.align		4
        /*0020*/ 	.byte	0x02, 0x4c
        /*0022*/ 	.byte	0x10
	.zero		1


	//----- nvinfo : EIATTR_EXTERNS
	.align		4
        /*0024*/ 	.byte	0x04, 0x0f
        /*0026*/ 	.short	(.L_135 - .L_134)


	//   ....[0]....
	.align		4
.L_134:
        /*0028*/ 	.word	index@(__assertfail)


	//----- nvinfo : EIATTR_ANNOTATIONS
	.align		4
.L_135:
        /*002c*/ 	.byte	0x04, 0x55
        /*002e*/ 	.short	(.L_137 - .L_136)


	//   ....[0]....
.L_136:
        /* <DEDUP_REMOVED lines=89> */


	//----- nvinfo : EIATTR_MERCURY_ISA_VERSION
	.align		4
.L_137:
        /*05a8*/ 	.byte	0x03, 0x5f
        /*05aa*/ 	.short	0x0101


	//----- nvinfo : EIATTR_UNUSED_LOAD_BYTE_OFFSET
	.align		4
        /*05ac*/ 	.byte	0x04, 0x44
        /*05ae*/ 	.short	(.L_139 - .L_138)


	//   ....[0]....
.L_138:
        /*05b0*/ 	.word	0x00000a90
        /*05b4*/ 	.word	0x0000fff0


	//   ....[1]....
        /*05b8*/ 	.word	0x000103e0
        /*05bc*/ 	.word	0x0000fff0


	//----- nvinfo : EIATTR_INT_WARP_WIDE_INSTR_OFFSETS
	.align		4
.L_139:
        /*05c0*/ 	.byte	0x04, 0x31
        /*05c2*/ 	.short	(.L_141 - .L_140)


	//   ....[0]....
.L_140:
        /*05c4*/ 	.word	0x00000130


	//   ....[1]....
        /*05c8*/ 	.word	0x00000170


	//   ....[2]....
        /*05cc*/ 	.word	0x000001e0


	//   ....[3]....
        /*05d0*/ 	.word	0x000147f0


	//   ....[4]....
        /*05d4*/ 	.word	0x00014880


	//   ....[5]....
        /*05d8*/ 	.word	0x000175e0


	//   ....[6]....
        /*05dc*/ 	.word	0x00017670


	//----- nvinfo : EIATTR_COOP_GROUP_MASK_REGIDS
	.align		4
.L_141:
        /*05e0*/ 	.byte	0x04, 0x29
        /*05e2*/ 	.short	(.L_143 - .L_142)


	//   ....[0]....
.L_142:
        /*05e4*/ 	.word	0xffffffff


	//   ....[1]....
        /*05e8*/ 	.word	0xffffffff


	//   ....[2]....
        /*05ec*/ 	.word	0xffffffff


	//   ....[3]....
        /*05f0*/ 	.word	0xffffffff


	//   ....[4]....
        /*05f4*/ 	.word	0xffffffff


	//   ....[5]....
        /*05f8*/ 	.word	0xffffffff


	//   ....[6]....
        /*05fc*/ 	.word	0xffffffff


	//   ....[7]....
        /*0600*/ 	.word	0xffffffff


	//   ....[8]....
        /*0604*/ 	.word	0xffffffff


	//   ....[9]....
        /*0608*/ 	.word	0xffffffff


	//   ....[10]....
        /*060c*/ 	.word	0xffffffff


	//   ....[11]....
        /*0610*/ 	.word	0xffffffff


	//   ....[12]....
        /*0614*/ 	.word	0xffffffff


	//   ....[13]....
        /*0618*/ 	.word	0xffffffff


	//   ....[14]....
        /*061c*/ 	.word	0xffffffff


	//   ....[15]....
        /*0620*/ 	.word	0xffffffff


	//   ....[16]....
        /*0624*/ 	.word	0xffffffff


	//   ....[17]....
        /*0628*/ 	.word	0xffffffff


	//   ....[18]....
        /*062c*/ 	.word	0xffffffff


	//   ....[19]....
        /*0630*/ 	.word	0xffffffff


	//   ....[20]....
        /*0634*/ 	.word	0xffffffff


	//   ....[21]....
        /*0638*/ 	.word	0xffffffff


	//   ....[22]....
        /*063c*/ 	.word	0xffffffff


	//   ....[23]....
        /*0640*/ 	.word	0xffffffff


	//   ....[24]....
        /*0644*/ 	.word	0xffffffff


	//   ....[25]....
        /*0648*/ 	.word	0xffffffff


	//   ....[26]....
        /*064c*/ 	.word	0xffffffff


	//   ....[27]....
        /*0650*/ 	.word	0xffffffff


	//   ....[28]....
        /*0654*/ 	.word	0xffffffff


	//   ....[29]....
        /*0658*/ 	.word	0xffffffff


	//   ....[30]....
        /*065c*/ 	.word	0xffffffff


	//   ....[31]....
        /*0660*/ 	.word	0xffffffff


	//   ....[32]....
        /*0664*/ 	.word	0xffffffff


	//   ....[33]....
        /*0668*/ 	.word	0xffffffff


	//   ....[34]....
        /*066c*/ 	.word	0xffffffff


	//   ....[35]....
        /*0670*/ 	.word	0xffffffff


	//   ....[36]....
        /*0674*/ 	.word	0xffffffff


	//   ....[37]....
        /*0678*/ 	.word	0xffffffff


	//   ....[38]....
        /*067c*/ 	.word	0xffffffff


	//   ....[39]....
        /*0680*/ 	.word	0xffffffff


	//   ....[40]....
        /*0684*/ 	.word	0xffffffff


	//   ....[41]....
        /*0688*/ 	.word	0xffffffff


	//   ....[42]....
        /*068c*/ 	.word	0xffffffff


	//   ....[43]....
        /*0690*/ 	.word	0xffffffff


	//   ....[44]....
        /*0694*/ 	.word	0xffffffff


	//   ....[45]....
        /*0698*/ 	.word	0xffffffff


	//   ....[46]....
        /*069c*/ 	.word	0xffffffff


	//   ....[47]....
        /*06a0*/ 	.word	0xffffffff


	//   ....[48]....
        /*06a4*/ 	.word	0xffffffff


	//   ....[49]....
        /*06a8*/ 	.word	0xffffffff


	//   ....[50]....
        /*06ac*/ 	.word	0xffffffff


	//   ....[51]....
        /*06b0*/ 	.word	0xffffffff


	//   ....[52]....
        /*06b4*/ 	.word	0xffffffff


	//   ....[53]....
        /*06b8*/ 	.word	0xffffffff


	//   ....[54]....
        /*06bc*/ 	.word	0xffffffff


	//   ....[55]....
        /*06c0*/ 	.word	0xffffffff


	//   ....[56]....
        /*06c4*/ 	.word	0xffffffff


	//   ....[57]....
        /*06c8*/ 	.word	0xffffffff


	//   ....[58]....
        /*06cc*/ 	.word	0xffffffff


	//   ....[59]....
        /*06d0*/ 	.word	0xffffffff


	//   ....[60]....
        /*06d4*/ 	.word	0xffffffff


	//   ....[61]....
        /*06d8*/ 	.word	0xffffffff


	//   ....[62]....
        /*06dc*/ 	.word	0xffffffff


	//   ....[63]....
        /*06e0*/ 	.word	0xffffffff


	//   ....[64]....
        /*06e4*/ 	.word	0xffffffff


	//   ....[65]....
        /*06e8*/ 	.word	0xffffffff


	//   ....[66]....
        /*06ec*/ 	.word	0xffffffff


	//   ....[67]....
        /*06f0*/ 	.word	0xffffffff


	//   ....[68]....
        /*06f4*/ 	.word	0xffffffff


	//   ....[69]....
        /*06f8*/ 	.word	0xffffffff


	//   ....[70]....
        /*06fc*/ 	.word	0xffffffff


	//   ....[71]....
        /*0700*/ 	.word	0xffffffff


	//   ....[72]....
        /*0704*/ 	.word	0xffffffff


	//   ....[73]....
        /*0708*/ 	.word	0xffffffff


	//   ....[74]....
        /*070c*/ 	.word	0xffffffff


	//   ....[75]....
        /*0710*/ 	.word	0xffffffff


	//   ....[76]....
        /*0714*/ 	.word	0xffffffff


	//   ....[77]....
        /*0718*/ 	.word	0xffffffff


	//   ....[78]....
        /*071c*/ 	.word	0xffffffff


	//   ....[79]....
        /*0720*/ 	.word	0xffffffff


	//   ....[80]....
        /*0724*/ 	.word	0xffffffff


	//   ....[81]....
        /*0728*/ 	.word	0xffffffff


	//   ....[82]....
        /*072c*/ 	.word	0xffffffff


	//   ....[83]....
        /*0730*/ 	.word	0xffffffff


	//   ....[84]....
        /*0734*/ 	.word	0xffffffff


	//   ....[85]....
        /*0738*/ 	.word	0xffffffff


	//   ....[86]....
        /*073c*/ 	.word	0xffffffff


	//   ....[87]....
        /*0740*/ 	.word	0xffffffff


	//   ....[88]....
        /*0744*/ 	.word	0xffffffff


	//   ....[89]....
        /*0748*/ 	.word	0xffffffff


	//   ....[90]....
        /*074c*/ 	.word	0xffffffff


	//   ....[91]....
        /*0750*/ 	.word	0xffffffff


	//   ....[92]....
        /*0754*/ 	.word	0xffffffff


	//   ....[93]....
        /*0758*/ 	.word	0xffffffff


	//   ....[94]....
        /*075c*/ 	.word	0xffffffff


	//   ....[95]....
        /*0760*/ 	.word	0xffffffff


	//   ....[96]....
        /*0764*/ 	.word	0xffffffff


	//   ....[97]....
        /*0768*/ 	.word	0xffffffff


	//   ....[98]....
        /*076c*/ 	.word	0xffffffff


	//   ....[99]....
        /*0770*/ 	.word	0xffffffff


	//   ....[100]....
        /*0774*/ 	.word	0xffffffff


	//   ....[101]....
        /*0778*/ 	.word	0xffffffff


	//   ....[102]....
        /*077c*/ 	.word	0xffffffff


	//   ....[103]....
        /*0780*/ 	.word	0xffffffff


	//   ....[104]....
        /*0784*/ 	.word	0xffffffff


	//   ....[105]....
        /*0788*/ 	.word	0xffffffff


	//   ....[106]....
        /*078c*/ 	.word	0xffffffff


	//   ....[107]....
        /*0790*/ 	.word	0xffffffff


	//   ....[108]....
        /*0794*/ 	.word	0xffffffff


	//   ....[109]....
        /*0798*/ 	.word	0xffffffff


	//   ....[110]....
        /*079c*/ 	.word	0xffffffff


	//   ....[111]....
        /*07a0*/ 	.word	0xffffffff


	//   ....[112]....
        /*07a4*/ 	.word	0xffffffff


	//   ....[113]....
        /*07a8*/ 	.word	0xffffffff


	//   ....[114]....
        /*07ac*/ 	.word	0xffffffff


	//   ....[115]....
        /*07b0*/ 	.word	0xffffffff


	//   ....[116]....
        /*07b4*/ 	.word	0xffffffff


	//   ....[117]....
        /*07b8*/ 	.word	0xffffffff


	//   ....[118]....
        /*07bc*/ 	.word	0xffffffff


	//   ....[119]....
        /*07c0*/ 	.word	0xffffffff


	//   ....[120]....
        /*07c4*/ 	.word	0xffffffff


	//   ....[121]....
        /*07c8*/ 	.word	0xffffffff


	//   ....[122]....
        /*07cc*/ 	.word	0xffffffff


	//   ....[123]....
        /*07d0*/ 	.word	0xffffffff


	//   ....[124]....
        /*07d4*/ 	.word	0xffffffff


	//   ....[125]....
        /*07d8*/ 	.word	0xffffffff


	//   ....[126]....
        /*07dc*/ 	.word	0xffffffff


	//   ....[127]....
        /*07e0*/ 	.word	0xffffffff


	//   ....[128]....
        /*07e4*/ 	.word	0xffffffff


	//   ....[129]....
        /*07e8*/ 	.word	0x0500000f


	//   ....[130]....
        /*07ec*/ 	.word	0x0500000f


	//   ....[131]....
        /*07f0*/ 	.word	0x0500000f


	//   ....[132]....
        /*07f4*/ 	.word	0x0500000f


	//   ....[133]....
        /*07f8*/ 	.word	0x0500000f


	//   ....[134]....
        /*07fc*/ 	.word	0x0500000f


	//   ....[135]....
        /*0800*/ 	.word	0x0500000f


	//   ....[136]....
        /*0804*/ 	.word	0x0500000f


	//   ....[137]....
        /*0808*/ 	.word	0x0500000f


	//   ....[138]....
        /*080c*/ 	.word	0x0500000f


	//   ....[139]....
        /*0810*/ 	.word	0x0500000f


	//   ....[140]....
        /*0814*/ 	.word	0x0500000f


	//   ....[141]....
        /*0818*/ 	.word	0x0500000f


	//   ....[142]....
        /*081c*/ 	.word	0x0500000f


	//   ....[143]....
        /*0820*/ 	.word	0x0500000f


	//   ....[144]....
        /*0824*/ 	.word	0x0500000f


	//   ....[145]....
        /*0828*/ 	.word	0x0500000f


	//   ....[146]....
        /*082c*/ 	.word	0x0500000f


	//   ....[147]....
        /*0830*/ 	.word	0x0500000f


	//   ....[148]....
        /*0834*/ 	.word	0x0500000f


	//   ....[149]....
        /*0838*/ 	.word	0x0500000f


	//   ....[150]....
        /*083c*/ 	.word	0x0500000f


	//   ....[151]....
        /*0840*/ 	.word	0x0500000f


	//   ....[152]....
        /*0844*/ 	.word	0x0500000f


	//   ....[153]....
        /*0848*/ 	.word	0x0500000f


	//   ....[154]....
        /*084c*/ 	.word	0x0500000f


	//   ....[155]....
        /*0850*/ 	.word	0x0500000f


	//   ....[156]....
        /*0854*/ 	.word	0x0500000f


	//   ....[157]....
        /*0858*/ 	.word	0x0500000f


	//   ....[158]....
        /*085c*/ 	.word	0x0500000f


	//   ....[159]....
        /*0860*/ 	.word	0x0500000f


	//   ....[160]....
        /*0864*/ 	.word	0x0500000f


	//   ....[161]....
        /*0868*/ 	.word	0x0500000f


	//   ....[162]....
        /*086c*/ 	.word	0x0500000f


	//   ....[163]....
        /*0870*/ 	.word	0x0500000f


	//   ....[164]....
        /*0874*/ 	.word	0x0500000f


	//   ....[165]....
        /*0878*/ 	.word	0x0500000f


	//   ....[166]....
        /*087c*/ 	.word	0x0500000f


	//   ....[167]....
        /*0880*/ 	.word	0x0500000f


	//   ....[168]....
        /*0884*/ 	.word	0x0500000f


	//   ....[169]....
        /*0888*/ 	.word	0x0500000f


	//   ....[170]....
        /*088c*/ 	.word	0x0500000f


	//   ....[171]....
        /*0890*/ 	.word	0x0500000f


	//   ....[172]....
        /*0894*/ 	.word	0x0500000f


	//   ....[173]....
        /*0898*/ 	.word	0x0500000f


	//   ....[174]....
        /*089c*/ 	.word	0x0500000f


	//   ....[175]....
        /*08a0*/ 	.word	0x0500000f


	//   ....[176]....
        /*08a4*/ 	.word	0x0500000f


	//   ....[177]....
        /*08a8*/ 	.word	0x0500000f


	//   ....[178]....
        /*08ac*/ 	.word	0x0500000f


	//   ....[179]....
        /*08b0*/ 	.word	0x0500000f


	//   ....[180]....
        /*08b4*/ 	.word	0x0500000f


	//   ....[181]....
        /*08b8*/ 	.word	0x0500000f


	//   ....[182]....
        /*08bc*/ 	.word	0x0500000f


	//   ....[183]....
        /*08c0*/ 	.word	0x0500000f


	//   ....[184]....
        /*08c4*/ 	.word	0x0500000f


	//   ....[185]....
        /*08c8*/ 	.word	0x0500000f


	//   ....[186]....
        /*08cc*/ 	.word	0x0500000f


	//   ....[187]....
        /*08d0*/ 	.word	0x0500000f


	//   ....[188]....
        /*08d4*/ 	.word	0x0500000f


	//   ....[189]....
        /*08d8*/ 	.word	0x0500000f


	//   ....[190]....
        /*08dc*/ 	.word	0x0500000f


	//   ....[191]....
        /*08e0*/ 	.word	0x0500000f


	//   ....[192]....
        /*08e4*/ 	.word	0x0500000f


	//   ....[193]....
        /*08e8*/ 	.word	0x0500000f


	//   ....[194]....
        /*08ec*/ 	.word	0x0500000f


	//   ....[195]....
        /*08f0*/ 	.word	0x0500000f


	//   ....[196]....
        /*08f4*/ 	.word	0x0500000f


	//   ....[197]....
        /*08f8*/ 	.word	0x0500000f


	//   ....[198]....
        /*08fc*/ 	.word	0x0500000f


	//   ....[199]....
        /*0900*/ 	.word	0x0500000f


	//   ....[200]....
        /*0904*/ 	.word	0x0500000f


	//   ....[201]....
        /*0908*/ 	.word	0x0500000f


	//   ....[202]....
        /*090c*/ 	.word	0x0500000f


	//   ....[203]....
        /*0910*/ 	.word	0x0500000f


	//   ....[204]....
        /*0914*/ 	.word	0x0500000f


	//   ....[205]....
        /*0918*/ 	.word	0x0500000f


	//   ....[206]....
        /*091c*/ 	.word	0x0500000f


	//   ....[207]....
        /*0920*/ 	.word	0x0500000f


	//   ....[208]....
        /*0924*/ 	.word	0x0500000f


	//   ....[209]....
        /*0928*/ 	.word	0x0500000f


	//   ....[210]....
        /*092c*/ 	.word	0x0500000f


	//   ....[211]....
        /*0930*/ 	.word	0x0500000f


	//----- nvinfo : EIATTR_COOP_GROUP_INSTR_OFFSETS
	.align		4
.L_143:
        /*0934*/ 	.byte	0x04, 0x28
        /*0936*/ 	.short	(.L_145 - .L_144)


	//   ....[0]....
.L_144:
        /*0938*/ 	.word	0x00000070


	//   ....[1]....
        /*093c*/ 	.word	0x00000140


	//   ....[2]....
        /*0940*/ 	.word	0x00000190


	//   ....[3]....
        /*0944*/ 	.word	0x000003c0


	//   ....[4]....
        /*0948*/ 	.word	0x00000520


	//   ....[5]....
        /*094c*/ 	.word	0x00000640


	//   ....[6]....
        /*0950*/ 	.word	0x000007a0


	//   ....[7]....
        /*0954*/ 	.word	0x00003180


	//   ....[8]....
        /*0958*/ 	.word	0x00003190


	//   ....[9]....
        /*095c*/ 	.word	0x00004ce0


	//   ....[10]....
        /*0960*/ 	.word	0x00004cf0


	//   ....[11]....
        /*0964*/ 	.word	0x00006610


	//   ....[12]....
        /*0968*/ 	.word	0x00006620


	//   ....[13]....
        /*096c*/ 	.word	0x00006b00


	//   ....[14]....
        /*0970*/ 	.word	0x00006b20


	//   ....[15]....
        /*0974*/ 	.word	0x00007160


	//   ....[16]....
        /*0978*/ 	.word	0x00007730


	//   ....[17]....
        /*097c*/ 	.word	0x00007740


	//   ....[18]....
        /*0980*/ 	.word	0x00007750


	//   ....[19]....
        /*0984*/ 	.word	0x00007760


	//   ....[20]....
        /*0988*/ 	.word	0x00009290


	//   ....[21]....
        /*098c*/ 	.word	0x000092a0


	//   ....[22]....
        /*0990*/ 	.word	0x000092b0


	//   ....[23]....
        /*0994*/ 	.word	0x000092c0


	//   ....[24]....
        /*0998*/ 	.word	0x0000bb20


	//   ....[25]....
        /*099c*/ 	.word	0x0000bc50


	//   ....[26]....
        /*09a0*/ 	.word	0x0000bee0


	//   ....[27]....
        /*09a4*/ 	.word	0x0000bf40


	//   ....[28]....
        /*09a8*/ 	.word	0x0000d0d0


	//   ....[29]....
        /*09ac*/ 	.word	0x0000e140


	//   ....[30]....
        /*09b0*/ 	.word	0x0000e160


	//   ....[31]....
        /*09b4*/ 	.word	0x0000e390


	//   ....[32]....
        /*09b8*/ 	.word	0x0000e3b0


	//   ....[33]....
        /*09bc*/ 	.word	0x0000f740


	//   ....[34]....
        /*09c0*/ 	.word	0x0000f970


	//   ....[35]....
        /*09c4*/ 	.word	0x0000fe10


	//   ....[36]....
        /*09c8*/ 	.word	0x0000fe30


	//   ....[37]....
        /*09cc*/ 	.word	0x0000fe60


	//   ....[38]....
        /*09d0*/ 	.word	0x00010d90


	//   ....[39]....
        /*09d4*/ 	.word	0x00010dd0


	//   ....[40]....
        /*09d8*/ 	.word	0x00010e10


	//   ....[41]....
        /*09dc*/ 	.word	0x00010e20


	//   ....[42]....
        /*09e0*/ 	.word	0x000113b0


	//   ....[43]....
        /*09e4*/ 	.word	0x000113d0


	//   ....[44]....
        /*09e8*/ 	.word	0x000114f0


	//   ....[45]....
        /*09ec*/ 	.word	0x00011510


	//   ....[46]....
        /*09f0*/ 	.word	0x00011e30


	//   ....[47]....
        /*09f4*/ 	.word	0x00011e40


	//   ....[48]....
        /*09f8*/ 	.word	0x00011fa0


	//   ....[49]....
        /*09fc*/ 	.word	0x00011fb0


	//   ....[50]....
        /*0a00*/ 	.word	0x00012150


	//   ....[51]....
        /*0a04*/ 	.word	0x00012320


	//   ....[52]....
        /*0a08*/ 	.word	0x00012350


	//   ....[53]....
        /*0a0c*/ 	.word	0x00012380


	//   ....[54]....
        /*0a10*/ 	.word	0x000123b0


	//   ....[55]....
        /*0a14*/ 	.word	0x000123e0


	//   ....[56]....
        /*0a18*/ 	.word	0x00012410


	//   ....[57]....
        /*0a1c*/ 	.word	0x00012580


	//   ....[58]....
        /*0a20*/ 	.word	0x000125b0


	//   ....[59]....
        /*0a24*/ 	.word	0x000125e0


	//   ....[60]....
        /*0a28*/ 	.word	0x00012610


	//   ....[61]....
        /*0a2c*/ 	.word	0x00012640


	//   ....[62]....
        /*0a30*/ 	.word	0x00012670


	//   ....[63]....
        /*0a34*/ 	.word	0x00012700


	//   ....[64]....
        /*0a38*/ 	.word	0x00012730


	//   ....[65]....
        /*0a3c*/ 	.word	0x000127b0


	//   ....[66]....
        /*0a40*/ 	.word	0x00013330


	//   ....[67]....
        /*0a44*/ 	.word	0x00015480


	//   ....[68]....
        /*0a48*/ 	.word	0x00015490


	//   ....[69]....
        /*0a4c*/ 	.word	0x00015550


	//   ....[70]....
        /*0a50*/ 	.word	0x00015560


	//   ....[71]....
        /*0a54*/ 	.word	0x00015610


	//   ....[72]....
        /*0a58*/ 	.word	0x00015620


	//   ....[73]....
        /*0a5c*/ 	.word	0x00015630


	//   ....[74]....
        /*0a60*/ 	.word	0x00015640


	//   ....[75]....
        /*0a64*/ 	.word	0x00016040


	//   ....[76]....
        /*0a68*/ 	.word	0x00016050


	//   ....[77]....
        /*0a6c*/ 	.word	0x00016110


	//   ....[78]....
        /*0a70*/ 	.word	0x00016130


	//   ....[79]....
        /*0a74*/ 	.word	0x000161d0


	//   ....[80]....
        /*0a78*/ 	.word	0x000161f0


	//   ....[81]....
        /*0a7c*/ 	.word	0x00016200


	//   ....[82]....
        /*0a80*/ 	.word	0x00016210


	//   ....[83]....
        /*0a84*/ 	.word	0x00016330


	//   ....[84]....
        /*0a88*/ 	.word	0x00016340


	//   ....[85]....
        /*0a8c*/ 	.word	0x00016350


	//   ....[86]....
        /*0a90*/ 	.word	0x000163e0


	//   ....[87]....
        /*0a94*/ 	.word	0x00016be0


	//   ....[88]....
        /*0a98*/ 	.word	0x00016bf0


	//   ....[89]....
        /*0a9c*/ 	.word	0x00016c10


	//   ....[90]....
        /*0aa0*/ 	.word	0x00016c90


	//   ....[91]....
        /*0aa4*/ 	.word	0x00016ca0


	//   ....[92]....
        /*0aa8*/ 	.word	0x00016d00


	//   ....[93]....
        /*0aac*/ 	.word	0x00016d30


	//   ....[94]....
        /*0ab0*/ 	.word	0x00016d70


	//   ....[95]....
        /*0ab4*/ 	.word	0x00017020


	//   ....[96]....
        /*0ab8*/ 	.word	0x00017040


	//   ....[97]....
        /*0abc*/ 	.word	0x000170e0


	//   ....[98]....
        /*0ac0*/ 	.word	0x000170f0


	//   ....[99]....
        /*0ac4*/ 	.word	0x00017180


	//   ....[100]....
        /*0ac8*/ 	.word	0x00017190


	//   ....[101]....
        /*0acc*/ 	.word	0x000171a0


	//   ....[102]....
        /*0ad0*/ 	.word	0x00017230


	//   ....[103]....
        /*0ad4*/ 	.word	0x00017820


	//   ....[104]....
        /*0ad8*/ 	.word	0x00017830


	//   ....[105]....
        /*0adc*/ 	.word	0x000178c0


	//   ....[106]....
        /*0ae0*/ 	.word	0x00017960


	//   ....[107]....
        /*0ae4*/ 	.word	0x00017980


	//   ....[108]....
        /*0ae8*/ 	.word	0x00017a00


	//   ....[109]....
        /*0aec*/ 	.word	0x00017a20


	//   ....[110]....
        /*0af0*/ 	.word	0x00017a30


	//   ....[111]....
        /*0af4*/ 	.word	0x00017e30


	//   ....[112]....
        /*0af8*/ 	.word	0x00017e60


	//   ....[113]....
        /*0afc*/ 	.word	0x00017ea0


	//   ....[114]....
        /*0b00*/ 	.word	0x00017ed0


	//   ....[115]....
        /*0b04*/ 	.word	0x00017f00


	//   ....[116]....
        /*0b08*/ 	.word	0x00017f30


	//   ....[117]....
        /*0b0c*/ 	.word	0x00017f60


	//   ....[118]....
        /*0b10*/ 	.word	0x00017f90


	//   ....[119]....
        /*0b14*/ 	.word	0x00018110


	//   ....[120]....
        /*0b18*/ 	.word	0x00018140


	//   ....[121]....
        /*0b1c*/ 	.word	0x00018170


	//   ....[122]....
        /*0b20*/ 	.word	0x000181a0


	//   ....[123]....
        /*0b24*/ 	.word	0x000181d0


	//   ....[124]....
        /*0b28*/ 	.word	0x00018200


	//   ....[125]....
        /*0b2c*/ 	.word	0x000182c0


	//   ....[126]....
        /*0b30*/ 	.word	0x000182e0


	//   ....[127]....
        /*0b34*/ 	.word	0x00018350


	//   ....[128]....
        /*0b38*/ 	.word	0x000187c0


	//   ....[129]....
        /*0b3c*/ 	.word	0x00018b00


	//   ....[130]....
        /*0b40*/ 	.word	0x00018b90


	//   ....[131]....
        /*0b44*/ 	.word	0x00018c80


	//   ....[132]....
        /*0b48*/ 	.word	0x00018d10


	//   ....[133]....
        /*0b4c*/ 	.word	0x00018df0


	//   ....[134]....
        /*0b50*/ 	.word	0x00018e80


	//   ....[135]....
        /*0b54*/ 	.word	0x00018fc0


	//   ....[136]....
        /*0b58*/ 	.word	0x00019070


	//   ....[137]....
        /*0b5c*/ 	.word	0x00019100


	//   ....[138]....
        /*0b60*/ 	.word	0x00019150


	//   ....[139]....
        /*0b64*/ 	.word	0x000191a0


	//   ....[140]....
        /*0b68*/ 	.word	0x00019290


	//   ....[141]....
        /*0b6c*/ 	.word	0x00019320


	//   ....[142]....
        /*0b70*/ 	.word	0x00019370


	//   ....[143]....
        /*0b74*/ 	.word	0x000193c0


	//   ....[144]....
        /*0b78*/ 	.word	0x000195e0


	//   ....[145]....
        /*0b7c*/ 	.word	0x00019630


	//   ....[146]....
        /*0b80*/ 	.word	0x000196c0


	//   ....[147]....
        /*0b84*/ 	.word	0x00019750


	//   ....[148]....
        /*0b88*/ 	.word	0x00019810


	//   ....[149]....
        /*0b8c*/ 	.word	0x00019af0


	//   ....[150]....
        /*0b90*/ 	.word	0x00019be0


	//   ....[151]....
        /*0b94*/ 	.word	0x00019c70


	//   ....[152]....
        /*0b98*/ 	.word	0x00019cd0


	//   ....[153]....
        /*0b9c*/ 	.word	0x00019df0


	//   ....[154]....
        /*0ba0*/ 	.word	0x00019e50


	//   ....[155]....
        /*0ba4*/ 	.word	0x00019f70


	//   ....[156]....
        /*0ba8*/ 	.word	0x00019fd0


	//   ....[157]....
        /*0bac*/ 	.word	0x0001a080


	//   ....[158]....
        /*0bb0*/ 	.word	0x0001a1a0


	//   ....[159]....
        /*0bb4*/ 	.word	0x0001a210


	//   ....[160]....
        /*0bb8*/ 	.word	0x0001a270


	//   ....[161]....
        /*0bbc*/ 	.word	0x0001a380


	//   ....[162]....
        /*0bc0*/ 	.word	0x0001a3e0


	//   ....[163]....
        /*0bc4*/ 	.word	0x0001a500


	//   ....[164]....
        /*0bc8*/ 	.word	0x0001a560


	//   ....[165]....
        /*0bcc*/ 	.word	0x0001a640


	//   ....[166]....
        /*0bd0*/ 	.word	0x0001a710


	//   ....[167]....
        /*0bd4*/ 	.word	0x0001a800


	//   ....[168]....
        /*0bd8*/ 	.word	0x0001a860


	//   ....[169]....
        /*0bdc*/ 	.word	0x0001a900


	//   ....[170]....
        /*0be0*/ 	.word	0x0001aaa0


	//   ....[171]....
        /*0be4*/ 	.word	0x0001ab70


	//   ....[172]....
        /*0be8*/ 	.word	0x0001abf0


	//   ....[173]....
        /*0bec*/ 	.word	0x0001ace0


	//   ....[174]....
        /*0bf0*/ 	.word	0x0001ad40


	//   ....[175]....
        /*0bf4*/ 	.word	0x0001ae10


	//   ....[176]....
        /*0bf8*/ 	.word	0x0001ae70


	//   ....[177]....
        /*0bfc*/ 	.word	0x0001af50


	//   ....[178]....
        /*0c00*/ 	.word	0x0001b040


	//   ....[179]....
        /*0c04*/ 	.word	0x0001b0e0


	//   ....[180]....
        /*0c08*/ 	.word	0x0001b140


	//   ....[181]....
        /*0c0c*/ 	.word	0x0001b240


	//   ....[182]....
        /*0c10*/ 	.word	0x0001b2a0


	//   ....[183]....
        /*0c14*/ 	.word	0x0001b3a0


	//   ....[184]....
        /*0c18*/ 	.word	0x0001b400


	//   ....[185]....
        /*0c1c*/ 	.word	0x0001b4d0


	//   ....[186]....
        /*0c20*/ 	.word	0x0001b620


	//   ....[187]....
        /*0c24*/ 	.word	0x0001b6d0


	//   ....[188]....
        /*0c28*/ 	.word	0x0001b7e0


	//   ....[189]....
        /*0c2c*/ 	.word	0x0001b8c0


	//   ....[190]....
        /*0c30*/ 	.word	0x0001b920


	//   ....[191]....
        /*0c34*/ 	.word	0x0001ba10


	//   ....[192]....
        /*0c38*/ 	.word	0x0001ba70


	//   ....[193]....
        /*0c3c*/ 	.word	0x0001bb50


	//   ....[194]....
        /*0c40*/ 	.word	0x0001bbe0


	//   ....[195]....
        /*0c44*/ 	.word	0x0001bc80


	//   ....[196]....
        /*0c48*/ 	.word	0x0001bda0


	//   ....[197]....
        /*0c4c*/ 	.word	0x0001be10


	//   ....[198]....
        /*0c50*/ 	.word	0x0001be80


	//   ....[199]....
        /*0c54*/ 	.word	0x0001bef0


	//   ....[200]....
        /*0c58*/ 	.word	0x0001bf60


	//   ....[201]....
        /*0c5c*/ 	.word	0x0001bfe0


	//   ....[202]....
        /*0c60*/ 	.word	0x0001c070


	//   ....[203]....
        /*0c64*/ 	.word	0x0001c100


	//   ....[204]....
        /*0c68*/ 	.word	0x0001c170


	//   ....[205]....
        /*0c6c*/ 	.word	0x0001c1e0


	//   ....[206]....
        /*0c70*/ 	.word	0x0001c250


	//   ....[207]....
        /*0c74*/ 	.word	0x0001c2d0


	//   ....[208]....
        /*0c78*/ 	.word	0x0001c340


	//   ....[209]....
        /*0c7c*/ 	.word	0x0001c3e0


	//   ....[210]....
        /*0c80*/ 	.word	0x0001c470


	//   ....[211]....
        /*0c84*/ 	.word	0x0001c590


	//----- nvinfo : EIATTR_REG_RECONFIG
	.align		4
.L_145:
        /*0c88*/ 	.byte	0x01, 0x54
	.zero		2


	//----- nvinfo : EIATTR_SYSCALL_OFFSETS
	.align		4
        /*0c8c*/ 	.byte	0x04, 0x46
        /*0c8e*/ 	.short	(.L_147 - .L_146)


	//   ....[0]....
.L_146:
        /*0c90*/ 	.word	0x00001c80


	//   ....[1]....
        /*0c94*/ 	.word	0x00001dd0


	//   ....[2]....
        /*0c98*/ 	.word	0x00007330


	//   ....[3]....
        /*0c9c*/ 	.word	0x000076b0


	//   ....[4]....
        /*0ca0*/ 	.word	0x000149e0


	//   ....[5]....
        /*0ca4*/ 	.word	0x00014b30


	//   ....[6]....
        /*0ca8*/ 	.word	0x00014c20


	//   ....[7]....
        /*0cac*/ 	.word	0x00015ab0


	//----- nvinfo : EIATTR_MBARRIER_INSTR_OFFSETS
	.align		4
.L_147:
        /*0cb0*/ 	.byte	0x04, 0x39
        /*0cb2*/ 	.short	(.L_149 - .L_148)


	//   ....[0]....
.L_148:
        /*0cb4*/ 	.word	0x00000270
        /*0cb8*/ 	.word	0x000000ff
        /*0cbc*/ 	.word	0x0002d800
        /*0cc0*/ 	.short	0x0100
        /*0cc2*/ 	.byte	0x08
	.zero		1


	//   ....[1]....
        /*0cc4*/ 	.word	0x00000280
        /*0cc8*/ 	.word	0x000000ff
        /*0ccc*/ 	.word	0x0002d820
        /*0cd0*/ 	.short	0x0100
        /*0cd2*/ 	.byte	0x08
	.zero		1


	//   ....[2]....
        /*0cd4*/ 	.word	0x00000370
        /*0cd8*/ 	.word	0x000000ff
        /*0cdc*/ 	.word	0x0002d830
        /*0ce0*/ 	.short	0x0100
        /*0ce2*/ 	.byte	0x08
	.zero		1


	//   ....[3]....
        /*0ce4*/ 	.word	0x00000380
        /*0ce8*/ 	.word	0x000000ff
        /*0cec*/ 	.word	0x0002d840
        /*0cf0*/ 	.short	0x0100
        /*0cf2*/ 	.byte	0x08
	.zero		1


	//   ....[4]....
        /*0cf4*/ 	.word	0x00000390
        /*0cf8*/ 	.word	0x000000ff
        /*0cfc*/ 	.word	0x0002d838
        /*0d00*/ 	.short	0x0100
        /*0d02*/ 	.byte	0x08
	.zero		1


	//   ....[5]....
        /*0d04*/ 	.word	0x000003a0
        /*0d08*/ 	.word	0x000000ff
        /*0d0c*/ 	.word	0x0002d848
        /*0d10*/ 	.short	0x0100
        /*0d12*/ 	.byte	0x08
	.zero		1


	//   ....[6]....
        /*0d14*/ 	.word	0x000004d0
        /*0d18*/ 	.word	0x000000ff
        /*0d1c*/ 	.word	0x0002d850
        /*0d20*/ 	.short	0x0100
        /*0d22*/ 	.byte	0x08
	.zero		1


	//   ....[7]....
        /*0d24*/ 	.word	0x000004e0
        /*0d28*/ 	.word	0x000000ff
        /*0d2c*/ 	.word	0x0002d860
        /*0d30*/ 	.short	0x0100
        /*0d32*/ 	.byte	0x08
	.zero		1


	//   ....[8]....
        /*0d34*/ 	.word	0x000004f0
        /*0d38*/ 	.word	0x000000ff
        /*0d3c*/ 	.word	0x0002d858
        /*0d40*/ 	.short	0x0100
        /*0d42*/ 	.byte	0x08
	.zero		1


	//   ....[9]....
        /*0d44*/ 	.word	0x00000500
        /*0d48*/ 	.word	0x000000ff
        /*0d4c*/ 	.word	0x0002d868
        /*0d50*/ 	.short	0x0100
        /*0d52*/ 	.byte	0x08
	.zero		1


	//   ....[10]....
        /*0d54*/ 	.word	0x000005f0
        /*0d58*/ 	.word	0x000000ff
        /*0d5c*/ 	.word	0x0002d870
        /*0d60*/ 	.short	0x0100
        /*0d62*/ 	.byte	0x06
	.zero		1


	//   ....[11]....
        /*0d64*/ 	.word	0x00000600
        /*0d68*/ 	.word	0x000000ff
        /*0d6c*/ 	.word	0x0002d880
        /*0d70*/ 	.short	0x0100
        /*0d72*/ 	.byte	0x06
	.zero		1


	//   ....[12]....
        /*0d74*/ 	.word	0x00000610
        /*0d78*/ 	.word	0x000000ff
        /*0d7c*/ 	.word	0x0002d878
        /*0d80*/ 	.short	0x0100
        /*0d82*/ 	.byte	0x06
	.zero		1


	//   ....[13]....
        /*0d84*/ 	.word	0x00000620
        /*0d88*/ 	.word	0x000000ff
        /*0d8c*/ 	.word	0x0002d888
        /*0d90*/ 	.short	0x0100
        /*0d92*/ 	.byte	0x06
	.zero		1


	//   ....[14]....
        /*0d94*/ 	.word	0x00000750
        /*0d98*/ 	.word	0x000000ff
        /*0d9c*/ 	.word	0x0002d890
        /*0da0*/ 	.short	0x0100
        /*0da2*/ 	.byte	0x08
	.zero		1


	//   ....[15]....
        /*0da4*/ 	.word	0x00000760
        /*0da8*/ 	.word	0x000000ff
        /*0dac*/ 	.word	0x0002d8a0
        /*0db0*/ 	.short	0x0100
        /*0db2*/ 	.byte	0x08
	.zero		1


	//   ....[16]....
        /*0db4*/ 	.word	0x00000770
        /*0db8*/ 	.word	0x000000ff
        /*0dbc*/ 	.word	0x0002d898
        /*0dc0*/ 	.short	0x0100
        /*0dc2*/ 	.byte	0x08
	.zero		1


	//   ....[17]....
        /*0dc4*/ 	.word	0x00000780
        /*0dc8*/ 	.word	0x000000ff
        /*0dcc*/ 	.word	0x0002d8a8
        /*0dd0*/ 	.short	0x0100
        /*0dd2*/ 	.byte	0x08
	.zero		1


	//   ....[18]....
        /*0dd4*/ 	.word	0x000008b0
        /*0dd8*/ 	.word	0x000000ff
        /*0ddc*/ 	.word	0x0002d8b0
        /*0de0*/ 	.short	0x0100
        /*0de2*/ 	.byte	0x08
	.zero		1


	//   ....[19]....
        /*0de4*/ 	.word	0x000008c0
        /*0de8*/ 	.word	0x000000ff
        /*0dec*/ 	.word	0x0002d8c0
        /*0df0*/ 	.short	0x0100
        /*0df2*/ 	.byte	0x08
	.zero		1


	//   ....[20]....
        /*0df4*/ 	.word	0x000008d0
        /*0df8*/ 	.word	0x000000ff
        /*0dfc*/ 	.word	0x0002d8b8
        /*0e00*/ 	.short	0x0100
        /*0e02*/ 	.byte	0x08
	.zero		1


	//   ....[21]....
        /*0e04*/ 	.word	0x000008e0
        /*0e08*/ 	.word	0x000000ff
        /*0e0c*/ 	.word	0x0002d8c8
        /*0e10*/ 	.short	0x0100
        /*0e12*/ 	.byte	0x08
	.zero		1


	//   ....[22]....
        /*0e14*/ 	.word	0x00003130
        /*0e18*/ 	.word	0x0000001f
        /*0e1c*/ 	.word	0x0002d890
        /*0e20*/ 	.short	0x010a
        /*0e22*/ 	.byte	0x3f
	.zero		1


	//   ....[23]....
        /*0e24*/ 	.word	0x00004c90
        /*0e28*/ 	.word	0x0000001f
        /*0e2c*/ 	.word	0x0002d890
        /*0e30*/ 	.short	0x010a
        /*0e32*/ 	.byte	0x3f
	.zero		1


	//   ....[24]....
        /*0e34*/ 	.word	0x00006460
        /*0e38*/ 	.word	0x0000001f
        /*0e3c*/ 	.word	0x0002d890
        /*0e40*/ 	.short	0x010a
        /*0e42*/ 	.byte	0x3f
	.zero		1


	//   ....[25]....
        /*0e44*/ 	.word	0x00006950
        /*0e48*/ 	.word	0x0000000b
        /*0e4c*/ 	.word	0x00000000
        /*0e50*/ 	.short	0x0101
        /*0e52*/ 	.byte	0x3f
	.zero		1


	//   ....[26]....
        /*0e54*/ 	.word	0x00006990
        /*0e58*/ 	.word	0x0000001f
        /*0e5c*/ 	.word	0x0002d8b0
        /*0e60*/ 	.short	0x010a
        /*0e62*/ 	.byte	0x3f
	.zero		1


	//   ....[27]....
        /*0e64*/ 	.word	0x00006e40
        /*0e68*/ 	.word	0x0000001f
        /*0e6c*/ 	.word	0x00000000
        /*0e70*/ 	.short	0x0101
        /*0e72*/ 	.byte	0x3f
	.zero		1


	//   ....[28]....
        /*0e74*/ 	.word	0x000073d0
        /*0e78*/ 	.word	0x00000002
        /*0e7c*/ 	.word	0x0002d800
        /*0e80*/ 	.short	0x010a
        /*0e82*/ 	.byte	0x3f
	.zero		1


	//   ....[29]....
        /*0e84*/ 	.word	0x00007420
        /*0e88*/ 	.word	0x00000002
        /*0e8c*/ 	.word	0x0002d800
        /*0e90*/ 	.short	0x010a
        /*0e92*/ 	.byte	0x3f
	.zero		1


	//   ....[30]....
        /*0e94*/ 	.word	0x00007e80
        /*0e98*/ 	.word	0x00000002
        /*0e9c*/ 	.word	0x0002d800
        /*0ea0*/ 	.short	0x010a
        /*0ea2*/ 	.byte	0x3f
	.zero		1


	//   ....[31]....
        /*0ea4*/ 	.word	0x000097d0
        /*0ea8*/ 	.word	0x00000002
        /*0eac*/ 	.word	0x0002d800
        /*0eb0*/ 	.short	0x010a
        /*0eb2*/ 	.byte	0x3f
	.zero		1


	//   ....[32]....
        /*0eb4*/ 	.word	0x0000ad70
        /*0eb8*/ 	.word	0x00000008
        /*0ebc*/ 	.word	0x0002d830
        /*0ec0*/ 	.short	0x010a
        /*0ec2*/ 	.byte	0x3f
	.zero		1


	//   ....[33]....
        /*0ec4*/ 	.word	0x0000ae40
        /*0ec8*/ 	.word	0x00000008
        /*0ecc*/ 	.word	0x0002d830
        /*0ed0*/ 	.short	0x010a
        /*0ed2*/ 	.byte	0x3f
	.zero		1


	//   ....[34]....
        /*0ed4*/ 	.word	0x0000c2a0
        /*0ed8*/ 	.word	0x00000008
        /*0edc*/ 	.word	0x00000000
        /*0ee0*/ 	.short	0x0101
        /*0ee2*/ 	.byte	0x3f
	.zero		1


	//   ....[35]....
        /*0ee4*/ 	.word	0x0000d3b0
        /*0ee8*/ 	.word	0x00000003
        /*0eec*/ 	.word	0x0002d830
        /*0ef0*/ 	.short	0x010a
        /*0ef2*/ 	.byte	0x3f
	.zero		1


	//   ....[36]....
        /*0ef4*/ 	.word	0x0000d400
        /*0ef8*/ 	.word	0x00000003
        /*0efc*/ 	.word	0x0002d830
        /*0f00*/ 	.short	0x010a
        /*0f02*/ 	.byte	0x3f
	.zero		1


	//   ....[37]....
        /*0f04*/ 	.word	0x0000d880
        /*0f08*/ 	.word	0x00000003
        /*0f0c*/ 	.word	0x0002d850
        /*0f10*/ 	.short	0x010a
        /*0f12*/ 	.byte	0x3f
	.zero		1


	//   ....[38]....
        /*0f14*/ 	.word	0x0000d8c0
        /*0f18*/ 	.word	0x00000003
        /*0f1c*/ 	.word	0x0002d850
        /*0f20*/ 	.short	0x010a
        /*0f22*/ 	.byte	0x3f
	.zero		1


	//   ....[39]....
        /*0f24*/ 	.word	0x0000df30
        /*0f28*/ 	.word	0x00000000
        /*0f2c*/ 	.word	0x00000000
        /*0f30*/ 	.short	0x0101
        /*0f32*/ 	.byte	0x3f
	.zero		1


	//   ....[40]....
        /*0f34*/ 	.word	0x0000f140
        /*0f38*/ 	.word	0x00000005
        /*0f3c*/ 	.word	0x00000000
        /*0f40*/ 	.short	0x0101
        /*0f42*/ 	.byte	0x3f
	.zero		1


	//   ....[41]....
        /*0f44*/ 	.word	0x0000f7c0
        /*0f48*/ 	.word	0x0000000c
        /*0f4c*/ 	.word	0x0002d850
        /*0f50*/ 	.short	0x010a
        /*0f52*/ 	.byte	0x3f
	.zero		1


	//   ....[42]....
        /*0f54*/ 	.word	0x0000f870
        /*0f58*/ 	.word	0x0000000c
        /*0f5c*/ 	.word	0x0002d850
        /*0f60*/ 	.short	0x010a
        /*0f62*/ 	.byte	0x3f
	.zero		1


	//   ....[43]....
        /*0f64*/ 	.word	0x00010070
        /*0f68*/ 	.word	0x0000000c
        /*0f6c*/ 	.word	0x00000000
        /*0f70*/ 	.short	0x0101
        /*0f72*/ 	.byte	0x3f
	.zero		1


	//   ....[44]....
        /*0f74*/ 	.word	0x000113c0
        /*0f78*/ 	.word	0x00000003
        /*0f7c*/ 	.word	0x00000000
        /*0f80*/ 	.short	0x0101
        /*0f82*/ 	.byte	0x3f
	.zero		1


	//   ....[45]....
        /*0f84*/ 	.word	0x00013410
        /*0f88*/ 	.word	0x00000016
        /*0f8c*/ 	.word	0x0002d820
        /*0f90*/ 	.short	0x010a
        /*0f92*/ 	.byte	0x3f
	.zero		1


	//   ....[46]....
        /*0f94*/ 	.word	0x000134d0
        /*0f98*/ 	.word	0x00000008
        /*0f9c*/ 	.word	0x0002d8a0
        /*0fa0*/ 	.short	0x010a
        /*0fa2*/ 	.byte	0x3f
	.zero		1


	//   ....[47]....
        /*0fa4*/ 	.word	0x00013900
        /*0fa8*/ 	.word	0x00000008
        /*0fac*/ 	.word	0x0002d8c0
        /*0fb0*/ 	.short	0x010a
        /*0fb2*/ 	.byte	0x3f
	.zero		1


	//   ....[48]....
        /*0fb4*/ 	.word	0x00013e60
        /*0fb8*/ 	.word	0x00000008
        /*0fbc*/ 	.word	0x0002d8a0
        /*0fc0*/ 	.short	0x010a
        /*0fc2*/ 	.byte	0x3f
	.zero		1


	//   ....[49]....
        /*0fc4*/ 	.word	0x00014280
        /*0fc8*/ 	.word	0x00000008
        /*0fcc*/ 	.word	0x0002d8c0
        /*0fd0*/ 	.short	0x010a
        /*0fd2*/ 	.byte	0x3f
	.zero		1


	//   ....[50]....
        /*0fd4*/ 	.word	0x00015210
        /*0fd8*/ 	.word	0x00000000
        /*0fdc*/ 	.word	0x0002d840
        /*0fe0*/ 	.short	0x010a
        /*0fe2*/ 	.byte	0x3f
	.zero		1


	//   ....[51]....
        /*0fe4*/ 	.word	0x00015790
        /*0fe8*/ 	.word	0x00000000
        /*0fec*/ 	.word	0x0002d830
        /*0ff0*/ 	.short	0x0107
        /*0ff2*/ 	.byte	0x3f
	.zero		1


	//   ....[52]....
        /*0ff4*/ 	.word	0x00015860
        /*0ff8*/ 	.word	0x00000000
        /*0ffc*/ 	.word	0x0002d830
        /*1000*/ 	.short	0x0101
        /*1002*/ 	.byte	0x3f
	.zero		1


	//   ....[53]....
        /*1004*/ 	.word	0x000164b0
        /*1008*/ 	.word	0x00000016
        /*100c*/ 	.word	0x0002d800
        /*1010*/ 	.short	0x0107
        /*1012*/ 	.byte	0x3f
	.zero		1


	//   ....[54]....
        /*1014*/ 	.word	0x000165a0
        /*1018*/ 	.word	0x00000016
        /*101c*/ 	.word	0x0002d800
        /*1020*/ 	.short	0x0101
        /*1022*/ 	.byte	0x3f
	.zero		1


	//   ....[55]....
        /*1024*/ 	.word	0x000165c0
        /*1028*/ 	.word	0x00000016
        /*102c*/ 	.word	0x0002d820
        /*1030*/ 	.short	0x010a
        /*1032*/ 	.byte	0x3f
	.zero		1


	//   ....[56]....
        /*1034*/ 	.word	0x000169e0
        /*1038*/ 	.word	0x00000005
        /*103c*/ 	.word	0x0002d840
        /*1040*/ 	.short	0x010a
        /*1042*/ 	.byte	0x3f
	.zero		1


	//   ....[57]....
        /*1044*/ 	.word	0x00016e20
        /*1048*/ 	.word	0x00000005
        /*104c*/ 	.word	0x0002d830
        /*1050*/ 	.short	0x0107
        /*1052*/ 	.byte	0x3f
	.zero		1


	//   ....[58]....
        /*1054*/ 	.word	0x00016ee0
        /*1058*/ 	.word	0x00000005
        /*105c*/ 	.word	0x0002d830
        /*1060*/ 	.short	0x0101
        /*1062*/ 	.byte	0x3f
	.zero		1


	//   ....[59]....
        /*1064*/ 	.word	0x00016f40
        /*1068*/ 	.word	0x00000005
        /*106c*/ 	.word	0x0002d860
        /*1070*/ 	.short	0x010a
        /*1072*/ 	.byte	0x3f
	.zero		1


	//   ....[60]....
        /*1074*/ 	.word	0x00017420
        /*1078*/ 	.word	0x00000005
        /*107c*/ 	.word	0x0002d850
        /*1080*/ 	.short	0x0107
        /*1082*/ 	.byte	0x3f
	.zero		1


	//   ....[61]....
        /*1084*/ 	.word	0x00017510
        /*1088*/ 	.word	0x00000005
        /*108c*/ 	.word	0x0002d850
        /*1090*/ 	.short	0x0101
        /*1092*/ 	.byte	0x3f
	.zero		1


	//   ....[62]....
        /*1094*/ 	.word	0x00017730
        /*1098*/ 	.word	0x00000000
        /*109c*/ 	.word	0x0002d860
        /*10a0*/ 	.short	0x010a
        /*10a2*/ 	.byte	0x3f
	.zero		1


	//   ....[63]....
        /*10a4*/ 	.word	0x00017b60
        /*10a8*/ 	.word	0x00000000
        /*10ac*/ 	.word	0x0002d850
        /*10b0*/ 	.short	0x0107
        /*10b2*/ 	.byte	0x3f
	.zero		1


	//   ....[64]....
        /*10b4*/ 	.word	0x00017c40
        /*10b8*/ 	.word	0x00000000
        /*10bc*/ 	.word	0x0002d850
        /*10c0*/ 	.short	0x0101
        /*10c2*/ 	.byte	0x3f
	.zero		1


	//   ....[65]....
        /*10c4*/ 	.word	0x00018740
        /*10c8*/ 	.word	0x00000005
        /*10cc*/ 	.word	0x0002d820
        /*10d0*/ 	.short	0x010a
        /*10d2*/ 	.byte	0x3f
	.zero		1


	//   ....[66]....
        /*10d4*/ 	.word	0x000188e0
        /*10d8*/ 	.word	0x00000003
        /*10dc*/ 	.word	0x0002d840
        /*10e0*/ 	.short	0x010a
        /*10e2*/ 	.byte	0x3f
	.zero		1


	//   ....[67]....
        /*10e4*/ 	.word	0x00018970
        /*10e8*/ 	.word	0x00000005
        /*10ec*/ 	.word	0x0002d840
        /*10f0*/ 	.short	0x010a
        /*10f2*/ 	.byte	0x3f
	.zero		1


	//   ....[68]....
        /*10f4*/ 	.word	0x000189b0
        /*10f8*/ 	.word	0x00000003
        /*10fc*/ 	.word	0x0002d860
        /*1100*/ 	.short	0x010a
        /*1102*/ 	.byte	0x3f
	.zero		1


	//   ....[69]....
        /*1104*/ 	.word	0x000189f0
        /*1108*/ 	.word	0x00000005
        /*110c*/ 	.word	0x0002d860
        /*1110*/ 	.short	0x010a
        /*1112*/ 	.byte	0x3f
	.zero		1


	//   ....[70]....
        /*1114*/ 	.word	0x00018a50
        /*1118*/ 	.word	0x0000001f
        /*111c*/ 	.word	0x0002d890
        /*1120*/ 	.short	0x010a
        /*1122*/ 	.byte	0x3f
	.zero		1


	//   ....[71]....
        /*1124*/ 	.word	0x00018bd0
        /*1128*/ 	.word	0x0000001f
        /*112c*/ 	.word	0x0002d890
        /*1130*/ 	.short	0x010a
        /*1132*/ 	.byte	0x3f
	.zero		1


	//   ....[72]....
        /*1134*/ 	.word	0x00018d50
        /*1138*/ 	.word	0x0000001f
        /*113c*/ 	.word	0x0002d890
        /*1140*/ 	.short	0x010a
        /*1142*/ 	.byte	0x3f
	.zero		1


	//   ....[73]....
        /*1144*/ 	.word	0x00018ec0
        /*1148*/ 	.word	0x0000001f
        /*114c*/ 	.word	0x0002d8b0
        /*1150*/ 	.short	0x010a
        /*1152*/ 	.byte	0x3f
	.zero		1


	//   ....[74]....
        /*1154*/ 	.word	0x000191e0
        /*1158*/ 	.word	0x00000002
        /*115c*/ 	.word	0x0002d800
        /*1160*/ 	.short	0x010a
        /*1162*/ 	.byte	0x3f
	.zero		1


	//   ....[75]....
        /*1164*/ 	.word	0x00019400
        /*1168*/ 	.word	0x00000002
        /*116c*/ 	.word	0x0002d800
        /*1170*/ 	.short	0x010a
        /*1172*/ 	.byte	0x3f
	.zero		1


	//   ....[76]....
        /*1174*/ 	.word	0x00019450
        /*1178*/ 	.word	0x00000008
        /*117c*/ 	.word	0x0002d830
        /*1180*/ 	.short	0x010a
        /*1182*/ 	.byte	0x3f
	.zero		1


	//   ....[77]....
        /*1184*/ 	.word	0x000194a0
        /*1188*/ 	.word	0x00000003
        /*118c*/ 	.word	0x0002d830
        /*1190*/ 	.short	0x010a
        /*1192*/ 	.byte	0x3f
	.zero		1


	//   ....[78]....
        /*1194*/ 	.word	0x000194f0
        /*1198*/ 	.word	0x00000003
        /*119c*/ 	.word	0x0002d850
        /*11a0*/ 	.short	0x010a
        /*11a2*/ 	.byte	0x3f
	.zero		1


	//   ....[79]....
        /*11a4*/ 	.word	0x00019540
        /*11a8*/ 	.word	0x0000000c
        /*11ac*/ 	.word	0x0002d850
        /*11b0*/ 	.short	0x010a
        /*11b2*/ 	.byte	0x3f
	.zero		1


	//   ....[80]....
        /*11b4*/ 	.word	0x000198d0
        /*11b8*/ 	.word	0x00000016
        /*11bc*/ 	.word	0x0002d820
        /*11c0*/ 	.short	0x010a
        /*11c2*/ 	.byte	0x3f
	.zero		1


	//   ....[81]....
        /*11c4*/ 	.word	0x00019920
        /*11c8*/ 	.word	0x00000008
        /*11cc*/ 	.word	0x0002d8a0
        /*11d0*/ 	.short	0x010a
        /*11d2*/ 	.byte	0x3f
	.zero		1


	//   ....[82]....
        /*11d4*/ 	.word	0x00019970
        /*11d8*/ 	.word	0x00000008
        /*11dc*/ 	.word	0x0002d8c0
        /*11e0*/ 	.short	0x010a
        /*11e2*/ 	.byte	0x3f
	.zero		1


	//   ....[83]....
        /*11e4*/ 	.word	0x000199c0
        /*11e8*/ 	.word	0x00000008
        /*11ec*/ 	.word	0x0002d8a0
        /*11f0*/ 	.short	0x010a
        /*11f2*/ 	.byte	0x3f
	.zero		1


	//   ....[84]....
        /*11f4*/ 	.word	0x00019a10
        /*11f8*/ 	.word	0x00000008
        /*11fc*/ 	.word	0x0002d8c0
        /*1200*/ 	.short	0x010a
        /*1202*/ 	.byte	0x3f
	.zero		1


	//   ....[85]....
        /*1204*/ 	.word	0x00019b30
        /*1208*/ 	.word	0x00000000
        /*120c*/ 	.word	0x0002d840
        /*1210*/ 	.short	0x010a
        /*1212*/ 	.byte	0x3f
	.zero		1


	//   ....[86]....
        /*1214*/ 	.word	0x0001a9a0
        /*1218*/ 	.word	0x00000016
        /*121c*/ 	.word	0x0002d820
        /*1220*/ 	.short	0x010a
        /*1222*/ 	.byte	0x3f
	.zero		1


	//   ....[87]....
        /*1224*/ 	.word	0x0001a9f0
        /*1228*/ 	.word	0x00000005
        /*122c*/ 	.word	0x0002d840
        /*1230*/ 	.short	0x010a
        /*1232*/ 	.byte	0x3f
	.zero		1


	//   ....[88]....
        /*1234*/ 	.word	0x0001af90
        /*1238*/ 	.word	0x00000005
        /*123c*/ 	.word	0x0002d860
        /*1240*/ 	.short	0x010a
        /*1242*/ 	.byte	0x3f
	.zero		1


	//   ....[89]....
        /*1244*/ 	.word	0x0001b570
        /*1248*/ 	.word	0x00000000
        /*124c*/ 	.word	0x0002d860
        /*1250*/ 	.short	0x010a
        /*1252*/ 	.byte	0x3f
	.zero		1


	//   ....[90]....
        /*1254*/ 	.word	0x0001c4b0
        /*1258*/ 	.word	0x00000005
        /*125c*/ 	.word	0x0002d820
        /*1260*/ 	.short	0x010a
        /*1262*/ 	.byte	0x3f
	.zero		1


	//   ....[91]....
        /*1264*/ 	.word	0x0001c650
        /*1268*/ 	.word	0x00000003
        /*126c*/ 	.word	0x0002d840
        /*1270*/ 	.short	0x010a
        /*1272*/ 	.byte	0x3f
	.zero		1


	//   ....[92]....
        /*1274*/ 	.word	0x0001c6a0
        /*1278*/ 	.word	0x00000005
        /*127c*/ 	.word	0x0002d840
        /*1280*/ 	.short	0x010a
        /*1282*/ 	.byte	0x3f
	.zero		1


	//   ....[93]....
        /*1284*/ 	.word	0x0001c6f0
        /*1288*/ 	.word	0x00000003
        /*128c*/ 	.word	0x0002d860
        /*1290*/ 	.short	0x010a
        /*1292*/ 	.byte	0x3f
	.zero		1


	//----- nvinfo : EIATTR_NUM_MBARRIERS
	.align		4
.L_149:
        /*1294*/ 	.byte	0x03, 0x38
        /*1296*/ 	.short	0x0016


	//----- nvinfo : EIATTR_EXIT_INSTR_OFFSETS
	.align		4
        /*1298*/ 	.byte	0x04, 0x1c
        /*129a*/ 	.short	(.L_151 - .L_150)


	//   ....[0]....
.L_150:
        /*129c*/ 	.word	0x00018a40


	//----- nvinfo : EIATTR_MAX_THREADS
	.align		4
.L_151:
        /*12a0*/ 	.byte	0x04, 0x05
        /*12a2*/ 	.short	(.L_153 - .L_152)
.L_152:
        /*12a4*/ 	.word	0x00000200
        /*12a8*/ 	.word	0x00000001
        /*12ac*/ 	.word	0x00000001


	//----- nvinfo : EIATTR_CRS_STACK_SIZE
	.align		4
.L_153:
        /*12b0*/ 	.byte	0x04, 0x1e
        /*12b2*/ 	.short	(.L_155 - .L_154)
.L_154:
        /*12b4*/ 	.word	0x00000000


	//----- nvinfo : EIATTR_CBANK_PARAM_SIZE
	.align		4
.L_155:
        /*12b8*/ 	.byte	0x03, 0x19
        /*12ba*/ 	.short	0x0af0


	//----- nvinfo : EIATTR_PARAM_CBANK
	.align		4
        /*12bc*/ 	.byte	0x04, 0x0a
        /*12be*/ 	.short	(.L_157 - .L_156)
	.align		4
.L_156:
        /*12c0*/ 	.word	index@(.nv.constant0._ZN7cutlass13device_kernelIN5flash11enable_sm90INS1_16FlashAttnFwdSm90INS1_25CollectiveMainloopFwdSm90ILi2EN4cute5tupleIJNS5_1CILi1EEES8_S8_EEENS6_IJNS7_ILi192EEENS7_ILi128EEENS7_ILi96EEEEEELi96ENS_6half_tEfNS_4arch4Sm90ELb0ELb0ELb0ELb1ELb1ELb1ELb0ELb0ELb1ELb1ELb0ELb0EEENS1_21CollectiveEpilogueFwdINS6_IJSA_SC_SB_EEES9_SE_SG_Li384ELb1ELb1ELb0ELb0EEENS1_36VarlenDynamicPersistentTileSchedulerILi192ELi128ELi384ELi128ELb0ELb1ELb1ELb0ELb1ELb1EEEEEEEEEvNT_6ParamsE)
        /*12c4*/ 	.short	0x0210
        /*12c6*/ 	.short	0x0af0


	//----- nvinfo : EIATTR_SW_WAR
	.align		4
.L_157:
        /*12c8*/ 	.byte	0x04, 0x36
        /*12ca*/ 	.short	(.L_159 - .L_158)
.L_158:
        /*12cc*/ 	.word	0x00000008
.L_159:


//--------------------- .nv.info._ZN7cutlass13device_kernelIN5flash11enable_sm90INS1_16FlashAttnFwdSm90INS1_25CollectiveMainloopFwdSm90ILi2EN4cute5tupleIJNS5_1CILi1EEES8_S8_EEENS6_IJNS7_ILi192EEENS7_ILi128EEENS7_ILi96EEEEEELi96ENS_6half_tEfNS_4arch4Sm90ELb0ELb1ELb0ELb0ELb1ELb0ELb0ELb0ELb1ELb1ELb0ELb0EEENS1_21CollectiveEpilogueFwdINS6_IJSA_SC_SB_EEES9_SE_SG_Li384ELb0ELb1ELb0ELb0EEENS1_30DynamicPersistentTileSchedulerILi384ELi128ELb0ELb1ELb1EEEEEEEEEvNT_6ParamsE --------------------------
	.section	.nv.info._ZN7cutlass13device_kernelIN5flash11enable_sm90INS1_16FlashAttnFwdSm90INS1_25CollectiveMainloopFwdSm90ILi2EN4cute5tupleIJNS5_1CILi1EEES8_S8_EEENS6_IJNS7_ILi192EEENS7_ILi128EEENS7_ILi96EEEEEELi96ENS_6half_tEfNS_4arch4Sm90ELb0ELb1ELb0ELb0ELb1ELb0ELb0ELb0ELb1ELb1ELb0ELb0EEENS1_21CollectiveEpilogueFwdINS6_IJSA_SC_SB_EEES9_SE_SG_Li384ELb0ELb1ELb0ELb0EEENS1_30DynamicPersistentTileSchedulerILi384ELi128ELb0ELb1ELb1EEEEEEEEEvNT_6ParamsE,"",@"SHT_CUDA_INFO"
	.sectionflags	@""
	.align	4


	//----- nvinfo : EIATTR_CUDA_API_VERSION
	.align		4
        /*0000*/ 	.byte	0x04, 0x37
        /*0002*/ 	.short	(.L_161 - .L_160)
.L_160:
        /*0004*/ 	.word	0x00000082


	//----- nvinfo : EIATTR_KPARAM_INFO
	.align		4
.L_161:
        /*0008*/ 	.byte	0x04, 0x17
        /*000a*/ 	.short	(.L_163 - .L_162)
.L_162:
        /*000c*/ 	.word	0x00000000
        /*0010*/ 	.short	0x0000
        /*0012*/ 	.short	0x0070
        /*0014*/ 	.byte	0x00, 0xf0, 0x01, 0x2a


	//----- nvinfo : EIATTR_SPARSE_MMA_MASK
	.align		4
.L_163:
        /*0018*/ 	.byte	0x03, 0x50
        /*001a*/ 	.short	0x0000


	//----- nvinfo : EIATTR_MAXREG_COUNT
	.align		4
        /*001c*/ 	.byte	0x03, 0x1b
        /*001e*/ 	.short	0x0080


	//----- nvinfo : EIATTR_NUM_BARRIERS
	.align		4
        /*0020*/ 	.byte	0x02, 0x4c
        /*0022*/ 	.byte	0x10
	.zero		1


	//----- nvinfo : EIATTR_EXTERNS
	.align		4
        /*0024*/ 	.byte	0x04, 0x0f
        /*0026*/ 	.short	(.L_165 - .L_164)


	//   ....[0]....
	.align		4
.L_164:
        /*0028*/ 	.word	index@(__assertfail)


	//----- nvinfo : EIATTR_ANNOTATIONS
	.align		4
.L_165:
        /*002c*/ 	.byte	0x04, 0x55
        /*002e*/ 	.short	(.L_167 - .L_166)


	//   ....[0]....
.L_166:
        /* <DEDUP_REMOVED lines=12> */


	//----- nvinfo : EIATTR_MERCURY_ISA_VERSION
	.align		4
.L_167:
        /*00d8*/ 	.byte	0x03, 0x5f
        /*00da*/ 	.short	0x0101


	//----- nvinfo : EIATTR_INT_WARP_WIDE_INSTR_OFFSETS
	.align		4
        /*00dc*/ 	.byte	0x04, 0x31
        /*00de*/ 	.short	(.L_169 - .L_168)


	//   ....[0]....
.L_168:
        /*00e0*/ 	.word	0x000000c0


	//   ....[1]....
        /*00e4*/ 	.word	0x000000d0


	//   ....[2]....
        /*00e8*/ 	.word	0x00000170


	//   ....[3]....
        /*00ec*/ 	.word	0x00010660


	//   ....[4]....
        /*00f0*/ 	.word	0x000106f0


	//   ....[5]....
        /*00f4*/ 	.word	0x00013270


	//   ....[6]....
        /*00f8*/ 	.word	0x00013300


	//----- nvinfo : EIATTR_COOP_GROUP_MASK_REGIDS
	.align		4
.L_169:
        /*00fc*/ 	.byte	0x04, 0x29
        /*00fe*/ 	.short	(.L_171 - .L_170)


	//   ....[0]....
.L_170:
        /*0100*/ 	.word	0xffffffff


	//   ....[1]....
        /*0104*/ 	.word	0xffffffff


	//   ....[2]....
        /*0108*/ 	.word	0xffffffff


	//   ....[3]....
        /*010c*/ 	.word	0xffffffff


	//   ....[4]....
        /*0110*/ 	.word	0xffffffff


	//   ....[5]....
        /*0114*/ 	.word	0xffffffff


	//   ....[6]....
        /*0118*/ 	.word	0xffffffff


	//   ....[7]....
        /*011c*/ 	.word	0xffffffff


	//   ....[8]....
        /*0120*/ 	.word	0xffffffff


	//   ....[9]....
        /*0124*/ 	.word	0xffffffff


	//   ....[10]....
        /*0128*/ 	.word	0xffffffff


	//   ....[11]....
        /*012c*/ 	.word	0xffffffff


	//   ....[12]....
        /*0130*/ 	.word	0xffffffff


	//   ....[13]....
        /*0134*/ 	.word	0xffffffff


	//   ....[14]....
        /*0138*/ 	.word	0xffffffff


	//   ....[15]....
        /*013c*/ 	.word	0xffffffff


	//   ....[16]....
        /*0140*/ 	.word	0xffffffff


	//   ....[17]....
        /*0144*/ 	.word	0xffffffff


	//   ....[18]....
        /*0148*/ 	.word	0xffffffff


	//   ....[19]....
        /*014c*/ 	.word	0xffffffff


	//   ....[20]....
        /*0150*/ 	.word	0xffffffff


	//   ....[21]....
        /*0154*/ 	.word	0xffffffff


	//   ....[22]....
        /*0158*/ 	.word	0xffffffff


	//   ....[23]....
        /*015c*/ 	.word	0xffffffff


	//   ....[24]....
        /*0160*/ 	.word	0xffffffff


	//   ....[25]....
        /*0164*/ 	.word	0xffffffff


	//   ....[26]....
        /*0168*/ 	.word	0xffffffff


	//   ....[27]....
        /*016c*/ 	.word	0xffffffff


	//   ....[28]....
        /*0170*/ 	.word	0xffffffff


	//   ....[29]....
        /*0174*/ 	.word	0xffffffff


	//   ....[30]....
        /*0178*/ 	.word	0xffffffff


	//   ....[31]....
        /*017c*/ 	.word	0xffffffff


	//   ....[32]....
        /*0180*/ 	.word	0xffffffff


	//   ....[33]....
        /*0184*/ 	.word	0xffffffff


	//   ....[34]....
        /*0188*/ 	.word	0xffffffff


	//   ....[35]....
        /*018c*/ 	.word	0xffffffff


	//   ....[36]....
        /*0190*/ 	.word	0xffffffff


	//   ....[37]....
        /*0194*/ 	.word	0xffffffff


	//   ....[38]....
        /*0198*/ 	.word	0xffffffff


	//   ....[39]....
        /*019c*/ 	.word	0xffffffff


	//   ....[40]....
        /*01a0*/ 	.word	0xffffffff


	//   ....[41]....
        /*01a4*/ 	.word	0xffffffff


	//   ....[42]....
        /*01a8*/ 	.word	0xffffffff


	//   ....[43]....
        /*01ac*/ 	.word	0xffffffff


	//   ....[44]....
        /*01b0*/ 	.word	0xffffffff


	//   ....[45]....
        /*01b4*/ 	.word	0xffffffff


	//   ....[46]....
        /*01b8*/ 	.word	0xffffffff


	//   ....[47]....
        /*01bc*/ 	.word	0xffffffff


	//   ....[48]....
        /*01c0*/ 	.word	0xffffffff


	//   ....[49]....
        /*01c4*/ 	.word	0xffffffff


	//   ....[50]....
        /*01c8*/ 	.word	0xffffffff


	//   ....[51]....
        /*01cc*/ 	.word	0xffffffff


	//   ....[52]....
        /*01d0*/ 	.word	0xffffffff


	//   ....[53]....
        /*01d4*/ 	.word	0xffffffff


	//   ....[54]....
        /*01d8*/ 	.word	0xffffffff


	//   ....[55]....
        /*01dc*/ 	.word	0xffffffff


	//   ....[56]....
        /*01e0*/ 	.word	0xffffffff


	//   ....[57]....
        /*01e4*/ 	.word	0xffffffff


	//   ....[58]....
        /*01e8*/ 	.word	0xffffffff


	//   ....[59]....
        /*01ec*/ 	.word	0xffffffff


	//   ....[60]....
        /*01f0*/ 	.word	0xffffffff


	//   ....[61]....
        /*01f4*/ 	.word	0xffffffff


	//   ....[62]....
        /*01f8*/ 	.word	0xffffffff


	//   ....[63]....
        /*01fc*/ 	.word	0xffffffff


	//   ....[64]....
        /*0200*/ 	.word	0xffffffff


	//   ....[65]....
        /*0204*/ 	.word	0xffffffff


	//   ....[66]....
        /*0208*/ 	.word	0xffffffff


	//   ....[67]....
        /*020c*/ 	.word	0xffffffff


	//   ....[68]....
        /*0210*/ 	.word	0xffffffff


	//   ....[69]....
        /*0214*/ 	.word	0xffffffff


	//   ....[70]....
        /*0218*/ 	.word	0xffffffff


	//   ....[71]....
        /*021c*/ 	.word	0xffffffff


	//   ....[72]....
        /*0220*/ 	.word	0xffffffff


	//   ....[73]....
        /*0224*/ 	.word	0xffffffff


	//   ....[74]....
        /*0228*/ 	.word	0xffffffff


	//   ....[75]....
        /*022c*/ 	.word	0xffffffff


	//   ....[76]....
        /*0230*/ 	.word	0xffffffff


	//   ....[77]....
        /*0234*/ 	.word	0xffffffff


	//   ....[78]....
        /*0238*/ 	.word	0xffffffff


	//   ....[79]....
        /*023c*/ 	.word	0xffffffff


	//   ....[80]....
        /*0240*/ 	.word	0xffffffff


	//   ....[81]....
        /*0244*/ 	.word	0xffffffff


	//   ....[82]....
        /*0248*/ 	.word	0xffffffff


	//   ....[83]....
        /*024c*/ 	.word	0xffffffff


	//   ....[84]....
        /*0250*/ 	.word	0xffffffff


	//   ....[85]....
        /*0254*/ 	.word	0xffffffff


	//   ....[86]....
        /*0258*/ 	.word	0xffffffff


	//   ....[87]....
        /*025c*/ 	.word	0xffffffff


	//   ....[88]....
        /*0260*/ 	.word	0xffffffff


	//   ....[89]....
        /*0264*/ 	.word	0xffffffff


	//   ....[90]....
        /*0268*/ 	.word	0xffffffff


	//   ....[91]....
        /*026c*/ 	.word	0xffffffff


	//   ....[92]....
        /*0270*/ 	.word	0xffffffff


	//   ....[93]....
        /*0274*/ 	.word	0xffffffff


	//   ....[94]....
        /*0278*/ 	.word	0xffffffff


	//   ....[95]....
        /*027c*/ 	.word	0xffffffff


	//   ....[96]....
        /*0280*/ 	.word	0x0500000f


	//   ....[97]....
        /*0284*/ 	.word	0x0500000f


	//   ....[98]....
        /*0288*/ 	.word	0x0500000f


	//   ....[99]....
        /*028c*/ 	.word	0x0500000f


	//   ....[100]....
        /*0290*/ 	.word	0x0500000f


	//   ....[101]....
        /*0294*/ 	.word	0x0500000f


	//   ....[102]....
        /*0298*/ 	.word	0x0500000f


	//   ....[103]....
        /*029c*/ 	.word	0x0500000f


	//   ....[104]....
        /*02a0*/ 	.word	0x0500000f


	//   ....[105]....
        /*02a4*/ 	.word	0x0500000f


	//   ....[106]....
        /*02a8*/ 	.word	0x0500000f


	//   ....[107]....
        /*02ac*/ 	.word	0x0500000f


	//   ....[108]....
        /*02b0*/ 	.word	0x0500000f


	//   ....[109]....
        /*02b4*/ 	.word	0x0500000f


	//   ....[110]....
        /*02b8*/ 	.word	0x0500000f


	//   ....[111]....
        /*02bc*/ 	.word	0x0500000f


	//   ....[112]....
        /*02c0*/ 	.word	0x0500000f


	//   ....[113]....
        /*02c4*/ 	.word	0x0500000f


	//   ....[114]....
        /*02c8*/ 	.word	0x0500000f


	//   ....[115]....
        /*02cc*/ 	.word	0x0500000f


	//   ....[116]....
        /*02d0*/ 	.word	0x0500000f


	//   ....[117]....
        /*02d4*/ 	.word	0x0500000f


	//   ....[118]....
        /*02d8*/ 	.word	0x0500000f


	//   ....[119]....
        /*02dc*/ 	.word	0x0500000f


	//   ....[120]....
        /*02e0*/ 	.word	0x0500000f


	//   ....[121]....
        /*02e4*/ 	.word	0x0500000f


	//   ....[122]....
        /*02e8*/ 	.word	0x0500000f


	//   ....[123]....
        /*02ec*/ 	.word	0x0500000f


	//   ....[124]....
        /*02f0*/ 	.word	0x0500000f


	//   ....[125]....
        /*02f4*/ 	.word	0x0500000f


	//   ....[126]....
        /*02f8*/ 	.word	0x0500000f


	//   ....[127]....
        /*02fc*/ 	.word	0x0500000f


	//   ....[128]....
        /*0300*/ 	.word	0x0500000f


	//   ....[129]....
        /*0304*/ 	.word	0x0500000f


	//   ....[130]....
        /*0308*/ 	.word	0x0500000f


	//   ....[131]....
        /*030c*/ 	.word	0x0500000f


	//   ....[132]....
        /*0310*/ 	.word	0x0500000f


	//   ....[133]....
        /*0314*/ 	.word	0x0500000f


	//   ....[134]....
        /*0318*/ 	.word	0x0500000f


	//   ....[135]....
        /*031c*/ 	.word	0x0500000f


	//   ....[136]....
        /*0320*/ 	.word	0x0500000f


	//   ....[137]....
        /*0324*/ 	.word	0x0500000f


	//   ....[138]....
        /*0328*/ 	.word	0x0500000f


	//   ....[139]....
        /*032c*/ 	.word	0x0500000f


	//   ....[140]....
        /*0330*/ 	.word	0x0500000f


	//   ....[141]....
        /*0334*/ 	.word	0x0500000f


	//   ....[142]....
        /*0338*/ 	.word	0x0500000f


	//----- nvinfo : EIATTR_COOP_GROUP_INSTR_OFFSETS
	.align		4
.L_171:
        /*033c*/ 	.byte	0x04, 0x28
        /*033e*/ 	.short	(.L_173 - .L_172)


	//   ....[0]....
.L_172:
        /*0340*/ 	.word	0x00000080


	//   ....[1]....
        /*0344*/ 	.word	0x00000090


	//   ....[2]....
        /*0348*/ 	.word	0x000002d0


	//   ....[3]....
        /*034c*/ 	.word	0x00000430


	//   ....[4]....
        /*0350*/ 	.word	0x00000550


	//   ....[5]....
        /*0354*/ 	.word	0x000006b0


	//   ....[6]....
        /*0358*/ 	.word	0x00001860


	//   ....[7]....
        /*035c*/ 	.word	0x00002030


	//   ....[8]....
        /*0360*/ 	.word	0x00002dc0


	//   ....[9]....
        /*0364*/ 	.word	0x000035f0


	//   ....[10]....
        /*0368*/ 	.word	0x00003700


	//   ....[11]....
        /*036c*/ 	.word	0x00003f30


	//   ....[12]....
        /*0370*/ 	.word	0x00003f90


	//   ....[13]....
        /*0374*/ 	.word	0x00004b70


	//   ....[14]....
        /*0378*/ 	.word	0x00005940


	//   ....[15]....
        /*037c*/ 	.word	0x00005b60


	//   ....[16]....
        /*0380*/ 	.word	0x00006740


	//   ....[17]....
        /*0384*/ 	.word	0x00006840


	//   ....[18]....
        /*0388*/ 	.word	0x000070c0


	//   ....[19]....
        /*038c*/ 	.word	0x00007130


	//   ....[20]....
        /*0390*/ 	.word	0x00008130


	//   ....[21]....
        /*0394*/ 	.word	0x000090e0


	//   ....[22]....
        /*0398*/ 	.word	0x000090f0


	//   ....[23]....
        /*039c*/ 	.word	0x00009120


	//   ....[24]....
        /*03a0*/ 	.word	0x00009130


	//   ....[25]....
        /*03a4*/ 	.word	0x0000a480


	//   ....[26]....
        /*03a8*/ 	.word	0x0000af10


	//   ....[27]....
        /*03ac*/ 	.word	0x0000b130


	//   ....[28]....
        /*03b0*/ 	.word	0x0000bd10


	//   ....[29]....
        /*03b4*/ 	.word	0x0000be10


	//   ....[30]....
        /*03b8*/ 	.word	0x0000c690


	//   ....[31]....
        /*03bc*/ 	.word	0x0000c700


	//   ....[32]....
        /*03c0*/ 	.word	0x0000d700


	//   ....[33]....
        /*03c4*/ 	.word	0x0000d810


	//   ....[34]....
        /*03c8*/ 	.word	0x0000d870


	//   ....[35]....
        /*03cc*/ 	.word	0x0000d980


	//   ....[36]....
        /*03d0*/ 	.word	0x0000d990


	//   ....[37]....
        /*03d4*/ 	.word	0x0000e8b0


	//   ....[38]....
        /*03d8*/ 	.word	0x0000e8e0


	//   ....[39]....
        /*03dc*/ 	.word	0x0000e910


	//   ....[40]....
        /*03e0*/ 	.word	0x0000e940


	//   ....[41]....
        /*03e4*/ 	.word	0x0000ee50


	//   ....[42]....
        /*03e8*/ 	.word	0x0000ee80


	//   ....[43]....
        /*03ec*/ 	.word	0x0000ef80


	//   ....[44]....
        /*03f0*/ 	.word	0x0000efa0


	//   ....[45]....
        /*03f4*/ 	.word	0x0000f640


	//   ....[46]....
        /*03f8*/ 	.word	0x0000f650


	//   ....[47]....
        /*03fc*/ 	.word	0x0000f750


	//   ....[48]....
        /*0400*/ 	.word	0x0000f770


	//   ....[49]....
        /*0404*/ 	.word	0x0000f930


	//   ....[50]....
        /*0408*/ 	.word	0x00011290


	//   ....[51]....
        /*040c*/ 	.word	0x000112b0


	//   ....[52]....
        /*0410*/ 	.word	0x000112c0


	//   ....[53]....
        /*0414*/ 	.word	0x00011360


	//   ....[54]....
        /*0418*/ 	.word	0x00011380


	//   ....[55]....
        /*041c*/ 	.word	0x00011420


	//   ....[56]....
        /*0420*/ 	.word	0x00011440


	//   ....[57]....
        /*0424*/ 	.word	0x00011450


	//   ....[58]....
        /*0428*/ 	.word	0x00011ce0


	//   ....[59]....
        /*042c*/ 	.word	0x00011d00


	//   ....[60]....
        /*0430*/ 	.word	0x00011d30


	//   ....[61]....
        /*0434*/ 	.word	0x00011de0


	//   ....[62]....
        /*0438*/ 	.word	0x00011df0


	//   ....[63]....
        /*043c*/ 	.word	0x00011e90


	//   ....[64]....
        /*0440*/ 	.word	0x00011ea0


	//   ....[65]....
        /*0444*/ 	.word	0x00011eb0


	//   ....[66]....
        /*0448*/ 	.word	0x00011ec0


	//   ....[67]....
        /*044c*/ 	.word	0x00011f80


	//   ....[68]....
        /*0450*/ 	.word	0x00011fa0


	//   ....[69]....
        /*0454*/ 	.word	0x00012000


	//   ....[70]....
        /*0458*/ 	.word	0x00012840


	//   ....[71]....
        /*045c*/ 	.word	0x00012850


	//   ....[72]....
        /*0460*/ 	.word	0x00012870


	//   ....[73]....
        /*0464*/ 	.word	0x000128f0


	//   ....[74]....
        /*0468*/ 	.word	0x00012900


	//   ....[75]....
        /*046c*/ 	.word	0x00012960


	//   ....[76]....
        /*0470*/ 	.word	0x00012990


	//   ....[77]....
        /*0474*/ 	.word	0x000129d0


	//   ....[78]....
        /*0478*/ 	.word	0x00012cd0


	//   ....[79]....
        /*047c*/ 	.word	0x00012cf0


	//   ....[80]....
        /*0480*/ 	.word	0x00012d90


	//   ....[81]....
        /*0484*/ 	.word	0x00012da0


	//   ....[82]....
        /*0488*/ 	.word	0x00012e30


	//   ....[83]....
        /*048c*/ 	.word	0x00012e40


	//   ....[84]....
        /*0490*/ 	.word	0x00012e50


	//   ....[85]....
        /*0494*/ 	.word	0x00012ee0


	//   ....[86]....
        /*0498*/ 	.word	0x00013500


	//   ....[87]....
        /*049c*/ 	.word	0x00013510


	//   ....[88]....
        /*04a0*/ 	.word	0x00013560


	//   ....[89]....
        /*04a4*/ 	.word	0x000135a0


	//   ....[90]....
        /*04a8*/ 	.word	0x00013600


	//   ....[91]....
        /*04ac*/ 	.word	0x00013620


	//   ....[92]....
        /*04b0*/ 	.word	0x000136a0


	//   ....[93]....
        /*04b4*/ 	.word	0x000136c0


	//   ....[94]....
        /*04b8*/ 	.word	0x00013a20


	//   ....[95]....
        /*04bc*/ 	.word	0x00013c10


	//   ....[96]....
        /*04c0*/ 	.word	0x00014260


	//   ....[97]....
        /*04c4*/ 	.word	0x00014340


	//   ....[98]....
        /*04c8*/ 	.word	0x000143e0


	//   ....[99]....
        /*04cc*/ 	.word	0x00014440


	//   ....[100]....
        /*04d0*/ 	.word	0x00014550


	//   ....[101]....
        /*04d4*/ 	.word	0x000145c0


	//   ....[102]....
        /*04d8*/ 	.word	0x000146d0


	//   ....[103]....
        /*04dc*/ 	.word	0x00014740


	//   ....[104]....
        /*04e0*/ 	.word	0x00014840


	//   ....[105]....
        /*04e4*/ 	.word	0x000148d0


	//   ....[106]....
        /*04e8*/ 	.word	0x00014940


	//   ....[107]....
        /*04ec*/ 	.word	0x000149a0


	//   ....[108]....
        /*04f0*/ 	.word	0x00014ab0


	//   ....[109]....
        /*04f4*/ 	.word	0x00014b10


	//   ....[110]....
        /*04f8*/ 	.word	0x00014c30


	//   ....[111]....
        /*04fc*/ 	.word	0x00014c90


	//   ....[112]....
        /*0500*/ 	.word	0x00014d30


	//   ....[113]....
        /*0504*/ 	.word	0x00014e00


	//   ....[114]....
        /*0508*/ 	.word	0x00014f20


	//   ....[115]....
        /*050c*/ 	.word	0x00014f80


	//   ....[116]....
        /*0510*/ 	.word	0x00015070


	//   ....[117]....
        /*0514*/ 	.word	0x000151a0


	//   ....[118]....
        /*0518*/ 	.word	0x00015250


	//   ....[119]....
        /*051c*/ 	.word	0x000152d0


	//   ....[120]....
        /*0520*/ 	.word	0x000153b0


	//   ....[121]....
        /*0524*/ 	.word	0x00015410


	//   ....[122]....
        /*0528*/ 	.word	0x000154e0


	//   ....[123]....
        /*052c*/ 	.word	0x00015540


	//   ....[124]....
        /*0530*/ 	.word	0x00015610


	//   ....[125]....
        /*0534*/ 	.word	0x00015700


	//   ....[126]....
        /*0538*/ 	.word	0x000157a0


	//   ....[127]....
        /*053c*/ 	.word	0x00015800


	//   ....[128]....
        /*0540*/ 	.word	0x00015900


	//   ....[129]....
        /*0544*/ 	.word	0x00015960


	//   ....[130]....
        /*0548*/ 	.word	0x00015a60


	//   ....[131]....
        /*054c*/ 	.word	0x00015ac0


	//   ....[132]....
        /*0550*/ 	.word	0x00015b90


	//   ....[133]....
        /*0554*/ 	.word	0x00015ce0


	//   ....[134]....
        /*0558*/ 	.word	0x00015d80


	//   ....[135]....
        /*055c*/ 	.word	0x00015e10


	//   ....[136]....
        /*0560*/ 	.word	0x00015f10


	//   ....[137]....
        /*0564*/ 	.word	0x00015f70


	//   ....[138]....
        /*0568*/ 	.word	0x00016060


	//   ....[139]....
        /*056c*/ 	.word	0x000160c0


	//   ....[140]....
        /*0570*/ 	.word	0x00016180


	//   ....[141]....
        /*0574*/ 	.word	0x00016270


	//   ....[142]....
        /*0578*/ 	.word	0x00016390


	//----- nvinfo : EIATTR_REG_RECONFIG
	.align		4
.L_173:
        /*057c*/ 	.byte	0x01, 0x54
	.zero		2


	//----- nvinfo : EIATTR_SYSCALL_OFFSETS
	.align		4
        /*0580*/ 	.byte	0x04, 0x46
        /*0582*/ 	.short	(.L_175 - .L_174)


	//   ....[0]....
.L_174:
        /*0584*/ 	.word	0x00001a50


	//   ....[1]....
        /*0588*/ 	.word	0x00010860


	//   ....[2]....
        /*058c*/ 	.word	0x000109b0


	//   ....[3]....
        /*0590*/ 	.word	0x00010aa0


	//   ....[4]....
        /*0594*/ 	.word	0x000117b0


	//----- nvinfo : EIATTR_MBARRIER_INSTR_OFFSETS
	.align		4
.L_175:
        /*0598*/ 	.byte	0x04, 0x39
        /*059a*/ 	.short	(.L_177 - .L_176)


	//   ....[0]....
.L_176:
        /*059c*/ 	.word	0x00000180
        /*05a0*/ 	.word	0x000000ff
        /*05a4*/ 	.word	0x0002d800
        /*05a8*/ 	.short	0x0100
        /*05aa*/ 	.byte	0x08
	.zero		1


	//   ....[1]....
        /*05ac*/ 	.word	0x00000190
        /*05b0*/ 	.word	0x000000ff
        /*05b4*/ 	.word	0x0002d820
        /*05b8*/ 	.short	0x0100
        /*05ba*/ 	.byte	0x08
	.zero		1


	//   ....[2]....
        /*05bc*/ 	.word	0x00000280
        /*05c0*/ 	.word	0x000000ff
        /*05c4*/ 	.word	0x0002d830
        /*05c8*/ 	.short	0x0100
        /*05ca*/ 	.byte	0x08
	.zero		1


	//   ....[3]....
        /*05cc*/ 	.word	0x00000290
        /*05d0*/ 	.word	0x000000ff
        /*05d4*/ 	.word	0x0002d840
        /*05d8*/ 	.short	0x0100
        /*05da*/ 	.byte	0x08
	.zero		1


	//   ....[4]....
        /*05dc*/ 	.word	0x000002a0
        /*05e0*/ 	.word	0x000000ff
        /*05e4*/ 	.word	0x0002d838
        /*05e8*/ 	.short	0x0100
        /*05ea*/ 	.byte	0x08
	.zero		1


	//   ....[5]....
        /*05ec*/ 	.word	0x000002b0
        /*05f0*/ 	.word	0x000000ff
        /*05f4*/ 	.word	0x0002d848
        /*05f8*/ 	.short	0x0100
        /*05fa*/ 	.byte	0x08
	.zero		1


	//   ....[6]....
        /*05fc*/ 	.word	0x000003e0
        /*0600*/ 	.word	0x000000ff
        /*0604*/ 	.word	0x0002d850
        /*0608*/ 	.short	0x0100
        /*060a*/ 	.byte	0x08
	.zero		1


	//   ....[7]....
        /*060c*/ 	.word	0x000003f0
        /*0610*/ 	.word	0x000000ff
        /*0614*/ 	.word	0x0002d860
        /*0618*/ 	.short	0x0100
        /*061a*/ 	.byte	0x08
	.zero		1


	//   ....[8]....
        /*061c*/ 	.word	0x00000400
        /*0620*/ 	.word	0x000000ff
        /*0624*/ 	.word	0x0002d858
        /*0628*/ 	.short	0x0100
        /*062a*/ 	.byte	0x08
	.zero		1


	//   ....[9]....
        /*062c*/ 	.word	0x00000410
        /*0630*/ 	.word	0x000000ff
        /*0634*/ 	.word	0x0002d868
        /*0638*/ 	.short	0x0100
        /*063a*/ 	.byte	0x08
	.zero		1


	//   ....[10]....
        /*063c*/ 	.word	0x00000500
        /*0640*/ 	.word	0x000000ff
        /*0644*/ 	.word	0x0002d870
        /*0648*/ 	.short	0x0100
        /*064a*/ 	.byte	0x06
	.zero		1


	//   ....[11]....
        /*064c*/ 	.word	0x00000510
        /*0650*/ 	.word	0x000000ff
        /*0654*/ 	.word	0x0002d880
        /*0658*/ 	.short	0x0100
        /*065a*/ 	.byte	0x06
	.zero		1


	//   ....[12]....
        /*065c*/ 	.word	0x00000520
        /*0660*/ 	.word	0x000000ff
        /*0664*/ 	.word	0x0002d878
        /*0668*/ 	.short	0x0100
        /*066a*/ 	.byte	0x06
	.zero		1


	//   ....[13]....
        /*066c*/ 	.word	0x00000530
        /*0670*/ 	.word	0x000000ff
        /*0674*/ 	.word	0x0002d888
        /*0678*/ 	.short	0x0100
        /*067a*/ 	.byte	0x06
	.zero		1


	//   ....[14]....
        /*067c*/ 	.word	0x00000660
        /*0680*/ 	.word	0x000000ff
        /*0684*/ 	.word	0x0002d890
        /*0688*/ 	.short	0x0100
        /*068a*/ 	.byte	0x08
	.zero		1


	//   ....[15]....
        /*068c*/ 	.word	0x00000670
        /*0690*/ 	.word	0x000000ff
        /*0694*/ 	.word	0x0002d8a0
        /*0698*/ 	.short	0x0100
        /*069a*/ 	.byte	0x08
	.zero		1


	//   ....[16]....
        /*069c*/ 	.word	0x00000680
        /*06a0*/ 	.word	0x000000ff
        /*06a4*/ 	.word	0x0002d898
        /*06a8*/ 	.short	0x0100
        /*06aa*/ 	.byte	0x08
	.zero		1


	//   ....[17]....
        /*06ac*/ 	.word	0x00000690
        /*06b0*/ 	.word	0x000000ff
        /*06b4*/ 	.word	0x0002d8a8
        /*06b8*/ 	.short	0x0100
        /*06ba*/ 	.byte	0x08
	.zero		1


	//   ....[18]....
        /*06bc*/ 	.word	0x000007d0
        /*06c0*/ 	.word	0x000000ff
        /*06c4*/ 	.word	0x0002d8b0
        /*06c8*/ 	.short	0x0100
        /*06ca*/ 	.byte	0x08
	.zero		1


	//   ....[19]....
        /*06cc*/ 	.word	0x000007e0
        /*06d0*/ 	.word	0x000000ff
        /*06d4*/ 	.word	0x0002d8c0
        /*06d8*/ 	.short	0x0100
        /*06da*/ 	.byte	0x08
	.zero		1


	//   ....[20]....
        /*06dc*/ 	.word	0x000007f0
        /*06e0*/ 	.word	0x000000ff
        /*06e4*/ 	.word	0x0002d8b8
        /*06e8*/ 	.short	0x0100
        /*06ea*/ 	.byte	0x08
	.zero		1


	//   ....[21]....
        /*06ec*/ 	.word	0x00000800
        /*06f0*/ 	.word	0x000000ff
        /*06f4*/ 	.word	0x0002d8c8
        /*06f8*/ 	.short	0x0100
        /*06fa*/ 	.byte	0x08
	.zero		1


	//   ....[22]....
        /*06fc*/ 	.word	0x00001ad0
        /*0700*/ 	.word	0x000000ff
        /*0704*/ 	.word	0x0002d800
        /*0708*/ 	.short	0x010a
        /*070a*/ 	.byte	0x28
	.zero		1


	//   ....[23]....
        /*070c*/ 	.word	0x00001b50
        /*0710*/ 	.word	0x00000003
        /*0714*/ 	.word	0x0002d830
        /*0718*/ 	.short	0x010a
        /*071a*/ 	.byte	0x3f
	.zero		1


	//   ....[24]....
        /*071c*/ 	.word	0x00001b90
        /*0720*/ 	.word	0x00000003
        /*0724*/ 	.word	0x0002d830
        /*0728*/ 	.short	0x010a
        /*072a*/ 	.byte	0x3f
	.zero		1


	//   ....[25]....
        /*072c*/ 	.word	0x00002040
        /*0730*/ 	.word	0x000000ff
        /*0734*/ 	.word	0x00000000
        /*0738*/ 	.short	0x0101
        /*073a*/ 	.byte	0x06
	.zero		1


	//   ....[26]....
        /*073c*/ 	.word	0x00005010
        /*0740*/ 	.word	0x000000ff
        /*0744*/ 	.word	0x0002d830
        /*0748*/ 	.short	0x010a
        /*074a*/ 	.byte	0x06
	.zero		1


	//   ....[27]....
        /*074c*/ 	.word	0x00005050
        /*0750*/ 	.word	0x000000ff
        /*0754*/ 	.word	0x0002d830
        /*0758*/ 	.short	0x010a
        /*075a*/ 	.byte	0x06
	.zero		1


	//   ....[28]....
        /*075c*/ 	.word	0x00005320
        /*0760*/ 	.word	0x000000ff
        /*0764*/ 	.word	0x0002d850
        /*0768*/ 	.short	0x010a
        /*076a*/ 	.byte	0x06
	.zero		1


	//   ....[29]....
        /*076c*/ 	.word	0x00005360
        /*0770*/ 	.word	0x000000ff
        /*0774*/ 	.word	0x0002d850
        /*0778*/ 	.short	0x010a
        /*077a*/ 	.byte	0x06
	.zero		1


	//   ....[30]....
        /*077c*/ 	.word	0x00005900
        /*0780*/ 	.word	0x000000ff
        /*0784*/ 	.word	0x00000000
        /*0788*/ 	.short	0x0101
        /*078a*/ 	.byte	0x06
	.zero		1


	//   ....[31]....
        /*078c*/ 	.word	0x00007bd0
        /*0790*/ 	.word	0x000000ff
        /*0794*/ 	.word	0x00000000
        /*0798*/ 	.short	0x0101
        /*079a*/ 	.byte	0x06
	.zero		1


	//   ....[32]....
        /*079c*/ 	.word	0x000084d0
        /*07a0*/ 	.word	0x000000ff
        /*07a4*/ 	.word	0x0002d830
        /*07a8*/ 	.short	0x010a
        /*07aa*/ 	.byte	0x06
	.zero		1


	//   ....[33]....
        /*07ac*/ 	.word	0x00008510
        /*07b0*/ 	.word	0x000000ff
        /*07b4*/ 	.word	0x0002d830
        /*07b8*/ 	.short	0x010a
        /*07ba*/ 	.byte	0x06
	.zero		1


	//   ....[34]....
        /*07bc*/ 	.word	0x000087e0
        /*07c0*/ 	.word	0x000000ff
        /*07c4*/ 	.word	0x0002d850
        /*07c8*/ 	.short	0x010a
        /*07ca*/ 	.byte	0x06
	.zero		1


	//   ....[35]....
        /*07cc*/ 	.word	0x00008820
        /*07d0*/ 	.word	0x000000ff
        /*07d4*/ 	.word	0x0002d850
        /*07d8*/ 	.short	0x010a
        /*07da*/ 	.byte	0x06
	.zero		1


	//   ....[36]....
        /*07dc*/ 	.word	0x00008d70
        /*07e0*/ 	.word	0x000000ff
        /*07e4*/ 	.word	0x00000000
        /*07e8*/ 	.short	0x0101
        /*07ea*/ 	.byte	0x06
	.zero		1


	//   ....[37]....
        /*07ec*/ 	.word	0x00009f20
        /*07f0*/ 	.word	0x000000ff
        /*07f4*/ 	.word	0x00000000
        /*07f8*/ 	.short	0x0101
        /*07fa*/ 	.byte	0x06
	.zero		1


	//   ....[38]....
        /*07fc*/ 	.word	0x0000a630
        /*0800*/ 	.word	0x000000ff
        /*0804*/ 	.word	0x0002d830
        /*0808*/ 	.short	0x010a
        /*080a*/ 	.byte	0x06
	.zero		1


	//   ....[39]....
        /*080c*/ 	.word	0x0000a670
        /*0810*/ 	.word	0x000000ff
        /*0814*/ 	.word	0x0002d830
        /*0818*/ 	.short	0x010a
        /*081a*/ 	.byte	0x06
	.zero		1


	//   ....[40]....
        /*081c*/ 	.word	0x0000a940
        /*0820*/ 	.word	0x000000ff
        /*0824*/ 	.word	0x0002d850
        /*0828*/ 	.short	0x010a
        /*082a*/ 	.byte	0x06
	.zero		1


	//   ....[41]....
        /*082c*/ 	.word	0x0000a980
        /*0830*/ 	.word	0x000000ff
        /*0834*/ 	.word	0x0002d850
        /*0838*/ 	.short	0x010a
        /*083a*/ 	.byte	0x06
	.zero		1


	//   ....[42]....
        /*083c*/ 	.word	0x0000aed0
        /*0840*/ 	.word	0x000000ff
        /*0844*/ 	.word	0x00000000
        /*0848*/ 	.short	0x0101
        /*084a*/ 	.byte	0x06
	.zero		1


	//   ....[43]....
        /*084c*/ 	.word	0x0000d1a0
        /*0850*/ 	.word	0x000000ff
        /*0854*/ 	.word	0x00000000
        /*0858*/ 	.short	0x0101
        /*085a*/ 	.byte	0x06
	.zero		1


	//   ....[44]....
        /*085c*/ 	.word	0x0000d780
        /*0860*/ 	.word	0x000000ff
        /*0864*/ 	.word	0x0002d850
        /*0868*/ 	.short	0x010a
        /*086a*/ 	.byte	0x08
	.zero		1


	//   ....[45]....
        /*086c*/ 	.word	0x0000d7c0
        /*0870*/ 	.word	0x000000ff
        /*0874*/ 	.word	0x0002d850
        /*0878*/ 	.short	0x010a
        /*087a*/ 	.byte	0x08
	.zero		1


	//   ....[46]....
        /*087c*/ 	.word	0x0000de50
        /*0880*/ 	.word	0x000000ff
        /*0884*/ 	.word	0x00000000
        /*0888*/ 	.short	0x0101
        /*088a*/ 	.byte	0x08
	.zero		1


	//   ....[47]....
        /*088c*/ 	.word	0x0000ee70
        /*0890*/ 	.word	0x000000ff
        /*0894*/ 	.word	0x00000000
        /*0898*/ 	.short	0x0101
        /*089a*/ 	.byte	0x05
	.zero		1


	//   ....[48]....
        /*089c*/ 	.word	0x00011010
        /*08a0*/ 	.word	0x00000006
        /*08a4*/ 	.word	0x0002d840
        /*08a8*/ 	.short	0x010a
        /*08aa*/ 	.byte	0x3f
	.zero		1


	//   ....[49]....
        /*08ac*/ 	.word	0x00011590
        /*08b0*/ 	.word	0x00000006
        /*08b4*/ 	.word	0x0002d830
        /*08b8*/ 	.short	0x0107
        /*08ba*/ 	.byte	0x3f
	.zero		1


	//   ....[50]....
        /*08bc*/ 	.word	0x00011660
        /*08c0*/ 	.word	0x00000006
        /*08c4*/ 	.word	0x0002d830
        /*08c8*/ 	.short	0x0101
        /*08ca*/ 	.byte	0x3f
	.zero		1


	//   ....[51]....
        /*08cc*/ 	.word	0x00012150
        /*08d0*/ 	.word	0x00000010
        /*08d4*/ 	.word	0x0002d800
        /*08d8*/ 	.short	0x0107
        /*08da*/ 	.byte	0x3f
	.zero		1


	//   ....[52]....
        /*08dc*/ 	.word	0x00012240
        /*08e0*/ 	.word	0x00000010
        /*08e4*/ 	.word	0x0002d800
        /*08e8*/ 	.short	0x0101
        /*08ea*/ 	.byte	0x3f
	.zero		1


	//   ....[53]....
        /*08ec*/ 	.word	0x00012260
        /*08f0*/ 	.word	0x00000010
        /*08f4*/ 	.word	0x0002d820
        /*08f8*/ 	.short	0x010a
        /*08fa*/ 	.byte	0x3f
	.zero		1


	//   ....[54]....
        /*08fc*/ 	.word	0x00012600
        /*0900*/ 	.word	0x00000006
        /*0904*/ 	.word	0x0002d840
        /*0908*/ 	.short	0x010a
        /*090a*/ 	.byte	0x3f
	.zero		1


	//   ....[55]....
        /*090c*/ 	.word	0x00012a70
        /*0910*/ 	.word	0x00000006
        /*0914*/ 	.word	0x0002d830
        /*0918*/ 	.short	0x0107
        /*091a*/ 	.byte	0x3f
	.zero		1


	//   ....[56]....
        /*091c*/ 	.word	0x00012b30
        /*0920*/ 	.word	0x00000006
        /*0924*/ 	.word	0x0002d830
        /*0928*/ 	.short	0x0101
        /*092a*/ 	.byte	0x3f
	.zero		1


	//   ....[57]....
        /*092c*/ 	.word	0x00012b90
        /*0930*/ 	.word	0x00000006
        /*0934*/ 	.word	0x0002d860
        /*0938*/ 	.short	0x010a
        /*093a*/ 	.byte	0x3f
	.zero		1


	//   ....[58]....
        /*093c*/ 	.word	0x00012fd0
        /*0940*/ 	.word	0x00000006
        /*0944*/ 	.word	0x0002d850
        /*0948*/ 	.short	0x0107
        /*094a*/ 	.byte	0x3f
	.zero		1


	//   ....[59]....
        /*094c*/ 	.word	0x000131a0
        /*0950*/ 	.word	0x00000006
        /*0954*/ 	.word	0x0002d850
        /*0958*/ 	.short	0x0101
        /*095a*/ 	.byte	0x3f
	.zero		1


	//   ....[60]....
        /*095c*/ 	.word	0x000133b0
        /*0960*/ 	.word	0x00000004
        /*0964*/ 	.word	0x0002d860
        /*0968*/ 	.short	0x010a
        /*096a*/ 	.byte	0x3f
	.zero		1


	//   ....[61]....
        /*096c*/ 	.word	0x00013800
        /*0970*/ 	.word	0x00000004
        /*0974*/ 	.word	0x0002d850
        /*0978*/ 	.short	0x0107
        /*097a*/ 	.byte	0x3f
	.zero		1


	//   ....[62]....
        /*097c*/ 	.word	0x000138c0
        /*0980*/ 	.word	0x00000004
        /*0984*/ 	.word	0x0002d850
        /*0988*/ 	.short	0x0101
        /*098a*/ 	.byte	0x3f
	.zero		1


	//   ....[63]....
        /*098c*/ 	.word	0x00013b90
        /*0990*/ 	.word	0x00000004
        /*0994*/ 	.word	0x0002d820
        /*0998*/ 	.short	0x010a
        /*099a*/ 	.byte	0x3f
	.zero		1


	//   ....[64]....
        /*099c*/ 	.word	0x00013d10
        /*09a0*/ 	.word	0x00000005
        /*09a4*/ 	.word	0x0002d840
        /*09a8*/ 	.short	0x010a
        /*09aa*/ 	.byte	0x3f
	.zero		1


	//   ....[65]....
        /*09ac*/ 	.word	0x00013db0
        /*09b0*/ 	.word	0x00000017
        /*09b4*/ 	.word	0x0002d840
        /*09b8*/ 	.short	0x010a
        /*09ba*/ 	.byte	0x3f
	.zero		1


	//   ....[66]....
        /*09bc*/ 	.word	0x00013df0
        /*09c0*/ 	.word	0x00000005
        /*09c4*/ 	.word	0x0002d860
        /*09c8*/ 	.short	0x010a
        /*09ca*/ 	.byte	0x3f
	.zero		1


	//   ....[67]....
        /*09cc*/ 	.word	0x00013e30
        /*09d0*/ 	.word	0x00000017
        /*09d4*/ 	.word	0x0002d860
        /*09d8*/ 	.short	0x010a
        /*09da*/ 	.byte	0x3f
	.zero		1


	//   ....[68]....
        /*09dc*/ 	.word	0x00013ea0
        /*09e0*/ 	.word	0x00000003
        /*09e4*/ 	.word	0x0002d800
        /*09e8*/ 	.short	0x010a
        /*09ea*/ 	.byte	0x3f
	.zero		1


	//   ....[69]....
        /*09ec*/ 	.word	0x00013ef0
        /*09f0*/ 	.word	0x00000003
        /*09f4*/ 	.word	0x0002d830
        /*09f8*/ 	.short	0x010a
        /*09fa*/ 	.byte	0x3f
	.zero		1


	//   ....[70]....
        /*09fc*/ 	.word	0x00013f50
        /*0a00*/ 	.word	0x00000009
        /*0a04*/ 	.word	0x0002d830
        /*0a08*/ 	.short	0x010a
        /*0a0a*/ 	.byte	0x3f
	.zero		1


	//   ....[71]....
        /*0a0c*/ 	.word	0x00013fb0
        /*0a10*/ 	.word	0x00000009
        /*0a14*/ 	.word	0x0002d850
        /*0a18*/ 	.short	0x010a
        /*0a1a*/ 	.byte	0x3f
	.zero		1


	//   ....[72]....
        /*0a1c*/ 	.word	0x00014010
        /*0a20*/ 	.word	0x00000007
        /*0a24*/ 	.word	0x0002d830
        /*0a28*/ 	.short	0x010a
        /*0a2a*/ 	.byte	0x3f
	.zero		1


	//   ....[73]....
        /*0a2c*/ 	.word	0x00014070
        /*0a30*/ 	.word	0x00000007
        /*0a34*/ 	.word	0x0002d850
        /*0a38*/ 	.short	0x010a
        /*0a3a*/ 	.byte	0x3f
	.zero		1


	//   ....[74]....
        /*0a3c*/ 	.word	0x000140d0
        /*0a40*/ 	.word	0x00000009
        /*0a44*/ 	.word	0x0002d830
        /*0a48*/ 	.short	0x010a
        /*0a4a*/ 	.byte	0x3f
	.zero		1


	//   ....[75]....
        /*0a4c*/ 	.word	0x00014130
        /*0a50*/ 	.word	0x00000009
        /*0a54*/ 	.word	0x0002d850
        /*0a58*/ 	.short	0x010a
        /*0a5a*/ 	.byte	0x3f
	.zero		1


	//   ....[76]....
        /*0a5c*/ 	.word	0x00014190
        /*0a60*/ 	.word	0x00000006
        /*0a64*/ 	.word	0x0002d850
        /*0a68*/ 	.short	0x010a
        /*0a6a*/ 	.byte	0x3f
	.zero		1


	//   ....[77]....
        /*0a6c*/ 	.word	0x00014290
        /*0a70*/ 	.word	0x00000006
        /*0a74*/ 	.word	0x0002d840
        /*0a78*/ 	.short	0x010a
        /*0a7a*/ 	.byte	0x3f
	.zero		1


	//   ....[78]....
        /*0a7c*/ 	.word	0x000150a0
        /*0a80*/ 	.word	0x00000010
        /*0a84*/ 	.word	0x0002d820
        /*0a88*/ 	.short	0x010a
        /*0a8a*/ 	.byte	0x3f
	.zero		1


	//   ....[79]....
        /*0a8c*/ 	.word	0x000150f0
        /*0a90*/ 	.word	0x00000006
        /*0a94*/ 	.word	0x0002d840
        /*0a98*/ 	.short	0x010a
        /*0a9a*/ 	.byte	0x3f
	.zero		1


	//   ....[80]....
        /*0a9c*/ 	.word	0x00015650
        /*0aa0*/ 	.word	0x00000006
        /*0aa4*/ 	.word	0x0002d860
        /*0aa8*/ 	.short	0x010a
        /*0aaa*/ 	.byte	0x3f
	.zero		1


	//   ....[81]....
        /*0aac*/ 	.word	0x00015c30
        /*0ab0*/ 	.word	0x00000004
        /*0ab4*/ 	.word	0x0002d860
        /*0ab8*/ 	.short	0x010a
        /*0aba*/ 	.byte	0x3f
	.zero		1


	//   ....[82]....
        /*0abc*/ 	.word	0x000162b0
        /*0ac0*/ 	.word	0x00000004
        /*0ac4*/ 	.word	0x0002d820
        /*0ac8*/ 	.short	0x010a
        /*0aca*/ 	.byte	0x3f
	.zero		1


	//   ....[83]....
        /*0acc*/ 	.word	0x00016450
        /*0ad0*/ 	.word	0x00000005
        /*0ad4*/ 	.word	0x0002d840
        /*0ad8*/ 	.short	0x010a
        /*0ada*/ 	.byte	0x3f
	.zero		1


	//   ....[84]....
        /*0adc*/ 	.word	0x000164a0
        /*0ae0*/ 	.word	0x00000017
        /*0ae4*/ 	.word	0x0002d840
        /*0ae8*/ 	.short	0x010a
        /*0aea*/ 	.byte	0x3f
	.zero		1


	//   ....[85]....
        /*0aec*/ 	.word	0x000164f0
        /*0af0*/ 	.word	0x00000005
        /*0af4*/ 	.word	0x0002d860
        /*0af8*/ 	.short	0x010a
        /*0afa*/ 	.byte	0x3f
	.zero		1


	//----- nvinfo : EIATTR_NUM_MBARRIERS
	.align		4
.L_177:
        /*0afc*/ 	.byte	0x03, 0x38
        /*0afe*/ 	.short	0x0016


	//----- nvinfo : EIATTR_EXIT_INSTR_OFFSETS
	.align		4
        /*0b00*/ 	.byte	0x04, 0x1c
        /*0b02*/ 	.short	(.L_179 - .L_178)


	//   ....[0]....
.L_178:
        /*0b04*/ 	.word	0x00000970


	//   ....[1]....
        /*0b08*/ 	.word	0x0000f8a0


	//   ....[2]....
        /*0b0c*/ 	.word	0x00013e80


	//----- nvinfo : EIATTR_MAX_THREADS
	.align		4
.L_179:
        /*0b10*/ 	.byte	0x04, 0x05
        /*0b12*/ 	.short	(.L_181 - .L_180)
.L_180:
        /*0b14*/ 	.word	0x00000200
        /*0b18*/ 	.word	0x00000001
        /*0b1c*/ 	.word	0x00000001


	//----- nvinfo : EIATTR_CRS_STACK_SIZE
	.align		4
.L_181:
        /*0b20*/ 	.byte	0x04, 0x1e
        /*0b22*/ 	.short	(.L_183 - .L_182)
.L_182:
        /*0b24*/ 	.word	0x00000000


	//----- nvinfo : EIATTR_CBANK_PARAM_SIZE
	.align		4
.L_183:
        /*0b28*/ 	.byte	0x03, 0x19
        /*0b2a*/ 	.short	0x0af0


	//----- nvinfo : EIATTR_PARAM_CBANK
	.align		4
        /*0b2c*/ 	.byte	0x04, 0x0a
        /*0b2e*/ 	.short	(.L_185 - .L_184)
	.align		4
.L_184:
        /*0b30*/ 	.word	index@(.nv.constant0._ZN7cutlass13device_kernelIN5flash11enable_sm90INS1_16FlashAttnFwdSm90INS1_25CollectiveMainloopFwdSm90ILi2EN4cute5tupleIJNS5_1CILi1EEES8_S8_EEENS6_IJNS7_ILi192EEENS7_ILi128EEENS7_ILi96EEEEEELi96ENS_6half_tEfNS_4arch4Sm90ELb0ELb1ELb0ELb0ELb1ELb0ELb0ELb0ELb1ELb1ELb0ELb0EEENS1_21CollectiveEpilogueFwdINS6_IJSA_SC_SB_EEES9_SE_SG_Li384ELb0ELb1ELb0ELb0EEENS1_30DynamicPersistentTileSchedulerILi384ELi128ELb0ELb1ELb1EEEEEEEEEvNT_6ParamsE)
        /*0b34*/ 	.short	0x0210
        /*0b36*/ 	.short	0x0af0


	//----- nvinfo : EIATTR_SW_WAR
	.align		4
.L_185:
        /*0b38*/ 	.byte	0x04, 0x36
        /*0b3a*/ 	.short	(.L_187 - .L_186)
.L_186:
        /*0b3c*/ 	.word	0x00000008
.L_187:


//--------------------- .nv.info._ZN7cutlass13device_kernelIN5flash11enable_sm90INS1_16FlashAttnFwdSm90INS1_25CollectiveMainloopFwdSm90ILi2EN4cute5tupleIJNS5_1CILi1EEES8_S8_EEENS6_IJNS7_ILi192EEENS7_ILi128EEENS7_ILi96EEEEEELi96ENS_6half_tEfNS_4arch4Sm90ELb0ELb1ELb0ELb1ELb1ELb0ELb0ELb0ELb1ELb1ELb0ELb0EEENS1_21CollectiveEpilogueFwdINS6_IJSA_SC_SB_EEES9_SE_SG_Li384ELb1ELb1ELb0ELb0EEENS1_36VarlenDynamicPersistentTileSchedulerILi192ELi128ELi384ELi128ELb0ELb1ELb1ELb1ELb0ELb1EEEEEEEEEvNT_6ParamsE --------------------------
	.section	.nv.info._ZN7cutlass13device_kernelIN5flash11enable_sm90INS1_16FlashAttnFwdSm90INS1_25CollectiveMainloopFwdSm90ILi2EN4cute5tupleIJNS5_1CILi1EEES8_S8_EEENS6_IJNS7_ILi192EEENS7_ILi128EEENS7_ILi96EEEEEELi96ENS_6half_tEfNS_4arch4Sm90ELb0ELb1ELb0ELb1ELb1ELb0ELb0ELb0ELb1ELb1ELb0ELb0EEENS1_21CollectiveEpilogueFwdINS6_IJSA_SC_SB_EEES9_SE_SG_Li384ELb1ELb1ELb0ELb0EEENS1_36VarlenDynamicPersistentTileSchedulerILi192ELi128ELi384ELi128ELb0ELb1ELb1ELb1ELb0ELb1EEEEEEEEEvNT_6ParamsE,"",@"SHT_CUDA_INFO"
	.sectionflags	@""
	.align	4


	//----- nvinfo : EIATTR_CUDA_API_VERSION
	.align		4
        /*0000*/ 	.byte	0x04, 0x37
        /*0002*/ 	.short	(.L_189 - .L_188)
.L_188:
        /*0004*/ 	.word	0x00000082


	//----- nvinfo : EIATTR_KPARAM_INFO
	.align		4
.L_189:
        /*0008*/ 	.byte	0x04, 0x17
        /*000a*/ 	.short	(.L_191 - .L_190)
.L_190:
        /*000c*/ 	.word	0x00000000
        /*0010*/ 	.short	0x0000
        /*0012*/ 	.short	0x0070
        /*0014*/ 	.byte	0x00, 0xf0, 0x01, 0x2a


	//----- nvinfo : EIATTR_SPARSE_MMA_MASK
	.align		4
.L_191:
        /*0018*/ 	.byte	0x03, 0x50
        /*001a*/ 	.short	0x0000


	//----- nvinfo : EIATTR_MAXREG_COUNT
	.align		4
        /*001c*/ 	.byte	0x03, 0x1b
        /*001e*/ 	.short	0x0080


	//----- nvinfo : EIATTR_NUM_BARRIERS
	.align		4
        /*0020*/ 	.byte	0x02, 0x4c
        /*0022*/ 	.byte	0x10
	.zero		1


	//----- nvinfo : EIATTR_EXTERNS
	.align		4
        /*0024*/ 	.byte	0x04, 0x0f
        /*0026*/ 	.short	(.L_193 - .L_192)


	//   ....[0]....
	.align		4
.L_192:
        /*0028*/ 	.word	index@(__assertfail)


	//----- nvinfo : EIATTR_ANNOTATIONS
	.align		4
.L_193:
        /*002c*/ 	.byte	0x04, 0x55
        /*002e*/ 	.short	(.L_195 - .L_194)


	//   ....[0]....
.L_194:
        /* <DEDUP_REMOVED lines=21> */


	//----- nvinfo : EIATTR_MERCURY_ISA_VERSION
	.align		4
.L_195:
        /*0168*/ 	.byte	0x03, 0x5f
        /*016a*/ 	.short	0x0101


	//----- nvinfo : EIATTR_UNUSED_LOAD_BYTE_OFFSET
	.align		4
        /*016c*/ 	.byte	0x04, 0x44
        /*016e*/ 	.short	(.L_197 - .L_196)


	//   ....[0]....
.L_196:
        /*0170*/ 	.word	0x00000980
        /*0174*/ 	.word	0x0000fff0


	//   ....[1]....
        /*0178*/ 	.word	0x0000e290
        /*017c*/ 	.word	0x0000fff0


	//----- nvinfo : EIATTR_INT_WARP_WIDE_INSTR_OFFSETS
	.align		4
.L_197:
        /*0180*/ 	.byte	0x04, 0x31
        /*0182*/ 	.short	(.L_199 - .L_198)


	//   ....[0]....
.L_198:
        /*0184*/ 	.word	0x000000c0


	//   ....[1]....
        /*0188*/ 	.word	0x000000d0


	//   ....[2]....
        /*018c*/ 	.word	0x00000170


	//   ....[3]....
        /*0190*/ 	.word	0x00011450


	//   ....[4]....
        /*0194*/ 	.word	0x000114e0


	//   ....[5]....
        /*0198*/ 	.word	0x00014240


	//   ....[6]....
        /*019c*/ 	.word	0x000142d0


	//----- nvinfo : EIATTR_COOP_GROUP_MASK_REGIDS
	.align		4
.L_199:
        /*01a0*/ 	.byte	0x04, 0x29
        /*01a2*/ 	.short	(.L_201 - .L_200)


	//   ....[0]....
.L_200:
        /*01a4*/ 	.word	0xffffffff


	//   ....[1]....
        /*01a8*/ 	.word	0xffffffff


	//   ....[2]....
        /*01ac*/ 	.word	0xffffffff


	//   ....[3]....
        /*01b0*/ 	.word	0xffffffff


	//   ....[4]....
        /*01b4*/ 	.word	0xffffffff


	//   ....[5]....
        /*01b8*/ 	.word	0xffffffff


	//   ....[6]....
        /*01bc*/ 	.word	0xffffffff


	//   ....[7]....
        /*01c0*/ 	.word	0xffffffff


	//   ....[8]....
        /*01c4*/ 	.word	0xffffffff


	//   ....[9]....
        /*01c8*/ 	.word	0xffffffff


	//   ....[10]....
        /*01cc*/ 	.word	0xffffffff


	//   ....[11]....
        /*01d0*/ 	.word	0xffffffff


	//   ....[12]....
        /*01d4*/ 	.word	0xffffffff


	//   ....[13]....
        /*01d8*/ 	.word	0xffffffff


	//   ....[14]....
        /*01dc*/ 	.word	0xffffffff


	//   ....[15]....
        /*01e0*/ 	.word	0xffffffff


	//   ....[16]....
        /*01e4*/ 	.word	0xffffffff


	//   ....[17]....
        /*01e8*/ 	.word	0xffffffff


	//   ....[18]....
        /*01ec*/ 	.word	0xffffffff


	//   ....[19]....
        /*01f0*/ 	.word	0xffffffff


	//   ....[20]....
        /*01f4*/ 	.word	0xffffffff


	//   ....[21]....
        /*01f8*/ 	.word	0xffffffff


	//   ....[22]....
        /*01fc*/ 	.word	0xffffffff


	//   ....[23]....
        /*0200*/ 	.word	0xffffffff


	//   ....[24]....
        /*0204*/ 	.word	0xffffffff


	//   ....[25]....
        /*0208*/ 	.word	0xffffffff


	//   ....[26]....
        /*020c*/ 	.word	0xffffffff


	//   ....[27]....
        /*0210*/ 	.word	0xffffffff


	//   ....[28]....
        /*0214*/ 	.word	0xffffffff


	//   ....[29]....
        /*0218*/ 	.word	0xffffffff


	//   ....[30]....
        /*021c*/ 	.word	0xffffffff


	//   ....[31]....
        /*0220*/ 	.word	0xffffffff


	//   ....[32]....
        /*0224*/ 	.word	0xffffffff


	//   ....[33]....
        /*0228*/ 	.word	0xffffffff


	//   ....[34]....
        /*022c*/ 	.word	0xffffffff


	//   ....[35]....
        /*0230*/ 	.word	0xffffffff


	//   ....[36]....
        /*0234*/ 	.word	0xffffffff


	//   ....[37]....
        /*0238*/ 	.word	0xffffffff


	//   ....[38]....
        /*023c*/ 	.word	0xffffffff


	//   ....[39]....
        /*0240*/ 	.word	0xffffffff


	//   ....[40]....
        /*0244*/ 	.word	0xffffffff


	//   ....[41]....
        /*0248*/ 	.word	0xffffffff


	//   ....[42]....
        /*024c*/ 	.word	0xffffffff


	//   ....[43]....
        /*0250*/ 	.word	0xffffffff


	//   ....[44]....
        /*0254*/ 	.word	0xffffffff


	//   ....[45]....
        /*0258*/ 	.word	0xffffffff


	//   ....[46]....
        /*025c*/ 	.word	0xffffffff


	//   ....[47]....
        /*0260*/ 	.word	0xffffffff


	//   ....[48]....
        /*0264*/ 	.word	0xffffffff


	//   ....[49]....
        /*0268*/ 	.word	0xffffffff


	//   ....[50]....
        /*026c*/ 	.word	0xffffffff


	//   ....[51]....
        /*0270*/ 	.word	0xffffffff


	//   ....[52]....
        /*0274*/ 	.word	0xffffffff


	//   ....[53]....
        /*0278*/ 	.word	0xffffffff


	//   ....[54]....
        /*027c*/ 	.word	0xffffffff


	//   ....[55]....
        /*0280*/ 	.word	0xffffffff


	//   ....[56]....
        /*0284*/ 	.word	0xffffffff


	//   ....[57]....
        /*0288*/ 	.word	0xffffffff


	//   ....[58]....
        /*028c*/ 	.word	0xffffffff


	//   ....[59]....
        /*0290*/ 	.word	0xffffffff


	//   ....[60]....
        /*0294*/ 	.word	0xffffffff


	//   ....[61]....
        /*0298*/ 	.word	0xffffffff


	//   ....[62]....
        /*029c*/ 	.word	0xffffffff


	//   ....[63]....
        /*02a0*/ 	.word	0xffffffff


	//   ....[64]....
        /*02a4*/ 	.word	0xffffffff


	//   ....[65]....
        /*02a8*/ 	.word	0xffffffff


	//   ....[66]....
        /*02ac*/ 	.word	0xffffffff


	//   ....[67]....
        /*02b0*/ 	.word	0xffffffff


	//   ....[68]....
        /*02b4*/ 	.word	0xffffffff


	//   ....[69]....
        /*02b8*/ 	.word	0xffffffff


	//   ....[70]....
        /*02bc*/ 	.word	0xffffffff


	//   ....[71]....
        /*02c0*/ 	.word	0xffffffff


	//   ....[72]....
        /*02c4*/ 	.word	0xffffffff


	//   ....[73]....
        /*02c8*/ 	.word	0xffffffff


	//   ....[74]....
        /*02cc*/ 	.word	0xffffffff


	//   ....[75]....
        /*02d0*/ 	.word	0xffffffff


	//   ....[76]....
        /*02d4*/ 	.word	0xffffffff


	//   ....[77]....
        /*02d8*/ 	.word	0xffffffff


	//   ....[78]....
        /*02dc*/ 	.word	0xffffffff


	//   ....[79]....
        /*02e0*/ 	.word	0xffffffff


	//   ....[80]....
        /*02e4*/ 	.word	0xffffffff


	//   ....[81]....
        /*02e8*/ 	.word	0xffffffff


	//   ....[82]....
        /*02ec*/ 	.word	0xffffffff


	//   ....[83]....
        /*02f0*/ 	.word	0xffffffff


	//   ....[84]....
        /*02f4*/ 	.word	0xffffffff


	//   ....[85]....
        /*02f8*/ 	.word	0xffffffff


	//   ....[86]....
        /*02fc*/ 	.word	0xffffffff


	//   ....[87]....
        /*0300*/ 	.word	0xffffffff


	//   ....[88]....
        /*0304*/ 	.word	0xffffffff


	//   ....[89]....
        /*0308*/ 	.word	0xffffffff


	//   ....[90]....
        /*030c*/ 	.word	0xffffffff


	//   ....[91]....
        /*0310*/ 	.word	0xffffffff


	//   ....[92]....
        /*0314*/ 	.word	0xffffffff


	//   ....[93]....
        /*0318*/ 	.word	0xffffffff


	//   ....[94]....
        /*031c*/ 	.word	0xffffffff


	//   ....[95]....
        /*0320*/ 	.word	0xffffffff


	//   ....[96]....
        /*0324*/ 	.word	0xffffffff


	//   ....[97]....
        /*0328*/ 	.word	0xffffffff


	//   ....[98]....
        /*032c*/ 	.word	0xffffffff


	//   ....[99]....
        /*0330*/ 	.word	0xffffffff


	//   ....[100]....
        /*0334*/ 	.word	0xffffffff


	//   ....[101]....
        /*0338*/ 	.word	0xffffffff


	//   ....[102]....
        /*033c*/ 	.word	0xffffffff


	//   ....[103]....
        /*0340*/ 	.word	0xffffffff


	//   ....[104]....
        /*0344*/ 	.word	0xffffffff


	//   ....[105]....
        /*0348*/ 	.word	0xffffffff


	//   ....[106]....
        /*034c*/ 	.word	0xffffffff


	//   ....[107]....
        /*0350*/ 	.word	0xffffffff


	//   ....[108]....
        /*0354*/ 	.word	0xffffffff


	//   ....[109]....
        /*0358*/ 	.word	0xffffffff


	//   ....[110]....
        /*035c*/ 	.word	0xffffffff


	//   ....[111]....
        /*0360*/ 	.word	0xffffffff


	//   ....[112]....
        /*0364*/ 	.word	0xffffffff


	//   ....[113]....
        /*0368*/ 	.word	0xffffffff


	//   ....[114]....
        /*036c*/ 	.word	0xffffffff


	//   ....[115]....
        /*0370*/ 	.word	0xffffffff


	//   ....[116]....
        /*0374*/ 	.word	0xffffffff


	//   ....[117]....
        /*0378*/ 	.word	0xffffffff


	//   ....[118]....
        /*037c*/ 	.word	0xffffffff


	//   ....[119]....
        /*0380*/ 	.word	0xffffffff


	//   ....[120]....
        /*0384*/ 	.word	0xffffffff


	//   ....[121]....
        /*0388*/ 	.word	0xffffffff


	//   ....[122]....
        /*038c*/ 	.word	0xffffffff


	//   ....[123]....
        /*0390*/ 	.word	0xffffffff


	//   ....[124]....
        /*0394*/ 	.word	0xffffffff


	//   ....[125]....
        /*0398*/ 	.word	0xffffffff


	//   ....[126]....
        /*039c*/ 	.word	0xffffffff


	//   ....[127]....
        /*03a0*/ 	.word	0x0500000f


	//   ....[128]....
        /*03a4*/ 	.word	0x0500000f


	//   ....[129]....
        /*03a8*/ 	.word	0x0500000f


	//   ....[130]....
        /*03ac*/ 	.word	0x0500000f


	//   ....[131]....
        /*03b0*/ 	.word	0x0500000f


	//   ....[132]....
        /*03b4*/ 	.word	0x0500000f


	//   ....[133]....
        /*03b8*/ 	.word	0x0500000f


	//   ....[134]....
        /*03bc*/ 	.word	0x0500000f


	//   ....[135]....
        /*03c0*/ 	.word	0x0500000f


	//   ....[136]....
        /*03c4*/ 	.word	0x0500000f


	//   ....[137]....
        /*03c8*/ 	.word	0x0500000f


	//   ....[138]....
        /*03cc*/ 	.word	0x0500000f


	//   ....[139]....
        /*03d0*/ 	.word	0x0500000f


	//   ....[140]....
        /*03d4*/ 	.word	0x0500000f


	//   ....[141]....
        /*03d8*/ 	.word	0x0500000f


	//   ....[142]....
        /*03dc*/ 	.word	0x0500000f


	//   ....[143]....
        /*03e0*/ 	.word	0x0500000f


	//   ....[144]....
        /*03e4*/ 	.word	0x0500000f


	//   ....[145]....
        /*03e8*/ 	.word	0x0500000f


	//   ....[146]....
        /*03ec*/ 	.word	0x0500000f


	//   ....[147]....
        /*03f0*/ 	.word	0x0500000f


	//   ....[148]....
        /*03f4*/ 	.word	0x0500000f


	//   ....[149]....
        /*03f8*/ 	.word	0x0500000f


	//   ....[150]....
        /*03fc*/ 	.word	0x0500000f


	//   ....[151]....
        /*0400*/ 	.word	0x0500000f


	//   ....[152]....
        /*0404*/ 	.word	0x0500000f


	//   ....[153]....
        /*0408*/ 	.word	0x0500000f


	//   ....[154]....
        /*040c*/ 	.word	0x0500000f


	//   ....[155]....
        /*0410*/ 	.word	0x0500000f


	//   ....[156]....
        /*0414*/ 	.word	0x0500000f


	//   ....[157]....
        /*0418*/ 	.word	0x0500000f


	//   ....[158]....
        /*041c*/ 	.word	0x0500000f


	//   ....[159]....
        /*0420*/ 	.word	0x0500000f


	//   ....[160]....
        /*0424*/ 	.word	0x0500000f


	//   ....[161]....
        /*0428*/ 	.word	0x0500000f


	//   ....[162]....
        /*042c*/ 	.word	0x0500000f


	//   ....[163]....
        /*0430*/ 	.word	0x0500000f


	//   ....[164]....
        /*0434*/ 	.word	0x0500000f


	//   ....[165]....
        /*0438*/ 	.word	0x0500000f


	//   ....[166]....
        /*043c*/ 	.word	0x0500000f


	//   ....[167]....
        /*0440*/ 	.word	0x0500000f


	//   ....[168]....
        /*0444*/ 	.word	0x0500000f


	//   ....[169]....
        /*0448*/ 	.word	0x0500000f


	//   ....[170]....
        /*044c*/ 	.word	0x0500000f


	//   ....[171]....
        /*0450*/ 	.word	0x0500000f


	//   ....[172]....
        /*0454*/ 	.word	0x0500000f


	//   ....[173]....
        /*0458*/ 	.word	0x0500000f


	//   ....[174]....
        /*045c*/ 	.word	0x0500000f


	//   ....[175]....
        /*0460*/ 	.word	0x0500000f


	//   ....[176]....
        /*0464*/ 	.word	0x0500000f


	//   ....[177]....
        /*0468*/ 	.word	0x0500000f


	//   ....[178]....
        /*046c*/ 	.word	0x0500000f


	//   ....[179]....
        /*0470*/ 	.word	0x0500000f


	//   ....[180]....
        /*0474*/ 	.word	0x0500000f


	//   ....[181]....
        /*0478*/ 	.word	0x0500000f


	//   ....[182]....
        /*047c*/ 	.word	0x0500000f


	//   ....[183]....
        /*0480*/ 	.word	0x0500000f


	//   ....[184]....
        /*0484*/ 	.word	0x0500000f


	//   ....[185]....
        /*0488*/ 	.word	0x0500000f


	//   ....[186]....
        /*048c*/ 	.word	0x0500000f


	//   ....[187]....
        /*0490*/ 	.word	0x0500000f


	//   ....[188]....
        /*0494*/ 	.word	0x0500000f


	//   ....[189]....
        /*0498*/ 	.word	0x0500000f


	//----- nvinfo : EIATTR_COOP_GROUP_INSTR_OFFSETS
	.align		4
.L_201:
        /*049c*/ 	.byte	0x04, 0x28
        /*049e*/ 	.short	(.L_203 - .L_202)


	//   ....[0]....
.L_202:
        /*04a0*/ 	.word	0x00000080


	//   ....[1]....
        /*04a4*/ 	.word	0x00000090


	//   ....[2]....
        /*04a8*/ 	.word	0x000002d0


	//   ....[3]....
        /*04ac*/ 	.word	0x00000430


	//   ....[4]....
        /*04b0*/ 	.word	0x00000550


	//   ....[5]....
        /*04b4*/ 	.word	0x000006b0


	//   ....[6]....
        /*04b8*/ 	.word	0x000019b0


	//   ....[7]....
        /*04bc*/ 	.word	0x00002170


	//   ....[8]....
        /*04c0*/ 	.word	0x000023b0


	//   ....[9]....
        /*04c4*/ 	.word	0x00003720


	//   ....[10]....
        /*04c8*/ 	.word	0x00003830


	//   ....[11]....
        /*04cc*/ 	.word	0x00004030


	//   ....[12]....
        /*04d0*/ 	.word	0x000040a0


	//   ....[13]....
        /*04d4*/ 	.word	0x00004ca0


	//   ....[14]....
        /*04d8*/ 	.word	0x00005a60


	//   ....[15]....
        /*04dc*/ 	.word	0x00005c70


	//   ....[16]....
        /*04e0*/ 	.word	0x00006850


	//   ....[17]....
        /*04e4*/ 	.word	0x00006950


	//   ....[18]....
        /*04e8*/ 	.word	0x000071d0


	//   ....[19]....
        /*04ec*/ 	.word	0x00007240


	//   ....[20]....
        /*04f0*/ 	.word	0x00008240


	//   ....[21]....
        /*04f4*/ 	.word	0x00009220


	//   ....[22]....
        /*04f8*/ 	.word	0x00009230


	//   ....[23]....
        /*04fc*/ 	.word	0x00009260


	//   ....[24]....
        /*0500*/ 	.word	0x00009270


	//   ....[25]....
        /*0504*/ 	.word	0x0000a5c0


	//   ....[26]....
        /*0508*/ 	.word	0x0000b040


	//   ....[27]....
        /*050c*/ 	.word	0x0000b250


	//   ....[28]....
        /*0510*/ 	.word	0x0000be30


	//   ....[29]....
        /*0514*/ 	.word	0x0000bf30


	//   ....[30]....
        /*0518*/ 	.word	0x0000c7b0


	//   ....[31]....
        /*051c*/ 	.word	0x0000c820


	//   ....[32]....
        /*0520*/ 	.word	0x0000d820


	//   ....[33]....
        /*0524*/ 	.word	0x0000d930


	//   ....[34]....
        /*0528*/ 	.word	0x0000d990


	//   ....[35]....
        /*052c*/ 	.word	0x0000da80


	//   ....[36]....
        /*0530*/ 	.word	0x0000da90


	//   ....[37]....
        /*0534*/ 	.word	0x0000ec60


	//   ....[38]....
        /*0538*/ 	.word	0x0000eca0


	//   ....[39]....
        /*053c*/ 	.word	0x0000ecd0


	//   ....[40]....
        /*0540*/ 	.word	0x0000ed10


	//   ....[41]....
        /*0544*/ 	.word	0x0000f1c0


	//   ....[42]....
        /*0548*/ 	.word	0x0000f1e0


	//   ....[43]....
        /*054c*/ 	.word	0x0000f2f0


	//   ....[44]....
        /*0550*/ 	.word	0x0000f310


	//   ....[45]....
        /*0554*/ 	.word	0x0000fbe0


	//   ....[46]....
        /*0558*/ 	.word	0x0000fbf0


	//   ....[47]....
        /*055c*/ 	.word	0x0000fcf0


	//   ....[48]....
        /*0560*/ 	.word	0x0000fd10


	//   ....[49]....
        /*0564*/ 	.word	0x0000fe90


	//   ....[50]....
        /*0568*/ 	.word	0x00010060


	//   ....[51]....
        /*056c*/ 	.word	0x00010090


	//   ....[52]....
        /*0570*/ 	.word	0x000100c0


	//   ....[53]....
        /*0574*/ 	.word	0x000100f0


	//   ....[54]....
        /*0578*/ 	.word	0x00010120


	//   ....[55]....
        /*057c*/ 	.word	0x00010150


	//   ....[56]....
        /*0580*/ 	.word	0x000102a0


	//   ....[57]....
        /*0584*/ 	.word	0x000102d0


	//   ....[58]....
        /*0588*/ 	.word	0x00010300


	//   ....[59]....
        /*058c*/ 	.word	0x00010330


	//   ....[60]....
        /*0590*/ 	.word	0x00010360


	//   ....[61]....
        /*0594*/ 	.word	0x00010390


	//   ....[62]....
        /*0598*/ 	.word	0x00010420


	//   ....[63]....
        /*059c*/ 	.word	0x00010480


	//   ....[64]....
        /*05a0*/ 	.word	0x00010510


	//   ....[65]....
        /*05a4*/ 	.word	0x00012100


	//   ....[66]....
        /*05a8*/ 	.word	0x00012120


	//   ....[67]....
        /*05ac*/ 	.word	0x000121d0


	//   ....[68]....
        /*05b0*/ 	.word	0x000121f0


	//   ....[69]....
        /*05b4*/ 	.word	0x00012290


	//   ....[70]....
        /*05b8*/ 	.word	0x000122b0


	//   ....[71]....
        /*05bc*/ 	.word	0x000122c0


	//   ....[72]....
        /*05c0*/ 	.word	0x000122d0


	//   ....[73]....
        /*05c4*/ 	.word	0x00012c70


	//   ....[74]....
        /*05c8*/ 	.word	0x00012c80


	//   ....[75]....
        /*05cc*/ 	.word	0x00012ce0


	//   ....[76]....
        /*05d0*/ 	.word	0x00012d20


	//   ....[77]....
        /*05d4*/ 	.word	0x00012d80


	//   ....[78]....
        /*05d8*/ 	.word	0x00012dc0


	//   ....[79]....
        /*05dc*/ 	.word	0x00012dd0


	//   ....[80]....
        /*05e0*/ 	.word	0x00012df0


	//   ....[81]....
        /*05e4*/ 	.word	0x00012ec0


	//   ....[82]....
        /*05e8*/ 	.word	0x00012f00


	//   ....[83]....
        /*05ec*/ 	.word	0x00012f10


	//   ....[84]....
        /*05f0*/ 	.word	0x00012f30


	//   ....[85]....
        /*05f4*/ 	.word	0x000137f0


	//   ....[86]....
        /*05f8*/ 	.word	0x00013800


	//   ....[87]....
        /*05fc*/ 	.word	0x00013820


	//   ....[88]....
        /*0600*/ 	.word	0x000138a0


	//   ....[89]....
        /*0604*/ 	.word	0x000138b0


	//   ....[90]....
        /*0608*/ 	.word	0x00013910


	//   ....[91]....
        /*060c*/ 	.word	0x00013940


	//   ....[92]....
        /*0610*/ 	.word	0x00013980


	//   ....[93]....
        /*0614*/ 	.word	0x00013c70


	//   ....[94]....
        /*0618*/ 	.word	0x00013c90


	//   ....[95]....
        /*061c*/ 	.word	0x00013d30


	//   ....[96]....
        /*0620*/ 	.word	0x00013d40


	//   ....[97]....
        /*0624*/ 	.word	0x00013dd0


	//   ....[98]....
        /*0628*/ 	.word	0x00013de0


	//   ....[99]....
        /*062c*/ 	.word	0x00013df0


	//   ....[100]....
        /*0630*/ 	.word	0x00013e80


	//   ....[101]....
        /*0634*/ 	.word	0x000144c0


	//   ....[102]....
        /*0638*/ 	.word	0x000144d0


	//   ....[103]....
        /*063c*/ 	.word	0x00014560


	//   ....[104]....
        /*0640*/ 	.word	0x00014600


	//   ....[105]....
        /*0644*/ 	.word	0x00014620


	//   ....[106]....
        /*0648*/ 	.word	0x000146a0


	//   ....[107]....
        /*064c*/ 	.word	0x000146c0


	//   ....[108]....
        /*0650*/ 	.word	0x000146d0


	//   ....[109]....
        /*0654*/ 	.word	0x00014ab0


	//   ....[110]....
        /*0658*/ 	.word	0x00014ae0


	//   ....[111]....
        /*065c*/ 	.word	0x00014b20


	//   ....[112]....
        /*0660*/ 	.word	0x00014b50


	//   ....[113]....
        /*0664*/ 	.word	0x00014b80


	//   ....[114]....
        /*0668*/ 	.word	0x00014bb0


	//   ....[115]....
        /*066c*/ 	.word	0x00014be0


	//   ....[116]....
        /*0670*/ 	.word	0x00014c10


	//   ....[117]....
        /*0674*/ 	.word	0x00014d90


	//   ....[118]....
        /*0678*/ 	.word	0x00014dc0


	//   ....[119]....
        /*067c*/ 	.word	0x00014df0


	//   ....[120]....
        /*0680*/ 	.word	0x00014e20


	//   ....[121]....
        /*0684*/ 	.word	0x00014e50


	//   ....[122]....
        /*0688*/ 	.word	0x00014e80


	//   ....[123]....
        /*068c*/ 	.word	0x00014f40


	//   ....[124]....
        /*0690*/ 	.word	0x00014f60


	//   ....[125]....
        /*0694*/ 	.word	0x00014fd0


	//   ....[126]....
        /*0698*/ 	.word	0x00015670


	//   ....[127]....
        /*069c*/ 	.word	0x00015cd0


	//   ....[128]....
        /*06a0*/ 	.word	0x00015dc0


	//   ....[129]....
        /*06a4*/ 	.word	0x00015e60


	//   ....[130]....
        /*06a8*/ 	.word	0x00015ec0


	//   ....[131]....
        /*06ac*/ 	.word	0x00015fd0


	//   ....[132]....
        /*06b0*/ 	.word	0x00016040


	//   ....[133]....
        /*06b4*/ 	.word	0x00016150


	//   ....[134]....
        /*06b8*/ 	.word	0x000161c0


	//   ....[135]....
        /*06bc*/ 	.word	0x00016260


	//   ....[136]....
        /*06c0*/ 	.word	0x00016380


	//   ....[137]....
        /*06c4*/ 	.word	0x000163d0


	//   ....[138]....
        /*06c8*/ 	.word	0x00016440


	//   ....[139]....
        /*06cc*/ 	.word	0x00016540


	//   ....[140]....
        /*06d0*/ 	.word	0x000165b0


	//   ....[141]....
        /*06d4*/ 	.word	0x00016690


	//   ....[142]....
        /*06d8*/ 	.word	0x00016710


	//   ....[143]....
        /*06dc*/ 	.word	0x00016770


	//   ....[144]....
        /*06e0*/ 	.word	0x00016870


	//   ....[145]....
        /*06e4*/ 	.word	0x00016970


	//   ....[146]....
        /*06e8*/ 	.word	0x000169d0


	//   ....[147]....
        /*06ec*/ 	.word	0x00016ab0


	//   ....[148]....
        /*06f0*/ 	.word	0x00016bf0


	//   ....[149]....
        /*06f4*/ 	.word	0x00016cd0


	//   ....[150]....
        /*06f8*/ 	.word	0x00016d50


	//   ....[151]....
        /*06fc*/ 	.word	0x00016e30


	//   ....[152]....
        /*0700*/ 	.word	0x00016e90


	//   ....[153]....
        /*0704*/ 	.word	0x00016f60


	//   ....[154]....
        /*0708*/ 	.word	0x00016fc0


	//   ....[155]....
        /*070c*/ 	.word	0x000170a0


	//   ....[156]....
        /*0710*/ 	.word	0x00017190


	//   ....[157]....
        /*0714*/ 	.word	0x00017230


	//   ....[158]....
        /*0718*/ 	.word	0x00017290


	//   ....[159]....
        /*071c*/ 	.word	0x00017390


	//   ....[160]....
        /*0720*/ 	.word	0x000173f0


	//   ....[161]....
        /*0724*/ 	.word	0x000174f0


	//   ....[162]....
        /*0728*/ 	.word	0x00017550


	//   ....[163]....
        /*072c*/ 	.word	0x00017620


	//   ....[164]....
        /*0730*/ 	.word	0x00017770


	//   ....[165]....
        /*0734*/ 	.word	0x00017820


	//   ....[166]....
        /*0738*/ 	.word	0x00017930


	//   ....[167]....
        /*073c*/ 	.word	0x00017a10


	//   ....[168]....
        /*0740*/ 	.word	0x00017a70


	//   ....[169]....
        /*0744*/ 	.word	0x00017b60


	//   ....[170]....
        /*0748*/ 	.word	0x00017bc0


	//   ....[171]....
        /*074c*/ 	.word	0x00017ca0


	//   ....[172]....
        /*0750*/ 	.word	0x00017d30


	//   ....[173]....
        /*0754*/ 	.word	0x00017dd0


	//   ....[174]....
        /*0758*/ 	.word	0x00017ef0


	//   ....[175]....
        /*075c*/ 	.word	0x00017f60


	//   ....[176]....
        /*0760*/ 	.word	0x00017fd0


	//   ....[177]....
        /*0764*/ 	.word	0x00018040


	//   ....[178]....
        /*0768*/ 	.word	0x000180b0


	//   ....[179]....
        /*076c*/ 	.word	0x00018130


	//   ....[180]....
        /*0770*/ 	.word	0x000181c0


	//   ....[181]....
        /*0774*/ 	.word	0x00018250


	//   ....[182]....
        /*0778*/ 	.word	0x000182c0


	//   ....[183]....
        /*077c*/ 	.word	0x00018330


	//   ....[184]....
        /*0780*/ 	.word	0x000183a0


	//   ....[185]....
        /*0784*/ 	.word	0x00018420


	//   ....[186]....
        /*0788*/ 	.word	0x00018490


	//   ....[187]....
        /*078c*/ 	.word	0x00018530


	//   ....[188]....
        /*0790*/ 	.word	0x000185c0


	//   ....[189]....
        /*0794*/ 	.word	0x000186f0


	//----- nvinfo : EIATTR_REG_RECONFIG
	.align		4
.L_203:
        /*0798*/ 	.byte	0x01, 0x54
	.zero		2


	//----- nvinfo : EIATTR_SYSCALL_OFFSETS
	.align		4
        /*079c*/ 	.byte	0x04, 0x46
        /*079e*/ 	.short	(.L_205 - .L_204)


	//   ....[0]....
.L_204:
        /*07a0*/ 	.word	0x00001ba0


	//   ....[1]....
        /*07a4*/ 	.word	0x00011640


	//   ....[2]....
        /*07a8*/ 	.word	0x00011790


	//   ....[3]....
        /*07ac*/ 	.word	0x00011880


	//   ....[4]....
        /*07b0*/ 	.word	0x000126c0


	//----- nvinfo : EIATTR_MBARRIER_INSTR_OFFSETS
	.align		4
.L_205:
        /*07b4*/ 	.byte	0x04, 0x39
        /*07b6*/ 	.short	(.L_207 - .L_206)


	//   ....[0]....
.L_206:
        /*07b8*/ 	.word	0x00000180
        /*07bc*/ 	.word	0x000000ff
        /*07c0*/ 	.word	0x0002d800
        /*07c4*/ 	.short	0x0100
        /*07c6*/ 	.byte	0x08
	.zero		1


	//   ....[1]....
        /*07c8*/ 	.word	0x00000190
        /*07cc*/ 	.word	0x000000ff
        /*07d0*/ 	.word	0x0002d820
        /*07d4*/ 	.short	0x0100
        /*07d6*/ 	.byte	0x08
	.zero		1


	//   ....[2]....
        /*07d8*/ 	.word	0x00000280
        /*07dc*/ 	.word	0x000000ff
        /*07e0*/ 	.word	0x0002d830
        /*07e4*/ 	.short	0x0100
        /*07e6*/ 	.byte	0x08
	.zero		1


	//   ....[3]....
        /*07e8*/ 	.word	0x00000290
        /*07ec*/ 	.word	0x000000ff
        /*07f0*/ 	.word	0x0002d840
        /*07f4*/ 	.short	0x0100
        /*07f6*/ 	.byte	0x08
	.zero		1


	//   ....[4]....
        /*07f8*/ 	.word	0x000002a0
        /*07fc*/ 	.word	0x000000ff
        /*0800*/ 	.word	0x0002d838
        /*0804*/ 	.short	0x0100
        /*0806*/ 	.byte	0x08
	.zero		1


	//   ....[5]....
        /*0808*/ 	.word	0x000002b0
        /*080c*/ 	.word	0x000000ff
        /*0810*/ 	.word	0x0002d848
        /*0814*/ 	.short	0x0100
        /*0816*/ 	.byte	0x08
	.zero		1


	//   ....[6]....
        /*0818*/ 	.word	0x000003e0
        /*081c*/ 	.word	0x000000ff
        /*0820*/ 	.word	0x0002d850
        /*0824*/ 	.short	0x0100
        /*0826*/ 	.byte	0x08
	.zero		1


	//   ....[7]....
        /*0828*/ 	.word	0x000003f0
        /*082c*/ 	.word	0x000000ff
        /*0830*/ 	.word	0x0002d860
        /*0834*/ 	.short	0x0100
        /*0836*/ 	.byte	0x08
	.zero		1


	//   ....[8]....
        /*0838*/ 	.word	0x00000400
        /*083c*/ 	.word	0x000000ff
        /*0840*/ 	.word	0x0002d858
        /*0844*/ 	.short	0x0100
        /*0846*/ 	.byte	0x08
	.zero		1


	//   ....[9]....
        /*0848*/ 	.word	0x00000410
        /*084c*/ 	.word	0x000000ff
        /*0850*/ 	.word	0x0002d868
        /*0854*/ 	.short	0x0100
        /*0856*/ 	.byte	0x08
	.zero		1


	//   ....[10]....
        /*0858*/ 	.word	0x00000500
        /*085c*/ 	.word	0x000000ff
        /*0860*/ 	.word	0x0002d870
        /*0864*/ 	.short	0x0100
        /*0866*/ 	.byte	0x06
	.zero		1


	//   ....[11]....
        /*0868*/ 	.word	0x00000510
        /*086c*/ 	.word	0x000000ff
        /*0870*/ 	.word	0x0002d880
        /*0874*/ 	.short	0x0100
        /*0876*/ 	.byte	0x06
	.zero		1


	//   ....[12]....
        /*0878*/ 	.word	0x00000520
        /*087c*/ 	.word	0x000000ff
        /*0880*/ 	.word	0x0002d878
        /*0884*/ 	.short	0x0100
        /*0886*/ 	.byte	0x06
	.zero		1


	//   ....[13]....
        /*0888*/ 	.word	0x00000530
        /*088c*/ 	.word	0x000000ff
        /*0890*/ 	.word	0x0002d888
        /*0894*/ 	.short	0x0100
        /*0896*/ 	.byte	0x06
	.zero		1


	//   ....[14]....
        /*0898*/ 	.word	0x00000660
        /*089c*/ 	.word	0x000000ff
        /*08a0*/ 	.word	0x0002d890
        /*08a4*/ 	.short	0x0100
        /*08a6*/ 	.byte	0x08
	.zero		1


	//   ....[15]....
        /*08a8*/ 	.word	0x00000670
        /*08ac*/ 	.word	0x000000ff
        /*08b0*/ 	.word	0x0002d8a0
        /*08b4*/ 	.short	0x0100
        /*08b6*/ 	.byte	0x08
	.zero		1


	//   ....[16]....
        /*08b8*/ 	.word	0x00000680
        /*08bc*/ 	.word	0x000000ff
        /*08c0*/ 	.word	0x0002d898
        /*08c4*/ 	.short	0x0100
        /*08c6*/ 	.byte	0x08
	.zero		1


	//   ....[17]....
        /*08c8*/ 	.word	0x00000690
        /*08cc*/ 	.word	0x000000ff
        /*08d0*/ 	.word	0x0002d8a8
        /*08d4*/ 	.short	0x0100
        /*08d6*/ 	.byte	0x08
	.zero		1


	//   ....[18]....
        /*08d8*/ 	.word	0x000007d0
        /*08dc*/ 	.word	0x000000ff
        /*08e0*/ 	.word	0x0002d8b0
        /*08e4*/ 	.short	0x0100
        /*08e6*/ 	.byte	0x08
	.zero		1


	//   ....[19]....
        /*08e8*/ 	.word	0x000007e0
        /*08ec*/ 	.word	0x000000ff
        /*08f0*/ 	.word	0x0002d8c0
        /*08f4*/ 	.short	0x0100
        /*08f6*/ 	.byte	0x08
	.zero		1


	//   ....[20]....
        /*08f8*/ 	.word	0x000007f0
        /*08fc*/ 	.word	0x000000ff
        /*0900*/ 	.word	0x0002d8b8
        /*0904*/ 	.short	0x0100
        /*0906*/ 	.byte	0x08
	.zero		1


	//   ....[21]....
        /*0908*/ 	.word	0x00000800
        /*090c*/ 	.word	0x000000ff
        /*0910*/ 	.word	0x0002d8c8
        /*0914*/ 	.short	0x0100
        /*0916*/ 	.byte	0x08
	.zero		1


	//   ....[22]....
        /*0918*/ 	.word	0x00001c20
        /*091c*/ 	.word	0x000000ff
        /*0920*/ 	.word	0x0002d800
        /*0924*/ 	.short	0x010a
        /*0926*/ 	.byte	0x29
	.zero		1


	//   ....[23]....
        /*0928*/ 	.word	0x00001ca0
        /*092c*/ 	.word	0x00000003
        /*0930*/ 	.word	0x0002d830
        /*0934*/ 	.short	0x010a
        /*0936*/ 	.byte	0x3f
	.zero		1


	//   ....[24]....
        /*0938*/ 	.word	0x00001ce0
        /*093c*/ 	.word	0x00000003
        /*0940*/ 	.word	0x0002d830
        /*0944*/ 	.short	0x010a
        /*0946*/ 	.byte	0x3f
	.zero		1


	//   ....[25]....
        /*0948*/ 	.word	0x00002180
        /*094c*/ 	.word	0x000000ff
        /*0950*/ 	.word	0x00000000
        /*0954*/ 	.short	0x0101
        /*0956*/ 	.byte	0x06
	.zero		1


	//   ....[26]....
        /*0958*/ 	.word	0x00005140
        /*095c*/ 	.word	0x000000ff
        /*0960*/ 	.word	0x0002d830
        /*0964*/ 	.short	0x010a
        /*0966*/ 	.byte	0x06
	.zero		1


	//   ....[27]....
        /*0968*/ 	.word	0x00005180
        /*096c*/ 	.word	0x000000ff
        /*0970*/ 	.word	0x0002d830
        /*0974*/ 	.short	0x010a
        /*0976*/ 	.byte	0x06
	.zero		1


	//   ....[28]....
        /*0978*/ 	.word	0x00005450
        /*097c*/ 	.word	0x000000ff
        /*0980*/ 	.word	0x0002d850
        /*0984*/ 	.short	0x010a
        /*0986*/ 	.byte	0x06
	.zero		1


	//   ....[29]....
        /*0988*/ 	.word	0x00005490
        /*098c*/ 	.word	0x000000ff
        /*0990*/ 	.word	0x0002d850
        /*0994*/ 	.short	0x010a
        /*0996*/ 	.byte	0x06
	.zero		1


	//   ....[30]....
        /*0998*/ 	.word	0x00005a20
        /*099c*/ 	.word	0x000000ff
        /*09a0*/ 	.word	0x00000000
        /*09a4*/ 	.short	0x0101
        /*09a6*/ 	.byte	0x06
	.zero		1


	//   ....[31]....
        /*09a8*/ 	.word	0x00007ce0
        /*09ac*/ 	.word	0x000000ff
        /*09b0*/ 	.word	0x00000000
        /*09b4*/ 	.short	0x0101
        /*09b6*/ 	.byte	0x06
	.zero		1


	//   ....[32]....
        /*09b8*/ 	.word	0x00008610
        /*09bc*/ 	.word	0x000000ff
        /*09c0*/ 	.word	0x0002d830
        /*09c4*/ 	.short	0x010a
        /*09c6*/ 	.byte	0x06
	.zero		1


	//   ....[33]....
        /*09c8*/ 	.word	0x00008650
        /*09cc*/ 	.word	0x000000ff
        /*09d0*/ 	.word	0x0002d830
        /*09d4*/ 	.short	0x010a
        /*09d6*/ 	.byte	0x06
	.zero		1


	//   ....[34]....
        /*09d8*/ 	.word	0x00008920
        /*09dc*/ 	.word	0x000000ff
        /*09e0*/ 	.word	0x0002d850
        /*09e4*/ 	.short	0x010a
        /*09e6*/ 	.byte	0x06
	.zero		1


	//   ....[35]....
        /*09e8*/ 	.word	0x00008960
        /*09ec*/ 	.word	0x000000ff
        /*09f0*/ 	.word	0x0002d850
        /*09f4*/ 	.short	0x010a
        /*09f6*/ 	.byte	0x06
	.zero		1


	//   ....[36]....
        /*09f8*/ 	.word	0x00008eb0
        /*09fc*/ 	.word	0x000000ff
        /*0a00*/ 	.word	0x00000000
        /*0a04*/ 	.short	0x0101
        /*0a06*/ 	.byte	0x06
	.zero		1


	//   ....[37]....
        /*0a08*/ 	.word	0x0000a050
        /*0a0c*/ 	.word	0x000000ff
        /*0a10*/ 	.word	0x00000000
        /*0a14*/ 	.short	0x0101
        /*0a16*/ 	.byte	0x06
	.zero		1


	//   ....[38]....
        /*0a18*/ 	.word	0x0000a760
        /*0a1c*/ 	.word	0x000000ff
        /*0a20*/ 	.word	0x0002d830
        /*0a24*/ 	.short	0x010a
        /*0a26*/ 	.byte	0x06
	.zero		1


	//   ....[39]....
        /*0a28*/ 	.word	0x0000a7a0
        /*0a2c*/ 	.word	0x000000ff
        /*0a30*/ 	.word	0x0002d830
        /*0a34*/ 	.short	0x010a
        /*0a36*/ 	.byte	0x06
	.zero		1


	//   ....[40]....
        /*0a38*/ 	.word	0x0000aa70
        /*0a3c*/ 	.word	0x000000ff
        /*0a40*/ 	.word	0x0002d850
        /*0a44*/ 	.short	0x010a
        /*0a46*/ 	.byte	0x06
	.zero		1


	//   ....[41]....
        /*0a48*/ 	.word	0x0000aab0
        /*0a4c*/ 	.word	0x000000ff
        /*0a50*/ 	.word	0x0002d850
        /*0a54*/ 	.short	0x010a
        /*0a56*/ 	.byte	0x06
	.zero		1


	//   ....[42]....
        /*0a58*/ 	.word	0x0000b000
        /*0a5c*/ 	.word	0x000000ff
        /*0a60*/ 	.word	0x00000000
        /*0a64*/ 	.short	0x0101
        /*0a66*/ 	.byte	0x06
	.zero		1


	//   ....[43]....
        /*0a68*/ 	.word	0x0000d2c0
        /*0a6c*/ 	.word	0x000000ff
        /*0a70*/ 	.word	0x00000000
        /*0a74*/ 	.short	0x0101
        /*0a76*/ 	.byte	0x06
	.zero		1


	//   ....[44]....
        /*0a78*/ 	.word	0x0000d8a0
        /*0a7c*/ 	.word	0x000000ff
        /*0a80*/ 	.word	0x0002d850
        /*0a84*/ 	.short	0x010a
        /*0a86*/ 	.byte	0x08
	.zero		1


	//   ....[45]....
        /*0a88*/ 	.word	0x0000d8e0
        /*0a8c*/ 	.word	0x000000ff
        /*0a90*/ 	.word	0x0002d850
        /*0a94*/ 	.short	0x010a
        /*0a96*/ 	.byte	0x08
	.zero		1


	//   ....[46]....
        /*0a98*/ 	.word	0x0000df70
        /*0a9c*/ 	.word	0x000000ff
        /*0aa0*/ 	.word	0x00000000
        /*0aa4*/ 	.short	0x0101
        /*0aa6*/ 	.byte	0x08
	.zero		1


	//   ....[47]....
        /*0aa8*/ 	.word	0x0000f1f0
        /*0aac*/ 	.word	0x000000ff
        /*0ab0*/ 	.word	0x00000000
        /*0ab4*/ 	.short	0x0101
        /*0ab6*/ 	.byte	0x04
	.zero		1


	//   ....[48]....
        /*0ab8*/ 	.word	0x00011e60
        /*0abc*/ 	.word	0x00000002
        /*0ac0*/ 	.word	0x0002d840
        /*0ac4*/ 	.short	0x010a
        /*0ac6*/ 	.byte	0x3f
	.zero		1


	//   ....[49]....
        /*0ac8*/ 	.word	0x00012410
        /*0acc*/ 	.word	0x00000002
        /*0ad0*/ 	.word	0x0002d830
        /*0ad4*/ 	.short	0x0107
        /*0ad6*/ 	.byte	0x3f
	.zero		1


	//   ....[50]....
        /*0ad8*/ 	.word	0x000124e0
        /*0adc*/ 	.word	0x00000002
        /*0ae0*/ 	.word	0x0002d830
        /*0ae4*/ 	.short	0x0101
        /*0ae6*/ 	.byte	0x3f
	.zero		1


	//   ....[51]....
        /*0ae8*/ 	.word	0x00013070
        /*0aec*/ 	.word	0x00000016
        /*0af0*/ 	.word	0x0002d800
        /*0af4*/ 	.short	0x0107
        /*0af6*/ 	.byte	0x3f
	.zero		1


	//   ....[52]....
        /*0af8*/ 	.word	0x00013160
        /*0afc*/ 	.word	0x00000016
        /*0b00*/ 	.word	0x0002d800
        /*0b04*/ 	.short	0x0101
        /*0b06*/ 	.byte	0x3f
	.zero		1


	//   ....[53]....
        /*0b08*/ 	.word	0x00013180
        /*0b0c*/ 	.word	0x00000016
        /*0b10*/ 	.word	0x0002d820
        /*0b14*/ 	.short	0x010a
        /*0b16*/ 	.byte	0x3f
	.zero		1


	//   ....[54]....
        /*0b18*/ 	.word	0x000135a0
        /*0b1c*/ 	.word	0x00000005
        /*0b20*/ 	.word	0x0002d840
        /*0b24*/ 	.short	0x010a
        /*0b26*/ 	.byte	0x3f
	.zero		1


	//   ....[55]....
        /*0b28*/ 	.word	0x00013a30
        /*0b2c*/ 	.word	0x00000005
        /*0b30*/ 	.word	0x0002d830
        /*0b34*/ 	.short	0x0107
        /*0b36*/ 	.byte	0x3f
	.zero		1


	//   ....[56]....
        /*0b38*/ 	.word	0x00013af0
        /*0b3c*/ 	.word	0x00000005
        /*0b40*/ 	.word	0x0002d830
        /*0b44*/ 	.short	0x0101
        /*0b46*/ 	.byte	0x3f
	.zero		1


	//   ....[57]....
        /*0b48*/ 	.word	0x00013b50
        /*0b4c*/ 	.word	0x00000005
        /*0b50*/ 	.word	0x0002d860
        /*0b54*/ 	.short	0x010a
        /*0b56*/ 	.byte	0x3f
	.zero		1


	//   ....[58]....
        /*0b58*/ 	.word	0x00014070
        /*0b5c*/ 	.word	0x00000005
        /*0b60*/ 	.word	0x0002d850
        /*0b64*/ 	.short	0x0107
        /*0b66*/ 	.byte	0x3f
	.zero		1


	//   ....[59]....
        /*0b68*/ 	.word	0x00014160
        /*0b6c*/ 	.word	0x00000005
        /*0b70*/ 	.word	0x0002d850
        /*0b74*/ 	.short	0x0101
        /*0b76*/ 	.byte	0x3f
	.zero		1


	//   ....[60]....
        /*0b78*/ 	.word	0x00014380
        /*0b7c*/ 	.word	0x00000000
        /*0b80*/ 	.word	0x0002d860
        /*0b84*/ 	.short	0x010a
        /*0b86*/ 	.byte	0x3f
	.zero		1


	//   ....[61]....
        /*0b88*/ 	.word	0x00014800
        /*0b8c*/ 	.word	0x00000000
        /*0b90*/ 	.word	0x0002d850
        /*0b94*/ 	.short	0x0107
        /*0b96*/ 	.byte	0x3f
	.zero		1


	//   ....[62]....
        /*0b98*/ 	.word	0x000148d0
        /*0b9c*/ 	.word	0x00000000
        /*0ba0*/ 	.word	0x0002d850
        /*0ba4*/ 	.short	0x0101
        /*0ba6*/ 	.byte	0x3f
	.zero		1


	//   ....[63]....
        /*0ba8*/ 	.word	0x000155f0
        /*0bac*/ 	.word	0x00000005
        /*0bb0*/ 	.word	0x0002d820
        /*0bb4*/ 	.short	0x010a
        /*0bb6*/ 	.byte	0x3f
	.zero		1


	//   ....[64]....
        /*0bb8*/ 	.word	0x00015770
        /*0bbc*/ 	.word	0x00000003
        /*0bc0*/ 	.word	0x0002d840
        /*0bc4*/ 	.short	0x010a
        /*0bc6*/ 	.byte	0x3f
	.zero		1


	//   ....[65]....
        /*0bc8*/ 	.word	0x00015810
        /*0bcc*/ 	.word	0x00000019
        /*0bd0*/ 	.word	0x0002d840
        /*0bd4*/ 	.short	0x010a
        /*0bd6*/ 	.byte	0x3f
	.zero		1


	//   ....[66]....
        /*0bd8*/ 	.word	0x00015850
        /*0bdc*/ 	.word	0x00000003
        /*0be0*/ 	.word	0x0002d860
        /*0be4*/ 	.short	0x010a
        /*0be6*/ 	.byte	0x3f
	.zero		1


	//   ....[67]....
        /*0be8*/ 	.word	0x00015890
        /*0bec*/ 	.word	0x00000019
        /*0bf0*/ 	.word	0x0002d860
        /*0bf4*/ 	.short	0x010a
        /*0bf6*/ 	.byte	0x3f
	.zero		1


	//   ....[68]....
        /*0bf8*/ 	.word	0x00015900
        /*0bfc*/ 	.word	0x00000003
        /*0c00*/ 	.word	0x0002d800
        /*0c04*/ 	.short	0x010a
        /*0c06*/ 	.byte	0x3f
	.zero		1


	//   ....[69]....
        /*0c08*/ 	.word	0x00015950
        /*0c0c*/ 	.word	0x00000003
        /*0c10*/ 	.word	0x0002d830
        /*0c14*/ 	.short	0x010a
        /*0c16*/ 	.byte	0x3f
	.zero		1


	//   ....[70]....
        /*0c18*/ 	.word	0x000159b0
        /*0c1c*/ 	.word	0x00000007
        /*0c20*/ 	.word	0x0002d830
        /*0c24*/ 	.short	0x010a
        /*0c26*/ 	.byte	0x3f
	.zero		1


	//   ....[71]....
        /*0c28*/ 	.word	0x00015a10
        /*0c2c*/ 	.word	0x00000007
        /*0c30*/ 	.word	0x0002d850
        /*0c34*/ 	.short	0x010a
        /*0c36*/ 	.byte	0x3f
	.zero		1


	//   ....[72]....
        /*0c38*/ 	.word	0x00015a70
        /*0c3c*/ 	.word	0x00000007
        /*0c40*/ 	.word	0x0002d830
        /*0c44*/ 	.short	0x010a
        /*0c46*/ 	.byte	0x3f
	.zero		1


	//   ....[73]....
        /*0c48*/ 	.word	0x00015ad0
        /*0c4c*/ 	.word	0x00000007
        /*0c50*/ 	.word	0x0002d850
        /*0c54*/ 	.short	0x010a
        /*0c56*/ 	.byte	0x3f
	.zero		1


	//   ....[74]....
        /*0c58*/ 	.word	0x00015b30
        /*0c5c*/ 	.word	0x00000007
        /*0c60*/ 	.word	0x0002d830
        /*0c64*/ 	.short	0x010a
        /*0c66*/ 	.byte	0x3f
	.zero		1


	//   ....[75]....
        /*0c68*/ 	.word	0x00015b90
        /*0c6c*/ 	.word	0x00000007
        /*0c70*/ 	.word	0x0002d850
        /*0c74*/ 	.short	0x010a
        /*0c76*/ 	.byte	0x3f
	.zero		1


	//   ....[76]....
        /*0c78*/ 	.word	0x00015bf0
        /*0c7c*/ 	.word	0x00000005
        /*0c80*/ 	.word	0x0002d850
        /*0c84*/ 	.short	0x010a
        /*0c86*/ 	.byte	0x3f
	.zero		1


	//   ....[77]....
        /*0c88*/ 	.word	0x00015d10
        /*0c8c*/ 	.word	0x00000002
        /*0c90*/ 	.word	0x0002d840
        /*0c94*/ 	.short	0x010a
        /*0c96*/ 	.byte	0x3f
	.zero		1


	//   ....[78]....
        /*0c98*/ 	.word	0x00016af0
        /*0c9c*/ 	.word	0x00000016
        /*0ca0*/ 	.word	0x0002d820
        /*0ca4*/ 	.short	0x010a
        /*0ca6*/ 	.byte	0x3f
	.zero		1


	//   ....[79]....
        /*0ca8*/ 	.word	0x00016b40
        /*0cac*/ 	.word	0x00000005
        /*0cb0*/ 	.word	0x0002d840
        /*0cb4*/ 	.short	0x010a
        /*0cb6*/ 	.byte	0x3f
	.zero		1


	//   ....[80]....
        /*0cb8*/ 	.word	0x000170e0
        /*0cbc*/ 	.word	0x00000005
        /*0cc0*/ 	.word	0x0002d860
        /*0cc4*/ 	.short	0x010a
        /*0cc6*/ 	.byte	0x3f
	.zero		1


	//   ....[81]....
        /*0cc8*/ 	.word	0x000176c0
        /*0ccc*/ 	.word	0x00000000
        /*0cd0*/ 	.word	0x0002d860
        /*0cd4*/ 	.short	0x010a
        /*0cd6*/ 	.byte	0x3f
	.zero		1


	//   ....[82]....
        /*0cd8*/ 	.word	0x00018610
        /*0cdc*/ 	.word	0x00000005
        /*0ce0*/ 	.word	0x0002d820
        /*0ce4*/ 	.short	0x010a
        /*0ce6*/ 	.byte	0x3f
	.zero		1


	//   ....[83]....
        /*0ce8*/ 	.word	0x000187b0
        /*0cec*/ 	.word	0x00000003
        /*0cf0*/ 	.word	0x0002d840
        /*0cf4*/ 	.short	0x010a
        /*0cf6*/ 	.byte	0x3f
	.zero		1


	//   ....[84]....
        /*0cf8*/ 	.word	0x00018800
        /*0cfc*/ 	.word	0x00000019
        /*0d00*/ 	.word	0x0002d840
        /*0d04*/ 	.short	0x010a
        /*0d06*/ 	.byte	0x3f
	.zero		1


	//   ....[85]....
        /*0d08*/ 	.word	0x00018850
        /*0d0c*/ 	.word	0x00000003
        /*0d10*/ 	.word	0x0002d860
        /*0d14*/ 	.short	0x010a
        /*0d16*/ 	.byte	0x3f
	.zero		1


	//----- nvinfo : EIATTR_NUM_MBARRIERS
	.align		4
.L_207:
        /*0d18*/ 	.byte	0x03, 0x38
        /*0d1a*/ 	.short	0x0016


	//----- nvinfo : EIATTR_EXIT_INSTR_OFFSETS
	.align		4
        /*0d1c*/ 	.byte	0x04, 0x1c
        /*0d1e*/ 	.short	(.L_209 - .L_208)


	//   ....[0]....
.L_208:
        /*0d20*/ 	.word	0x000009b0


	//   ....[1]....
        /*0d24*/ 	.word	0x0000fe40


	//   ....[2]....
        /*0d28*/ 	.word	0x000158e0


	//----- nvinfo : EIATTR_MAX_THREADS
	.align		4
.L_209:
        /*0d2c*/ 	.byte	0x04, 0x05
        /*0d2e*/ 	.short	(.L_211 - .L_210)
.L_210:
        /*0d30*/ 	.word	0x00000200
        /*0d34*/ 	.word	0x00000001
        /*0d38*/ 	.word	0x00000001


	//----- nvinfo : EIATTR_CRS_STACK_SIZE
	.align		4
.L_211:
        /*0d3c*/ 	.byte	0x04, 0x1e
        /*0d3e*/ 	.short	(.L_213 - .L_212)
.L_212:
        /*0d40*/ 	.word	0x00000000


	//----- nvinfo : EIATTR_CBANK_PARAM_SIZE
	.align		4
.L_213:
        /*0d44*/ 	.byte	0x03, 0x19
        /*0d46*/ 	.short	0x0af0


	//----- nvinfo : EIATTR_PARAM_CBANK
	.align		4
        /*0d48*/ 	.byte	0x04, 0x0a
        /*0d4a*/ 	.short	(.L_215 - .L_214)
	.align		4
.L_214:
        /*0d4c*/ 	.word	index@(.nv.constant0._ZN7cutlass13device_kernelIN5flash11enable_sm90INS1_16FlashAttnFwdSm90INS1_25CollectiveMainloopFwdSm90ILi2EN4cute5tupleIJNS5_1CILi1EEES8_S8_EEENS6_IJNS7_ILi192EEENS7_ILi128EEENS7_ILi96EEEEEELi96ENS_6half_tEfNS_4arch4Sm90ELb0ELb1ELb0ELb1ELb1ELb0ELb0ELb0ELb1ELb1ELb0ELb0EEENS1_21CollectiveEpilogueFwdINS6_IJSA_SC_SB_EEES9_SE_SG_Li384ELb1ELb1ELb0ELb0EEENS1_36VarlenDynamicPersistentTileSchedulerILi192ELi128ELi384ELi128ELb0ELb1ELb1ELb1ELb0ELb1EEEEEEEEEvNT_6ParamsE)
        /*0d50*/ 	.short	0x0210
        /*0d52*/ 	.short	0x0af0


	//----- nvinfo : EIATTR_SW_WAR
	.align		4
.L_215:
        /*0d54*/ 	.byte	0x04, 0x36
        /*0d56*/ 	.short	(.L_217 - .L_216)
.L_216:
        /*0d58*/ 	.word	0x00000008
.L_217:


//--------------------- .nv.info._ZN7cutlass13device_kernelIN5flash11enable_sm90INS1_16FlashAttnFwdSm90INS1_25CollectiveMainloopFwdSm90ILi2EN4cute5tupleIJNS5_1CILi1EEES8_S8_EEENS6_IJNS7_ILi192EEENS7_ILi128EEENS7_ILi96EEEEEELi96ENS_6half_tEfNS_4arch4Sm90ELb0ELb1ELb0ELb1ELb1ELb1ELb0ELb0ELb1ELb1ELb0ELb0EEENS1_21CollectiveEpilogueFwdINS6_IJSA_SC_SB_EEES9_SE_SG_Li384ELb1ELb1ELb0ELb0EEENS1_36VarlenDynamicPersistentTileSchedulerILi192ELi128ELi384ELi128ELb0ELb1ELb1ELb1ELb0ELb1EEEEEEEEEvNT_6ParamsE --------------------------
	.section	.nv.info._ZN7cutlass13device_kernelIN5flash11enable_sm90INS1_16FlashAttnFwdSm90INS1_25CollectiveMainloopFwdSm90ILi2EN4cute5tupleIJNS5_1CILi1EEES8_S8_EEENS6_IJNS7_ILi192EEENS7_ILi128EEENS7_ILi96EEEEEELi96ENS_6half_tEfNS_4arch4Sm90ELb0ELb1ELb0ELb1ELb1ELb1ELb0ELb0ELb1ELb1ELb0ELb0EEENS1_21CollectiveEpilogueFwdINS6_IJSA_SC_SB_EEES9_SE_SG_Li384ELb1ELb1ELb0ELb0EEENS1_36VarlenDynamicPersistentTileSchedulerILi192ELi128ELi384ELi128ELb0ELb1ELb1ELb1ELb0ELb1EEEEEEEEEvNT_6ParamsE,"",@"SHT_CUDA_INFO"
	.sectionflags	@""
	.align	4


	//----- nvinfo : EIATTR_CUDA_API_VERSION
	.align		4
        /*0000*/ 	.byte	0x04, 0x37
        /*0002*/ 	.short	(.L_219 - .L_218)
.L_218:
        /*0004*/ 	.word	0x00000082


	//----- nvinfo : EIATTR_KPARAM_INFO
	.align		4
.L_219:
        /*0008*/ 	.byte	0x04, 0x17
        /*000a*/ 	.short	(.L_221 - .L_220)
.L_220:
        /*000c*/ 	.word	0x00000000
        /*0010*/ 	.short	0x0000
        /*0012*/ 	.short	0x0070
        /*0014*/ 	.byte	0x00, 0xf0, 0x01, 0x2a


	//----- nvinfo : EIATTR_SPARSE_MMA_MASK
	.align		4
.L_221:
        /*0018*/ 	.byte	0x03, 0x50
        /*001a*/ 	.short	0x0000


	//----- nvinfo : EIATTR_MAXREG_COUNT
	.align		4
        /*001c*/ 	.byte	0x03, 0x1b
        /*001e*/ 	.short	0x0080


	//----- nvinfo : EIATTR_NUM_BARRIERS
	.align		4
        /*0020*/ 	.byte	0x02, 0x4c
        /*0022*/ 	.byte	0x10
	.zero		1


	//----- nvinfo : EIATTR_EXTERNS
	.align		4
        /*0024*/ 	.byte	0x04, 0x0f
        /*0026*/ 	.short	(.L_223 - .L_222)


	//   ....[0]....
	.align		4
.L_222:
        /*0028*/ 	.word	index@(__assertfail)


	//----- nvinfo : EIATTR_ANNOTATIONS
	.align		4
.L_223:
        /*002c*/ 	.byte	0x04, 0x55
        /*002e*/ 	.short	(.L_225 - .L_224)


	//   ....[0]....
.L_224:
        /* <DEDUP_REMOVED lines=108> */


	//----- nvinfo : EIATTR_MERCURY_ISA_VERSION
	.align		4
.L_225:
        /*06e0*/ 	.byte	0x03, 0x5f
        /*06e2*/ 	.short	0x0101


	//----- nvinfo : EIATTR_UNUSED_LOAD_BYTE_OFFSET
	.align		4
        /*06e4*/ 	.byte	0x04, 0x44
        /*06e6*/ 	.short	(.L_227 - .L_226)


	//   ....[0]....
.L_226:
        /*06e8*/ 	.word	0x00000a90
        /*06ec*/ 	.word	0x0000fff0


	//   ....[1]....
        /*06f0*/ 	.word	0x00019300
        /*06f4*/ 	.word	0x0000fff0


	//----- nvinfo : EIATTR_INT_WARP_WIDE_INSTR_OFFSETS
	.align		4
.L_227:
        /*06f8*/ 	.byte	0x04, 0x31
        /*06fa*/ 	.short	(.L_229 - .L_228)


	//   ....[0]....
.L_228:
        /*06fc*/ 	.word	0x00000130


	//   ....[1]....
        /*0700*/ 	.word	0x00000170


	//   ....[2]....
        /*0704*/ 	.word	0x000001e0


	//   ....[3]....
        /*0708*/ 	.word	0x0001e050


	//   ....[4]....
        /*070c*/ 	.word	0x0001e0e0


	//   ....[5]....
        /*0710*/ 	.word	0x00020e10


	//   ....[6]....
        /*0714*/ 	.word	0x00020ea0


	//----- nvinfo : EIATTR_COOP_GROUP_MASK_REGIDS
	.align		4
.L_229:
        /*0718*/ 	.byte	0x04, 0x29
        /*071a*/ 	.short	(.L_231 - .L_230)


	//   ....[0]....
.L_230:
        /*071c*/ 	.word	0xffffffff


	//   ....[1]....
        /*0720*/ 	.word	0xffffffff


	//   ....[2]....
        /*0724*/ 	.word	0xffffffff


	//   ....[3]....
        /*0728*/ 	.word	0xffffffff


	//   ....[4]....
        /*072c*/ 	.word	0xffffffff


	//   ....[5]....
        /*0730*/ 	.word	0xffffffff


	//   ....[6]....
        /*0734*/ 	.word	0xffffffff


	//   ....[7]....
        /*0738*/ 	.word	0xffffffff


	//   ....[8]....
        /*073c*/ 	.word	0xffffffff


	//   ....[9]....
        /*0740*/ 	.word	0xffffffff


	//   ....[10]....
        /*0744*/ 	.word	0xffffffff


	//   ....[11]....
        /*0748*/ 	.word	0xffffffff


	//   ....[12]....
        /*074c*/ 	.word	0xffffffff


	//   ....[13]....
        /*0750*/ 	.word	0xffffffff


	//   ....[14]....
        /*0754*/ 	.word	0xffffffff


	//   ....[15]....
        /*0758*/ 	.word	0xffffffff


	//   ....[16]....
        /*075c*/ 	.word	0xffffffff


	//   ....[17]....
        /*0760*/ 	.word	0xffffffff


	//   ....[18]....
        /*0764*/ 	.word	0xffffffff


	//   ....[19]....
        /*0768*/ 	.word	0xffffffff


	//   ....[20]....
        /*076c*/ 	.word	0xffffffff


	//   ....[21]....
        /*0770*/ 	.word	0xffffffff


	//   ....[22]....
        /*0774*/ 	.word	0xffffffff


	//   ....[23]....
        /*0778*/ 	.word	0xffffffff


	//   ....[24]....
        /*077c*/ 	.word	0xffffffff


	//   ....[25]....
        /*0780*/ 	.word	0xffffffff


	//   ....[26]....
        /*0784*/ 	.word	0xffffffff


	//   ....[27]....
        /*0788*/ 	.word	0xffffffff


	//   ....[28]....
        /*078c*/ 	.word	0xffffffff


	//   ....[29]....
        /*0790*/ 	.word	0xffffffff


	//   ....[30]....
        /*0794*/ 	.word	0xffffffff


	//   ....[31]....
        /*0798*/ 	.word	0xffffffff


	//   ....[32]....
        /*079c*/ 	.word	0xffffffff


	//   ....[33]....
        /*07a0*/ 	.word	0xffffffff


	//   ....[34]....
        /*07a4*/ 	.word	0xffffffff


	//   ....[35]....
        /*07a8*/ 	.word	0xffffffff


	//   ....[36]....
        /*07ac*/ 	.word	0xffffffff


	//   ....[37]....
        /*07b0*/ 	.word	0xffffffff


	//   ....[38]....
        /*07b4*/ 	.word	0xffffffff


	//   ....[39]....
        /*07b8*/ 	.word	0xffffffff


	//   ....[40]....
        /*07bc*/ 	.word	0xffffffff


	//   ....[41]....
        /*07c0*/ 	.word	0xffffffff


	//   ....[42]....
        /*07c4*/ 	.word	0xffffffff


	//   ....[43]....
        /*07c8*/ 	.word	0xffffffff


	//   ....[44]....
        /*07cc*/ 	.word	0xffffffff


	//   ....[45]....
        /*07d0*/ 	.word	0xffffffff


	//   ....[46]....
        /*07d4*/ 	.word	0xffffffff


	//   ....[47]....
        /*07d8*/ 	.word	0xffffffff


	//   ....[48]....
        /*07dc*/ 	.word	0xffffffff


	//   ....[49]....
        /*07e0*/ 	.word	0xffffffff


	//   ....[50]....
        /*07e4*/ 	.word	0xffffffff


	//   ....[51]....
        /*07e8*/ 	.word	0xffffffff


	//   ....[52]....
        /*07ec*/ 	.word	0xffffffff


	//   ....[53]....
        /*07f0*/ 	.word	0xffffffff


	//   ....[54]....
        /*07f4*/ 	.word	0xffffffff


	//   ....[55]....
        /*07f8*/ 	.word	0xffffffff


	//   ....[56]....
        /*07fc*/ 	.word	0xffffffff


	//   ....[57]....
        /*0800*/ 	.word	0xffffffff


	//   ....[58]....
        /*0804*/ 	.word	0xffffffff


	//   ....[59]....
        /*0808*/ 	.word	0xffffffff


	//   ....[60]....
        /*080c*/ 	.word	0xffffffff


	//   ....[61]....
        /*0810*/ 	.word	0xffffffff


	//   ....[62]....
        /*0814*/ 	.word	0xffffffff


	//   ....[63]....
        /*0818*/ 	.word	0xffffffff


	//   ....[64]....
        /*081c*/ 	.word	0xffffffff


	//   ....[65]....
        /*0820*/ 	.word	0xffffffff


	//   ....[66]....
        /*0824*/ 	.word	0xffffffff


	//   ....[67]....
        /*0828*/ 	.word	0xffffffff


	//   ....[68]....
        /*082c*/ 	.word	0xffffffff


	//   ....[69]....
        /*0830*/ 	.word	0xffffffff


	//   ....[70]....
        /*0834*/ 	.word	0xffffffff


	//   ....[71]....
        /*0838*/ 	.word	0xffffffff


	//   ....[72]....
        /*083c*/ 	.word	0xffffffff


	//   ....[73]....
        /*0840*/ 	.word	0xffffffff


	//   ....[74]....
        /*0844*/ 	.word	0xffffffff


	//   ....[75]....
        /*0848*/ 	.word	0xffffffff


	//   ....[76]....
        /*084c*/ 	.word	0xffffffff


	//   ....[77]....
        /*0850*/ 	.word	0xffffffff


	//   ....[78]....
        /*0854*/ 	.word	0xffffffff


	//   ....[79]....
        /*0858*/ 	.word	0xffffffff


	//   ....[80]....
        /*085c*/ 	.word	0xffffffff


	//   ....[81]....
        /*0860*/ 	.word	0xffffffff


	//   ....[82]....
        /*0864*/ 	.word	0xffffffff


	//   ....[83]....
        /*0868*/ 	.word	0xffffffff


	//   ....[84]....
        /*086c*/ 	.word	0xffffffff


	//   ....[85]....
        /*0870*/ 	.word	0xffffffff


	//   ....[86]....
        /*0874*/ 	.word	0xffffffff


	//   ....[87]....
        /*0878*/ 	.word	0xffffffff


	//   ....[88]....
        /*087c*/ 	.word	0xffffffff


	//   ....[89]....
        /*0880*/ 	.word	0xffffffff


	//   ....[90]....
        /*0884*/ 	.word	0xffffffff


	//   ....[91]....
        /*0888*/ 	.word	0xffffffff


	//   ....[92]....
        /*088c*/ 	.word	0xffffffff


	//   ....[93]....
        /*0890*/ 	.word	0xffffffff


	//   ....[94]....
        /*0894*/ 	.word	0xffffffff


	//   ....[95]....
        /*0898*/ 	.word	0xffffffff


	//   ....[96]....
        /*089c*/ 	.word	0xffffffff


	//   ....[97]....
        /*08a0*/ 	.word	0xffffffff


	//   ....[98]....
        /*08a4*/ 	.word	0xffffffff


	//   ....[99]....
        /*08a8*/ 	.word	0xffffffff


	//   ....[100]....
        /*08ac*/ 	.word	0xffffffff


	//   ....[101]....
        /*08b0*/ 	.word	0xffffffff


	//   ....[102]....
        /*08b4*/ 	.word	0xffffffff


	//   ....[103]....
        /*08b8*/ 	.word	0xffffffff


	//   ....[104]....
        /*08bc*/ 	.word	0xffffffff


	//   ....[105]....
        /*08c0*/ 	.word	0xffffffff


	//   ....[106]....
        /*08c4*/ 	.word	0xffffffff


	//   ....[107]....
        /*08c8*/ 	.word	0xffffffff


	//   ....[108]....
        /*08cc*/ 	.word	0xffffffff


	//   ....[109]....
        /*08d0*/ 	.word	0xffffffff


	//   ....[110]....
        /*08d4*/ 	.word	0xffffffff


	//   ....[111]....
        /*08d8*/ 	.word	0xffffffff


	//   ....[112]....
        /*08dc*/ 	.word	0xffffffff


	//   ....[113]....
        /*08e0*/ 	.word	0xffffffff


	//   ....[114]....
        /*08e4*/ 	.word	0xffffffff


	//   ....[115]....
        /*08e8*/ 	.word	0xffffffff


	//   ....[116]....
        /*08ec*/ 	.word	0xffffffff


	//   ....[117]....
        /*08f0*/ 	.word	0xffffffff


	//   ....[118]....
        /*08f4*/ 	.word	0xffffffff


	//   ....[119]....
        /*08f8*/ 	.word	0xffffffff


	//   ....[120]....
        /*08fc*/ 	.word	0xffffffff


	//   ....[121]....
        /*0900*/ 	.word	0xffffffff


	//   ....[122]....
        /*0904*/ 	.word	0xffffffff


	//   ....[123]....
        /*0908*/ 	.word	0xffffffff


	//   ....[124]....
        /*090c*/ 	.word	0xffffffff


	//   ....[125]....
        /*0910*/ 	.word	0xffffffff


	//   ....[126]....
        /*0914*/ 	.word	0xffffffff


	//   ....[127]....
        /*0918*/ 	.word	0xffffffff


	//   ....[128]....
        /*091c*/ 	.word	0xffffffff


	//   ....[129]....
        /*0920*/ 	.word	0xffffffff


	//   ....[130]....
        /*0924*/ 	.word	0xffffffff


	//   ....[131]....
        /*0928*/ 	.word	0xffffffff


	//   ....[132]....
        /*092c*/ 	.word	0xffffffff


	//   ....[133]....
        /*0930*/ 	.word	0xffffffff


	//   ....[134]....
        /*0934*/ 	.word	0xffffffff


	//   ....[135]....
        /*0938*/ 	.word	0xffffffff


	//   ....[136]....
        /*093c*/ 	.word	0xffffffff


	//   ....[137]....
        /*0940*/ 	.word	0xffffffff


	//   ....[138]....
        /*0944*/ 	.word	0xffffffff


	//   ....[139]....
        /*0948*/ 	.word	0xffffffff


	//   ....[140]....
        /*094c*/ 	.word	0xffffffff


	//   ....[141]....
        /*0950*/ 	.word	0xffffffff


	//   ....[142]....
        /*0954*/ 	.word	0xffffffff


	//   ....[143]....
        /*0958*/ 	.word	0xffffffff


	//   ....[144]....
        /*095c*/ 	.word	0xffffffff


	//   ....[145]....
        /*0960*/ 	.word	0x0500000f


	//   ....[146]....
        /*0964*/ 	.word	0x0500000f


	//   ....[147]....
        /*0968*/ 	.word	0x0500000f


	//   ....[148]....
        /*096c*/ 	.word	0x0500000f


	//   ....[149]....
        /*0970*/ 	.word	0x0500000f


	//   ....[150]....
        /*0974*/ 	.word	0x0500000f


	//   ....[151]....
        /*0978*/ 	.word	0x0500000f


	//   ....[152]....
        /*097c*/ 	.word	0x0500000f


	//   ....[153]....
        /*0980*/ 	.word	0x0500000f


	//   ....[154]....
        /*0984*/ 	.word	0x0500000f


	//   ....[155]....
        /*0988*/ 	.word	0x0500000f


	//   ....[156]....
        /*098c*/ 	.word	0x0500000f


	//   ....[157]....
        /*0990*/ 	.word	0x0500000f


	//   ....[158]....
        /*0994*/ 	.word	0x0500000f


	//   ....[159]....
        /*0998*/ 	.word	0x0500000f


	//   ....[160]....
        /*099c*/ 	.word	0x0500000f


	//   ....[161]....
        /*09a0*/ 	.word	0x0500000f


	//   ....[162]....
        /*09a4*/ 	.word	0x0500000f


	//   ....[163]....
        /*09a8*/ 	.word	0x0500000f


	//   ....[164]....
        /*09ac*/ 	.word	0x0500000f


	//   ....[165]....
        /*09b0*/ 	.word	0x0500000f


	//   ....[166]....
        /*09b4*/ 	.word	0x0500000f


	//   ....[167]....
        /*09b8*/ 	.word	0x0500000f


	//   ....[168]....
        /*09bc*/ 	.word	0x0500000f


	//   ....[169]....
        /*09c0*/ 	.word	0x0500000f


	//   ....[170]....
        /*09c4*/ 	.word	0x0500000f


	//   ....[171]....
        /*09c8*/ 	.word	0x0500000f


	//   ....[172]....
        /*09cc*/ 	.word	0x0500000f


	//   ....[173]....
        /*09d0*/ 	.word	0x0500000f


	//   ....[174]....
        /*09d4*/ 	.word	0x0500000f


	//   ....[175]....
        /*09d8*/ 	.word	0x0500000f


	//   ....[176]....
        /*09dc*/ 	.word	0x0500000f


	//   ....[177]....
        /*09e0*/ 	.word	0x0500000f


	//   ....[178]....
        /*09e4*/ 	.word	0x0500000f


	//   ....[179]....
        /*09e8*/ 	.word	0x0500000f


	//   ....[180]....
        /*09ec*/ 	.word	0x0500000f


	//   ....[181]....
        /*09f0*/ 	.word	0x0500000f


	//   ....[182]....
        /*09f4*/ 	.word	0x0500000f


	//   ....[183]....
        /*09f8*/ 	.word	0x0500000f


	//   ....[184]....
        /*09fc*/ 	.word	0x0500000f


	//   ....[185]....
        /*0a00*/ 	.word	0x0500000f


	//   ....[186]....
        /*0a04*/ 	.word	0x0500000f


	//   ....[187]....
        /*0a08*/ 	.word	0x0500000f


	//   ....[188]....
        /*0a0c*/ 	.word	0x0500000f


	//   ....[189]....
        /*0a10*/ 	.word	0x0500000f


	//   ....[190]....
        /*0a14*/ 	.word	0x0500000f


	//   ....[191]....
        /*0a18*/ 	.word	0x0500000f


	//   ....[192]....
        /*0a1c*/ 	.word	0x0500000f


	//   ....[193]....
        /*0a20*/ 	.word	0x0500000f


	//   ....[194]....
        /*0a24*/ 	.word	0x0500000f


	//   ....[195]....
        /*0a28*/ 	.word	0x0500000f


	//   ....[196]....
        /*0a2c*/ 	.word	0x0500000f


	//   ....[197]....
        /*0a30*/ 	.word	0x0500000f


	//   ....[198]....
        /*0a34*/ 	.word	0x0500000f


	//   ....[199]....
        /*0a38*/ 	.word	0x0500000f


	//   ....[200]....
        /*0a3c*/ 	.word	0x0500000f


	//   ....[201]....
        /*0a40*/ 	.word	0x0500000f


	//   ....[202]....
        /*0a44*/ 	.word	0x0500000f


	//   ....[203]....
        /*0a48*/ 	.word	0x0500000f


	//   ....[204]....
        /*0a4c*/ 	.word	0x0500000f


	//   ....[205]....
        /*0a50*/ 	.word	0x0500000f


	//   ....[206]....
        /*0a54*/ 	.word	0x0500000f


	//   ....[207]....
        /*0a58*/ 	.word	0x0500000f


	//   ....[208]....
        /*0a5c*/ 	.word	0x0500000f


	//   ....[209]....
        /*0a60*/ 	.word	0x0500000f


	//   ....[210]....
        /*0a64*/ 	.word	0x0500000f


	//   ....[211]....
        /*0a68*/ 	.word	0x0500000f


	//   ....[212]....
        /*0a6c*/ 	.word	0x0500000f


	//   ....[213]....
        /*0a70*/ 	.word	0x0500000f


	//   ....[214]....
        /*0a74*/ 	.word	0x0500000f


	//   ....[215]....
        /*0a78*/ 	.word	0x0500000f


	//   ....[216]....
        /*0a7c*/ 	.word	0x0500000f


	//   ....[217]....
        /*0a80*/ 	.word	0x0500000f


	//   ....[218]....
        /*0a84*/ 	.word	0x0500000f


	//   ....[219]....
        /*0a88*/ 	.word	0x0500000f


	//   ....[220]....
        /*0a8c*/ 	.word	0x0500000f


	//   ....[221]....
        /*0a90*/ 	.word	0x0500000f


	//   ....[222]....
        /*0a94*/ 	.word	0x0500000f


	//   ....[223]....
        /*0a98*/ 	.word	0x0500000f


	//   ....[224]....
        /*0a9c*/ 	.word	0x0500000f


	//   ....[225]....
        /*0aa0*/ 	.word	0x0500000f


	//   ....[226]....
        /*0aa4*/ 	.word	0x0500000f


	//   ....[227]....
        /*0aa8*/ 	.word	0x0500000f


	//----- nvinfo : EIATTR_COOP_GROUP_INSTR_OFFSETS
	.align		4
.L_231:
        /*0aac*/ 	.byte	0x04, 0x28
        /*0aae*/ 	.short	(.L_233 - .L_232)


	//   ....[0]....
.L_232:
        /*0ab0*/ 	.word	0x00000070


	//   ....[1]....
        /*0ab4*/ 	.word	0x00000140


	//   ....[2]....
        /*0ab8*/ 	.word	0x00000190


	//   ....[3]....
        /*0abc*/ 	.word	0x000003c0


	//   ....[4]....
        /*0ac0*/ 	.word	0x00000520


	//   ....[5]....
        /*0ac4*/ 	.word	0x00000640


	//   ....[6]....
        /*0ac8*/ 	.word	0x000007a0


	//   ....[7]....
        /*0acc*/ 	.word	0x00003470


	//   ....[8]....
        /*0ad0*/ 	.word	0x00003480


	//   ....[9]....
        /*0ad4*/ 	.word	0x00005040


	//   ....[10]....
        /*0ad8*/ 	.word	0x00005050


	//   ....[11]....
        /*0adc*/ 	.word	0x00006a10


	//   ....[12]....
        /*0ae0*/ 	.word	0x00006a20


	//   ....[13]....
        /*0ae4*/ 	.word	0x00006f80


	//   ....[14]....
        /*0ae8*/ 	.word	0x00006fa0


	//   ....[15]....
        /*0aec*/ 	.word	0x00007aa0


	//   ....[16]....
        /*0af0*/ 	.word	0x00008270


	//   ....[17]....
        /*0af4*/ 	.word	0x00008280


	//   ....[18]....
        /*0af8*/ 	.word	0x00008290


	//   ....[19]....
        /*0afc*/ 	.word	0x000082a0


	//   ....[20]....
        /*0b00*/ 	.word	0x0000a050


	//   ....[21]....
        /*0b04*/ 	.word	0x0000a060


	//   ....[22]....
        /*0b08*/ 	.word	0x0000a070


	//   ....[23]....
        /*0b0c*/ 	.word	0x0000a080


	//   ....[24]....
        /*0b10*/ 	.word	0x0000c3d0


	//   ....[25]....
        /*0b14*/ 	.word	0x0000d150


	//   ....[26]....
        /*0b18*/ 	.word	0x0000d850


	//   ....[27]....
        /*0b1c*/ 	.word	0x0000d960


	//   ....[28]....
        /*0b20*/ 	.word	0x0000e130


	//   ....[29]....
        /*0b24*/ 	.word	0x0000e1f0


	//   ....[30]....
        /*0b28*/ 	.word	0x0000ef00


	//   ....[31]....
        /*0b2c*/ 	.word	0x0000fef0


	//   ....[32]....
        /*0b30*/ 	.word	0x00010120


	//   ....[33]....
        /*0b34*/ 	.word	0x00011110


	//   ....[34]....
        /*0b38*/ 	.word	0x00011210


	//   ....[35]....
        /*0b3c*/ 	.word	0x000115f0


	//   ....[36]....
        /*0b40*/ 	.word	0x00011770


	//   ....[37]....
        /*0b44*/ 	.word	0x00012870


	//   ....[38]....
        /*0b48*/ 	.word	0x00013a20


	//   ....[39]....
        /*0b4c*/ 	.word	0x00013a40


	//   ....[40]....
        /*0b50*/ 	.word	0x00013c70


	//   ....[41]....
        /*0b54*/ 	.word	0x00013c90


	//   ....[42]....
        /*0b58*/ 	.word	0x00015000


	//   ....[43]....
        /*0b5c*/ 	.word	0x00015d60


	//   ....[44]....
        /*0b60*/ 	.word	0x00015f90


	//   ....[45]....
        /*0b64*/ 	.word	0x00016f10


	//   ....[46]....
        /*0b68*/ 	.word	0x00016fa0


	//   ....[47]....
        /*0b6c*/ 	.word	0x00017540


	//   ....[48]....
        /*0b70*/ 	.word	0x000175a0


	//   ....[49]....
        /*0b74*/ 	.word	0x000185e0


	//   ....[50]....
        /*0b78*/ 	.word	0x000187e0


	//   ....[51]....
        /*0b7c*/ 	.word	0x00018c90


	//   ....[52]....
        /*0b80*/ 	.word	0x00018cc0


	//   ....[53]....
        /*0b84*/ 	.word	0x00018d00


	//   ....[54]....
        /*0b88*/ 	.word	0x00019d00


	//   ....[55]....
        /*0b8c*/ 	.word	0x00019d40


	//   ....[56]....
        /*0b90*/ 	.word	0x00019d80


	//   ....[57]....
        /*0b94*/ 	.word	0x00019da0


	//   ....[58]....
        /*0b98*/ 	.word	0x0001a2e0


	//   ....[59]....
        /*0b9c*/ 	.word	0x0001a300


	//   ....[60]....
        /*0ba0*/ 	.word	0x0001a420


	//   ....[61]....
        /*0ba4*/ 	.word	0x0001a440


	//   ....[62]....
        /*0ba8*/ 	.word	0x0001aca0


	//   ....[63]....
        /*0bac*/ 	.word	0x0001acb0


	//   ....[64]....
        /*0bb0*/ 	.word	0x0001ae10


	//   ....[65]....
        /*0bb4*/ 	.word	0x0001ae20


	//   ....[66]....
        /*0bb8*/ 	.word	0x0001afc0


	//   ....[67]....
        /*0bbc*/ 	.word	0x0001b190


	//   ....[68]....
        /*0bc0*/ 	.word	0x0001b1c0


	//   ....[69]....
        /*0bc4*/ 	.word	0x0001b1f0


	//   ....[70]....
        /*0bc8*/ 	.word	0x0001b220


	//   ....[71]....
        /*0bcc*/ 	.word	0x0001b250


	//   ....[72]....
        /*0bd0*/ 	.word	0x0001b280


	//   ....[73]....
        /*0bd4*/ 	.word	0x0001b3f0


	//   ....[74]....
        /*0bd8*/ 	.word	0x0001b420


	//   ....[75]....
        /*0bdc*/ 	.word	0x0001b450


	//   ....[76]....
        /*0be0*/ 	.word	0x0001b480


	//   ....[77]....
        /*0be4*/ 	.word	0x0001b4b0


	//   ....[78]....
        /*0be8*/ 	.word	0x0001b4e0


	//   ....[79]....
        /*0bec*/ 	.word	0x0001b580


	//   ....[80]....
        /*0bf0*/ 	.word	0x0001b5e0


	//   ....[81]....
        /*0bf4*/ 	.word	0x0001b680


	//   ....[82]....
        /*0bf8*/ 	.word	0x0001c770


	//   ....[83]....
        /*0bfc*/ 	.word	0x0001ecd0


	//   ....[84]....
        /*0c00*/ 	.word	0x0001ece0


	//   ....[85]....
        /*0c04*/ 	.word	0x0001eda0


	//   ....[86]....
        /*0c08*/ 	.word	0x0001edb0


	//   ....[87]....
        /*0c0c*/ 	.word	0x0001ee60


	//   ....[88]....
        /*0c10*/ 	.word	0x0001ee70


	//   ....[89]....
        /*0c14*/ 	.word	0x0001ee80


	//   ....[90]....
        /*0c18*/ 	.word	0x0001ee90


	//   ....[91]....
        /*0c1c*/ 	.word	0x0001f8a0


	//   ....[92]....
        /*0c20*/ 	.word	0x0001f8b0


	//   ....[93]....
        /*0c24*/ 	.word	0x0001f8d0


	//   ....[94]....
        /*0c28*/ 	.word	0x0001f980


	//   ....[95]....
        /*0c2c*/ 	.word	0x0001f9b0


	//   ....[96]....
        /*0c30*/ 	.word	0x0001f9d0


	//   ....[97]....
        /*0c34*/ 	.word	0x0001fa50


	//   ....[98]....
        /*0c38*/ 	.word	0x0001fa60


	//   ....[99]....
        /*0c3c*/ 	.word	0x0001fb30


	//   ....[100]....
        /*0c40*/ 	.word	0x0001fb70


	//   ....[101]....
        /*0c44*/ 	.word	0x0001fb80


	//   ....[102]....
        /*0c48*/ 	.word	0x0001fc00


	//   ....[103]....
        /*0c4c*/ 	.word	0x00020400


	//   ....[104]....
        /*0c50*/ 	.word	0x00020410


	//   ....[105]....
        /*0c54*/ 	.word	0x00020430


	//   ....[106]....
        /*0c58*/ 	.word	0x000204b0


	//   ....[107]....
        /*0c5c*/ 	.word	0x000204c0


	//   ....[108]....
        /*0c60*/ 	.word	0x00020520


	//   ....[109]....
        /*0c64*/ 	.word	0x00020550


	//   ....[110]....
        /*0c68*/ 	.word	0x00020590


	//   ....[111]....
        /*0c6c*/ 	.word	0x00020840


	//   ....[112]....
        /*0c70*/ 	.word	0x00020860


	//   ....[113]....
        /*0c74*/ 	.word	0x00020900


	//   ....[114]....
        /*0c78*/ 	.word	0x00020910


	//   ....[115]....
        /*0c7c*/ 	.word	0x000209a0


	//   ....[116]....
        /*0c80*/ 	.word	0x000209b0


	//   ....[117]....
        /*0c84*/ 	.word	0x000209c0


	//   ....[118]....
        /*0c88*/ 	.word	0x00020a50


	//   ....[119]....
        /*0c8c*/ 	.word	0x00021050


	//   ....[120]....
        /*0c90*/ 	.word	0x00021060


	//   ....[121]....
        /*0c94*/ 	.word	0x000210f0


	//   ....[122]....
        /*0c98*/ 	.word	0x00021190


	//   ....[123]....
        /*0c9c*/ 	.word	0x000211b0


	//   ....[124]....
        /*0ca0*/ 	.word	0x00021230


	//   ....[125]....
        /*0ca4*/ 	.word	0x00021250


	//   ....[126]....
        /*0ca8*/ 	.word	0x00021260


	//   ....[127]....
        /*0cac*/ 	.word	0x00021660


	//   ....[128]....
        /*0cb0*/ 	.word	0x00021690


	//   ....[129]....
        /*0cb4*/ 	.word	0x000216d0


	//   ....[130]....
        /*0cb8*/ 	.word	0x00021700


	//   ....[131]....
        /*0cbc*/ 	.word	0x00021730


	//   ....[132]....
        /*0cc0*/ 	.word	0x00021760


	//   ....[133]....
        /*0cc4*/ 	.word	0x00021790


	//   ....[134]....
        /*0cc8*/ 	.word	0x000217c0


	//   ....[135]....
        /*0ccc*/ 	.word	0x00021940


	//   ....[136]....
        /*0cd0*/ 	.word	0x00021970


	//   ....[137]....
        /*0cd4*/ 	.word	0x000219a0


	//   ....[138]....
        /*0cd8*/ 	.word	0x000219d0


	//   ....[139]....
        /*0cdc*/ 	.word	0x00021a00


	//   ....[140]....
        /*0ce0*/ 	.word	0x00021a30


	//   ....[141]....
        /*0ce4*/ 	.word	0x00021af0


	//   ....[142]....
        /*0ce8*/ 	.word	0x00021b10


	//   ....[143]....
        /*0cec*/ 	.word	0x00021b80


	//   ....[144]....
        /*0cf0*/ 	.word	0x00022220


	//   ....[145]....
        /*0cf4*/ 	.word	0x00022560


	//   ....[146]....
        /*0cf8*/ 	.word	0x000225f0


	//   ....[147]....
        /*0cfc*/ 	.word	0x000226e0


	//   ....[148]....
        /*0d00*/ 	.word	0x00022770


	//   ....[149]....
        /*0d04*/ 	.word	0x00022850


	//   ....[150]....
        /*0d08*/ 	.word	0x000228e0


	//   ....[151]....
        /*0d0c*/ 	.word	0x00022a20


	//   ....[152]....
        /*0d10*/ 	.word	0x00022ac0


	//   ....[153]....
        /*0d14*/ 	.word	0x00022b50


	//   ....[154]....
        /*0d18*/ 	.word	0x00022ba0


	//   ....[155]....
        /*0d1c*/ 	.word	0x00022bf0


	//   ....[156]....
        /*0d20*/ 	.word	0x00022cc0


	//   ....[157]....
        /*0d24*/ 	.word	0x00022d50


	//   ....[158]....
        /*0d28*/ 	.word	0x00022da0


	//   ....[159]....
        /*0d2c*/ 	.word	0x00022df0


	//   ....[160]....
        /*0d30*/ 	.word	0x00023150


	//   ....[161]....
        /*0d34*/ 	.word	0x000231a0


	//   ....[162]....
        /*0d38*/ 	.word	0x00023230


	//   ....[163]....
        /*0d3c*/ 	.word	0x000232c0


	//   ....[164]....
        /*0d40*/ 	.word	0x00023380


	//   ....[165]....
        /*0d44*/ 	.word	0x00023660


	//   ....[166]....
        /*0d48*/ 	.word	0x00023750


	//   ....[167]....
        /*0d4c*/ 	.word	0x000237e0


	//   ....[168]....
        /*0d50*/ 	.word	0x00023840


	//   ....[169]....
        /*0d54*/ 	.word	0x00023960


	//   ....[170]....
        /*0d58*/ 	.word	0x000239c0


	//   ....[171]....
        /*0d5c*/ 	.word	0x00023ae0


	//   ....[172]....
        /*0d60*/ 	.word	0x00023b40


	//   ....[173]....
        /*0d64*/ 	.word	0x00023bf0


	//   ....[174]....
        /*0d68*/ 	.word	0x00023d10


	//   ....[175]....
        /*0d6c*/ 	.word	0x00023d80


	//   ....[176]....
        /*0d70*/ 	.word	0x00023de0


	//   ....[177]....
        /*0d74*/ 	.word	0x00023e80


	//   ....[178]....
        /*0d78*/ 	.word	0x00023f50


	//   ....[179]....
        /*0d7c*/ 	.word	0x00023ff0


	//   ....[180]....
        /*0d80*/ 	.word	0x000240d0


	//   ....[181]....
        /*0d84*/ 	.word	0x00024160


	//   ....[182]....
        /*0d88*/ 	.word	0x00024230


	//   ....[183]....
        /*0d8c*/ 	.word	0x000242c0


	//   ....[184]....
        /*0d90*/ 	.word	0x000243a0


	//   ....[185]....
        /*0d94*/ 	.word	0x00024460


	//   ....[186]....
        /*0d98*/ 	.word	0x000245e0


	//   ....[187]....
        /*0d9c*/ 	.word	0x000246c0


	//   ....[188]....
        /*0da0*/ 	.word	0x00024740


	//   ....[189]....
        /*0da4*/ 	.word	0x00024820


	//   ....[190]....
        /*0da8*/ 	.word	0x00024880


	//   ....[191]....
        /*0dac*/ 	.word	0x00024950


	//   ....[192]....
        /*0db0*/ 	.word	0x000249b0


	//   ....[193]....
        /*0db4*/ 	.word	0x00024a90


	//   ....[194]....
        /*0db8*/ 	.word	0x00024b80


	//   ....[195]....
        /*0dbc*/ 	.word	0x00024c20


	//   ....[196]....
        /*0dc0*/ 	.word	0x00024c80


	//   ....[197]....
        /*0dc4*/ 	.word	0x00024d80


	//   ....[198]....
        /*0dc8*/ 	.word	0x00024de0


	//   ....[199]....
        /*0dcc*/ 	.word	0x00024ee0


	//   ....[200]....
        /*0dd0*/ 	.word	0x00024f40


	//   ....[201]....
        /*0dd4*/ 	.word	0x00025010


	//   ....[202]....
        /*0dd8*/ 	.word	0x00025160


	//   ....[203]....
        /*0ddc*/ 	.word	0x00025210


	//   ....[204]....
        /*0de0*/ 	.word	0x00025320


	//   ....[205]....
        /*0de4*/ 	.word	0x00025400


	//   ....[206]....
        /*0de8*/ 	.word	0x00025460


	//   ....[207]....
        /*0dec*/ 	.word	0x00025550


	//   ....[208]....
        /*0df0*/ 	.word	0x000255b0


	//   ....[209]....
        /*0df4*/ 	.word	0x00025690


	//   ....[210]....
        /*0df8*/ 	.word	0x00025720


	//   ....[211]....
        /*0dfc*/ 	.word	0x000257c0


	//   ....[212]....
        /*0e00*/ 	.word	0x000258e0


	//   ....[213]....
        /*0e04*/ 	.word	0x00025950


	//   ....[214]....
        /*0e08*/ 	.word	0x000259c0


	//   ....[215]....
        /*0e0c*/ 	.word	0x00025a30


	//   ....[216]....
        /*0e10*/ 	.word	0x00025aa0


	//   ....[217]....
        /*0e14*/ 	.word	0x00025b20


	//   ....[218]....
        /*0e18*/ 	.word	0x00025bb0


	//   ....[219]....
        /*0e1c*/ 	.word	0x00025c40


	//   ....[220]....
        /*0e20*/ 	.word	0x00025cb0


	//   ....[221]....
        /*0e24*/ 	.word	0x00025d20


	//   ....[222]....
        /*0e28*/ 	.word	0x00025d90


	//   ....[223]....
        /*0e2c*/ 	.word	0x00025e10


	//   ....[224]....
        /*0e30*/ 	.word	0x00025e80


	//   ....[225]....
        /*0e34*/ 	.word	0x00025f20


	//   ....[226]....
        /*0e38*/ 	.word	0x00025fb0


	//   ....[227]....
        /*0e3c*/ 	.word	0x000260e0


	//----- nvinfo : EIATTR_REG_RECONFIG
	.align		4
.L_233:
        /*0e40*/ 	.byte	0x01, 0x54
	.zero		2


	//----- nvinfo : EIATTR_SYSCALL_OFFSETS
	.align		4
        /*0e44*/ 	.byte	0x04, 0x46
        /*0e46*/ 	.short	(.L_235 - .L_234)


	//   ....[0]....
.L_234:
        /*0e48*/ 	.word	0x00001e50


	//   ....[1]....
        /*0e4c*/ 	.word	0x00001fa0


	//   ....[2]....
        /*0e50*/ 	.word	0x00007cc0


	//   ....[3]....
        /*0e54*/ 	.word	0x00007fe0


	//   ....[4]....
        /*0e58*/ 	.word	0x0001e240


	//   ....[5]....
        /*0e5c*/ 	.word	0x0001e390


	//   ....[6]....
        /*0e60*/ 	.word	0x0001e480


	//   ....[7]....
        /*0e64*/ 	.word	0x0001f310


	//----- nvinfo : EIATTR_MBARRIER_INSTR_OFFSETS
	.align		4
.L_235:
        /*0e68*/ 	.byte	0x04, 0x39
        /*0e6a*/ 	.short	(.L_237 - .L_236)


	//   ....[0]....
.L_236:
        /*0e6c*/ 	.word	0x00000270
        /*0e70*/ 	.word	0x000000ff
        /*0e74*/ 	.word	0x0002d800
        /*0e78*/ 	.short	0x0100
        /*0e7a*/ 	.byte	0x08
	.zero		1


	//   ....[1]....
        /*0e7c*/ 	.word	0x00000280
        /*0e80*/ 	.word	0x000000ff
        /*0e84*/ 	.word	0x0002d820
        /*0e88*/ 	.short	0x0100
        /*0e8a*/ 	.byte	0x08
	.zero		1


	//   ....[2]....
        /*0e8c*/ 	.word	0x00000370
        /*0e90*/ 	.word	0x000000ff
        /*0e94*/ 	.word	0x0002d830
        /*0e98*/ 	.short	0x0100
        /*0e9a*/ 	.byte	0x08
	.zero		1


	//   ....[3]....
        /*0e9c*/ 	.word	0x00000380
        /*0ea0*/ 	.word	0x000000ff
        /*0ea4*/ 	.word	0x0002d840
        /*0ea8*/ 	.short	0x0100
        /*0eaa*/ 	.byte	0x08
	.zero		1


	//   ....[4]....
        /*0eac*/ 	.word	0x00000390
        /*0eb0*/ 	.word	0x000000ff
        /*0eb4*/ 	.word	0x0002d838
        /*0eb8*/ 	.short	0x0100
        /*0eba*/ 	.byte	0x08
	.zero		1


	//   ....[5]....
        /*0ebc*/ 	.word	0x000003a0
        /*0ec0*/ 	.word	0x000000ff
        /*0ec4*/ 	.word	0x0002d848
        /*0ec8*/ 	.short	0x0100
        /*0eca*/ 	.byte	0x08
	.zero		1


	//   ....[6]....
        /*0ecc*/ 	.word	0x000004d0
        /*0ed0*/ 	.word	0x000000ff
        /*0ed4*/ 	.word	0x0002d850
        /*0ed8*/ 	.short	0x0100
        /*0eda*/ 	.byte	0x08
	.zero		1


	//   ....[7]....
        /*0edc*/ 	.word	0x000004e0
        /*0ee0*/ 	.word	0x000000ff
        /*0ee4*/ 	.word	0x0002d860
        /*0ee8*/ 	.short	0x0100
        /*0eea*/ 	.byte	0x08
	.zero		1


	//   ....[8]....
        /*0eec*/ 	.word	0x000004f0
        /*0ef0*/ 	.word	0x000000ff
        /*0ef4*/ 	.word	0x0002d858
        /*0ef8*/ 	.short	0x0100
        /*0efa*/ 	.byte	0x08
	.zero		1


	//   ....[9]....
        /*0efc*/ 	.word	0x00000500
        /*0f00*/ 	.word	0x000000ff
        /*0f04*/ 	.word	0x0002d868
        /*0f08*/ 	.short	0x0100
        /*0f0a*/ 	.byte	0x08
	.zero		1


	//   ....[10]....
        /*0f0c*/ 	.word	0x000005f0
        /*0f10*/ 	.word	0x000000ff
        /*0f14*/ 	.word	0x0002d870
        /*0f18*/ 	.short	0x0100
        /*0f1a*/ 	.byte	0x06
	.zero		1


	//   ....[11]....
        /*0f1c*/ 	.word	0x00000600
        /*0f20*/ 	.word	0x000000ff
        /*0f24*/ 	.word	0x0002d880
        /*0f28*/ 	.short	0x0100
        /*0f2a*/ 	.byte	0x06
	.zero		1


	//   ....[12]....
        /*0f2c*/ 	.word	0x00000610
        /*0f30*/ 	.word	0x000000ff
        /*0f34*/ 	.word	0x0002d878
        /*0f38*/ 	.short	0x0100
        /*0f3a*/ 	.byte	0x06
	.zero		1


	//   ....[13]....
        /*0f3c*/ 	.word	0x00000620
        /*0f40*/ 	.word	0x000000ff
        /*0f44*/ 	.word	0x0002d888
        /*0f48*/ 	.short	0x0100
        /*0f4a*/ 	.byte	0x06
	.zero		1


	//   ....[14]....
        /*0f4c*/ 	.word	0x00000750
        /*0f50*/ 	.word	0x000000ff
        /*0f54*/ 	.word	0x0002d890
        /*0f58*/ 	.short	0x0100
        /*0f5a*/ 	.byte	0x08
	.zero		1


	//   ....[15]....
        /*0f5c*/ 	.word	0x00000760
        /*0f60*/ 	.word	0x000000ff
        /*0f64*/ 	.word	0x0002d8a0
        /*0f68*/ 	.short	0x0100
        /*0f6a*/ 	.byte	0x08
	.zero		1


	//   ....[16]....
        /*0f6c*/ 	.word	0x00000770
        /*0f70*/ 	.word	0x000000ff
        /*0f74*/ 	.word	0x0002d898
        /*0f78*/ 	.short	0x0100
        /*0f7a*/ 	.byte	0x08
	.zero		1


	//   ....[17]....
        /*0f7c*/ 	.word	0x00000780
        /*0f80*/ 	.word	0x000000ff
        /*0f84*/ 	.word	0x0002d8a8
        /*0f88*/ 	.short	0x0100
        /*0f8a*/ 	.byte	0x08
	.zero		1


	//   ....[18]....
        /*0f8c*/ 	.word	0x000008b0
        /*0f90*/ 	.word	0x000000ff
        /*0f94*/ 	.word	0x0002d8b0
        /*0f98*/ 	.short	0x0100
        /*0f9a*/ 	.byte	0x08
	.zero		1


	//   ....[19]....
        /*0f9c*/ 	.word	0x000008c0
        /*0fa0*/ 	.word	0x000000ff
        /*0fa4*/ 	.word	0x0002d8c0
        /*0fa8*/ 	.short	0x0100
        /*0faa*/ 	.byte	0x08
	.zero		1


	//   ....[20]....
        /*0fac*/ 	.word	0x000008d0
        /*0fb0*/ 	.word	0x000000ff
        /*0fb4*/ 	.word	0x0002d8b8
        /*0fb8*/ 	.short	0x0100
        /*0fba*/ 	.byte	0x08
	.zero		1


	//   ....[21]....
        /*0fbc*/ 	.word	0x000008e0
        /*0fc0*/ 	.word	0x000000ff
        /*0fc4*/ 	.word	0x0002d8c8
        /*0fc8*/ 	.short	0x0100
        /*0fca*/ 	.byte	0x08
	.zero		1


	//   ....[22]....
        /*0fcc*/ 	.word	0x00003420
        /*0fd0*/ 	.word	0x00000023
        /*0fd4*/ 	.word	0x0002d890
        /*0fd8*/ 	.short	0x010a
        /*0fda*/ 	.byte	0x3f
	.zero		1


	//   ....[23]....
        /*0fdc*/ 	.word	0x00004ff0
        /*0fe0*/ 	.word	0x00000023
        /*0fe4*/ 	.word	0x0002d890
        /*0fe8*/ 	.short	0x010a
        /*0fea*/ 	.byte	0x3f
	.zero		1


	//   ....[24]....
        /*0fec*/ 	.word	0x00006820
        /*0ff0*/ 	.word	0x00000023
        /*0ff4*/ 	.word	0x0002d890
        /*0ff8*/ 	.short	0x010a
        /*0ffa*/ 	.byte	0x3f
	.zero		1


	//   ....[25]....
        /*0ffc*/ 	.word	0x00006da0
        /*1000*/ 	.word	0x0000000b
        /*1004*/ 	.word	0x00000000
        /*1008*/ 	.short	0x0101
        /*100a*/ 	.byte	0x3f
	.zero		1


	//   ....[26]....
        /*100c*/ 	.word	0x00006de0
        /*1010*/ 	.word	0x00000023
        /*1014*/ 	.word	0x0002d8b0
        /*1018*/ 	.short	0x010a
        /*101a*/ 	.byte	0x3f
	.zero		1


	//   ....[27]....
        /*101c*/ 	.word	0x00007320
        /*1020*/ 	.word	0x00000023
        /*1024*/ 	.word	0x00000000
        /*1028*/ 	.short	0x0101
        /*102a*/ 	.byte	0x3f
	.zero		1


	//   ....[28]....
        /*102c*/ 	.word	0x00007d60
        /*1030*/ 	.word	0x00000002
        /*1034*/ 	.word	0x0002d800
        /*1038*/ 	.short	0x010a
        /*103a*/ 	.byte	0x3f
	.zero		1


	//   ....[29]....
        /*103c*/ 	.word	0x00007db0
        /*1040*/ 	.word	0x00000002
        /*1044*/ 	.word	0x0002d800
        /*1048*/ 	.short	0x010a
        /*104a*/ 	.byte	0x3f
	.zero		1


	//   ....[30]....
        /*104c*/ 	.word	0x00008a10
        /*1050*/ 	.word	0x00000002
        /*1054*/ 	.word	0x0002d800
        /*1058*/ 	.short	0x010a
        /*105a*/ 	.byte	0x3f
	.zero		1


	//   ....[31]....
        /*105c*/ 	.word	0x0000a600
        /*1060*/ 	.word	0x00000002
        /*1064*/ 	.word	0x0002d800
        /*1068*/ 	.short	0x010a
        /*106a*/ 	.byte	0x3f
	.zero		1


	//   ....[32]....
        /*106c*/ 	.word	0x0000bd80
        /*1070*/ 	.word	0x00000008
        /*1074*/ 	.word	0x0002d830
        /*1078*/ 	.short	0x010a
        /*107a*/ 	.byte	0x3f
	.zero		1


	//   ....[33]....
        /*107c*/ 	.word	0x0000be30
        /*1080*/ 	.word	0x00000008
        /*1084*/ 	.word	0x0002d830
        /*1088*/ 	.short	0x010a
        /*108a*/ 	.byte	0x3f
	.zero		1


	//   ....[34]....
        /*108c*/ 	.word	0x0000c420
        /*1090*/ 	.word	0x00000000
        /*1094*/ 	.word	0x00000000
        /*1098*/ 	.short	0x0101
        /*109a*/ 	.byte	0x3f
	.zero		1


	//   ....[35]....
        /*109c*/ 	.word	0x0000f3e0
        /*10a0*/ 	.word	0x00000009
        /*10a4*/ 	.word	0x0002d830
        /*10a8*/ 	.short	0x010a
        /*10aa*/ 	.byte	0x3f
	.zero		1


	//   ....[36]....
        /*10ac*/ 	.word	0x0000f430
        /*10b0*/ 	.word	0x00000009
        /*10b4*/ 	.word	0x0002d830
        /*10b8*/ 	.short	0x010a
        /*10ba*/ 	.byte	0x3f
	.zero		1


	//   ....[37]....
        /*10bc*/ 	.word	0x0000f850
        /*10c0*/ 	.word	0x00000009
        /*10c4*/ 	.word	0x0002d850
        /*10c8*/ 	.short	0x010a
        /*10ca*/ 	.byte	0x3f
	.zero		1


	//   ....[38]....
        /*10cc*/ 	.word	0x0000f890
        /*10d0*/ 	.word	0x00000009
        /*10d4*/ 	.word	0x0002d850
        /*10d8*/ 	.short	0x010a
        /*10da*/ 	.byte	0x3f
	.zero		1


	//   ....[39]....
        /*10dc*/ 	.word	0x0000ff00
        /*10e0*/ 	.word	0x00000008
        /*10e4*/ 	.word	0x00000000
        /*10e8*/ 	.short	0x0101
        /*10ea*/ 	.byte	0x3f
	.zero		1


	//   ....[40]....
        /*10ec*/ 	.word	0x000122a0
        /*10f0*/ 	.word	0x00000012
        /*10f4*/ 	.word	0x00000000
        /*10f8*/ 	.short	0x0101
        /*10fa*/ 	.byte	0x3f
	.zero		1


	//   ....[41]....
        /*10fc*/ 	.word	0x00012cc0
        /*1100*/ 	.word	0x00000003
        /*1104*/ 	.word	0x0002d830
        /*1108*/ 	.short	0x010a
        /*110a*/ 	.byte	0x3f
	.zero		1


	//   ....[42]....
        /*110c*/ 	.word	0x00012d10
        /*1110*/ 	.word	0x00000003
        /*1114*/ 	.word	0x0002d830
        /*1118*/ 	.short	0x010a
        /*111a*/ 	.byte	0x3f
	.zero		1


	//   ....[43]....
        /*111c*/ 	.word	0x00013160
        /*1120*/ 	.word	0x00000003
        /*1124*/ 	.word	0x0002d850
        /*1128*/ 	.short	0x010a
        /*112a*/ 	.byte	0x3f
	.zero		1


	//   ....[44]....
        /*112c*/ 	.word	0x000131a0
        /*1130*/ 	.word	0x00000003
        /*1134*/ 	.word	0x0002d850
        /*1138*/ 	.short	0x010a
        /*113a*/ 	.byte	0x3f
	.zero		1


	//   ....[45]....
        /*113c*/ 	.word	0x00013810
        /*1140*/ 	.word	0x00000000
        /*1144*/ 	.word	0x00000000
        /*1148*/ 	.short	0x0101
        /*114a*/ 	.byte	0x3f
	.zero		1


	//   ....[46]....
        /*114c*/ 	.word	0x000149e0
        /*1150*/ 	.word	0x00000006
        /*1154*/ 	.word	0x00000000
        /*1158*/ 	.short	0x0101
        /*115a*/ 	.byte	0x3f
	.zero		1


	//   ....[47]....
        /*115c*/ 	.word	0x00015170
        /*1160*/ 	.word	0x00000003
        /*1164*/ 	.word	0x0002d830
        /*1168*/ 	.short	0x010a
        /*116a*/ 	.byte	0x3f
	.zero		1


	//   ....[48]....
        /*116c*/ 	.word	0x000151c0
        /*1170*/ 	.word	0x00000003
        /*1174*/ 	.word	0x0002d830
        /*1178*/ 	.short	0x010a
        /*117a*/ 	.byte	0x3f
	.zero		1


	//   ....[49]....
        /*117c*/ 	.word	0x00015610
        /*1180*/ 	.word	0x00000003
        /*1184*/ 	.word	0x0002d850
        /*1188*/ 	.short	0x010a
        /*118a*/ 	.byte	0x3f
	.zero		1


	//   ....[50]....
        /*118c*/ 	.word	0x00015650
        /*1190*/ 	.word	0x00000003
        /*1194*/ 	.word	0x0002d850
        /*1198*/ 	.short	0x010a
        /*119a*/ 	.byte	0x3f
	.zero		1


	//   ....[51]....
        /*119c*/ 	.word	0x00015d70
        /*11a0*/ 	.word	0x00000000
        /*11a4*/ 	.word	0x00000000
        /*11a8*/ 	.short	0x0101
        /*11aa*/ 	.byte	0x3f
	.zero		1


	//   ....[52]....
        /*11ac*/ 	.word	0x00017fc0
        /*11b0*/ 	.word	0x00000008
        /*11b4*/ 	.word	0x00000000
        /*11b8*/ 	.short	0x0101
        /*11ba*/ 	.byte	0x3f
	.zero		1


	//   ....[53]....
        /*11bc*/ 	.word	0x00018660
        /*11c0*/ 	.word	0x0000000b
        /*11c4*/ 	.word	0x0002d850
        /*11c8*/ 	.short	0x010a
        /*11ca*/ 	.byte	0x3f
	.zero		1


	//   ....[54]....
        /*11cc*/ 	.word	0x00018710
        /*11d0*/ 	.word	0x0000000b
        /*11d4*/ 	.word	0x0002d850
        /*11d8*/ 	.short	0x010a
        /*11da*/ 	.byte	0x3f
	.zero		1


	//   ....[55]....
        /*11dc*/ 	.word	0x00018f10
        /*11e0*/ 	.word	0x00000003
        /*11e4*/ 	.word	0x00000000
        /*11e8*/ 	.short	0x0101
        /*11ea*/ 	.byte	0x3f
	.zero		1


	//   ....[56]....
        /*11ec*/ 	.word	0x0001a2f0
        /*11f0*/ 	.word	0x00000000
        /*11f4*/ 	.word	0x00000000
        /*11f8*/ 	.short	0x0101
        /*11fa*/ 	.byte	0x3f
	.zero		1


	//   ....[57]....
        /*11fc*/ 	.word	0x0001c850
        /*1200*/ 	.word	0x00000017
        /*1204*/ 	.word	0x0002d820
        /*1208*/ 	.short	0x010a
        /*120a*/ 	.byte	0x3f
	.zero		1


	//   ....[58]....
        /*120c*/ 	.word	0x0001c910
        /*1210*/ 	.word	0x00000009
        /*1214*/ 	.word	0x0002d8a0
        /*1218*/ 	.short	0x010a
        /*121a*/ 	.byte	0x3f
	.zero		1


	//   ....[59]....
        /*121c*/ 	.word	0x0001cd40
        /*1220*/ 	.word	0x00000009
        /*1224*/ 	.word	0x0002d8c0
        /*1228*/ 	.short	0x010a
        /*122a*/ 	.byte	0x3f
	.zero		1


	//   ....[60]....
        /*122c*/ 	.word	0x0001d2a0
        /*1230*/ 	.word	0x00000008
        /*1234*/ 	.word	0x0002d8a0
        /*1238*/ 	.short	0x010a
        /*123a*/ 	.byte	0x3f
	.zero		1


	//   ....[61]....
        /*123c*/ 	.word	0x0001d6c0
        /*1240*/ 	.word	0x00000008
        /*1244*/ 	.word	0x0002d8c0
        /*1248*/ 	.short	0x010a
        /*124a*/ 	.byte	0x3f
	.zero		1


	//   ....[62]....
        /*124c*/ 	.word	0x0001ea60
        /*1250*/ 	.word	0x00000000
        /*1254*/ 	.word	0x0002d840
        /*1258*/ 	.short	0x010a
        /*125a*/ 	.byte	0x3f
	.zero		1


	//   ....[63]....
        /*125c*/ 	.word	0x0001efe0
        /*1260*/ 	.word	0x00000000
        /*1264*/ 	.word	0x0002d830
        /*1268*/ 	.short	0x0107
        /*126a*/ 	.byte	0x3f
	.zero		1


	//   ....[64]....
        /*126c*/ 	.word	0x0001f0b0
        /*1270*/ 	.word	0x00000000
        /*1274*/ 	.word	0x0002d830
        /*1278*/ 	.short	0x0101
        /*127a*/ 	.byte	0x3f
	.zero		1


	//   ....[65]....
        /*127c*/ 	.word	0x0001fcd0
        /*1280*/ 	.word	0x00000017
        /*1284*/ 	.word	0x0002d800
        /*1288*/ 	.short	0x0107
        /*128a*/ 	.byte	0x3f
	.zero		1


	//   ....[66]....
        /*128c*/ 	.word	0x0001fdc0
        /*1290*/ 	.word	0x00000017
        /*1294*/ 	.word	0x0002d800
        /*1298*/ 	.short	0x0101
        /*129a*/ 	.byte	0x3f
	.zero		1


	//   ....[67]....
        /*129c*/ 	.word	0x0001fde0
        /*12a0*/ 	.word	0x00000017
        /*12a4*/ 	.word	0x0002d820
        /*12a8*/ 	.short	0x010a
        /*12aa*/ 	.byte	0x3f
	.zero		1


	//   ....[68]....
        /*12ac*/ 	.word	0x00020200
        /*12b0*/ 	.word	0x00000005
        /*12b4*/ 	.word	0x0002d840
        /*12b8*/ 	.short	0x010a
        /*12ba*/ 	.byte	0x3f
	.zero		1


	//   ....[69]....
        /*12bc*/ 	.word	0x00020640
        /*12c0*/ 	.word	0x00000005
        /*12c4*/ 	.word	0x0002d830
        /*12c8*/ 	.short	0x0107
        /*12ca*/ 	.byte	0x3f
	.zero		1


	//   ....[70]....
        /*12cc*/ 	.word	0x00020700
        /*12d0*/ 	.word	0x00000005
        /*12d4*/ 	.word	0x0002d830
        /*12d8*/ 	.short	0x0101
        /*12da*/ 	.byte	0x3f
	.zero		1


	//   ....[71]....
        /*12dc*/ 	.word	0x00020760
        /*12e0*/ 	.word	0x00000005
        /*12e4*/ 	.word	0x0002d860
        /*12e8*/ 	.short	0x010a
        /*12ea*/ 	.byte	0x3f
	.zero		1


	//   ....[72]....
        /*12ec*/ 	.word	0x00020c40
        /*12f0*/ 	.word	0x00000005
        /*12f4*/ 	.word	0x0002d850
        /*12f8*/ 	.short	0x0107
        /*12fa*/ 	.byte	0x3f
	.zero		1


	//   ....[73]....
        /*12fc*/ 	.word	0x00020d30
        /*1300*/ 	.word	0x00000005
        /*1304*/ 	.word	0x0002d850
        /*1308*/ 	.short	0x0101
        /*130a*/ 	.byte	0x3f
	.zero		1


	//   ....[74]....
        /*130c*/ 	.word	0x00020f60
        /*1310*/ 	.word	0x00000000
        /*1314*/ 	.word	0x0002d860
        /*1318*/ 	.short	0x010a
        /*131a*/ 	.byte	0x3f
	.zero		1


	//   ....[75]....
        /*131c*/ 	.word	0x00021390
        /*1320*/ 	.word	0x00000000
        /*1324*/ 	.word	0x0002d850
        /*1328*/ 	.short	0x0107
        /*132a*/ 	.byte	0x3f
	.zero		1


	//   ....[76]....
        /*132c*/ 	.word	0x00021470
        /*1330*/ 	.word	0x00000000
        /*1334*/ 	.word	0x0002d850
        /*1338*/ 	.short	0x0101
        /*133a*/ 	.byte	0x3f
	.zero		1


	//   ....[77]....
        /*133c*/ 	.word	0x000221a0
        /*1340*/ 	.word	0x00000005
        /*1344*/ 	.word	0x0002d820
        /*1348*/ 	.short	0x010a
        /*134a*/ 	.byte	0x3f
	.zero		1


	//   ....[78]....
        /*134c*/ 	.word	0x00022340
        /*1350*/ 	.word	0x00000003
        /*1354*/ 	.word	0x0002d840
        /*1358*/ 	.short	0x010a
        /*135a*/ 	.byte	0x3f
	.zero		1


	//   ....[79]....
        /*135c*/ 	.word	0x000223d0
        /*1360*/ 	.word	0x00000019
        /*1364*/ 	.word	0x0002d840
        /*1368*/ 	.short	0x010a
        /*136a*/ 	.byte	0x3f
	.zero		1


	//   ....[80]....
        /*136c*/ 	.word	0x00022410
        /*1370*/ 	.word	0x00000003
        /*1374*/ 	.word	0x0002d860
        /*1378*/ 	.short	0x010a
        /*137a*/ 	.byte	0x3f
	.zero		1


	//   ....[81]....
        /*137c*/ 	.word	0x00022450
        /*1380*/ 	.word	0x00000019
        /*1384*/ 	.word	0x0002d860
        /*1388*/ 	.short	0x010a
        /*138a*/ 	.byte	0x3f
	.zero		1


	//   ....[82]....
        /*138c*/ 	.word	0x000224b0
        /*1390*/ 	.word	0x00000023
        /*1394*/ 	.word	0x0002d890
        /*1398*/ 	.short	0x010a
        /*139a*/ 	.byte	0x3f
	.zero		1


	//   ....[83]....
        /*139c*/ 	.word	0x00022630
        /*13a0*/ 	.word	0x00000023
        /*13a4*/ 	.word	0x0002d890
        /*13a8*/ 	.short	0x010a
        /*13aa*/ 	.byte	0x3f
	.zero		1


	//   ....[84]....
        /*13ac*/ 	.word	0x000227b0
        /*13b0*/ 	.word	0x00000023
        /*13b4*/ 	.word	0x0002d890
        /*13b8*/ 	.short	0x010a
        /*13ba*/ 	.byte	0x3f
	.zero		1


	//   ....[85]....
        /*13bc*/ 	.word	0x00022920
        /*13c0*/ 	.word	0x00000023
        /*13c4*/ 	.word	0x0002d8b0
        /*13c8*/ 	.short	0x010a
        /*13ca*/ 	.byte	0x3f
	.zero		1


	//   ....[86]....
        /*13cc*/ 	.word	0x00022c20
        /*13d0*/ 	.word	0x00000002
        /*13d4*/ 	.word	0x0002d800
        /*13d8*/ 	.short	0x010a
        /*13da*/ 	.byte	0x3f
	.zero		1


	//   ....[87]....
        /*13dc*/ 	.word	0x00022e30
        /*13e0*/ 	.word	0x00000002
        /*13e4*/ 	.word	0x0002d800
        /*13e8*/ 	.short	0x010a
        /*13ea*/ 	.byte	0x3f
	.zero		1


	//   ....[88]....
        /*13ec*/ 	.word	0x00022e80
        /*13f0*/ 	.word	0x00000008
        /*13f4*/ 	.word	0x0002d830
        /*13f8*/ 	.short	0x010a
        /*13fa*/ 	.byte	0x3f
	.zero		1


	//   ....[89]....
        /*13fc*/ 	.word	0x00022ed0
        /*1400*/ 	.word	0x00000009
        /*1404*/ 	.word	0x0002d830
        /*1408*/ 	.short	0x010a
        /*140a*/ 	.byte	0x3f
	.zero		1


	//   ....[90]....
        /*140c*/ 	.word	0x00022f20
        /*1410*/ 	.word	0x00000009
        /*1414*/ 	.word	0x0002d850
        /*1418*/ 	.short	0x010a
        /*141a*/ 	.byte	0x3f
	.zero		1


	//   ....[91]....
        /*141c*/ 	.word	0x00022f70
        /*1420*/ 	.word	0x00000003
        /*1424*/ 	.word	0x0002d830
        /*1428*/ 	.short	0x010a
        /*142a*/ 	.byte	0x3f
	.zero		1


	//   ....[92]....
        /*142c*/ 	.word	0x00022fc0
        /*1430*/ 	.word	0x00000003
        /*1434*/ 	.word	0x0002d850
        /*1438*/ 	.short	0x010a
        /*143a*/ 	.byte	0x3f
	.zero		1


	//   ....[93]....
        /*143c*/ 	.word	0x00023010
        /*1440*/ 	.word	0x00000003
        /*1444*/ 	.word	0x0002d830
        /*1448*/ 	.short	0x010a
        /*144a*/ 	.byte	0x3f
	.zero		1


	//   ....[94]....
        /*144c*/ 	.word	0x00023060
        /*1450*/ 	.word	0x00000003
        /*1454*/ 	.word	0x0002d850
        /*1458*/ 	.short	0x010a
        /*145a*/ 	.byte	0x3f
	.zero		1


	//   ....[95]....
        /*145c*/ 	.word	0x000230b0
        /*1460*/ 	.word	0x0000000b
        /*1464*/ 	.word	0x0002d850
        /*1468*/ 	.short	0x010a
        /*146a*/ 	.byte	0x3f
	.zero		1


	//   ....[96]....
        /*146c*/ 	.word	0x00023440
        /*1470*/ 	.word	0x00000017
        /*1474*/ 	.word	0x0002d820
        /*1478*/ 	.short	0x010a
        /*147a*/ 	.byte	0x3f
	.zero		1


	//   ....[97]....
        /*147c*/ 	.word	0x00023490
        /*1480*/ 	.word	0x00000009
        /*1484*/ 	.word	0x0002d8a0
        /*1488*/ 	.short	0x010a
        /*148a*/ 	.byte	0x3f
	.zero		1


	//   ....[98]....
        /*148c*/ 	.word	0x000234e0
        /*1490*/ 	.word	0x00000009
        /*1494*/ 	.word	0x0002d8c0
        /*1498*/ 	.short	0x010a
        /*149a*/ 	.byte	0x3f
	.zero		1


	//   ....[99]....
        /*149c*/ 	.word	0x00023530
        /*14a0*/ 	.word	0x00000008
        /*14a4*/ 	.word	0x0002d8a0
        /*14a8*/ 	.short	0x010a
        /*14aa*/ 	.byte	0x3f
	.zero		1


	//   ....[100]....
        /*14ac*/ 	.word	0x00023580
        /*14b0*/ 	.word	0x00000008
        /*14b4*/ 	.word	0x0002d8c0
        /*14b8*/ 	.short	0x010a
        /*14ba*/ 	.byte	0x3f
	.zero		1


	//   ....[101]....
        /*14bc*/ 	.word	0x000236a0
        /*14c0*/ 	.word	0x00000000
        /*14c4*/ 	.word	0x0002d840
        /*14c8*/ 	.short	0x010a
        /*14ca*/ 	.byte	0x3f
	.zero		1


	//   ....[102]....
        /*14cc*/ 	.word	0x000244e0
        /*14d0*/ 	.word	0x00000017
        /*14d4*/ 	.word	0x0002d820
        /*14d8*/ 	.short	0x010a
        /*14da*/ 	.byte	0x3f
	.zero		1


	//   ....[103]....
        /*14dc*/ 	.word	0x00024530
        /*14e0*/ 	.word	0x00000005
        /*14e4*/ 	.word	0x0002d840
        /*14e8*/ 	.short	0x010a
        /*14ea*/ 	.byte	0x3f
	.zero		1


	//   ....[104]....
        /*14ec*/ 	.word	0x00024ad0
        /*14f0*/ 	.word	0x00000005
        /*14f4*/ 	.word	0x0002d860
        /*14f8*/ 	.short	0x010a
        /*14fa*/ 	.byte	0x3f
	.zero		1


	//   ....[105]....
        /*14fc*/ 	.word	0x000250b0
        /*1500*/ 	.word	0x00000000
        /*1504*/ 	.word	0x0002d860
        /*1508*/ 	.short	0x010a
        /*150a*/ 	.byte	0x3f
	.zero		1


	//   ....[106]....
        /*150c*/ 	.word	0x00026000
        /*1510*/ 	.word	0x00000005
        /*1514*/ 	.word	0x0002d820
        /*1518*/ 	.short	0x010a
        /*151a*/ 	.byte	0x3f
	.zero		1


	//   ....[107]....
        /*151c*/ 	.word	0x000261a0
        /*1520*/ 	.word	0x00000003
        /*1524*/ 	.word	0x0002d840
        /*1528*/ 	.short	0x010a
        /*152a*/ 	.byte	0x3f
	.zero		1


	//   ....[108]....
        /*152c*/ 	.word	0x000261f0
        /*1530*/ 	.word	0x00000019
        /*1534*/ 	.word	0x0002d840
        /*1538*/ 	.short	0x010a
        /*153a*/ 	.byte	0x3f
	.zero		1


	//   ....[109]....
        /*153c*/ 	.word	0x00026240
        /*1540*/ 	.word	0x00000003
        /*1544*/ 	.word	0x0002d860
        /*1548*/ 	.short	0x010a
        /*154a*/ 	.byte	0x3f
	.zero		1


	//----- nvinfo : EIATTR_NUM_MBARRIERS
	.align		4
.L_237:
        /*154c*/ 	.byte	0x03, 0x38
        /*154e*/ 	.short	0x0016


	//----- nvinfo : EIATTR_EXIT_INSTR_OFFSETS
	.align		4
        /*1550*/ 	.byte	0x04, 0x1c
        /*1552*/ 	.short	(.L_239 - .L_238)


	//   ....[0]....
.L_238:
        /*1554*/ 	.word	0x000224a0


	//----- nvinfo : EIATTR_MAX_THREADS
	.align		4
.L_239:
        /*1558*/ 	.byte	0x04, 0x05
        /*155a*/ 	.short	(.L_241 - .L_240)
.L_240:
        /*155c*/ 	.word	0x00000200
        /*1560*/ 	.word	0x00000001
        /*1564*/ 	.word	0x00000001


	//----- nvinfo : EIATTR_CRS_STACK_SIZE
	.align		4
.L_241:
        /*1568*/ 	.byte	0x04, 0x1e
        /*156a*/ 	.short	(.L_243 - .L_242)
.L_242:
        /*156c*/ 	.word	0x00000000


	//----- nvinfo : EIATTR_CBANK_PARAM_SIZE
	.align		4
.L_243:
        /*1570*/ 	.byte	0x03, 0x19
        /*1572*/ 	.short	0x0af0


	//----- nvinfo : EIATTR_PARAM_CBANK
	.align		4
        /*1574*/ 	.byte	0x04, 0x0a
        /*1576*/ 	.short	(.L_245 - .L_244)
	.align		4
.L_244:
        /*1578*/ 	.word	index@(.nv.constant0._ZN7cutlass13device_kernelIN5flash11enable_sm90INS1_16FlashAttnFwdSm90INS1_25CollectiveMainloopFwdSm90ILi2EN4cute5tupleIJNS5_1CILi1EEES8_S8_EEENS6_IJNS7_ILi192EEENS7_ILi128EEENS7_ILi96EEEEEELi96ENS_6half_tEfNS_4arch4Sm90ELb0ELb1ELb0ELb1ELb1ELb1ELb0ELb0ELb1ELb1ELb0ELb0EEENS1_21CollectiveEpilogueFwdINS6_IJSA_SC_SB_EEES9_SE_SG_Li384ELb1ELb1ELb0ELb0EEENS1_36VarlenDynamicPersistentTileSchedulerILi192ELi128ELi384ELi128ELb0ELb1ELb1ELb1ELb0ELb1EEEEEEEEEvNT_6ParamsE)
        /*157c*/ 	.short	0x0210
        /*157e*/ 	.short	0x0af0


	//----- nvinfo : EIATTR_SW_WAR
	.align		4
.L_245:
        /*1580*/ 	.byte	0x04, 0x36
        /*1582*/ 	.short	(.L_247 - .L_246)
.L_246:
        /*1584*/ 	.word	0x00000008
.L_247:


//--------------------- .nv.info._ZN7cutlass13device_kernelIN5flash11enable_sm90INS1_16FlashAttnFwdSm90INS1_25CollectiveMainloopFwdSm90ILi2EN4cute5tupleIJNS5_1CILi1EEES8_S8_EEENS6_IJNS7_ILi192EEENS7_ILi128EEENS7_ILi96EEEEEELi96ENS_6half_tEfNS_4arch4Sm90ELb1ELb0ELb0ELb0ELb1ELb0ELb0ELb0ELb1ELb1ELb0ELb0EEENS1_21CollectiveEpilogueFwdINS6_IJSA_SC_SB_EEES9_SE_SG_Li384ELb0ELb1ELb0ELb0EEENS1_30DynamicPersistentTileSchedulerILi384ELi128ELb0ELb1ELb1EEEEEEEEEvNT_6ParamsE --------------------------
	.section	.nv.info._ZN7cutlass13device_kernelIN5flash11enable_sm90INS1_16FlashAttnFwdSm90INS1_25CollectiveMainloopFwdSm90ILi2EN4cute5tupleIJNS5_1CILi1EEES8_S8_EEENS6_IJNS7_ILi192EEENS7_ILi128EEENS7_ILi96EEEEEELi96ENS_6half_tEfNS_4arch4Sm90ELb1ELb0ELb0ELb0ELb1ELb0ELb0ELb0ELb1ELb1ELb0ELb0EEENS1_21CollectiveEpilogueFwdINS6_IJSA_SC_SB_EEES9_SE_SG_Li384ELb0ELb1ELb0ELb0EEENS1_30DynamicPersistentTileSchedulerILi384ELi128ELb0ELb1ELb1EEEEEEEEEvNT_6ParamsE,"",@"SHT_CUDA_INFO"
	.sectionflags	@""
	.align	4


	//----- nvinfo : EIATTR_CUDA_API_VERSION
	.align		4
        /*0000*/ 	.byte	0x04, 0x37
        /*0002*/ 	.short	(.L_249 - .L_248)
.L_248:
        /*0004*/ 	.word	0x00000082


	//----- nvinfo : EIATTR_KPARAM_INFO
	.align		4
.L_249:
        /*0008*/ 	.byte	0x04, 0x17
        /*000a*/ 	.short	(.L_251 - .L_250)
.L_250:
        /*000c*/ 	.word	0x00000000
        /*0010*/ 	.short	0x0000
        /*0012*/ 	.short	0x0070
        /*0014*/ 	.byte	0x00, 0xf0, 0x01, 0x2a


	//----- nvinfo : EIATTR_SPARSE_MMA_MASK
	.align		4
.L_251:
        /*0018*/ 	.byte	0x03, 0x50
        /*001a*/ 	.short	0x0000


	//----- nvinfo : EIATTR_MAXREG_COUNT
	.align		4
        /*001c*/ 	.byte	0x03, 0x1b
        /*001e*/ 	.short	0x0080


	//----- nvinfo : EIATTR_NUM_BARRIERS
	.align		4
        /*0020*/ 	.byte	0x02, 0x4c
        /*0022*/ 	.byte	0x10
	.zero		1


	//----- nvinfo : EIATTR_EXTERNS
	.align		4
        /*0024*/ 	.byte	0x04, 0x0f
        /*0026*/ 	.short	(.L_253 - .L_252)


	//   ....[0]....
	.align		4
.L_252:
        /*0028*/ 	.word	index@(__assertfail)


	//----- nvinfo : EIATTR_ANNOTATIONS
	.align		4
.L_253:
        /*002c*/ 	.byte	0x04, 0x55
        /*002e*/ 	.short	(.L_255 - .L_254)


	//   ....[0]....
.L_254:
        /* <DEDUP_REMOVED lines=12> */


	//----- nvinfo : EIATTR_MERCURY_ISA_VERSION
	.align		4
.L_255:
        /*00d8*/ 	.byte	0x03, 0x5f
        /*00da*/ 	.short	0x0101


	//----- nvinfo : EIATTR_INT_WARP_WIDE_INSTR_OFFSETS
	.align		4
        /*00dc*/ 	.byte	0x04, 0x31
        /*00de*/ 	.short	(.L_257 - .L_256)


	//   ....[0]....
.L_256:
        /*00e0*/ 	.word	0x000000c0


	//   ....[1]....
        /*00e4*/ 	.word	0x000000d0


	//   ....[2]....
        /*00e8*/ 	.word	0x00000170


	//   ....[3]....
        /*00ec*/ 	.word	0x0000b280


	//   ....[4]....
        /*00f0*/ 	.word	0x0000b310


	//   ....[5]....
        /*00f4*/ 	.word	0x0000dec0


	//   ....[6]....
        /*00f8*/ 	.word	0x0000df50


	//----- nvinfo : EIATTR_COOP_GROUP_MASK_REGIDS
	.align		4
.L_257:
        /*00fc*/ 	.byte	0x04, 0x29
        /*00fe*/ 	.short	(.L_259 - .L_258)


	//   ....[0]....
.L_258:
        /*0100*/ 	.word	0xffffffff


	//   ....[1]....
        /*0104*/ 	.word	0xffffffff


	//   ....[2]....
        /*0108*/ 	.word	0xffffffff


	//   ....[3]....
        /*010c*/ 	.word	0xffffffff


	//   ....[4]....
        /*0110*/ 	.word	0xffffffff


	//   ....[5]....
        /*0114*/ 	.word	0xffffffff


	//   ....[6]....
        /*0118*/ 	.word	0xffffffff


	//   ....[7]....
        /*011c*/ 	.word	0xffffffff


	//   ....[8]....
        /*0120*/ 	.word	0xffffffff


	//   ....[9]....
        /*0124*/ 	.word	0xffffffff


	//   ....[10]....
        /*0128*/ 	.word	0xffffffff


	//   ....[11]....
        /*012c*/ 	.word	0xffffffff


	//   ....[12]....
        /*0130*/ 	.word	0xffffffff


	//   ....[13]....
        /*0134*/ 	.word	0xffffffff


	//   ....[14]....
        /*0138*/ 	.word	0xffffffff


	//   ....[15]....
        /*013c*/ 	.word	0xffffffff


	//   ....[16]....
        /*0140*/ 	.word	0xffffffff


	//   ....[17]....
        /*0144*/ 	.word	0xffffffff


	//   ....[18]....
        /*0148*/ 	.word	0xffffffff


	//   ....[19]....
        /*014c*/ 	.word	0xffffffff


	//   ....[20]....
        /*0150*/ 	.word	0xffffffff


	//   ....[21]....
        /*0154*/ 	.word	0xffffffff


	//   ....[22]....
        /*0158*/ 	.word	0xffffffff


	//   ....[23]....
        /*015c*/ 	.word	0xffffffff


	//   ....[24]....
        /*0160*/ 	.word	0xffffffff


	//   ....[25]....
        /*0164*/ 	.word	0xffffffff


	//   ....[26]....
        /*0168*/ 	.word	0xffffffff


	//   ....[27]....
        /*016c*/ 	.word	0xffffffff


	//   ....[28]....
        /*0170*/ 	.word	0xffffffff


	//   ....[29]....
        /*0174*/ 	.word	0xffffffff


	//   ....[30]....
        /*0178*/ 	.word	0xffffffff


	//   ....[31]....
        /*017c*/ 	.word	0xffffffff


	//   ....[32]....
        /*0180*/ 	.word	0xffffffff


	//   ....[33]....
        /*0184*/ 	.word	0xffffffff


	//   ....[34]....
        /*0188*/ 	.word	0xffffffff


	//   ....[35]....
        /*018c*/ 	.word	0xffffffff


	//   ....[36]....
        /*0190*/ 	.word	0xffffffff


	//   ....[37]....
        /*0194*/ 	.word	0xffffffff


	//   ....[38]....
        /*0198*/ 	.word	0xffffffff


	//   ....[39]....
        /*019c*/ 	.word	0xffffffff


	//   ....[40]....
        /*01a0*/ 	.word	0xffffffff


	//   ....[41]....
        /*01a4*/ 	.word	0xffffffff


	//   ....[42]....
        /*01a8*/ 	.word	0xffffffff


	//   ....[43]....
        /*01ac*/ 	.word	0xffffffff


	//   ....[44]....
        /*01b0*/ 	.word	0xffffffff


	//   ....[45]....
        /*01b4*/ 	.word	0xffffffff


	//   ....[46]....
        /*01b8*/ 	.word	0xffffffff


	//   ....[47]....
        /*01bc*/ 	.word	0xffffffff


	//   ....[48]....
        /*01c0*/ 	.word	0xffffffff


	//   ....[49]....
        /*01c4*/ 	.word	0xffffffff


	//   ....[50]....
        /*01c8*/ 	.word	0xffffffff


	//   ....[51]....
        /*01cc*/ 	.word	0xffffffff


	//   ....[52]....
        /*01d0*/ 	.word	0xffffffff


	//   ....[53]....
        /*01d4*/ 	.word	0xffffffff


	//   ....[54]....
        /*01d8*/ 	.word	0xffffffff


	//   ....[55]....
        /*01dc*/ 	.word	0xffffffff


	//   ....[56]....
        /*01e0*/ 	.word	0xffffffff


	//   ....[57]....
        /*01e4*/ 	.word	0xffffffff


	//   ....[58]....
        /*01e8*/ 	.word	0xffffffff


	//   ....[59]....
        /*01ec*/ 	.word	0xffffffff


	//   ....[60]....
        /*01f0*/ 	.word	0xffffffff


	//   ....[61]....
        /*01f4*/ 	.word	0xffffffff


	//   ....[62]....
        /*01f8*/ 	.word	0xffffffff


	//   ....[63]....
        /*01fc*/ 	.word	0xffffffff


	//   ....[64]....
        /*0200*/ 	.word	0xffffffff


	//   ....[65]....
        /*0204*/ 	.word	0xffffffff


	//   ....[66]....
        /*0208*/ 	.word	0xffffffff


	//   ....[67]....
        /*020c*/ 	.word	0xffffffff


	//   ....[68]....
        /*0210*/ 	.word	0xffffffff


	//   ....[69]....
        /*0214*/ 	.word	0xffffffff


	//   ....[70]....
        /*0218*/ 	.word	0xffffffff


	//   ....[71]....
        /*021c*/ 	.word	0xffffffff


	//   ....[72]....
        /*0220*/ 	.word	0xffffffff


	//   ....[73]....
        /*0224*/ 	.word	0xffffffff


	//   ....[74]....
        /*0228*/ 	.word	0xffffffff


	//   ....[75]....
        /*022c*/ 	.word	0xffffffff


	//   ....[76]....
        /*0230*/ 	.word	0xffffffff


	//   ....[77]....
        /*0234*/ 	.word	0xffffffff


	//   ....[78]....
        /*0238*/ 	.word	0xffffffff


	//   ....[79]....
        /*023c*/ 	.word	0xffffffff


	//   ....[80]....
        /*0240*/ 	.word	0xffffffff


	//   ....[81]....
        /*0244*/ 	.word	0xffffffff


	//   ....[82]....
        /*0248*/ 	.word	0xffffffff


	//   ....[83]....
        /*024c*/ 	.word	0xffffffff


	//   ....[84]....
        /*0250*/ 	.word	0xffffffff


	//   ....[85]....
        /*0254*/ 	.word	0xffffffff


	//   ....[86]....
        /*0258*/ 	.word	0xffffffff


	//   ....[87]....
        /*025c*/ 	.word	0xffffffff


	//   ....[88]....
        /*0260*/ 	.word	0xffffffff


	//   ....[89]....
        /*0264*/ 	.word	0x0500000f


	//   ....[90]....
        /*0268*/ 	.word	0x0500000f


	//   ....[91]....
        /*026c*/ 	.word	0x0500000f


	//   ....[92]....
        /*0270*/ 	.word	0x0500000f


	//   ....[93]....
        /*0274*/ 	.word	0x0500000f


	//   ....[94]....
        /*0278*/ 	.word	0x0500000f


	//   ....[95]....
        /*027c*/ 	.word	0x0500000f


	//   ....[96]....
        /*0280*/ 	.word	0x0500000f


	//   ....[97]....
        /*0284*/ 	.word	0x0500000f


	//   ....[98]....
        /*0288*/ 	.word	0x0500000f


	//   ....[99]....
        /*028c*/ 	.word	0x0500000f


	//   ....[100]....
        /*0290*/ 	.word	0x0500000f


	//   ....[101]....
        /*0294*/ 	.word	0x0500000f


	//   ....[102]....
        /*0298*/ 	.word	0x0500000f


	//   ....[103]....
        /*029c*/ 	.word	0x0500000f


	//   ....[104]....
        /*02a0*/ 	.word	0x0500000f


	//   ....[105]....
        /*02a4*/ 	.word	0x0500000f


	//   ....[106]....
        /*02a8*/ 	.word	0x0500000f


	//   ....[107]....
        /*02ac*/ 	.word	0x0500000f


	//   ....[108]....
        /*02b0*/ 	.word	0x0500000f


	//   ....[109]....
        /*02b4*/ 	.word	0x0500000f


	//   ....[110]....
        /*02b8*/ 	.word	0x0500000f


	//   ....[111]....
        /*02bc*/ 	.word	0x0500000f


	//   ....[112]....
        /*02c0*/ 	.word	0x0500000f


	//   ....[113]....
        /*02c4*/ 	.word	0x0500000f


	//   ....[114]....
        /*02c8*/ 	.word	0x0500000f


	//   ....[115]....
        /*02cc*/ 	.word	0x0500000f


	//   ....[116]....
        /*02d0*/ 	.word	0x0500000f


	//   ....[117]....
        /*02d4*/ 	.word	0x0500000f


	//   ....[118]....
        /*02d8*/ 	.word	0x0500000f


	//   ....[119]....
        /*02dc*/ 	.word	0x0500000f


	//   ....[120]....
        /*02e0*/ 	.word	0x0500000f


	//   ....[121]....
        /*02e4*/ 	.word	0x0500000f


	//   ....[122]....
        /*02e8*/ 	.word	0x0500000f


	//   ....[123]....
        /*02ec*/ 	.word	0x0500000f


	//   ....[124]....
        /*02f0*/ 	.word	0x0500000f


	//   ....[125]....
        /*02f4*/ 	.word	0x0500000f


	//   ....[126]....
        /*02f8*/ 	.word	0x0500000f


	//   ....[127]....
        /*02fc*/ 	.word	0x0500000f


	//   ....[128]....
        /*0300*/ 	.word	0x0500000f


	//   ....[129]....
        /*0304*/ 	.word	0x0500000f


	//   ....[130]....
        /*0308*/ 	.word	0x0500000f


	//   ....[131]....
        /*030c*/ 	.word	0x0500000f


	//   ....[132]....
        /*0310*/ 	.word	0x0500000f


	//   ....[133]....
        /*0314*/ 	.word	0x0500000f


	//   ....[134]....
        /*0318*/ 	.word	0x0500000f


	//   ....[135]....
        /*031c*/ 	.word	0x0500000f


	//----- nvinfo : EIATTR_COOP_GROUP_INSTR_OFFSETS
	.align		4
.L_259:
        /*0320*/ 	.byte	0x04, 0x28
        /*0322*/ 	.short	(.L_261 - .L_260)


	//   ....[0]....
.L_260:
        /*0324*/ 	.word	0x00000080


	//   ....[1]....
        /*0328*/ 	.word	0x00000090


	//   ....[2]....
        /*032c*/ 	.word	0x000002d0


	//   ....[3]....
        /*0330*/ 	.word	0x00000430


	//   ....[4]....
        /*0334*/ 	.word	0x00000550


	//   ....[5]....
        /*0338*/ 	.word	0x000006b0


	//   ....[6]....
        /*033c*/ 	.word	0x000014e0


	//   ....[7]....
        /*0340*/ 	.word	0x00001d10


	//   ....[8]....
        /*0344*/ 	.word	0x00001d50


	//   ....[9]....
        /*0348*/ 	.word	0x00002570


	//   ....[10]....
        /*034c*/ 	.word	0x00002640


	//   ....[11]....
        /*0350*/ 	.word	0x00002e90


	//   ....[12]....
        /*0354*/ 	.word	0x00002f00


	//   ....[13]....
        /*0358*/ 	.word	0x00003ae0


	//   ....[14]....
        /*035c*/ 	.word	0x000044d0


	//   ....[15]....
        /*0360*/ 	.word	0x00004520


	//   ....[16]....
        /*0364*/ 	.word	0x00004b90


	//   ....[17]....
        /*0368*/ 	.word	0x00004c90


	//   ....[18]....
        /*036c*/ 	.word	0x00005480


	//   ....[19]....
        /*0370*/ 	.word	0x00005520


	//   ....[20]....
        /*0374*/ 	.word	0x00006590


	//   ....[21]....
        /*0378*/ 	.word	0x00007310


	//   ....[22]....
        /*037c*/ 	.word	0x00007320


	//   ....[23]....
        /*0380*/ 	.word	0x00007350


	//   ....[24]....
        /*0384*/ 	.word	0x00007360


	//   ....[25]....
        /*0388*/ 	.word	0x000086c0


	//   ....[26]....
        /*038c*/ 	.word	0x000087d0


	//   ....[27]....
        /*0390*/ 	.word	0x00008830


	//   ....[28]....
        /*0394*/ 	.word	0x00008900


	//   ....[29]....
        /*0398*/ 	.word	0x00008930


	//   ....[30]....
        /*039c*/ 	.word	0x00009870


	//   ....[31]....
        /*03a0*/ 	.word	0x000098a0


	//   ....[32]....
        /*03a4*/ 	.word	0x000098d0


	//   ....[33]....
        /*03a8*/ 	.word	0x00009900


	//   ....[34]....
        /*03ac*/ 	.word	0x00009e10


	//   ....[35]....
        /*03b0*/ 	.word	0x00009e30


	//   ....[36]....
        /*03b4*/ 	.word	0x00009f40


	//   ....[37]....
        /*03b8*/ 	.word	0x00009f60


	//   ....[38]....
        /*03bc*/ 	.word	0x0000a600


	//   ....[39]....
        /*03c0*/ 	.word	0x0000a610


	//   ....[40]....
        /*03c4*/ 	.word	0x0000a710


	//   ....[41]....
        /*03c8*/ 	.word	0x0000a730


	//   ....[42]....
        /*03cc*/ 	.word	0x0000a8f0


	//   ....[43]....
        /*03d0*/ 	.word	0x0000beb0


	//   ....[44]....
        /*03d4*/ 	.word	0x0000bed0


	//   ....[45]....
        /*03d8*/ 	.word	0x0000bee0


	//   ....[46]....
        /*03dc*/ 	.word	0x0000bf80


	//   ....[47]....
        /*03e0*/ 	.word	0x0000bfa0


	//   ....[48]....
        /*03e4*/ 	.word	0x0000c040


	//   ....[49]....
        /*03e8*/ 	.word	0x0000c060


	//   ....[50]....
        /*03ec*/ 	.word	0x0000c070


	//   ....[51]....
        /*03f0*/ 	.word	0x0000c920


	//   ....[52]....
        /*03f4*/ 	.word	0x0000c940


	//   ....[53]....
        /*03f8*/ 	.word	0x0000c960


	//   ....[54]....
        /*03fc*/ 	.word	0x0000ca30


	//   ....[55]....
        /*0400*/ 	.word	0x0000ca40


	//   ....[56]....
        /*0404*/ 	.word	0x0000cae0


	//   ....[57]....
        /*0408*/ 	.word	0x0000caf0


	//   ....[58]....
        /*040c*/ 	.word	0x0000cb00


	//   ....[59]....
        /*0410*/ 	.word	0x0000cb10


	//   ....[60]....
        /*0414*/ 	.word	0x0000cbd0


	//   ....[61]....
        /*0418*/ 	.word	0x0000cbf0


	//   ....[62]....
        /*041c*/ 	.word	0x0000cc50


	//   ....[63]....
        /*0420*/ 	.word	0x0000d490


	//   ....[64]....
        /*0424*/ 	.word	0x0000d4a0


	//   ....[65]....
        /*0428*/ 	.word	0x0000d4c0


	//   ....[66]....
        /*042c*/ 	.word	0x0000d540


	//   ....[67]....
        /*0430*/ 	.word	0x0000d550


	//   ....[68]....
        /*0434*/ 	.word	0x0000d5b0


	//   ....[69]....
        /*0438*/ 	.word	0x0000d5e0


	//   ....[70]....
        /*043c*/ 	.word	0x0000d620


	//   ....[71]....
        /*0440*/ 	.word	0x0000d920


	//   ....[72]....
        /*0444*/ 	.word	0x0000d940


	//   ....[73]....
        /*0448*/ 	.word	0x0000d9e0


	//   ....[74]....
        /*044c*/ 	.word	0x0000d9f0


	//   ....[75]....
        /*0450*/ 	.word	0x0000da80


	//   ....[76]....
        /*0454*/ 	.word	0x0000da90


	//   ....[77]....
        /*0458*/ 	.word	0x0000daa0


	//   ....[78]....
        /*045c*/ 	.word	0x0000db30


	//   ....[79]....
        /*0460*/ 	.word	0x0000e150


	//   ....[80]....
        /*0464*/ 	.word	0x0000e160


	//   ....[81]....
        /*0468*/ 	.word	0x0000e1b0


	//   ....[82]....
        /*046c*/ 	.word	0x0000e1f0


	//   ....[83]....
        /*0470*/ 	.word	0x0000e250


	//   ....[84]....
        /*0474*/ 	.word	0x0000e270


	//   ....[85]....
        /*0478*/ 	.word	0x0000e2f0


	//   ....[86]....
        /*047c*/ 	.word	0x0000e310


	//   ....[87]....
        /*0480*/ 	.word	0x0000e670


	//   ....[88]....
        /*0484*/ 	.word	0x0000e860


	//   ....[89]....
        /*0488*/ 	.word	0x0000edf0


	//   ....[90]....
        /*048c*/ 	.word	0x0000eed0


	//   ....[91]....
        /*0490*/ 	.word	0x0000ef70


	//   ....[92]....
        /*0494*/ 	.word	0x0000efd0


	//   ....[93]....
        /*0498*/ 	.word	0x0000f0e0


	//   ....[94]....
        /*049c*/ 	.word	0x0000f150


	//   ....[95]....
        /*04a0*/ 	.word	0x0000f260


	//   ....[96]....
        /*04a4*/ 	.word	0x0000f2d0


	//   ....[97]....
        /*04a8*/ 	.word	0x0000f3d0


	//   ....[98]....
        /*04ac*/ 	.word	0x0000f460


	//   ....[99]....
        /*04b0*/ 	.word	0x0000f4d0


	//   ....[100]....
        /*04b4*/ 	.word	0x0000f530


	//   ....[101]....
        /*04b8*/ 	.word	0x0000f650


	//   ....[102]....
        /*04bc*/ 	.word	0x0000f6b0


	//   ....[103]....
        /*04c0*/ 	.word	0x0000f7d0


	//   ....[104]....
        /*04c4*/ 	.word	0x0000f830


	//   ....[105]....
        /*04c8*/ 	.word	0x0000f8d0


	//   ....[106]....
        /*04cc*/ 	.word	0x0000f9a0


	//   ....[107]....
        /*04d0*/ 	.word	0x0000fac0


	//   ....[108]....
        /*04d4*/ 	.word	0x0000fb20


	//   ....[109]....
        /*04d8*/ 	.word	0x0000fc10


	//   ....[110]....
        /*04dc*/ 	.word	0x0000fd40


	//   ....[111]....
        /*04e0*/ 	.word	0x0000fdf0


	//   ....[112]....
        /*04e4*/ 	.word	0x0000fe70


	//   ....[113]....
        /*04e8*/ 	.word	0x0000ff50


	//   ....[114]....
        /*04ec*/ 	.word	0x0000ffb0


	//   ....[115]....
        /*04f0*/ 	.word	0x00010080


	//   ....[116]....
        /*04f4*/ 	.word	0x000100e0


	//   ....[117]....
        /*04f8*/ 	.word	0x000101b0


	//   ....[118]....
        /*04fc*/ 	.word	0x000102a0


	//   ....[119]....
        /*0500*/ 	.word	0x00010340


	//   ....[120]....
        /*0504*/ 	.word	0x000103a0


	//   ....[121]....
        /*0508*/ 	.word	0x000104a0


	//   ....[122]....
        /*050c*/ 	.word	0x00010500


	//   ....[123]....
        /*0510*/ 	.word	0x00010600


	//   ....[124]....
        /*0514*/ 	.word	0x00010660


	//   ....[125]....
        /*0518*/ 	.word	0x00010730


	//   ....[126]....
        /*051c*/ 	.word	0x00010880


	//   ....[127]....
        /*0520*/ 	.word	0x00010920


	//   ....[128]....
        /*0524*/ 	.word	0x000109b0


	//   ....[129]....
        /*0528*/ 	.word	0x00010ab0


	//   ....[130]....
        /*052c*/ 	.word	0x00010b10


	//   ....[131]....
        /*0530*/ 	.word	0x00010c00


	//   ....[132]....
        /*0534*/ 	.word	0x00010c60


	//   ....[133]....
        /*0538*/ 	.word	0x00010d20


	//   ....[134]....
        /*053c*/ 	.word	0x00010e10


	//   ....[135]....
        /*0540*/ 	.word	0x00010f30


	//----- nvinfo : EIATTR_REG_RECONFIG
	.align		4
.L_261:
        /*0544*/ 	.byte	0x01, 0x54
	.zero		2


	//----- nvinfo : EIATTR_SYSCALL_OFFSETS
	.align		4
        /*0548*/ 	.byte	0x04, 0x46
        /*054a*/ 	.short	(.L_263 - .L_262)


	//   ....[0]....
.L_262:
        /*054c*/ 	.word	0x000016d0


	//   ....[1]....
        /*0550*/ 	.word	0x0000b480


	//   ....[2]....
        /*0554*/ 	.word	0x0000b5d0


	//   ....[3]....
        /*0558*/ 	.word	0x0000b6c0


	//   ....[4]....
        /*055c*/ 	.word	0x0000c3d0


	//----- nvinfo : EIATTR_MBARRIER_INSTR_OFFSETS
	.align		4
.L_263:
        /*0560*/ 	.byte	0x04, 0x39
        /*0562*/ 	.short	(.L_265 - .L_264)


	//   ....[0]....
.L_264:
        /*0564*/ 	.word	0x00000180
        /*0568*/ 	.word	0x000000ff
        /*056c*/ 	.word	0x0002d800
        /*0570*/ 	.short	0x0100
        /*0572*/ 	.byte	0x08
	.zero		1


	//   ....[1]....
        /*0574*/ 	.word	0x00000190
        /*0578*/ 	.word	0x000000ff
        /*057c*/ 	.word	0x0002d820
        /*0580*/ 	.short	0x0100
        /*0582*/ 	.byte	0x08
	.zero		1


	//   ....[2]....
        /*0584*/ 	.word	0x00000280
        /*0588*/ 	.word	0x000000ff
        /*058c*/ 	.word	0x0002d830
        /*0590*/ 	.short	0x0100
        /*0592*/ 	.byte	0x08
	.zero		1


	//   ....[3]....
        /*0594*/ 	.word	0x00000290
        /*0598*/ 	.word	0x000000ff
        /*059c*/ 	.word	0x0002d840
        /*05a0*/ 	.short	0x0100
        /*05a2*/ 	.byte	0x08
	.zero		1


	//   ....[4]....
        /*05a4*/ 	.word	0x000002a0
        /*05a8*/ 	.word	0x000000ff
        /*05ac*/ 	.word	0x0002d838
        /*05b0*/ 	.short	0x0100
        /*05b2*/ 	.byte	0x08
	.zero		1


	//   ....[5]....
        /*05b4*/ 	.word	0x000002b0
        /*05b8*/ 	.word	0x000000ff
        /*05bc*/ 	.word	0x0002d848
        /*05c0*/ 	.short	0x0100
        /*05c2*/ 	.byte	0x08
	.zero		1


	//   ....[6]....
        /*05c4*/ 	.word	0x000003e0
        /*05c8*/ 	.word	0x000000ff
        /*05cc*/ 	.word	0x0002d850
        /*05d0*/ 	.short	0x0100
        /*05d2*/ 	.byte	0x08
	.zero		1


	//   ....[7]....
        /*05d4*/ 	.word	0x000003f0
        /*05d8*/ 	.word	0x000000ff
        /*05dc*/ 	.word	0x0002d860
        /*05e0*/ 	.short	0x0100
        /*05e2*/ 	.byte	0x08
	.zero		1


	//   ....[8]....
        /*05e4*/ 	.word	0x00000400
        /*05e8*/ 	.word	0x000000ff
        /*05ec*/ 	.word	0x0002d858
        /*05f0*/ 	.short	0x0100
        /*05f2*/ 	.byte	0x08
	.zero		1


	//   ....[9]....
        /*05f4*/ 	.word	0x00000410
        /*05f8*/ 	.word	0x000000ff
        /*05fc*/ 	.word	0x0002d868
        /*0600*/ 	.short	0x0100
        /*0602*/ 	.byte	0x08
	.zero		1


	//   ....[10]....
        /*0604*/ 	.word	0x00000500
        /*0608*/ 	.word	0x000000ff
        /*060c*/ 	.word	0x0002d870
        /*0610*/ 	.short	0x0100
        /*0612*/ 	.byte	0x06
	.zero		1


	//   ....[11]....
        /*0614*/ 	.word	0x00000510
        /*0618*/ 	.word	0x000000ff
        /*061c*/ 	.word	0x0002d880
        /*0620*/ 	.short	0x0100
        /*0622*/ 	.byte	0x06
	.zero		1


	//   ....[12]....
        /*0624*/ 	.word	0x00000520
        /*0628*/ 	.word	0x000000ff
        /*062c*/ 	.word	0x0002d878
        /*0630*/ 	.short	0x0100
        /*0632*/ 	.byte	0x06
	.zero		1


	//   ....[13]....
        /*0634*/ 	.word	0x00000530
        /*0638*/ 	.word	0x000000ff
        /*063c*/ 	.word	0x0002d888
        /*0640*/ 	.short	0x0100
        /*0642*/ 	.byte	0x06
	.zero		1


	//   ....[14]....
        /*0644*/ 	.word	0x00000660
        /*0648*/ 	.word	0x000000ff
        /*064c*/ 	.word	0x0002d890
        /*0650*/ 	.short	0x0100
        /*0652*/ 	.byte	0x08
	.zero		1


	//   ....[15]....
        /*0654*/ 	.word	0x00000670
        /*0658*/ 	.word	0x000000ff
        /*065c*/ 	.word	0x0002d8a0
        /*0660*/ 	.short	0x0100
        /*0662*/ 	.byte	0x08
	.zero		1


	//   ....[16]....
        /*0664*/ 	.word	0x00000680
        /*0668*/ 	.word	0x000000ff
        /*066c*/ 	.word	0x0002d898
        /*0670*/ 	.short	0x0100
        /*0672*/ 	.byte	0x08
	.zero		1


	//   ....[17]....
        /*0674*/ 	.word	0x00000690
        /*0678*/ 	.word	0x000000ff
        /*067c*/ 	.word	0x0002d8a8
        /*0680*/ 	.short	0x0100
        /*0682*/ 	.byte	0x08
	.zero		1


	//   ....[18]....
        /*0684*/ 	.word	0x000007d0
        /*0688*/ 	.word	0x000000ff
        /*068c*/ 	.word	0x0002d8b0
        /*0690*/ 	.short	0x0100
        /*0692*/ 	.byte	0x08
	.zero		1


	//   ....[19]....
        /*0694*/ 	.word	0x000007e0
        /*0698*/ 	.word	0x000000ff
        /*069c*/ 	.word	0x0002d8c0
        /*06a0*/ 	.short	0x0100
        /*06a2*/ 	.byte	0x08
	.zero		1


	//   ....[20]....
        /*06a4*/ 	.word	0x000007f0
        /*06a8*/ 	.word	0x000000ff
        /*06ac*/ 	.word	0x0002d8b8
        /*06b0*/ 	.short	0x0100
        /*06b2*/ 	.byte	0x08
	.zero		1


	//   ....[21]....
        /*06b4*/ 	.word	0x00000800
        /*06b8*/ 	.word	0x000000ff
        /*06bc*/ 	.word	0x0002d8c8
        /*06c0*/ 	.short	0x0100
        /*06c2*/ 	.byte	0x08
	.zero		1


	//   ....[22]....
        /*06c4*/ 	.word	0x00001750
        /*06c8*/ 	.word	0x000000ff
        /*06cc*/ 	.word	0x0002d800
        /*06d0*/ 	.short	0x010a
        /*06d2*/ 	.byte	0x28
	.zero		1


	//   ....[23]....
        /*06d4*/ 	.word	0x000017d0
        /*06d8*/ 	.word	0x00000000
        /*06dc*/ 	.word	0x0002d830
        /*06e0*/ 	.short	0x010a
        /*06e2*/ 	.byte	0x3f
	.zero		1


	//   ....[24]....
        /*06e4*/ 	.word	0x00001810
        /*06e8*/ 	.word	0x00000000
        /*06ec*/ 	.word	0x0002d830
        /*06f0*/ 	.short	0x010a
        /*06f2*/ 	.byte	0x3f
	.zero		1


	//   ....[25]....
        /*06f4*/ 	.word	0x00001ef0
        /*06f8*/ 	.word	0x000000ff
        /*06fc*/ 	.word	0x00000000
        /*0700*/ 	.short	0x0101
        /*0702*/ 	.byte	0x06
	.zero		1


	//   ....[26]....
        /*0704*/ 	.word	0x00003c40
        /*0708*/ 	.word	0x000000ff
        /*070c*/ 	.word	0x0002d830
        /*0710*/ 	.short	0x010a
        /*0712*/ 	.byte	0x06
	.zero		1


	//   ....[27]....
        /*0714*/ 	.word	0x00003c80
        /*0718*/ 	.word	0x000000ff
        /*071c*/ 	.word	0x0002d830
        /*0720*/ 	.short	0x010a
        /*0722*/ 	.byte	0x06
	.zero		1


	//   ....[28]....
        /*0724*/ 	.word	0x00003f50
        /*0728*/ 	.word	0x000000ff
        /*072c*/ 	.word	0x0002d850
        /*0730*/ 	.short	0x010a
        /*0732*/ 	.byte	0x06
	.zero		1


	//   ....[29]....
        /*0734*/ 	.word	0x00003f90
        /*0738*/ 	.word	0x000000ff
        /*073c*/ 	.word	0x0002d850
        /*0740*/ 	.short	0x010a
        /*0742*/ 	.byte	0x06
	.zero		1


	//   ....[30]....
        /*0744*/ 	.word	0x00004540
        /*0748*/ 	.word	0x000000ff
        /*074c*/ 	.word	0x00000000
        /*0750*/ 	.short	0x0101
        /*0752*/ 	.byte	0x06
	.zero		1


	//   ....[31]....
        /*0754*/ 	.word	0x00006010
        /*0758*/ 	.word	0x000000ff
        /*075c*/ 	.word	0x00000000
        /*0760*/ 	.short	0x0101
        /*0762*/ 	.byte	0x06
	.zero		1


	//   ....[32]....
        /*0764*/ 	.word	0x00006700
        /*0768*/ 	.word	0x000000ff
        /*076c*/ 	.word	0x0002d830
        /*0770*/ 	.short	0x010a
        /*0772*/ 	.byte	0x06
	.zero		1


	//   ....[33]....
        /*0774*/ 	.word	0x00006740
        /*0778*/ 	.word	0x000000ff
        /*077c*/ 	.word	0x0002d830
        /*0780*/ 	.short	0x010a
        /*0782*/ 	.byte	0x06
	.zero		1


	//   ....[34]....
        /*0784*/ 	.word	0x00006a10
        /*0788*/ 	.word	0x000000ff
        /*078c*/ 	.word	0x0002d850
        /*0790*/ 	.short	0x010a
        /*0792*/ 	.byte	0x06
	.zero		1


	//   ....[35]....
        /*0794*/ 	.word	0x00006a50
        /*0798*/ 	.word	0x000000ff
        /*079c*/ 	.word	0x0002d850
        /*07a0*/ 	.short	0x010a
        /*07a2*/ 	.byte	0x06
	.zero		1


	//   ....[36]....
        /*07a4*/ 	.word	0x00006fa0
        /*07a8*/ 	.word	0x000000ff
        /*07ac*/ 	.word	0x00000000
        /*07b0*/ 	.short	0x0101
        /*07b2*/ 	.byte	0x06
	.zero		1


	//   ....[37]....
        /*07b4*/ 	.word	0x00008150
        /*07b8*/ 	.word	0x000000ff
        /*07bc*/ 	.word	0x00000000
        /*07c0*/ 	.short	0x0101
        /*07c2*/ 	.byte	0x06
	.zero		1


	//   ....[38]....
        /*07c4*/ 	.word	0x00008740
        /*07c8*/ 	.word	0x000000ff
        /*07cc*/ 	.word	0x0002d850
        /*07d0*/ 	.short	0x010a
        /*07d2*/ 	.byte	0x08
	.zero		1


	//   ....[39]....
        /*07d4*/ 	.word	0x00008780
        /*07d8*/ 	.word	0x000000ff
        /*07dc*/ 	.word	0x0002d850
        /*07e0*/ 	.short	0x010a
        /*07e2*/ 	.byte	0x08
	.zero		1


	//   ....[40]....
        /*07e4*/ 	.word	0x00008e10
        /*07e8*/ 	.word	0x000000ff
        /*07ec*/ 	.word	0x00000000
        /*07f0*/ 	.short	0x0101
        /*07f2*/ 	.byte	0x08
	.zero		1


	//   ....[41]....
        /*07f4*/ 	.word	0x00009e40
        /*07f8*/ 	.word	0x000000ff
        /*07fc*/ 	.word	0x00000000
        /*0800*/ 	.short	0x0101
        /*0802*/ 	.byte	0x05
	.zero		1


	//   ....[42]....
        /*0804*/ 	.word	0x0000bc30
        /*0808*/ 	.word	0x00000006
        /*080c*/ 	.word	0x0002d840
        /*0810*/ 	.short	0x010a
        /*0812*/ 	.byte	0x3f
	.zero		1


	//   ....[43]....
        /*0814*/ 	.word	0x0000c1b0
        /*0818*/ 	.word	0x00000006
        /*081c*/ 	.word	0x0002d830
        /*0820*/ 	.short	0x0107
        /*0822*/ 	.byte	0x3f
	.zero		1


	//   ....[44]....
        /*0824*/ 	.word	0x0000c280
        /*0828*/ 	.word	0x00000006
        /*082c*/ 	.word	0x0002d830
        /*0830*/ 	.short	0x0101
        /*0832*/ 	.byte	0x3f
	.zero		1


	//   ....[45]....
        /*0834*/ 	.word	0x0000cda0
        /*0838*/ 	.word	0x00000011
        /*083c*/ 	.word	0x0002d800
        /*0840*/ 	.short	0x0107
        /*0842*/ 	.byte	0x3f
	.zero		1


	//   ....[46]....
        /*0844*/ 	.word	0x0000ce90
        /*0848*/ 	.word	0x00000011
        /*084c*/ 	.word	0x0002d800
        /*0850*/ 	.short	0x0101
        /*0852*/ 	.byte	0x3f
	.zero		1


	//   ....[47]....
        /*0854*/ 	.word	0x0000ceb0
        /*0858*/ 	.word	0x00000011
        /*085c*/ 	.word	0x0002d820
        /*0860*/ 	.short	0x010a
        /*0862*/ 	.byte	0x3f
	.zero		1


	//   ....[48]....
        /*0864*/ 	.word	0x0000d250
        /*0868*/ 	.word	0x00000006
        /*086c*/ 	.word	0x0002d840
        /*0870*/ 	.short	0x010a
        /*0872*/ 	.byte	0x3f
	.zero		1


	//   ....[49]....
        /*0874*/ 	.word	0x0000d6c0
        /*0878*/ 	.word	0x00000006
        /*087c*/ 	.word	0x0002d830
        /*0880*/ 	.short	0x0107
        /*0882*/ 	.byte	0x3f
	.zero		1


	//   ....[50]....
        /*0884*/ 	.word	0x0000d780
        /*0888*/ 	.word	0x00000006
        /*088c*/ 	.word	0x0002d830
        /*0890*/ 	.short	0x0101
        /*0892*/ 	.byte	0x3f
	.zero		1


	//   ....[51]....
        /*0894*/ 	.word	0x0000d7e0
        /*0898*/ 	.word	0x00000006
        /*089c*/ 	.word	0x0002d860
        /*08a0*/ 	.short	0x010a
        /*08a2*/ 	.byte	0x3f
	.zero		1


	//   ....[52]....
        /*08a4*/ 	.word	0x0000dc20
        /*08a8*/ 	.word	0x00000006
        /*08ac*/ 	.word	0x0002d850
        /*08b0*/ 	.short	0x0107
        /*08b2*/ 	.byte	0x3f
	.zero		1


	//   ....[53]....
        /*08b4*/ 	.word	0x0000ddf0
        /*08b8*/ 	.word	0x00000006
        /*08bc*/ 	.word	0x0002d850
        /*08c0*/ 	.short	0x0101
        /*08c2*/ 	.byte	0x3f
	.zero		1


	//   ....[54]....
        /*08c4*/ 	.word	0x0000e000
        /*08c8*/ 	.word	0x00000004
        /*08cc*/ 	.word	0x0002d860
        /*08d0*/ 	.short	0x010a
        /*08d2*/ 	.byte	0x3f
	.zero		1


	//   ....[55]....
        /*08d4*/ 	.word	0x0000e450
        /*08d8*/ 	.word	0x00000004
        /*08dc*/ 	.word	0x0002d850
        /*08e0*/ 	.short	0x0107
        /*08e2*/ 	.byte	0x3f
	.zero		1


	//   ....[56]....
        /*08e4*/ 	.word	0x0000e510
        /*08e8*/ 	.word	0x00000004
        /*08ec*/ 	.word	0x0002d850
        /*08f0*/ 	.short	0x0101
        /*08f2*/ 	.byte	0x3f
	.zero		1


	//   ....[57]....
        /*08f4*/ 	.word	0x0000e7e0
        /*08f8*/ 	.word	0x00000004
        /*08fc*/ 	.word	0x0002d820
        /*0900*/ 	.short	0x010a
        /*0902*/ 	.byte	0x3f
	.zero		1


	//   ....[58]....
        /*0904*/ 	.word	0x0000e960
        /*0908*/ 	.word	0x00000005
        /*090c*/ 	.word	0x0002d840
        /*0910*/ 	.short	0x010a
        /*0912*/ 	.byte	0x3f
	.zero		1


	//   ....[59]....
        /*0914*/ 	.word	0x0000ea00
        /*0918*/ 	.word	0x00000017
        /*091c*/ 	.word	0x0002d840
        /*0920*/ 	.short	0x010a
        /*0922*/ 	.byte	0x3f
	.zero		1


	//   ....[60]....
        /*0924*/ 	.word	0x0000ea40
        /*0928*/ 	.word	0x00000005
        /*092c*/ 	.word	0x0002d860
        /*0930*/ 	.short	0x010a
        /*0932*/ 	.byte	0x3f
	.zero		1


	//   ....[61]....
        /*0934*/ 	.word	0x0000ea80
        /*0938*/ 	.word	0x00000017
        /*093c*/ 	.word	0x0002d860
        /*0940*/ 	.short	0x010a
        /*0942*/ 	.byte	0x3f
	.zero		1


	//   ....[62]....
        /*0944*/ 	.word	0x0000eaf0
        /*0948*/ 	.word	0x00000003
        /*094c*/ 	.word	0x0002d800
        /*0950*/ 	.short	0x010a
        /*0952*/ 	.byte	0x3f
	.zero		1


	//   ....[63]....
        /*0954*/ 	.word	0x0000eb40
        /*0958*/ 	.word	0x00000000
        /*095c*/ 	.word	0x0002d830
        /*0960*/ 	.short	0x010a
        /*0962*/ 	.byte	0x3f
	.zero		1


	//   ....[64]....
        /*0964*/ 	.word	0x0000eba0
        /*0968*/ 	.word	0x00000004
        /*096c*/ 	.word	0x0002d830
        /*0970*/ 	.short	0x010a
        /*0972*/ 	.byte	0x3f
	.zero		1


	//   ....[65]....
        /*0974*/ 	.word	0x0000ec00
        /*0978*/ 	.word	0x00000004
        /*097c*/ 	.word	0x0002d850
        /*0980*/ 	.short	0x010a
        /*0982*/ 	.byte	0x3f
	.zero		1


	//   ....[66]....
        /*0984*/ 	.word	0x0000ec60
        /*0988*/ 	.word	0x00000004
        /*098c*/ 	.word	0x0002d830
        /*0990*/ 	.short	0x010a
        /*0992*/ 	.byte	0x3f
	.zero		1


	//   ....[67]....
        /*0994*/ 	.word	0x0000ecc0
        /*0998*/ 	.word	0x00000004
        /*099c*/ 	.word	0x0002d850
        /*09a0*/ 	.short	0x010a
        /*09a2*/ 	.byte	0x3f
	.zero		1


	//   ....[68]....
        /*09a4*/ 	.word	0x0000ed20
        /*09a8*/ 	.word	0x00000006
        /*09ac*/ 	.word	0x0002d850
        /*09b0*/ 	.short	0x010a
        /*09b2*/ 	.byte	0x3f
	.zero		1


	//   ....[69]....
        /*09b4*/ 	.word	0x0000ee20
        /*09b8*/ 	.word	0x00000006
        /*09bc*/ 	.word	0x0002d840
        /*09c0*/ 	.short	0x010a
        /*09c2*/ 	.byte	0x3f
	.zero		1


	//   ....[70]....
        /*09c4*/ 	.word	0x0000fc40
        /*09c8*/ 	.word	0x00000011
        /*09cc*/ 	.word	0x0002d820
        /*09d0*/ 	.short	0x010a
        /*09d2*/ 	.byte	0x3f
	.zero		1


	//   ....[71]....
        /*09d4*/ 	.word	0x0000fc90
        /*09d8*/ 	.word	0x00000006
        /*09dc*/ 	.word	0x0002d840
        /*09e0*/ 	.short	0x010a
        /*09e2*/ 	.byte	0x3f
	.zero		1


	//   ....[72]....
        /*09e4*/ 	.word	0x000101f0
        /*09e8*/ 	.word	0x00000006
        /*09ec*/ 	.word	0x0002d860
        /*09f0*/ 	.short	0x010a
        /*09f2*/ 	.byte	0x3f
	.zero		1


	//   ....[73]....
        /*09f4*/ 	.word	0x000107d0
        /*09f8*/ 	.word	0x00000004
        /*09fc*/ 	.word	0x0002d860
        /*0a00*/ 	.short	0x010a
        /*0a02*/ 	.byte	0x3f
	.zero		1


	//   ....[74]....
        /*0a04*/ 	.word	0x00010e50
        /*0a08*/ 	.word	0x00000004
        /*0a0c*/ 	.word	0x0002d820
        /*0a10*/ 	.short	0x010a
        /*0a12*/ 	.byte	0x3f
	.zero		1


	//   ....[75]....
        /*0a14*/ 	.word	0x00010ff0
        /*0a18*/ 	.word	0x00000005
        /*0a1c*/ 	.word	0x0002d840
        /*0a20*/ 	.short	0x010a
        /*0a22*/ 	.byte	0x3f
	.zero		1


	//   ....[76]....
        /*0a24*/ 	.word	0x00011040
        /*0a28*/ 	.word	0x00000017
        /*0a2c*/ 	.word	0x0002d840
        /*0a30*/ 	.short	0x010a
        /*0a32*/ 	.byte	0x3f
	.zero		1


	//   ....[77]....
        /*0a34*/ 	.word	0x00011090
        /*0a38*/ 	.word	0x00000005
        /*0a3c*/ 	.word	0x0002d860
        /*0a40*/ 	.short	0x010a
        /*0a42*/ 	.byte	0x3f
	.zero		1


	//----- nvinfo : EIATTR_NUM_MBARRIERS
	.align		4
.L_265:
        /*0a44*/ 	.byte	0x03, 0x38
        /*0a46*/ 	.short	0x0016


	//----- nvinfo : EIATTR_EXIT_INSTR_OFFSETS
	.align		4
        /*0a48*/ 	.byte	0x04, 0x1c
        /*0a4a*/ 	.short	(.L_267 - .L_266)


	//   ....[0]....
.L_266:
        /*0a4c*/ 	.word	0x00000970


	//   ....[1]....
        /*0a50*/ 	.word	0x0000a860


	//   ....[2]....
        /*0a54*/ 	.word	0x0000ead0


	//----- nvinfo : EIATTR_MAX_THREADS
	.align		4
.L_267:
        /*0a58*/ 	.byte	0x04, 0x05
        /*0a5a*/ 	.short	(.L_269 - .L_268)
.L_268:
        /*0a5c*/ 	.word	0x00000200
        /*0a60*/ 	.word	0x00000001
        /*0a64*/ 	.word	0x00000001


	//----- nvinfo : EIATTR_CRS_STACK_SIZE
	.align		4
.L_269:
        /*0a68*/ 	.byte	0x04, 0x1e
        /*0a6a*/ 	.short	(.L_271 - .L_270)
.L_270:
        /*0a6c*/ 	.word	0x00000000


	//----- nvinfo : EIATTR_CBANK_PARAM_SIZE
	.align		4
.L_271:
        /*0a70*/ 	.byte	0x03, 0x19
        /*0a72*/ 	.short	0x0af0


	//----- nvinfo : EIATTR_PARAM_CBANK
	.align		4
        /*0a74*/ 	.byte	0x04, 0x0a
        /*0a76*/ 	.short	(.L_273 - .L_272)
	.align		4
.L_272:
        /*0a78*/ 	.word	index@(.nv.constant0._ZN7cutlass13device_kernelIN5flash11enable_sm90INS1_16FlashAttnFwdSm90INS1_25CollectiveMainloopFwdSm90ILi2EN4cute5tupleIJNS5_1CILi1EEES8_S8_EEENS6_IJNS7_ILi192EEENS7_ILi128EEENS7_ILi96EEEEEELi96ENS_6half_tEfNS_4arch4Sm90ELb1ELb0ELb0ELb0ELb1ELb0ELb0ELb0ELb1ELb1ELb0ELb0EEENS1_21CollectiveEpilogueFwdINS6_IJSA_SC_SB_EEES9_SE_SG_Li384ELb0ELb1ELb0ELb0EEENS1_30DynamicPersistentTileSchedulerILi384ELi128ELb0ELb1ELb1EEEEEEEEEvNT_6ParamsE)
        /*0a7c*/ 	.short	0x0210
        /*0a7e*/ 	.short	0x0af0


	//----- nvinfo : EIATTR_SW_WAR
	.align		4
.L_273:
        /*0a80*/ 	.byte	0x04, 0x36
        /*0a82*/ 	.short	(.L_275 - .L_274)
.L_274:
        /*0a84*/ 	.word	0x00000008
.L_275:


//--------------------- .nv.info._ZN7cutlass13device_kernelIN5flash11enable_sm90INS1_16FlashAttnFwdSm90INS1_25CollectiveMainloopFwdSm90ILi2EN4cute5tupleIJNS5_1CILi1EEES8_S8_EEENS6_IJNS7_ILi192EEENS7_ILi128EEENS7_ILi96EEEEEELi96ENS_6half_tEfNS_4arch4Sm90ELb1ELb0ELb0ELb1ELb1ELb0ELb0ELb0ELb1ELb1ELb0ELb0EEENS1_21CollectiveEpilogueFwdINS6_IJSA_SC_SB_EEES9_SE_SG_Li384ELb1ELb1ELb0ELb0EEENS1_36VarlenDynamicPersistentTileSchedulerILi192ELi128ELi384ELi128ELb0ELb1ELb1ELb1ELb1ELb1EEEEEEEEEvNT_6ParamsE --------------------------
	.section	.nv.info._ZN7cutlass13device_kernelIN5flash11enable_sm90INS1_16FlashAttnFwdSm90INS1_25CollectiveMainloopFwdSm90ILi2EN4cute5tupleIJNS5_1CILi1EEES8_S8_EEENS6_IJNS7_ILi192EEENS7_ILi128EEENS7_ILi96EEEEEELi96ENS_6half_tEfNS_4arch4Sm90ELb1ELb0ELb0ELb1ELb1ELb0ELb0ELb0ELb1ELb1ELb0ELb0EEENS1_21CollectiveEpilogueFwdINS6_IJSA_SC_SB_EEES9_SE_SG_Li384ELb1ELb1ELb0ELb0EEENS1_36VarlenDynamicPersistentTileSchedulerILi192ELi128ELi384ELi128ELb0ELb1ELb1ELb1ELb1ELb1EEEEEEEEEvNT_6ParamsE,"",@"SHT_CUDA_INFO"
	.sectionflags	@""
	.align	4


	//----- nvinfo : EIATTR_CUDA_API_VERSION
	.align		4
        /*0000*/ 	.byte	0x04, 0x37
        /*0002*/ 	.short	(.L_277 - .L_276)
.L_276:
        /*0004*/ 	.word	0x00000082


	//----- nvinfo : EIATTR_KPARAM_INFO
	.align		4
.L_277:
        /*0008*/ 	.byte	0x04, 0x17
        /*000a*/ 	.short	(.L_279 - .L_278)
.L_278:
        /*000c*/ 	.word	0x00000000
        /*0010*/ 	.short	0x0000
        /*0012*/ 	.short	0x0070
        /*0014*/ 	.byte	0x00, 0xf0, 0x01, 0x2a


	//----- nvinfo : EIATTR_SPARSE_MMA_MASK
	.align		4
.L_279:
        /*0018*/ 	.byte	0x03, 0x50
        /*001a*/ 	.short	0x0000


	//----- nvinfo : EIATTR_MAXREG_COUNT
	.align		4
        /*001c*/ 	.byte	0x03, 0x1b
        /*001e*/ 	.short	0x0080


	//----- nvinfo : EIATTR_NUM_BARRIERS
	.align		4
        /*0020*/ 	.byte	0x02, 0x4c
        /*0022*/ 	.byte	0x10
	.zero		1


	//----- nvinfo : EIATTR_EXTERNS
	.align		4
        /*0024*/ 	.byte	0x04, 0x0f
        /*0026*/ 	.short	(.L_281 - .L_280)


	//   ....[0]....
	.align		4
.L_280:
        /*0028*/ 	.word	index@(__assertfail)


	//----- nvinfo : EIATTR_ANNOTATIONS
	.align		4
.L_281:
        /*002c*/ 	.byte	0x04, 0x55
        /*002e*/ 	.short	(.L_283 - .L_282)


	//   ....[0]....
.L_282:
        /* <DEDUP_REMOVED lines=32> */


	//----- nvinfo : EIATTR_MERCURY_ISA_VERSION
	.align		4
.L_283:
        /*0220*/ 	.byte	0x03, 0x5f
        /*0222*/ 	.short	0x0101


	//----- nvinfo : EIATTR_UNUSED_LOAD_BYTE_OFFSET
	.align		4
        /*0224*/ 	.byte	0x04, 0x44
        /*0226*/ 	.short	(.L_285 - .L_284)


	//   ....[0]....
.L_284:
        /*0228*/ 	.word	0x00000970
        /*022c*/ 	.word	0x0000fff0


	//   ....[1]....
        /*0230*/ 	.word	0x00008fa0
        /*0234*/ 	.word	0x0000fff0


	//----- nvinfo : EIATTR_INT_WARP_WIDE_INSTR_OFFSETS
	.align		4
.L_285:
        /*0238*/ 	.byte	0x04, 0x31
        /*023a*/ 	.short	(.L_287 - .L_286)


	//   ....[0]....
.L_286:
        /*023c*/ 	.word	0x000000c0


	//   ....[1]....
        /*0240*/ 	.word	0x000000d0


	//   ....[2]....
        /*0244*/ 	.word	0x00000170


	//   ....[3]....
        /*0248*/ 	.word	0x0000bd50


	//   ....[4]....
        /*024c*/ 	.word	0x0000bde0


	//   ....[5]....
        /*0250*/ 	.word	0x0000ebd0


	//   ....[6]....
        /*0254*/ 	.word	0x0000ec60


	//----- nvinfo : EIATTR_COOP_GROUP_MASK_REGIDS
	.align		4
.L_287:
        /*0258*/ 	.byte	0x04, 0x29
        /*025a*/ 	.short	(.L_289 - .L_288)


	//   ....[0]....
.L_288:
        /*025c*/ 	.word	0xffffffff


	//   ....[1]....
        /*0260*/ 	.word	0xffffffff


	//   ....[2]....
        /*0264*/ 	.word	0xffffffff


	//   ....[3]....
        /*0268*/ 	.word	0xffffffff


	//   ....[4]....
        /*026c*/ 	.word	0xffffffff


	//   ....[5]....
        /*0270*/ 	.word	0xffffffff


	//   ....[6]....
        /*0274*/ 	.word	0xffffffff


	//   ....[7]....
        /*0278*/ 	.word	0xffffffff


	//   ....[8]....
        /*027c*/ 	.word	0xffffffff


	//   ....[9]....
        /*0280*/ 	.word	0xffffffff


	//   ....[10]....
        /*0284*/ 	.word	0xffffffff


	//   ....[11]....
        /*0288*/ 	.word	0xffffffff


	//   ....[12]....
        /*028c*/ 	.word	0xffffffff


	//   ....[13]....
        /*0290*/ 	.word	0xffffffff


	//   ....[14]....
        /*0294*/ 	.word	0xffffffff


	//   ....[15]....
        /*0298*/ 	.word	0xffffffff


	//   ....[16]....
        /*029c*/ 	.word	0xffffffff


	//   ....[17]....
        /*02a0*/ 	.word	0xffffffff


	//   ....[18]....
        /*02a4*/ 	.word	0xffffffff


	//   ....[19]....
        /*02a8*/ 	.word	0xffffffff


	//   ....[20]....
        /*02ac*/ 	.word	0xffffffff


	//   ....[21]....
        /*02b0*/ 	.word	0xffffffff


	//   ....[22]....
        /*02b4*/ 	.word	0xffffffff


	//   ....[23]....
        /*02b8*/ 	.word	0xffffffff


	//   ....[24]....
        /*02bc*/ 	.word	0xffffffff


	//   ....[25]....
        /*02c0*/ 	.word	0xffffffff


	//   ....[26]....
        /*02c4*/ 	.word	0xffffffff


	//   ....[27]....
        /*02c8*/ 	.word	0xffffffff


	//   ....[28]....
        /*02cc*/ 	.word	0xffffffff


	//   ....[29]....
        /*02d0*/ 	.word	0xffffffff


	//   ....[30]....
        /*02d4*/ 	.word	0xffffffff


	//   ....[31]....
        /*02d8*/ 	.word	0xffffffff


	//   ....[32]....
        /*02dc*/ 	.word	0xffffffff


	//   ....[33]....
        /*02e0*/ 	.word	0xffffffff


	//   ....[34]....
        /*02e4*/ 	.word	0xffffffff


	//   ....[35]....
        /*02e8*/ 	.word	0xffffffff


	//   ....[36]....
        /*02ec*/ 	.word	0xffffffff


	//   ....[37]....
        /*02f0*/ 	.word	0xffffffff


	//   ....[38]....
        /*02f4*/ 	.word	0xffffffff


	//   ....[39]....
        /*02f8*/ 	.word	0xffffffff


	//   ....[40]....
        /*02fc*/ 	.word	0xffffffff


	//   ....[41]....
        /*0300*/ 	.word	0xffffffff


	//   ....[42]....
        /*0304*/ 	.word	0xffffffff


	//   ....[43]....
        /*0308*/ 	.word	0xffffffff


	//   ....[44]....
        /*030c*/ 	.word	0xffffffff


	//   ....[45]....
        /*0310*/ 	.word	0xffffffff


	//   ....[46]....
        /*0314*/ 	.word	0xffffffff


	//   ....[47]....
        /*0318*/ 	.word	0xffffffff


	//   ....[48]....
        /*031c*/ 	.word	0xffffffff


	//   ....[49]....
        /*0320*/ 	.word	0xffffffff


	//   ....[50]....
        /*0324*/ 	.word	0xffffffff


	//   ....[51]....
        /*0328*/ 	.word	0xffffffff


	//   ....[52]....
        /*032c*/ 	.word	0xffffffff


	//   ....[53]....
        /*0330*/ 	.word	0xffffffff


	//   ....[54]....
        /*0334*/ 	.word	0xffffffff


	//   ....[55]....
        /*0338*/ 	.word	0xffffffff


	//   ....[56]....
        /*033c*/ 	.word	0xffffffff


	//   ....[57]....
        /*0340*/ 	.word	0xffffffff


	//   ....[58]....
        /*0344*/ 	.word	0xffffffff


	//   ....[59]....
        /*0348*/ 	.word	0xffffffff


	//   ....[60]....
        /*034c*/ 	.word	0xffffffff


	//   ....[61]....
        /*0350*/ 	.word	0xffffffff


	//   ....[62]....
        /*0354*/ 	.word	0xffffffff


	//   ....[63]....
        /*0358*/ 	.word	0xffffffff


	//   ....[64]....
        /*035c*/ 	.word	0xffffffff


	//   ....[65]....
        /*0360*/ 	.word	0xffffffff


	//   ....[66]....
        /*0364*/ 	.word	0xffffffff


	//   ....[67]....
        /*0368*/ 	.word	0xffffffff


	//   ....[68]....
        /*036c*/ 	.word	0xffffffff


	//   ....[69]....
        /*0370*/ 	.word	0xffffffff


	//   ....[70]....
        /*0374*/ 	.word	0xffffffff


	//   ....[71]....
        /*0378*/ 	.word	0xffffffff


	//   ....[72]....
        /*037c*/ 	.word	0xffffffff


	//   ....[73]....
        /*0380*/ 	.word	0xffffffff


	//   ....[74]....
        /*0384*/ 	.word	0xffffffff


	//   ....[75]....
        /*0388*/ 	.word	0xffffffff


	//   ....[76]....
        /*038c*/ 	.word	0xffffffff


	//   ....[77]....
        /*0390*/ 	.word	0xffffffff


	//   ....[78]....
        /*0394*/ 	.word	0xffffffff


	//   ....[79]....
        /*0398*/ 	.word	0xffffffff


	//   ....[80]....
        /*039c*/ 	.word	0xffffffff


	//   ....[81]....
        /*03a0*/ 	.word	0xffffffff


	//   ....[82]....
        /*03a4*/ 	.word	0xffffffff


	//   ....[83]....
        /*03a8*/ 	.word	0xffffffff


	//   ....[84]....
        /*03ac*/ 	.word	0xffffffff


	//   ....[85]....
        /*03b0*/ 	.word	0xffffffff


	//   ....[86]....
        /*03b4*/ 	.word	0xffffffff


	//   ....[87]....
        /*03b8*/ 	.word	0xffffffff


	//   ....[88]....
        /*03bc*/ 	.word	0xffffffff


	//   ....[89]....
        /*03c0*/ 	.word	0xffffffff


	//   ....[90]....
        /*03c4*/ 	.word	0xffffffff


	//   ....[91]....
        /*03c8*/ 	.word	0xffffffff


	//   ....[92]....
        /*03cc*/ 	.word	0xffffffff


	//   ....[93]....
        /*03d0*/ 	.word	0xffffffff


	//   ....[94]....
        /*03d4*/ 	.word	0xffffffff


	//   ....[95]....
        /*03d8*/ 	.word	0xffffffff


	//   ....[96]....
        /*03dc*/ 	.word	0xffffffff


	//   ....[97]....
        /*03e0*/ 	.word	0xffffffff


	//   ....[98]....
        /*03e4*/ 	.word	0xffffffff


	//   ....[99]....
        /*03e8*/ 	.word	0xffffffff


	//   ....[100]....
        /*03ec*/ 	.word	0xffffffff


	//   ....[101]....
        /*03f0*/ 	.word	0xffffffff


	//   ....[102]....
        /*03f4*/ 	.word	0xffffffff


	//   ....[103]....
        /*03f8*/ 	.word	0xffffffff


	//   ....[104]....
        /*03fc*/ 	.word	0xffffffff


	//   ....[105]....
        /*0400*/ 	.word	0xffffffff


	//   ....[106]....
        /*0404*/ 	.word	0xffffffff


	//   ....[107]....
        /*0408*/ 	.word	0xffffffff


	//   ....[108]....
        /*040c*/ 	.word	0xffffffff


	//   ....[109]....
        /*0410*/ 	.word	0xffffffff


	//   ....[110]....
        /*0414*/ 	.word	0xffffffff


	//   ....[111]....
        /*0418*/ 	.word	0xffffffff


	//   ....[112]....
        /*041c*/ 	.word	0xffffffff


	//   ....[113]....
        /*0420*/ 	.word	0xffffffff


	//   ....[114]....
        /*0424*/ 	.word	0xffffffff


	//   ....[115]....
        /*0428*/ 	.word	0xffffffff


	//   ....[116]....
        /*042c*/ 	.word	0xffffffff


	//   ....[117]....
        /*0430*/ 	.word	0xffffffff


	//   ....[118]....
        /*0434*/ 	.word	0xffffffff


	//   ....[119]....
        /*0438*/ 	.word	0xffffffff


	//   ....[120]....
        /*043c*/ 	.word	0x0500000f


	//   ....[121]....
        /*0440*/ 	.word	0x0500000f


	//   ....[122]....
        /*0444*/ 	.word	0x0500000f


	//   ....[123]....
        /*0448*/ 	.word	0x0500000f


	//   ....[124]....
        /*044c*/ 	.word	0x0500000f


	//   ....[125]....
        /*0450*/ 	.word	0x0500000f


	//   ....[126]....
        /*0454*/ 	.word	0x0500000f


	//   ....[127]....
        /*0458*/ 	.word	0x0500000f


	//   ....[128]....
        /*045c*/ 	.word	0x0500000f


	//   ....[129]....
        /*0460*/ 	.word	0x0500000f


	//   ....[130]....
        /*0464*/ 	.word	0x0500000f


	//   ....[131]....
        /*0468*/ 	.word	0x0500000f


	//   ....[132]....
        /*046c*/ 	.word	0x0500000f


	//   ....[133]....
        /*0470*/ 	.word	0x0500000f


	//   ....[134]....
        /*0474*/ 	.word	0x0500000f


	//   ....[135]....
        /*0478*/ 	.word	0x0500000f


	//   ....[136]....
        /*047c*/ 	.word	0x0500000f


	//   ....[137]....
        /*0480*/ 	.word	0x0500000f


	//   ....[138]....
        /*0484*/ 	.word	0x0500000f


	//   ....[139]....
        /*0488*/ 	.word	0x0500000f


	//   ....[140]....
        /*048c*/ 	.word	0x0500000f


	//   ....[141]....
        /*0490*/ 	.word	0x0500000f


	//   ....[142]....
        /*0494*/ 	.word	0x0500000f


	//   ....[143]....
        /*0498*/ 	.word	0x0500000f


	//   ....[144]....
        /*049c*/ 	.word	0x0500000f


	//   ....[145]....
        /*04a0*/ 	.word	0x0500000f


	//   ....[146]....
        /*04a4*/ 	.word	0x0500000f


	//   ....[147]....
        /*04a8*/ 	.word	0x0500000f


	//   ....[148]....
        /*04ac*/ 	.word	0x0500000f


	//   ....[149]....
        /*04b0*/ 	.word	0x0500000f


	//   ....[150]....
        /*04b4*/ 	.word	0x0500000f


	//   ....[151]....
        /*04b8*/ 	.word	0x0500000f


	//   ....[152]....
        /*04bc*/ 	.word	0x0500000f


	//   ....[153]....
        /*04c0*/ 	.word	0x0500000f


	//   ....[154]....
        /*04c4*/ 	.word	0x0500000f


	//   ....[155]....
        /*04c8*/ 	.word	0x0500000f


	//   ....[156]....
        /*04cc*/ 	.word	0x0500000f


	//   ....[157]....
        /*04d0*/ 	.word	0x0500000f


	//   ....[158]....
        /*04d4*/ 	.word	0x0500000f


	//   ....[159]....
        /*04d8*/ 	.word	0x0500000f


	//   ....[160]....
        /*04dc*/ 	.word	0x0500000f


	//   ....[161]....
        /*04e0*/ 	.word	0x0500000f


	//   ....[162]....
        /*04e4*/ 	.word	0x0500000f


	//   ....[163]....
        /*04e8*/ 	.word	0x0500000f


	//   ....[164]....
        /*04ec*/ 	.word	0x0500000f


	//   ....[165]....
        /*04f0*/ 	.word	0x0500000f


	//   ....[166]....
        /*04f4*/ 	.word	0x0500000f


	//   ....[167]....
        /*04f8*/ 	.word	0x0500000f


	//   ....[168]....
        /*04fc*/ 	.word	0x0500000f


	//   ....[169]....
        /*0500*/ 	.word	0x0500000f


	//   ....[170]....
        /*0504*/ 	.word	0x0500000f


	//   ....[171]....
        /*0508*/ 	.word	0x0500000f


	//   ....[172]....
        /*050c*/ 	.word	0x0500000f


	//   ....[173]....
        /*0510*/ 	.word	0x0500000f


	//   ....[174]....
        /*0514*/ 	.word	0x0500000f


	//   ....[175]....
        /*0518*/ 	.word	0x0500000f


	//   ....[176]....
        /*051c*/ 	.word	0x0500000f


	//   ....[177]....
        /*0520*/ 	.word	0x0500000f


	//   ....[178]....
        /*0524*/ 	.word	0x0500000f


	//   ....[179]....
        /*0528*/ 	.word	0x0500000f


	//   ....[180]....
        /*052c*/ 	.word	0x0500000f


	//   ....[181]....
        /*0530*/ 	.word	0x0500000f


	//   ....[182]....
        /*0534*/ 	.word	0x0500000f


	//----- nvinfo : EIATTR_COOP_GROUP_INSTR_OFFSETS
	.align		4
.L_289:
        /*0538*/ 	.byte	0x04, 0x28
        /*053a*/ 	.short	(.L_291 - .L_290)


	//   ....[0]....
.L_290:
        /*053c*/ 	.word	0x00000080


	//   ....[1]....
        /*0540*/ 	.word	0x000000b0


	//   ....[2]....
        /*0544*/ 	.word	0x000002d0


	//   ....[3]....
        /*0548*/ 	.word	0x00000430


	//   ....[4]....
        /*054c*/ 	.word	0x00000550


	//   ....[5]....
        /*0550*/ 	.word	0x000006b0


	//   ....[6]....
        /*0554*/ 	.word	0x000014f0


	//   ....[7]....
        /*0558*/ 	.word	0x00001c30


	//   ....[8]....
        /*055c*/ 	.word	0x00002290


	//   ....[9]....
        /*0560*/ 	.word	0x000022a0


	//   ....[10]....
        /*0564*/ 	.word	0x00002300


	//   ....[11]....
        /*0568*/ 	.word	0x00002cb0


	//   ....[12]....
        /*056c*/ 	.word	0x00002d20


	//   ....[13]....
        /*0570*/ 	.word	0x00003a10


	//   ....[14]....
        /*0574*/ 	.word	0x000043e0


	//   ....[15]....
        /*0578*/ 	.word	0x00004400


	//   ....[16]....
        /*057c*/ 	.word	0x00004a70


	//   ....[17]....
        /*0580*/ 	.word	0x00004b70


	//   ....[18]....
        /*0584*/ 	.word	0x000053a0


	//   ....[19]....
        /*0588*/ 	.word	0x00005400


	//   ....[20]....
        /*058c*/ 	.word	0x00006450


	//   ....[21]....
        /*0590*/ 	.word	0x000071b0


	//   ....[22]....
        /*0594*/ 	.word	0x000071c0


	//   ....[23]....
        /*0598*/ 	.word	0x000071f0


	//   ....[24]....
        /*059c*/ 	.word	0x00007210


	//   ....[25]....
        /*05a0*/ 	.word	0x00008560


	//   ....[26]....
        /*05a4*/ 	.word	0x00008660


	//   ....[27]....
        /*05a8*/ 	.word	0x000086c0


	//   ....[28]....
        /*05ac*/ 	.word	0x000087a0


	//   ....[29]....
        /*05b0*/ 	.word	0x000087b0


	//   ....[30]....
        /*05b4*/ 	.word	0x00009900


	//   ....[31]....
        /*05b8*/ 	.word	0x00009940


	//   ....[32]....
        /*05bc*/ 	.word	0x00009970


	//   ....[33]....
        /*05c0*/ 	.word	0x000099a0


	//   ....[34]....
        /*05c4*/ 	.word	0x00009e20


	//   ....[35]....
        /*05c8*/ 	.word	0x00009e30


	//   ....[36]....
        /*05cc*/ 	.word	0x00009f40


	//   ....[37]....
        /*05d0*/ 	.word	0x00009f60


	//   ....[38]....
        /*05d4*/ 	.word	0x0000a760


	//   ....[39]....
        /*05d8*/ 	.word	0x0000a770


	//   ....[40]....
        /*05dc*/ 	.word	0x0000a870


	//   ....[41]....
        /*05e0*/ 	.word	0x0000a890


	//   ....[42]....
        /*05e4*/ 	.word	0x0000aa00


	//   ....[43]....
        /*05e8*/ 	.word	0x0000abd0


	//   ....[44]....
        /*05ec*/ 	.word	0x0000ac00


	//   ....[45]....
        /*05f0*/ 	.word	0x0000ac30


	//   ....[46]....
        /*05f4*/ 	.word	0x0000ac60


	//   ....[47]....
        /*05f8*/ 	.word	0x0000ac90


	//   ....[48]....
        /*05fc*/ 	.word	0x0000acc0


	//   ....[49]....
        /*0600*/ 	.word	0x0000ae10


	//   ....[50]....
        /*0604*/ 	.word	0x0000ae40


	//   ....[51]....
        /*0608*/ 	.word	0x0000ae70


	//   ....[52]....
        /*060c*/ 	.word	0x0000aea0


	//   ....[53]....
        /*0610*/ 	.word	0x0000aed0


	//   ....[54]....
        /*0614*/ 	.word	0x0000af00


	//   ....[55]....
        /*0618*/ 	.word	0x0000af90


	//   ....[56]....
        /*061c*/ 	.word	0x0000aff0


	//   ....[57]....
        /*0620*/ 	.word	0x0000b090


	//   ....[58]....
        /*0624*/ 	.word	0x0000ca20


	//   ....[59]....
        /*0628*/ 	.word	0x0000ca40


	//   ....[60]....
        /*062c*/ 	.word	0x0000caf0


	//   ....[61]....
        /*0630*/ 	.word	0x0000cb10


	//   ....[62]....
        /*0634*/ 	.word	0x0000cbb0


	//   ....[63]....
        /*0638*/ 	.word	0x0000cbd0


	//   ....[64]....
        /*063c*/ 	.word	0x0000cbe0


	//   ....[65]....
        /*0640*/ 	.word	0x0000cbf0


	//   ....[66]....
        /*0644*/ 	.word	0x0000d5b0


	//   ....[67]....
        /*0648*/ 	.word	0x0000d5c0


	//   ....[68]....
        /*064c*/ 	.word	0x0000d6b0


	//   ....[69]....
        /*0650*/ 	.word	0x0000d6c0


	//   ....[70]....
        /*0654*/ 	.word	0x0000d770


	//   ....[71]....
        /*0658*/ 	.word	0x0000d780


	//   ....[72]....
        /*065c*/ 	.word	0x0000d790


	//   ....[73]....
        /*0660*/ 	.word	0x0000d7a0


	//   ....[74]....
        /*0664*/ 	.word	0x0000d870


	//   ....[75]....
        /*0668*/ 	.word	0x0000d8b0


	//   ....[76]....
        /*066c*/ 	.word	0x0000d8c0


	//   ....[77]....
        /*0670*/ 	.word	0x0000d8e0


	//   ....[78]....
        /*0674*/ 	.word	0x0000e190


	//   ....[79]....
        /*0678*/ 	.word	0x0000e1a0


	//   ....[80]....
        /*067c*/ 	.word	0x0000e1c0


	//   ....[81]....
        /*0680*/ 	.word	0x0000e240


	//   ....[82]....
        /*0684*/ 	.word	0x0000e250


	//   ....[83]....
        /*0688*/ 	.word	0x0000e2b0


	//   ....[84]....
        /*068c*/ 	.word	0x0000e2e0


	//   ....[85]....
        /*0690*/ 	.word	0x0000e320


	//   ....[86]....
        /*0694*/ 	.word	0x0000e610


	//   ....[87]....
        /*0698*/ 	.word	0x0000e630


	//   ....[88]....
        /*069c*/ 	.word	0x0000e6d0


	//   ....[89]....
        /*06a0*/ 	.word	0x0000e6e0


	//   ....[90]....
        /*06a4*/ 	.word	0x0000e770


	//   ....[91]....
        /*06a8*/ 	.word	0x0000e780


	//   ....[92]....
        /*06ac*/ 	.word	0x0000e790


	//   ....[93]....
        /*06b0*/ 	.word	0x0000e820


	//   ....[94]....
        /*06b4*/ 	.word	0x0000ee50


	//   ....[95]....
        /*06b8*/ 	.word	0x0000ee60


	//   ....[96]....
        /*06bc*/ 	.word	0x0000eef0


	//   ....[97]....
        /*06c0*/ 	.word	0x0000ef90


	//   ....[98]....
        /*06c4*/ 	.word	0x0000efb0


	//   ....[99]....
        /*06c8*/ 	.word	0x0000f030


	//   ....[100]....
        /*06cc*/ 	.word	0x0000f050


	//   ....[101]....
        /*06d0*/ 	.word	0x0000f060


	//   ....[102]....
        /*06d4*/ 	.word	0x0000f440


	//   ....[103]....
        /*06d8*/ 	.word	0x0000f470


	//   ....[104]....
        /*06dc*/ 	.word	0x0000f4b0


	//   ....[105]....
        /*06e0*/ 	.word	0x0000f4e0


	//   ....[106]....
        /*06e4*/ 	.word	0x0000f510


	//   ....[107]....
        /*06e8*/ 	.word	0x0000f540


	//   ....[108]....
        /*06ec*/ 	.word	0x0000f570


	//   ....[109]....
        /*06f0*/ 	.word	0x0000f5a0


	//   ....[110]....
        /*06f4*/ 	.word	0x0000f720


	//   ....[111]....
        /*06f8*/ 	.word	0x0000f750


	//   ....[112]....
        /*06fc*/ 	.word	0x0000f780


	//   ....[113]....
        /*0700*/ 	.word	0x0000f7b0


	//   ....[114]....
        /*0704*/ 	.word	0x0000f7e0


	//   ....[115]....
        /*0708*/ 	.word	0x0000f810


	//   ....[116]....
        /*070c*/ 	.word	0x0000f8d0


	//   ....[117]....
        /*0710*/ 	.word	0x0000f8f0


	//   ....[118]....
        /*0714*/ 	.word	0x0000f960


	//   ....[119]....
        /*0718*/ 	.word	0x00010000


	//   ....[120]....
        /*071c*/ 	.word	0x000105a0


	//   ....[121]....
        /*0720*/ 	.word	0x00010690


	//   ....[122]....
        /*0724*/ 	.word	0x00010730


	//   ....[123]....
        /*0728*/ 	.word	0x00010790


	//   ....[124]....
        /*072c*/ 	.word	0x000108a0


	//   ....[125]....
        /*0730*/ 	.word	0x00010910


	//   ....[126]....
        /*0734*/ 	.word	0x00010a20


	//   ....[127]....
        /*0738*/ 	.word	0x00010a90


	//   ....[128]....
        /*073c*/ 	.word	0x00010b30


	//   ....[129]....
        /*0740*/ 	.word	0x00010c70


	//   ....[130]....
        /*0744*/ 	.word	0x00010cc0


	//   ....[131]....
        /*0748*/ 	.word	0x00010d30


	//   ....[132]....
        /*074c*/ 	.word	0x00010e30


	//   ....[133]....
        /*0750*/ 	.word	0x00010ea0


	//   ....[134]....
        /*0754*/ 	.word	0x00010fa0


	//   ....[135]....
        /*0758*/ 	.word	0x00011020


	//   ....[136]....
        /*075c*/ 	.word	0x000110a0


	//   ....[137]....
        /*0760*/ 	.word	0x000111a0


	//   ....[138]....
        /*0764*/ 	.word	0x000112a0


	//   ....[139]....
        /*0768*/ 	.word	0x00011300


	//   ....[140]....
        /*076c*/ 	.word	0x000113e0


	//   ....[141]....
        /*0770*/ 	.word	0x00011520


	//   ....[142]....
        /*0774*/ 	.word	0x00011600


	//   ....[143]....
        /*0778*/ 	.word	0x00011680


	//   ....[144]....
        /*077c*/ 	.word	0x00011760


	//   ....[145]....
        /*0780*/ 	.word	0x000117c0


	//   ....[146]....
        /*0784*/ 	.word	0x00011890


	//   ....[147]....
        /*0788*/ 	.word	0x000118f0


	//   ....[148]....
        /*078c*/ 	.word	0x000119d0


	//   ....[149]....
        /*0790*/ 	.word	0x00011ac0


	//   ....[150]....
        /*0794*/ 	.word	0x00011b60


	//   ....[151]....
        /*0798*/ 	.word	0x00011bc0


	//   ....[152]....
        /*079c*/ 	.word	0x00011cc0


	//   ....[153]....
        /*07a0*/ 	.word	0x00011d20


	//   ....[154]....
        /*07a4*/ 	.word	0x00011e20


	//   ....[155]....
        /*07a8*/ 	.word	0x00011e80


	//   ....[156]....
        /*07ac*/ 	.word	0x00011f50


	//   ....[157]....
        /*07b0*/ 	.word	0x000120a0


	//   ....[158]....
        /*07b4*/ 	.word	0x00012150


	//   ....[159]....
        /*07b8*/ 	.word	0x00012260


	//   ....[160]....
        /*07bc*/ 	.word	0x00012340


	//   ....[161]....
        /*07c0*/ 	.word	0x000123a0


	//   ....[162]....
        /*07c4*/ 	.word	0x00012490


	//   ....[163]....
        /*07c8*/ 	.word	0x000124f0


	//   ....[164]....
        /*07cc*/ 	.word	0x000125d0


	//   ....[165]....
        /*07d0*/ 	.word	0x00012660


	//   ....[166]....
        /*07d4*/ 	.word	0x00012700


	//   ....[167]....
        /*07d8*/ 	.word	0x00012820


	//   ....[168]....
        /*07dc*/ 	.word	0x00012890


	//   ....[169]....
        /*07e0*/ 	.word	0x00012900


	//   ....[170]....
        /*07e4*/ 	.word	0x00012970


	//   ....[171]....
        /*07e8*/ 	.word	0x000129e0


	//   ....[172]....
        /*07ec*/ 	.word	0x00012a60


	//   ....[173]....
        /*07f0*/ 	.word	0x00012af0


	//   ....[174]....
        /*07f4*/ 	.word	0x00012b80


	//   ....[175]....
        /*07f8*/ 	.word	0x00012bf0


	//   ....[176]....
        /*07fc*/ 	.word	0x00012c60


	//   ....[177]....
        /*0800*/ 	.word	0x00012cd0


	//   ....[178]....
        /*0804*/ 	.word	0x00012d50


	//   ....[179]....
        /*0808*/ 	.word	0x00012dc0


	//   ....[180]....
        /*080c*/ 	.word	0x00012e60


	//   ....[181]....
        /*0810*/ 	.word	0x00012ef0


	//   ....[182]....
        /*0814*/ 	.word	0x00013020


	//----- nvinfo : EIATTR_REG_RECONFIG
	.align		4
.L_291:
        /*0818*/ 	.byte	0x01, 0x54
	.zero		2


	//----- nvinfo : EIATTR_SYSCALL_OFFSETS
	.align		4
        /*081c*/ 	.byte	0x04, 0x46
        /*081e*/ 	.short	(.L_293 - .L_292)


	//   ....[0]....
.L_292:
        /*0820*/ 	.word	0x000016e0


	//   ....[1]....
        /*0824*/ 	.word	0x0000bf40


	//   ....[2]....
        /*0828*/ 	.word	0x0000c090


	//   ....[3]....
        /*082c*/ 	.word	0x0000c180


	//   ....[4]....
        /*0830*/ 	.word	0x0000d030


	//----- nvinfo : EIATTR_MBARRIER_INSTR_OFFSETS
	.align		4
.L_293:
        /*0834*/ 	.byte	0x04, 0x39
        /*0836*/ 	.short	(.L_295 - .L_294)


	//   ....[0]....
.L_294:
        /*0838*/ 	.word	0x00000180
        /*083c*/ 	.word	0x000000ff
        /*0840*/ 	.word	0x0002d800
        /*0844*/ 	.short	0x0100
        /*0846*/ 	.byte	0x08
	.zero		1


	//   ....[1]....
        /*0848*/ 	.word	0x00000190
        /*084c*/ 	.word	0x000000ff
        /*0850*/ 	.word	0x0002d820
        /*0854*/ 	.short	0x0100
        /*0856*/ 	.byte	0x08
	.zero		1


	//   ....[2]....
        /*0858*/ 	.word	0x00000280
        /*085c*/ 	.word	0x000000ff
        /*0860*/ 	.word	0x0002d830
        /*0864*/ 	.short	0x0100
        /*0866*/ 	.byte	0x08
	.zero		1


	//   ....[3]....
        /*0868*/ 	.word	0x00000290
        /*086c*/ 	.word	0x000000ff
        /*0870*/ 	.word	0x0002d840
        /*0874*/ 	.short	0x0100
        /*0876*/ 	.byte	0x08
	.zero		1


	//   ....[4]....
        /*0878*/ 	.word	0x000002a0
        /*087c*/ 	.word	0x000000ff
        /*0880*/ 	.word	0x0002d838
        /*0884*/ 	.short	0x0100
        /*0886*/ 	.byte	0x08
	.zero		1


	//   ....[5]....
        /*0888*/ 	.word	0x000002b0
        /*088c*/ 	.word	0x000000ff
        /*0890*/ 	.word	0x0002d848
        /*0894*/ 	.short	0x0100
        /*0896*/ 	.byte	0x08
	.zero		1


	//   ....[6]....
        /*0898*/ 	.word	0x000003e0
        /*089c*/ 	.word	0x000000ff
        /*08a0*/ 	.word	0x0002d850
        /*08a4*/ 	.short	0x0100
        /*08a6*/ 	.byte	0x08
	.zero		1


	//   ....[7]....
        /*08a8*/ 	.word	0x000003f0
        /*08ac*/ 	.word	0x000000ff
        /*08b0*/ 	.word	0x0002d860
        /*08b4*/ 	.short	0x0100
        /*08b6*/ 	.byte	0x08
	.zero		1


	//   ....[8]....
        /*08b8*/ 	.word	0x00000400
        /*08bc*/ 	.word	0x000000ff
        /*08c0*/ 	.word	0x0002d858
        /*08c4*/ 	.short	0x0100
        /*08c6*/ 	.byte	0x08
	.zero		1


	//   ....[9]....
        /*08c8*/ 	.word	0x00000410
        /*08cc*/ 	.word	0x000000ff
        /*08d0*/ 	.word	0x0002d868
        /*08d4*/ 	.short	0x0100
        /*08d6*/ 	.byte	0x08
	.zero		1


	//   ....[10]....
        /*08d8*/ 	.word	0x00000500
        /*08dc*/ 	.word	0x000000ff
        /*08e0*/ 	.word	0x0002d870
        /*08e4*/ 	.short	0x0100
        /*08e6*/ 	.byte	0x06
	.zero		1


	//   ....[11]....
        /*08e8*/ 	.word	0x00000510
        /*08ec*/ 	.word	0x000000ff
        /*08f0*/ 	.word	0x0002d880
        /*08f4*/ 	.short	0x0100
        /*08f6*/ 	.byte	0x06
	.zero		1


	//   ....[12]....
        /*08f8*/ 	.word	0x00000520
        /*08fc*/ 	.word	0x000000ff
        /*0900*/ 	.word	0x0002d878
        /*0904*/ 	.short	0x0100
        /*0906*/ 	.byte	0x06
	.zero		1


	//   ....[13]....
        /*0908*/ 	.word	0x00000530
        /*090c*/ 	.word	0x000000ff
        /*0910*/ 	.word	0x0002d888
        /*0914*/ 	.short	0x0100
        /*0916*/ 	.byte	0x06
	.zero		1


	//   ....[14]....
        /*0918*/ 	.word	0x00000660
        /*091c*/ 	.word	0x000000ff
        /*0920*/ 	.word	0x0002d890
        /*0924*/ 	.short	0x0100
        /*0926*/ 	.byte	0x08
	.zero		1


	//   ....[15]....
        /*0928*/ 	.word	0x00000670
        /*092c*/ 	.word	0x000000ff
        /*0930*/ 	.word	0x0002d8a0
        /*0934*/ 	.short	0x0100
        /*0936*/ 	.byte	0x08
	.zero		1


	//   ....[16]....
        /*0938*/ 	.word	0x00000680
        /*093c*/ 	.word	0x000000ff
        /*0940*/ 	.word	0x0002d898
        /*0944*/ 	.short	0x0100
        /*0946*/ 	.byte	0x08
	.zero		1


	//   ....[17]....
        /*0948*/ 	.word	0x00000690
        /*094c*/ 	.word	0x000000ff
        /*0950*/ 	.word	0x0002d8a8
        /*0954*/ 	.short	0x0100
        /*0956*/ 	.byte	0x08
	.zero		1


	//   ....[18]....
        /*0958*/ 	.word	0x000007c0
        /*095c*/ 	.word	0x000000ff
        /*0960*/ 	.word	0x0002d8b0
        /*0964*/ 	.short	0x0100
        /*0966*/ 	.byte	0x08
	.zero		1


	//   ....[19]....
        /*0968*/ 	.word	0x000007d0
        /*096c*/ 	.word	0x000000ff
        /*0970*/ 	.word	0x0002d8c0
        /*0974*/ 	.short	0x0100
        /*0976*/ 	.byte	0x08
	.zero		1


	//   ....[20]....
        /*0978*/ 	.word	0x000007e0
        /*097c*/ 	.word	0x000000ff
        /*0980*/ 	.word	0x0002d8b8
        /*0984*/ 	.short	0x0100
        /*0986*/ 	.byte	0x08
	.zero		1


	//   ....[21]....
        /*0988*/ 	.word	0x000007f0
        /*098c*/ 	.word	0x000000ff
        /*0990*/ 	.word	0x0002d8c8
        /*0994*/ 	.short	0x0100
        /*0996*/ 	.byte	0x08
	.zero		1


	//   ....[22]....
        /*0998*/ 	.word	0x00001740
        /*099c*/ 	.word	0x000000ff
        /*09a0*/ 	.word	0x0002d800
        /*09a4*/ 	.short	0x010a
        /*09a6*/ 	.byte	0x28
	.zero		1


	//   ....[23]....
        /*09a8*/ 	.word	0x000017b0
        /*09ac*/ 	.word	0x00000003
        /*09b0*/ 	.word	0x0002d830
        /*09b4*/ 	.short	0x010a
        /*09b6*/ 	.byte	0x3f
	.zero		1


	//   ....[24]....
        /*09b8*/ 	.word	0x000017f0
        /*09bc*/ 	.word	0x00000003
        /*09c0*/ 	.word	0x0002d830
        /*09c4*/ 	.short	0x010a
        /*09c6*/ 	.byte	0x3f
	.zero		1


	//   ....[25]....
        /*09c8*/ 	.word	0x00002410
        /*09cc*/ 	.word	0x000000ff
        /*09d0*/ 	.word	0x00000000
        /*09d4*/ 	.short	0x0101
        /*09d6*/ 	.byte	0x06
	.zero		1


	//   ....[26]....
        /*09d8*/ 	.word	0x00003b40
        /*09dc*/ 	.word	0x000000ff
        /*09e0*/ 	.word	0x0002d830
        /*09e4*/ 	.short	0x010a
        /*09e6*/ 	.byte	0x07
	.zero		1


	//   ....[27]....
        /*09e8*/ 	.word	0x00003b80
        /*09ec*/ 	.word	0x000000ff
        /*09f0*/ 	.word	0x0002d830
        /*09f4*/ 	.short	0x010a
        /*09f6*/ 	.byte	0x07
	.zero		1


	//   ....[28]....
        /*09f8*/ 	.word	0x00003e60
        /*09fc*/ 	.word	0x000000ff
        /*0a00*/ 	.word	0x0002d850
        /*0a04*/ 	.short	0x010a
        /*0a06*/ 	.byte	0x07
	.zero		1


	//   ....[29]....
        /*0a08*/ 	.word	0x00003ea0
        /*0a0c*/ 	.word	0x000000ff
        /*0a10*/ 	.word	0x0002d850
        /*0a14*/ 	.short	0x010a
        /*0a16*/ 	.byte	0x07
	.zero		1


	//   ....[30]....
        /*0a18*/ 	.word	0x00004390
        /*0a1c*/ 	.word	0x000000ff
        /*0a20*/ 	.word	0x00000000
        /*0a24*/ 	.short	0x0101
        /*0a26*/ 	.byte	0x07
	.zero		1


	//   ....[31]....
        /*0a28*/ 	.word	0x00005ef0
        /*0a2c*/ 	.word	0x000000ff
        /*0a30*/ 	.word	0x00000000
        /*0a34*/ 	.short	0x0101
        /*0a36*/ 	.byte	0x06
	.zero		1


	//   ....[32]....
        /*0a38*/ 	.word	0x00006590
        /*0a3c*/ 	.word	0x000000ff
        /*0a40*/ 	.word	0x0002d830
        /*0a44*/ 	.short	0x010a
        /*0a46*/ 	.byte	0x07
	.zero		1


	//   ....[33]....
        /*0a48*/ 	.word	0x000065d0
        /*0a4c*/ 	.word	0x000000ff
        /*0a50*/ 	.word	0x0002d830
        /*0a54*/ 	.short	0x010a
        /*0a56*/ 	.byte	0x07
	.zero		1


	//   ....[34]....
        /*0a58*/ 	.word	0x000068b0
        /*0a5c*/ 	.word	0x000000ff
        /*0a60*/ 	.word	0x0002d850
        /*0a64*/ 	.short	0x010a
        /*0a66*/ 	.byte	0x07
	.zero		1


	//   ....[35]....
        /*0a68*/ 	.word	0x000068f0
        /*0a6c*/ 	.word	0x000000ff
        /*0a70*/ 	.word	0x0002d850
        /*0a74*/ 	.short	0x010a
        /*0a76*/ 	.byte	0x07
	.zero		1


	//   ....[36]....
        /*0a78*/ 	.word	0x00006e20
        /*0a7c*/ 	.word	0x000000ff
        /*0a80*/ 	.word	0x00000000
        /*0a84*/ 	.short	0x0101
        /*0a86*/ 	.byte	0x07
	.zero		1


	//   ....[37]....
        /*0a88*/ 	.word	0x00008000
        /*0a8c*/ 	.word	0x000000ff
        /*0a90*/ 	.word	0x00000000
        /*0a94*/ 	.short	0x0101
        /*0a96*/ 	.byte	0x06
	.zero		1


	//   ....[38]....
        /*0a98*/ 	.word	0x000085d0
        /*0a9c*/ 	.word	0x000000ff
        /*0aa0*/ 	.word	0x0002d850
        /*0aa4*/ 	.short	0x010a
        /*0aa6*/ 	.byte	0x04
	.zero		1


	//   ....[39]....
        /*0aa8*/ 	.word	0x00008610
        /*0aac*/ 	.word	0x000000ff
        /*0ab0*/ 	.word	0x0002d850
        /*0ab4*/ 	.short	0x010a
        /*0ab6*/ 	.byte	0x04
	.zero		1


	//   ....[40]....
        /*0ab8*/ 	.word	0x00008c80
        /*0abc*/ 	.word	0x000000ff
        /*0ac0*/ 	.word	0x00000000
        /*0ac4*/ 	.short	0x0101
        /*0ac6*/ 	.byte	0x04
	.zero		1


	//   ....[41]....
        /*0ac8*/ 	.word	0x00009e40
        /*0acc*/ 	.word	0x000000ff
        /*0ad0*/ 	.word	0x00000000
        /*0ad4*/ 	.short	0x0101
        /*0ad6*/ 	.byte	0x04
	.zero		1


	//   ....[42]....
        /*0ad8*/ 	.word	0x0000c780
        /*0adc*/ 	.word	0x00000002
        /*0ae0*/ 	.word	0x0002d840
        /*0ae4*/ 	.short	0x010a
        /*0ae6*/ 	.byte	0x3f
	.zero		1


	//   ....[43]....
        /*0ae8*/ 	.word	0x0000cd30
        /*0aec*/ 	.word	0x00000002
        /*0af0*/ 	.word	0x0002d830
        /*0af4*/ 	.short	0x0107
        /*0af6*/ 	.byte	0x3f
	.zero		1


	//   ....[44]....
        /*0af8*/ 	.word	0x0000ce10
        /*0afc*/ 	.word	0x00000002
        /*0b00*/ 	.word	0x0002d830
        /*0b04*/ 	.short	0x0101
        /*0b06*/ 	.byte	0x3f
	.zero		1


	//   ....[45]....
        /*0b08*/ 	.word	0x0000da20
        /*0b0c*/ 	.word	0x00000017
        /*0b10*/ 	.word	0x0002d800
        /*0b14*/ 	.short	0x0107
        /*0b16*/ 	.byte	0x3f
	.zero		1


	//   ....[46]....
        /*0b18*/ 	.word	0x0000db10
        /*0b1c*/ 	.word	0x00000017
        /*0b20*/ 	.word	0x0002d800
        /*0b24*/ 	.short	0x0101
        /*0b26*/ 	.byte	0x3f
	.zero		1


	//   ....[47]....
        /*0b28*/ 	.word	0x0000db30
        /*0b2c*/ 	.word	0x00000017
        /*0b30*/ 	.word	0x0002d820
        /*0b34*/ 	.short	0x010a
        /*0b36*/ 	.byte	0x3f
	.zero		1


	//   ....[48]....
        /*0b38*/ 	.word	0x0000df40
        /*0b3c*/ 	.word	0x00000005
        /*0b40*/ 	.word	0x0002d840
        /*0b44*/ 	.short	0x010a
        /*0b46*/ 	.byte	0x3f
	.zero		1


	//   ....[49]....
        /*0b48*/ 	.word	0x0000e3d0
        /*0b4c*/ 	.word	0x00000005
        /*0b50*/ 	.word	0x0002d830
        /*0b54*/ 	.short	0x0107
        /*0b56*/ 	.byte	0x3f
	.zero		1


	//   ....[50]....
        /*0b58*/ 	.word	0x0000e490
        /*0b5c*/ 	.word	0x00000005
        /*0b60*/ 	.word	0x0002d830
        /*0b64*/ 	.short	0x0101
        /*0b66*/ 	.byte	0x3f
	.zero		1


	//   ....[51]....
        /*0b68*/ 	.word	0x0000e4f0
        /*0b6c*/ 	.word	0x00000005
        /*0b70*/ 	.word	0x0002d860
        /*0b74*/ 	.short	0x010a
        /*0b76*/ 	.byte	0x3f
	.zero		1


	//   ....[52]....
        /*0b78*/ 	.word	0x0000ea10
        /*0b7c*/ 	.word	0x00000005
        /*0b80*/ 	.word	0x0002d850
        /*0b84*/ 	.short	0x0107
        /*0b86*/ 	.byte	0x3f
	.zero		1


	//   ....[53]....
        /*0b88*/ 	.word	0x0000eb10
        /*0b8c*/ 	.word	0x00000005
        /*0b90*/ 	.word	0x0002d850
        /*0b94*/ 	.short	0x0101
        /*0b96*/ 	.byte	0x3f
	.zero		1


	//   ....[54]....
        /*0b98*/ 	.word	0x0000ed10
        /*0b9c*/ 	.word	0x00000000
        /*0ba0*/ 	.word	0x0002d860
        /*0ba4*/ 	.short	0x010a
        /*0ba6*/ 	.byte	0x3f
	.zero		1


	//   ....[55]....
        /*0ba8*/ 	.word	0x0000f190
        /*0bac*/ 	.word	0x00000000
        /*0bb0*/ 	.word	0x0002d850
        /*0bb4*/ 	.short	0x0107
        /*0bb6*/ 	.byte	0x3f
	.zero		1


	//   ....[56]....
        /*0bb8*/ 	.word	0x0000f260
        /*0bbc*/ 	.word	0x00000000
        /*0bc0*/ 	.word	0x0002d850
        /*0bc4*/ 	.short	0x0101
        /*0bc6*/ 	.byte	0x3f
	.zero		1


	//   ....[57]....
        /*0bc8*/ 	.word	0x0000ff80
        /*0bcc*/ 	.word	0x00000005
        /*0bd0*/ 	.word	0x0002d820
        /*0bd4*/ 	.short	0x010a
        /*0bd6*/ 	.byte	0x3f
	.zero		1


	//   ....[58]....
        /*0bd8*/ 	.word	0x00010100
        /*0bdc*/ 	.word	0x00000003
        /*0be0*/ 	.word	0x0002d840
        /*0be4*/ 	.short	0x010a
        /*0be6*/ 	.byte	0x3f
	.zero		1


	//   ....[59]....
        /*0be8*/ 	.word	0x000101a0
        /*0bec*/ 	.word	0x00000005
        /*0bf0*/ 	.word	0x0002d840
        /*0bf4*/ 	.short	0x010a
        /*0bf6*/ 	.byte	0x3f
	.zero		1


	//   ....[60]....
        /*0bf8*/ 	.word	0x000101e0
        /*0bfc*/ 	.word	0x00000003
        /*0c00*/ 	.word	0x0002d860
        /*0c04*/ 	.short	0x010a
        /*0c06*/ 	.byte	0x3f
	.zero		1


	//   ....[61]....
        /*0c08*/ 	.word	0x00010220
        /*0c0c*/ 	.word	0x00000005
        /*0c10*/ 	.word	0x0002d860
        /*0c14*/ 	.short	0x010a
        /*0c16*/ 	.byte	0x3f
	.zero		1


	//   ....[62]....
        /*0c18*/ 	.word	0x00010290
        /*0c1c*/ 	.word	0x00000003
        /*0c20*/ 	.word	0x0002d800
        /*0c24*/ 	.short	0x010a
        /*0c26*/ 	.byte	0x3f
	.zero		1


	//   ....[63]....
        /*0c28*/ 	.word	0x000102e0
        /*0c2c*/ 	.word	0x00000003
        /*0c30*/ 	.word	0x0002d830
        /*0c34*/ 	.short	0x010a
        /*0c36*/ 	.byte	0x3f
	.zero		1


	//   ....[64]....
        /*0c38*/ 	.word	0x00010340
        /*0c3c*/ 	.word	0x00000005
        /*0c40*/ 	.word	0x0002d830
        /*0c44*/ 	.short	0x010a
        /*0c46*/ 	.byte	0x3f
	.zero		1


	//   ....[65]....
        /*0c48*/ 	.word	0x000103a0
        /*0c4c*/ 	.word	0x00000005
        /*0c50*/ 	.word	0x0002d850
        /*0c54*/ 	.short	0x010a
        /*0c56*/ 	.byte	0x3f
	.zero		1


	//   ....[66]....
        /*0c58*/ 	.word	0x00010400
        /*0c5c*/ 	.word	0x00000005
        /*0c60*/ 	.word	0x0002d830
        /*0c64*/ 	.short	0x010a
        /*0c66*/ 	.byte	0x3f
	.zero		1


	//   ....[67]....
        /*0c68*/ 	.word	0x00010460
        /*0c6c*/ 	.word	0x00000005
        /*0c70*/ 	.word	0x0002d850
        /*0c74*/ 	.short	0x010a
        /*0c76*/ 	.byte	0x3f
	.zero		1


	//   ....[68]....
        /*0c78*/ 	.word	0x000104c0
        /*0c7c*/ 	.word	0x00000008
        /*0c80*/ 	.word	0x0002d850
        /*0c84*/ 	.short	0x010a
        /*0c86*/ 	.byte	0x3f
	.zero		1


	//   ....[69]....
        /*0c88*/ 	.word	0x000105e0
        /*0c8c*/ 	.word	0x00000002
        /*0c90*/ 	.word	0x0002d840
        /*0c94*/ 	.short	0x010a
        /*0c96*/ 	.byte	0x3f
	.zero		1


	//   ....[70]....
        /*0c98*/ 	.word	0x00011420
        /*0c9c*/ 	.word	0x00000017
        /*0ca0*/ 	.word	0x0002d820
        /*0ca4*/ 	.short	0x010a
        /*0ca6*/ 	.byte	0x3f
	.zero		1


	//   ....[71]....
        /*0ca8*/ 	.word	0x00011470
        /*0cac*/ 	.word	0x00000005
        /*0cb0*/ 	.word	0x0002d840
        /*0cb4*/ 	.short	0x010a
        /*0cb6*/ 	.byte	0x3f
	.zero		1


	//   ....[72]....
        /*0cb8*/ 	.word	0x00011a10
        /*0cbc*/ 	.word	0x00000005
        /*0cc0*/ 	.word	0x0002d860
        /*0cc4*/ 	.short	0x010a
        /*0cc6*/ 	.byte	0x3f
	.zero		1


	//   ....[73]....
        /*0cc8*/ 	.word	0x00011ff0
        /*0ccc*/ 	.word	0x00000000
        /*0cd0*/ 	.word	0x0002d860
        /*0cd4*/ 	.short	0x010a
        /*0cd6*/ 	.byte	0x3f
	.zero		1


	//   ....[74]....
        /*0cd8*/ 	.word	0x00012f40
        /*0cdc*/ 	.word	0x00000005
        /*0ce0*/ 	.word	0x0002d820
        /*0ce4*/ 	.short	0x010a
        /*0ce6*/ 	.byte	0x3f
	.zero		1


	//   ....[75]....
        /*0ce8*/ 	.word	0x000130e0
        /*0cec*/ 	.word	0x00000003
        /*0cf0*/ 	.word	0x0002d840
        /*0cf4*/ 	.short	0x010a
        /*0cf6*/ 	.byte	0x3f
	.zero		1


	//   ....[76]....
        /*0cf8*/ 	.word	0x00013130
        /*0cfc*/ 	.word	0x00000005
        /*0d00*/ 	.word	0x0002d840
        /*0d04*/ 	.short	0x010a
        /*0d06*/ 	.byte	0x3f
	.zero		1


	//   ....[77]....
        /*0d08*/ 	.word	0x00013180
        /*0d0c*/ 	.word	0x00000003
        /*0d10*/ 	.word	0x0002d860
        /*0d14*/ 	.short	0x010a
        /*0d16*/ 	.byte	0x3f
	.zero		1


	//----- nvinfo : EIATTR_NUM_MBARRIERS
	.align		4
.L_295:
        /*0d18*/ 	.byte	0x03, 0x38
        /*0d1a*/ 	.short	0x0016


	//----- nvinfo : EIATTR_EXIT_INSTR_OFFSETS
	.align		4
        /*0d1c*/ 	.byte	0x04, 0x1c
        /*0d1e*/ 	.short	(.L_297 - .L_296)


	//   ....[0]....
.L_296:
        /*0d20*/ 	.word	0x000009a0


	//   ....[1]....
        /*0d24*/ 	.word	0x0000a9b0


	//   ....[2]....
        /*0d28*/ 	.word	0x00010270


	//----- nvinfo : EIATTR_MAX_THREADS
	.align		4
.L_297:
        /*0d2c*/ 	.byte	0x04, 0x05
        /*0d2e*/ 	.short	(.L_299 - .L_298)
.L_298:
        /*0d30*/ 	.word	0x00000200
        /*0d34*/ 	.word	0x00000001
        /*0d38*/ 	.word	0x00000001


	//----- nvinfo : EIATTR_CRS_STACK_SIZE
	.align		4
.L_299:
        /*0d3c*/ 	.byte	0x04, 0x1e
        /*0d3e*/ 	.short	(.L_301 - .L_300)
.L_300:
        /*0d40*/ 	.word	0x00000000


	//----- nvinfo : EIATTR_CBANK_PARAM_SIZE
	.align		4
.L_301:
        /*0d44*/ 	.byte	0x03, 0x19
        /*0d46*/ 	.short	0x0af0


	//----- nvinfo : EIATTR_PARAM_CBANK
	.align		4
        /*0d48*/ 	.byte	0x04, 0x0a
        /*0d4a*/ 	.short	(.L_303 - .L_302)
	.align		4
.L_302:
        /*0d4c*/ 	.word	index@(.nv.constant0._ZN7cutlass13device_kernelIN5flash11enable_sm90INS1_16FlashAttnFwdSm90INS1_25CollectiveMainloopFwdSm90ILi2EN4cute5tupleIJNS5_1CILi1EEES8_S8_EEENS6_IJNS7_ILi192EEENS7_ILi128EEENS7_ILi96EEEEEELi96ENS_6half_tEfNS_4arch4Sm90ELb1ELb0ELb0ELb1ELb1ELb0ELb0ELb0ELb1ELb1ELb0ELb0EEENS1_21CollectiveEpilogueFwdINS6_IJSA_SC_SB_EEES9_SE_SG_Li384ELb1ELb1ELb0ELb0EEENS1_36VarlenDynamicPersistentTileSchedulerILi192ELi128ELi384ELi128ELb0ELb1ELb1ELb1ELb1ELb1EEEEEEEEEvNT_6ParamsE)
        /*0d50*/ 	.short	0x0210
        /*0d52*/ 	.short	0x0af0


	//----- nvinfo : EIATTR_SW_WAR
	.align		4
.L_303:
        /*0d54*/ 	.byte	0x04, 0x36
        /*0d56*/ 	.short	(.L_305 - .L_304)
.L_304:
        /*0d58*/ 	.word	0x00000008
.L_305:


//--------------------- .nv.info._ZN7cutlass13device_kernelIN5flash11enable_sm90INS1_16FlashAttnFwdSm90INS1_25CollectiveMainloopFwdSm90ILi2EN4cute5tupleIJNS5_1CILi1EEES8_S8_EEENS6_IJNS7_ILi192EEENS7_ILi128EEENS7_ILi96EEEEEELi96ENS_6half_tEfNS_4arch4Sm90ELb1ELb0ELb0ELb1ELb1ELb1ELb0ELb0ELb1ELb1ELb0ELb0EEENS1_21CollectiveEpilogueFwdINS6_IJSA_SC_SB_EEES9_SE_SG_Li384ELb1ELb1ELb0ELb0EEENS1_36VarlenDynamicPersistentTileSchedulerILi192ELi128ELi384ELi128ELb0ELb1ELb1ELb1ELb1ELb1EEEEEEEEEvNT_6ParamsE --------------------------
	.section	.nv.info._ZN7cutlass13device_kernelIN5flash11enable_sm90INS1_16FlashAttnFwdSm90INS1_25CollectiveMainloopFwdSm90ILi2EN4cute5tupleIJNS5_1CILi1EEES8_S8_EEENS6_IJNS7_ILi192EEENS7_ILi128EEENS7_ILi96EEEEEELi96ENS_6half_tEfNS_4arch4Sm90ELb1ELb0ELb0ELb1ELb1ELb1ELb0ELb0ELb1ELb1ELb0ELb0EEENS1_21CollectiveEpilogueFwdINS6_IJSA_SC_SB_EEES9_SE_SG_Li384ELb1ELb1ELb0ELb0EEENS1_36VarlenDynamicPersistentTileSchedulerILi192ELi128ELi384ELi128ELb0ELb1ELb1ELb1ELb1ELb1EEEEEEEEEvNT_6ParamsE,"",@"SHT_CUDA_INFO"
	.sectionflags	@""
	.align	4


	//----- nvinfo : EIATTR_CUDA_API_VERSION
	.align		4
        /*0000*/ 	.byte	0x04, 0x37
        /*0002*/ 	.short	(.L_307 - .L_306)
.L_306:
        /*0004*/ 	.word	0x00000082


	//----- nvinfo : EIATTR_KPARAM_INFO
	.align		4
.L_307:
        /*0008*/ 	.byte	0x04, 0x17
        /*000a*/ 	.short	(.L_309 - .L_308)
.L_308:
        /*000c*/ 	.word	0x00000000
        /*0010*/ 	.short	0x0000
        /*0012*/ 	.short	0x0070
        /*0014*/ 	.byte	0x00, 0xf0, 0x01, 0x2a


	//----- nvinfo : EIATTR_SPARSE_MMA_MASK
	.align		4
.L_309:
        /*0018*/ 	.byte	0x03, 0x50
        /*001a*/ 	.short	0x0000


	//----- nvinfo : EIATTR_MAXREG_COUNT
	.align		4
        /*001c*/ 	.byte	0x03, 0x1b
        /*001e*/ 	.short	0x0080


	//----- nvinfo : EIATTR_NUM_BARRIERS
	.align		4
        /*0020*/ 	.byte	0x02, 0x4c
        /*0022*/ 	.byte	0x10
	.zero		1


	//----- nvinfo : EIATTR_EXTERNS
	.align		4
        /*0024*/ 	.byte	0x04, 0x0f
        /*0026*/ 	.short	(.L_311 - .L_310)


	//   ....[0]....
	.align		4
.L_310:
        /*0028*/ 	.word	index@(__assertfail)


	//----- nvinfo : EIATTR_ANNOTATIONS
	.align		4
.L_311:
        /*002c*/ 	.byte	0x04, 0x55
        /*002e*/ 	.short	(.L_313 - .L_312)


	//   ....[0]....
.L_312:
        /* <DEDUP_REMOVED lines=103> */


	//----- nvinfo : EIATTR_MERCURY_ISA_VERSION
	.align		4
.L_313:
        /*0688*/ 	.byte	0x03, 0x5f
        /*068a*/ 	.short	0x0101


	//----- nvinfo : EIATTR_UNUSED_LOAD_BYTE_OFFSET
	.align		4
        /*068c*/ 	.byte	0x04, 0x44
        /*068e*/ 	.short	(.L_315 - .L_314)


	//   ....[0]....
.L_314:
        /*0690*/ 	.word	0x00000a90
        /*0694*/ 	.word	0x0000fff0


	//   ....[1]....
        /*0698*/ 	.word	0x00013900
        /*069c*/ 	.word	0x0000fff0


	//----- nvinfo : EIATTR_INT_WARP_WIDE_INSTR_OFFSETS
	.align		4
.L_315:
        /*06a0*/ 	.byte	0x04, 0x31
        /*06a2*/ 	.short	(.L_317 - .L_316)


	//   ....[0]....
.L_316:
        /*06a4*/ 	.word	0x00000130


	//   ....[1]....
        /*06a8*/ 	.word	0x00000170


	//   ....[2]....
        /*06ac*/ 	.word	0x000001e0


	//   ....[3]....
        /*06b0*/ 	.word	0x00018110


	//   ....[4]....
        /*06b4*/ 	.word	0x000181a0


	//   ....[5]....
        /*06b8*/ 	.word	0x0001aeb0


	//   ....[6]....
        /*06bc*/ 	.word	0x0001af40


	//----- nvinfo : EIATTR_COOP_GROUP_MASK_REGIDS
	.align		4
.L_317:
        /*06c0*/ 	.byte	0x04, 0x29
        /*06c2*/ 	.short	(.L_319 - .L_318)


	//   ....[0]....
.L_318:
        /*06c4*/ 	.word	0xffffffff


	//   ....[1]....
        /*06c8*/ 	.word	0xffffffff


	//   ....[2]....
        /*06cc*/ 	.word	0xffffffff


	//   ....[3]....
        /*06d0*/ 	.word	0xffffffff


	//   ....[4]....
        /*06d4*/ 	.word	0xffffffff


	//   ....[5]....
        /*06d8*/ 	.word	0xffffffff


	//   ....[6]....
        /*06dc*/ 	.word	0xffffffff


	//   ....[7]....
        /*06e0*/ 	.word	0xffffffff


	//   ....[8]....
        /*06e4*/ 	.word	0xffffffff


	//   ....[9]....
        /*06e8*/ 	.word	0xffffffff


	//   ....[10]....
        /*06ec*/ 	.word	0xffffffff


	//   ....[11]....
        /*06f0*/ 	.word	0xffffffff


	//   ....[12]....
        /*06f4*/ 	.word	0xffffffff


	//   ....[13]....
        /*06f8*/ 	.word	0xffffffff


	//   ....[14]....
        /*06fc*/ 	.word	0xffffffff


	//   ....[15]....
        /*0700*/ 	.word	0xffffffff


	//   ....[16]....
        /*0704*/ 	.word	0xffffffff


	//   ....[17]....
        /*0708*/ 	.word	0xffffffff


	//   ....[18]....
        /*070c*/ 	.word	0xffffffff


	//   ....[19]....
        /*0710*/ 	.word	0xffffffff


	//   ....[20]....
        /*0714*/ 	.word	0xffffffff


	//   ....[21]....
        /*0718*/ 	.word	0xffffffff


	//   ....[22]....
        /*071c*/ 	.word	0xffffffff


	//   ....[23]....
        /*0720*/ 	.word	0xffffffff


	//   ....[24]....
        /*0724*/ 	.word	0xffffffff


	//   ....[25]....
        /*0728*/ 	.word	0xffffffff


	//   ....[26]....
        /*072c*/ 	.word	0xffffffff


	//   ....[27]....
        /*0730*/ 	.word	0xffffffff


	//   ....[28]....
        /*0734*/ 	.word	0xffffffff


	//   ....[29]....
        /*0738*/ 	.word	0xffffffff


	//   ....[30]....
        /*073c*/ 	.word	0xffffffff


	//   ....[31]....
        /*0740*/ 	.word	0xffffffff


	//   ....[32]....
        /*0744*/ 	.word	0xffffffff


	//   ....[33]....
        /*0748*/ 	.word	0xffffffff


	//   ....[34]....
        /*074c*/ 	.word	0xffffffff


	//   ....[35]....
        /*0750*/ 	.word	0xffffffff


	//   ....[36]....
        /*0754*/ 	.word	0xffffffff


	//   ....[37]....
        /*0758*/ 	.word	0xffffffff


	//   ....[38]....
        /*075c*/ 	.word	0xffffffff


	//   ....[39]....
        /*0760*/ 	.word	0xffffffff


	//   ....[40]....
        /*0764*/ 	.word	0xffffffff


	//   ....[41]....
        /*0768*/ 	.word	0xffffffff


	//   ....[42]....
        /*076c*/ 	.word	0xffffffff


	//   ....[43]....
        /*0770*/ 	.word	0xffffffff


	//   ....[44]....
        /*0774*/ 	.word	0xffffffff


	//   ....[45]....
        /*0778*/ 	.word	0xffffffff


	//   ....[46]....
        /*077c*/ 	.word	0xffffffff


	//   ....[47]....
        /*0780*/ 	.word	0xffffffff


	//   ....[48]....
        /*0784*/ 	.word	0xffffffff


	//   ....[49]....
        /*0788*/ 	.word	0xffffffff


	//   ....[50]....
        /*078c*/ 	.word	0xffffffff


	//   ....[51]....
        /*0790*/ 	.word	0xffffffff


	//   ....[52]....
        /*0794*/ 	.word	0xffffffff


	//   ....[53]....
        /*0798*/ 	.word	0xffffffff


	//   ....[54]....
        /*079c*/ 	.word	0xffffffff


	//   ....[55]....
        /*07a0*/ 	.word	0xffffffff


	//   ....[56]....
        /*07a4*/ 	.word	0xffffffff


	//   ....[57]....
        /*07a8*/ 	.word	0xffffffff


	//   ....[58]....
        /*07ac*/ 	.word	0xffffffff


	//   ....[59]....
        /*07b0*/ 	.word	0xffffffff


	//   ....[60]....
        /*07b4*/ 	.word	0xffffffff


	//   ....[61]....
        /*07b8*/ 	.word	0xffffffff


	//   ....[62]....
        /*07bc*/ 	.word	0xffffffff


	//   ....[63]....
        /*07c0*/ 	.word	0xffffffff


	//   ....[64]....
        /*07c4*/ 	.word	0xffffffff


	//   ....[65]....
        /*07c8*/ 	.word	0xffffffff


	//   ....[66]....
        /*07cc*/ 	.word	0xffffffff


	//   ....[67]....
        /*07d0*/ 	.word	0xffffffff


	//   ....[68]....
        /*07d4*/ 	.word	0xffffffff


	//   ....[69]....
        /*07d8*/ 	.word	0xffffffff


	//   ....[70]....
        /*07dc*/ 	.word	0xffffffff


	//   ....[71]....
        /*07e0*/ 	.word	0xffffffff


	//   ....[72]....
        /*07e4*/ 	.word	0xffffffff


	//   ....[73]....
        /*07e8*/ 	.word	0xffffffff


	//   ....[74]....
        /*07ec*/ 	.word	0xffffffff


	//   ....[75]....
        /*07f0*/ 	.word	0xffffffff


	//   ....[76]....
        /*07f4*/ 	.word	0xffffffff


	//   ....[77]....
        /*07f8*/ 	.word	0xffffffff


	//   ....[78]....
        /*07fc*/ 	.word	0xffffffff


	//   ....[79]....
        /*0800*/ 	.word	0xffffffff


	//   ....[80]....
        /*0804*/ 	.word	0xffffffff


	//   ....[81]....
        /*0808*/ 	.word	0xffffffff


	//   ....[82]....
        /*080c*/ 	.word	0xffffffff


	//   ....[83]....
        /*0810*/ 	.word	0xffffffff


	//   ....[84]....
        /*0814*/ 	.word	0xffffffff


	//   ....[85]....
        /*0818*/ 	.word	0xffffffff


	//   ....[86]....
        /*081c*/ 	.word	0xffffffff


	//   ....[87]....
        /*0820*/ 	.word	0xffffffff


	//   ....[88]....
        /*0824*/ 	.word	0xffffffff


	//   ....[89]....
        /*0828*/ 	.word	0xffffffff


	//   ....[90]....
        /*082c*/ 	.word	0xffffffff


	//   ....[91]....
        /*0830*/ 	.word	0xffffffff


	//   ....[92]....
        /*0834*/ 	.word	0xffffffff


	//   ....[93]....
        /*0838*/ 	.word	0xffffffff


	//   ....[94]....
        /*083c*/ 	.word	0xffffffff


	//   ....[95]....
        /*0840*/ 	.word	0xffffffff


	//   ....[96]....
        /*0844*/ 	.word	0xffffffff


	//   ....[97]....
        /*0848*/ 	.word	0xffffffff


	//   ....[98]....
        /*084c*/ 	.word	0xffffffff


	//   ....[99]....
        /*0850*/ 	.word	0xffffffff


	//   ....[100]....
        /*0854*/ 	.word	0xffffffff


	//   ....[101]....
        /*0858*/ 	.word	0xffffffff


	//   ....[102]....
        /*085c*/ 	.word	0xffffffff


	//   ....[103]....
        /*0860*/ 	.word	0xffffffff


	//   ....[104]....
        /*0864*/ 	.word	0xffffffff


	//   ....[105]....
        /*0868*/ 	.word	0xffffffff


	//   ....[106]....
        /*086c*/ 	.word	0xffffffff


	//   ....[107]....
        /*0870*/ 	.word	0xffffffff


	//   ....[108]....
        /*0874*/ 	.word	0xffffffff


	//   ....[109]....
        /*0878*/ 	.word	0xffffffff


	//   ....[110]....
        /*087c*/ 	.word	0xffffffff


	//   ....[111]....
        /*0880*/ 	.word	0xffffffff


	//   ....[112]....
        /*0884*/ 	.word	0xffffffff


	//   ....[113]....
        /*0888*/ 	.word	0xffffffff


	//   ....[114]....
        /*088c*/ 	.word	0xffffffff


	//   ....[115]....
        /*0890*/ 	.word	0xffffffff


	//   ....[116]....
        /*0894*/ 	.word	0xffffffff


	//   ....[117]....
        /*0898*/ 	.word	0xffffffff


	//   ....[118]....
        /*089c*/ 	.word	0xffffffff


	//   ....[119]....
        /*08a0*/ 	.word	0xffffffff


	//   ....[120]....
        /*08a4*/ 	.word	0xffffffff


	//   ....[121]....
        /*08a8*/ 	.word	0xffffffff


	//   ....[122]....
        /*08ac*/ 	.word	0xffffffff


	//   ....[123]....
        /*08b0*/ 	.word	0xffffffff


	//   ....[124]....
        /*08b4*/ 	.word	0xffffffff


	//   ....[125]....
        /*08b8*/ 	.word	0xffffffff


	//   ....[126]....
        /*08bc*/ 	.word	0xffffffff


	//   ....[127]....
        /*08c0*/ 	.word	0xffffffff


	//   ....[128]....
        /*08c4*/ 	.word	0xffffffff


	//   ....[129]....
        /*08c8*/ 	.word	0xffffffff


	//   ....[130]....
        /*08cc*/ 	.word	0xffffffff


	//   ....[131]....
        /*08d0*/ 	.word	0xffffffff


	//   ....[132]....
        /*08d4*/ 	.word	0xffffffff


	//   ....[133]....
        /*08d8*/ 	.word	0xffffffff


	//   ....[134]....
        /*08dc*/ 	.word	0xffffffff


	//   ....[135]....
        /*08e0*/ 	.word	0xffffffff


	//   ....[136]....
        /*08e4*/ 	.word	0xffffffff


	//   ....[137]....
        /*08e8*/ 	.word	0xffffffff


	//   ....[138]....
        /*08ec*/ 	.word	0x0500000f


	//   ....[139]....
        /*08f0*/ 	.word	0x0500000f


	//   ....[140]....
        /*08f4*/ 	.word	0x0500000f


	//   ....[141]....
        /*08f8*/ 	.word	0x0500000f


	//   ....[142]....
        /*08fc*/ 	.word	0x0500000f


	//   ....[143]....
        /*0900*/ 	.word	0x0500000f


	//   ....[144]....
        /*0904*/ 	.word	0x0500000f


	//   ....[145]....
        /*0908*/ 	.word	0x0500000f


	//   ....[146]....
        /*090c*/ 	.word	0x0500000f


	//   ....[147]....
        /*0910*/ 	.word	0x0500000f


	//   ....[148]....
        /*0914*/ 	.word	0x0500000f


	//   ....[149]....
        /*0918*/ 	.word	0x0500000f


	//   ....[150]....
        /*091c*/ 	.word	0x0500000f


	//   ....[151]....
        /*0920*/ 	.word	0x0500000f


	//   ....[152]....
        /*0924*/ 	.word	0x0500000f


	//   ....[153]....
        /*0928*/ 	.word	0x0500000f


	//   ....[154]....
        /*092c*/ 	.word	0x0500000f


	//   ....[155]....
        /*0930*/ 	.word	0x0500000f


	//   ....[156]....
        /*0934*/ 	.word	0x0500000f


	//   ....[157]....
        /*0938*/ 	.word	0x0500000f


	//   ....[158]....
        /*093c*/ 	.word	0x0500000f


	//   ....[159]....
        /*0940*/ 	.word	0x0500000f


	//   ....[160]....
        /*0944*/ 	.word	0x0500000f


	//   ....[161]....
        /*0948*/ 	.word	0x0500000f


	//   ....[162]....
        /*094c*/ 	.word	0x0500000f


	//   ....[163]....
        /*0950*/ 	.word	0x0500000f


	//   ....[164]....
        /*0954*/ 	.word	0x0500000f


	//   ....[165]....
        /*0958*/ 	.word	0x0500000f


	//   ....[166]....
        /*095c*/ 	.word	0x0500000f


	//   ....[167]....
        /*0960*/ 	.word	0x0500000f


	//   ....[168]....
        /*0964*/ 	.word	0x0500000f


	//   ....[169]....
        /*0968*/ 	.word	0x0500000f


	//   ....[170]....
        /*096c*/ 	.word	0x0500000f


	//   ....[171]....
        /*0970*/ 	.word	0x0500000f


	//   ....[172]....
        /*0974*/ 	.word	0x0500000f


	//   ....[173]....
        /*0978*/ 	.word	0x0500000f


	//   ....[174]....
        /*097c*/ 	.word	0x0500000f


	//   ....[175]....
        /*0980*/ 	.word	0x0500000f


	//   ....[176]....
        /*0984*/ 	.word	0x0500000f


	//   ....[177]....
        /*0988*/ 	.word	0x0500000f


	//   ....[178]....
        /*098c*/ 	.word	0x0500000f


	//   ....[179]....
        /*0990*/ 	.word	0x0500000f


	//   ....[180]....
        /*0994*/ 	.word	0x0500000f


	//   ....[181]....
        /*0998*/ 	.word	0x0500000f


	//   ....[182]....
        /*099c*/ 	.word	0x0500000f


	//   ....[183]....
        /*09a0*/ 	.word	0x0500000f


	//   ....[184]....
        /*09a4*/ 	.word	0x0500000f


	//   ....[185]....
        /*09a8*/ 	.word	0x0500000f


	//   ....[186]....
        /*09ac*/ 	.word	0x0500000f


	//   ....[187]....
        /*09b0*/ 	.word	0x0500000f


	//   ....[188]....
        /*09b4*/ 	.word	0x0500000f


	//   ....[189]....
        /*09b8*/ 	.word	0x0500000f


	//   ....[190]....
        /*09bc*/ 	.word	0x0500000f


	//   ....[191]....
        /*09c0*/ 	.word	0x0500000f


	//   ....[192]....
        /*09c4*/ 	.word	0x0500000f


	//   ....[193]....
        /*09c8*/ 	.word	0x0500000f


	//   ....[194]....
        /*09cc*/ 	.word	0x0500000f


	//   ....[195]....
        /*09d0*/ 	.word	0x0500000f


	//   ....[196]....
        /*09d4*/ 	.word	0x0500000f


	//   ....[197]....
        /*09d8*/ 	.word	0x0500000f


	//   ....[198]....
        /*09dc*/ 	.word	0x0500000f


	//   ....[199]....
        /*09e0*/ 	.word	0x0500000f


	//   ....[200]....
        /*09e4*/ 	.word	0x0500000f


	//   ....[201]....
        /*09e8*/ 	.word	0x0500000f


	//   ....[202]....
        /*09ec*/ 	.word	0x0500000f


	//   ....[203]....
        /*09f0*/ 	.word	0x0500000f


	//   ....[204]....
        /*09f4*/ 	.word	0x0500000f


	//   ....[205]....
        /*09f8*/ 	.word	0x0500000f


	//   ....[206]....
        /*09fc*/ 	.word	0x0500000f


	//   ....[207]....
        /*0a00*/ 	.word	0x0500000f


	//   ....[208]....
        /*0a04*/ 	.word	0x0500000f


	//   ....[209]....
        /*0a08*/ 	.word	0x0500000f


	//   ....[210]....
        /*0a0c*/ 	.word	0x0500000f


	//   ....[211]....
        /*0a10*/ 	.word	0x0500000f


	//   ....[212]....
        /*0a14*/ 	.word	0x0500000f


	//   ....[213]....
        /*0a18*/ 	.word	0x0500000f


	//   ....[214]....
        /*0a1c*/ 	.word	0x0500000f


	//   ....[215]....
        /*0a20*/ 	.word	0x0500000f


	//   ....[216]....
        /*0a24*/ 	.word	0x0500000f


	//   ....[217]....
        /*0a28*/ 	.word	0x0500000f


	//   ....[218]....
        /*0a2c*/ 	.word	0x0500000f


	//   ....[219]....
        /*0a30*/ 	.word	0x0500000f


	//   ....[220]....
        /*0a34*/ 	.word	0x0500000f


	//----- nvinfo : EIATTR_COOP_GROUP_INSTR_OFFSETS
	.align		4
.L_319:
        /*0a38*/ 	.byte	0x04, 0x28
        /*0a3a*/ 	.short	(.L_321 - .L_320)


	//   ....[0]....
.L_320:
        /*0a3c*/ 	.word	0x00000070


	//   ....[1]....
        /*0a40*/ 	.word	0x00000140


	//   ....[2]....
        /*0a44*/ 	.word	0x00000190


	//   ....[3]....
        /*0a48*/ 	.word	0x000003c0


	//   ....[4]....
        /*0a4c*/ 	.word	0x00000520


	//   ....[5]....
        /*0a50*/ 	.word	0x00000640


	//   ....[6]....
        /*0a54*/ 	.word	0x000007a0


	//   ....[7]....
        /*0a58*/ 	.word	0x00003250


	//   ....[8]....
        /*0a5c*/ 	.word	0x00003260


	//   ....[9]....
        /*0a60*/ 	.word	0x00004e30


	//   ....[10]....
        /*0a64*/ 	.word	0x00004e40


	//   ....[11]....
        /*0a68*/ 	.word	0x000067a0


	//   ....[12]....
        /*0a6c*/ 	.word	0x000067b0


	//   ....[13]....
        /*0a70*/ 	.word	0x00006ce0


	//   ....[14]....
        /*0a74*/ 	.word	0x00006d00


	//   ....[15]....
        /*0a78*/ 	.word	0x00007460


	//   ....[16]....
        /*0a7c*/ 	.word	0x00007ba0


	//   ....[17]....
        /*0a80*/ 	.word	0x00007bb0


	//   ....[18]....
        /*0a84*/ 	.word	0x00007bc0


	//   ....[19]....
        /*0a88*/ 	.word	0x00007bd0


	//   ....[20]....
        /*0a8c*/ 	.word	0x00009900


	//   ....[21]....
        /*0a90*/ 	.word	0x00009910


	//   ....[22]....
        /*0a94*/ 	.word	0x00009920


	//   ....[23]....
        /*0a98*/ 	.word	0x00009930


	//   ....[24]....
        /*0a9c*/ 	.word	0x0000bac0


	//   ....[25]....
        /*0aa0*/ 	.word	0x0000c130


	//   ....[26]....
        /*0aa4*/ 	.word	0x0000c140


	//   ....[27]....
        /*0aa8*/ 	.word	0x0000c160


	//   ....[28]....
        /*0aac*/ 	.word	0x0000c7e0


	//   ....[29]....
        /*0ab0*/ 	.word	0x0000c800


	//   ....[30]....
        /*0ab4*/ 	.word	0x0000d940


	//   ....[31]....
        /*0ab8*/ 	.word	0x0000e6f0


	//   ....[32]....
        /*0abc*/ 	.word	0x0000e710


	//   ....[33]....
        /*0ac0*/ 	.word	0x0000ef30


	//   ....[34]....
        /*0ac4*/ 	.word	0x0000f030


	//   ....[35]....
        /*0ac8*/ 	.word	0x0000f750


	//   ....[36]....
        /*0acc*/ 	.word	0x0000f7b0


	//   ....[37]....
        /*0ad0*/ 	.word	0x000107d0


	//   ....[38]....
        /*0ad4*/ 	.word	0x00011690


	//   ....[39]....
        /*0ad8*/ 	.word	0x000116b0


	//   ....[40]....
        /*0adc*/ 	.word	0x00011900


	//   ....[41]....
        /*0ae0*/ 	.word	0x00011920


	//   ....[42]....
        /*0ae4*/ 	.word	0x00012c60


	//   ....[43]....
        /*0ae8*/ 	.word	0x00012e80


	//   ....[44]....
        /*0aec*/ 	.word	0x00013320


	//   ....[45]....
        /*0af0*/ 	.word	0x00013360


	//   ....[46]....
        /*0af4*/ 	.word	0x00013370


	//   ....[47]....
        /*0af8*/ 	.word	0x00014390


	//   ....[48]....
        /*0afc*/ 	.word	0x000143d0


	//   ....[49]....
        /*0b00*/ 	.word	0x000143f0


	//   ....[50]....
        /*0b04*/ 	.word	0x00014410


	//   ....[51]....
        /*0b08*/ 	.word	0x000148d0


	//   ....[52]....
        /*0b0c*/ 	.word	0x000148f0


	//   ....[53]....
        /*0b10*/ 	.word	0x00014a10


	//   ....[54]....
        /*0b14*/ 	.word	0x00014a30


	//   ....[55]....
        /*0b18*/ 	.word	0x00015340


	//   ....[56]....
        /*0b1c*/ 	.word	0x00015350


	//   ....[57]....
        /*0b20*/ 	.word	0x000154b0


	//   ....[58]....
        /*0b24*/ 	.word	0x000154c0


	//   ....[59]....
        /*0b28*/ 	.word	0x00015660


	//   ....[60]....
        /*0b2c*/ 	.word	0x00015830


	//   ....[61]....
        /*0b30*/ 	.word	0x00015860


	//   ....[62]....
        /*0b34*/ 	.word	0x00015890


	//   ....[63]....
        /*0b38*/ 	.word	0x000158c0


	//   ....[64]....
        /*0b3c*/ 	.word	0x000158f0


	//   ....[65]....
        /*0b40*/ 	.word	0x00015920


	//   ....[66]....
        /*0b44*/ 	.word	0x00015a90


	//   ....[67]....
        /*0b48*/ 	.word	0x00015ac0


	//   ....[68]....
        /*0b4c*/ 	.word	0x00015af0


	//   ....[69]....
        /*0b50*/ 	.word	0x00015b20


	//   ....[70]....
        /*0b54*/ 	.word	0x00015b50


	//   ....[71]....
        /*0b58*/ 	.word	0x00015b80


	//   ....[72]....
        /*0b5c*/ 	.word	0x00015c20


	//   ....[73]....
        /*0b60*/ 	.word	0x00015c80


	//   ....[74]....
        /*0b64*/ 	.word	0x00015d20


	//   ....[75]....
        /*0b68*/ 	.word	0x00016b80


	//   ....[76]....
        /*0b6c*/ 	.word	0x00018da0


	//   ....[77]....
        /*0b70*/ 	.word	0x00018db0


	//   ....[78]....
        /*0b74*/ 	.word	0x00018e70


	//   ....[79]....
        /*0b78*/ 	.word	0x00018e80


	//   ....[80]....
        /*0b7c*/ 	.word	0x00018f30


	//   ....[81]....
        /*0b80*/ 	.word	0x00018f40


	//   ....[82]....
        /*0b84*/ 	.word	0x00018f50


	//   ....[83]....
        /*0b88*/ 	.word	0x00018f60


	//   ....[84]....
        /*0b8c*/ 	.word	0x00019960


	//   ....[85]....
        /*0b90*/ 	.word	0x00019970


	//   ....[86]....
        /*0b94*/ 	.word	0x00019990


	//   ....[87]....
        /*0b98*/ 	.word	0x00019a40


	//   ....[88]....
        /*0b9c*/ 	.word	0x00019a70


	//   ....[89]....
        /*0ba0*/ 	.word	0x00019a90


	//   ....[90]....
        /*0ba4*/ 	.word	0x00019b10


	//   ....[91]....
        /*0ba8*/ 	.word	0x00019b20


	//   ....[92]....
        /*0bac*/ 	.word	0x00019bf0


	//   ....[93]....
        /*0bb0*/ 	.word	0x00019c30


	//   ....[94]....
        /*0bb4*/ 	.word	0x00019c40


	//   ....[95]....
        /*0bb8*/ 	.word	0x00019cc0


	//   ....[96]....
        /*0bbc*/ 	.word	0x0001a4b0


	//   ....[97]....
        /*0bc0*/ 	.word	0x0001a4c0


	//   ....[98]....
        /*0bc4*/ 	.word	0x0001a4e0


	//   ....[99]....
        /*0bc8*/ 	.word	0x0001a560


	//   ....[100]....
        /*0bcc*/ 	.word	0x0001a570


	//   ....[101]....
        /*0bd0*/ 	.word	0x0001a5d0


	//   ....[102]....
        /*0bd4*/ 	.word	0x0001a600


	//   ....[103]....
        /*0bd8*/ 	.word	0x0001a640


	//   ....[104]....
        /*0bdc*/ 	.word	0x0001a8f0


	//   ....[105]....
        /*0be0*/ 	.word	0x0001a910


	//   ....[106]....
        /*0be4*/ 	.word	0x0001a9b0


	//   ....[107]....
        /*0be8*/ 	.word	0x0001a9c0


	//   ....[108]....
        /*0bec*/ 	.word	0x0001aa50


	//   ....[109]....
        /*0bf0*/ 	.word	0x0001aa60


	//   ....[110]....
        /*0bf4*/ 	.word	0x0001aa70


	//   ....[111]....
        /*0bf8*/ 	.word	0x0001ab00


	//   ....[112]....
        /*0bfc*/ 	.word	0x0001b0f0


	//   ....[113]....
        /*0c00*/ 	.word	0x0001b100


	//   ....[114]....
        /*0c04*/ 	.word	0x0001b190


	//   ....[115]....
        /*0c08*/ 	.word	0x0001b230


	//   ....[116]....
        /*0c0c*/ 	.word	0x0001b250


	//   ....[117]....
        /*0c10*/ 	.word	0x0001b2d0


	//   ....[118]....
        /*0c14*/ 	.word	0x0001b2f0


	//   ....[119]....
        /*0c18*/ 	.word	0x0001b300


	//   ....[120]....
        /*0c1c*/ 	.word	0x0001b700


	//   ....[121]....
        /*0c20*/ 	.word	0x0001b730


	//   ....[122]....
        /*0c24*/ 	.word	0x0001b770


	//   ....[123]....
        /*0c28*/ 	.word	0x0001b7a0


	//   ....[124]....
        /*0c2c*/ 	.word	0x0001b7d0


	//   ....[125]....
        /*0c30*/ 	.word	0x0001b800


	//   ....[126]....
        /*0c34*/ 	.word	0x0001b830


	//   ....[127]....
        /*0c38*/ 	.word	0x0001b860


	//   ....[128]....
        /*0c3c*/ 	.word	0x0001b9e0


	//   ....[129]....
        /*0c40*/ 	.word	0x0001ba10


	//   ....[130]....
        /*0c44*/ 	.word	0x0001ba40


	//   ....[131]....
        /*0c48*/ 	.word	0x0001ba70


	//   ....[132]....
        /*0c4c*/ 	.word	0x0001baa0


	//   ....[133]....
        /*0c50*/ 	.word	0x0001bad0


	//   ....[134]....
        /*0c54*/ 	.word	0x0001bb90


	//   ....[135]....
        /*0c58*/ 	.word	0x0001bbb0


	//   ....[136]....
        /*0c5c*/ 	.word	0x0001bc20


	//   ....[137]....
        /*0c60*/ 	.word	0x0001c2c0


	//   ....[138]....
        /*0c64*/ 	.word	0x0001c600


	//   ....[139]....
        /*0c68*/ 	.word	0x0001c690


	//   ....[140]....
        /*0c6c*/ 	.word	0x0001c780


	//   ....[141]....
        /*0c70*/ 	.word	0x0001c810


	//   ....[142]....
        /*0c74*/ 	.word	0x0001c8f0


	//   ....[143]....
        /*0c78*/ 	.word	0x0001c980


	//   ....[144]....
        /*0c7c*/ 	.word	0x0001cac0


	//   ....[145]....
        /*0c80*/ 	.word	0x0001cb60


	//   ....[146]....
        /*0c84*/ 	.word	0x0001cbf0


	//   ....[147]....
        /*0c88*/ 	.word	0x0001cc40


	//   ....[148]....
        /*0c8c*/ 	.word	0x0001cc90


	//   ....[149]....
        /*0c90*/ 	.word	0x0001cd70


	//   ....[150]....
        /*0c94*/ 	.word	0x0001ce00


	//   ....[151]....
        /*0c98*/ 	.word	0x0001ce50


	//   ....[152]....
        /*0c9c*/ 	.word	0x0001cea0


	//   ....[153]....
        /*0ca0*/ 	.word	0x0001d160


	//   ....[154]....
        /*0ca4*/ 	.word	0x0001d1b0


	//   ....[155]....
        /*0ca8*/ 	.word	0x0001d240


	//   ....[156]....
        /*0cac*/ 	.word	0x0001d2d0


	//   ....[157]....
        /*0cb0*/ 	.word	0x0001d390


	//   ....[158]....
        /*0cb4*/ 	.word	0x0001d670


	//   ....[159]....
        /*0cb8*/ 	.word	0x0001d760


	//   ....[160]....
        /*0cbc*/ 	.word	0x0001d7f0


	//   ....[161]....
        /*0cc0*/ 	.word	0x0001d850


	//   ....[162]....
        /*0cc4*/ 	.word	0x0001d970


	//   ....[163]....
        /*0cc8*/ 	.word	0x0001d9d0


	//   ....[164]....
        /*0ccc*/ 	.word	0x0001daf0


	//   ....[165]....
        /*0cd0*/ 	.word	0x0001db50


	//   ....[166]....
        /*0cd4*/ 	.word	0x0001dc00


	//   ....[167]....
        /*0cd8*/ 	.word	0x0001dd20


	//   ....[168]....
        /*0cdc*/ 	.word	0x0001dd90


	//   ....[169]....
        /*0ce0*/ 	.word	0x0001ddf0


	//   ....[170]....
        /*0ce4*/ 	.word	0x0001de90


	//   ....[171]....
        /*0ce8*/ 	.word	0x0001df60


	//   ....[172]....
        /*0cec*/ 	.word	0x0001e000


	//   ....[173]....
        /*0cf0*/ 	.word	0x0001e0e0


	//   ....[174]....
        /*0cf4*/ 	.word	0x0001e170


	//   ....[175]....
        /*0cf8*/ 	.word	0x0001e240


	//   ....[176]....
        /*0cfc*/ 	.word	0x0001e2d0


	//   ....[177]....
        /*0d00*/ 	.word	0x0001e3b0


	//   ....[178]....
        /*0d04*/ 	.word	0x0001e470


	//   ....[179]....
        /*0d08*/ 	.word	0x0001e5f0


	//   ....[180]....
        /*0d0c*/ 	.word	0x0001e6c0


	//   ....[181]....
        /*0d10*/ 	.word	0x0001e740


	//   ....[182]....
        /*0d14*/ 	.word	0x0001e830


	//   ....[183]....
        /*0d18*/ 	.word	0x0001e890


	//   ....[184]....
        /*0d1c*/ 	.word	0x0001e960


	//   ....[185]....
        /*0d20*/ 	.word	0x0001e9c0


	//   ....[186]....
        /*0d24*/ 	.word	0x0001eaa0


	//   ....[187]....
        /*0d28*/ 	.word	0x0001eb90


	//   ....[188]....
        /*0d2c*/ 	.word	0x0001ec30


	//   ....[189]....
        /*0d30*/ 	.word	0x0001ec90


	//   ....[190]....
        /*0d34*/ 	.word	0x0001ed90


	//   ....[191]....
        /*0d38*/ 	.word	0x0001edf0


	//   ....[192]....
        /*0d3c*/ 	.word	0x0001eef0


	//   ....[193]....
        /*0d40*/ 	.word	0x0001ef50


	//   ....[194]....
        /*0d44*/ 	.word	0x0001f020


	//   ....[195]....
        /*0d48*/ 	.word	0x0001f170


	//   ....[196]....
        /*0d4c*/ 	.word	0x0001f220


	//   ....[197]....
        /*0d50*/ 	.word	0x0001f330


	//   ....[198]....
        /*0d54*/ 	.word	0x0001f410


	//   ....[199]....
        /*0d58*/ 	.word	0x0001f470


	//   ....[200]....
        /*0d5c*/ 	.word	0x0001f560


	//   ....[201]....
        /*0d60*/ 	.word	0x0001f5c0


	//   ....[202]....
        /*0d64*/ 	.word	0x0001f6a0


	//   ....[203]....
        /*0d68*/ 	.word	0x0001f730


	//   ....[204]....
        /*0d6c*/ 	.word	0x0001f7d0


	//   ....[205]....
        /*0d70*/ 	.word	0x0001f8f0


	//   ....[206]....
        /*0d74*/ 	.word	0x0001f960


	//   ....[207]....
        /*0d78*/ 	.word	0x0001f9d0


	//   ....[208]....
        /*0d7c*/ 	.word	0x0001fa40


	//   ....[209]....
        /*0d80*/ 	.word	0x0001fab0


	//   ....[210]....
        /*0d84*/ 	.word	0x0001fb30


	//   ....[211]....
        /*0d88*/ 	.word	0x0001fbc0


	//   ....[212]....
        /*0d8c*/ 	.word	0x0001fc50


	//   ....[213]....
        /*0d90*/ 	.word	0x0001fcc0


	//   ....[214]....
        /*0d94*/ 	.word	0x0001fd30


	//   ....[215]....
        /*0d98*/ 	.word	0x0001fda0


	//   ....[216]....
        /*0d9c*/ 	.word	0x0001fe20


	//   ....[217]....
        /*0da0*/ 	.word	0x0001fe90


	//   ....[218]....
        /*0da4*/ 	.word	0x0001ff30


	//   ....[219]....
        /*0da8*/ 	.word	0x0001ffc0


	//   ....[220]....
        /*0dac*/ 	.word	0x000200f0


	//----- nvinfo : EIATTR_REG_RECONFIG
	.align		4
.L_321:
        /*0db0*/ 	.byte	0x01, 0x54
	.zero		2


	//----- nvinfo : EIATTR_SYSCALL_OFFSETS
	.align		4
        /*0db4*/ 	.byte	0x04, 0x46
        /*0db6*/ 	.short	(.L_323 - .L_322)


	//   ....[0]....
.L_322:
        /*0db8*/ 	.word	0x00001d00


	//   ....[1]....
        /*0dbc*/ 	.word	0x00001e50


	//   ....[2]....
        /*0dc0*/ 	.word	0x00007630


	//   ....[3]....
        /*0dc4*/ 	.word	0x00007950


	//   ....[4]....
        /*0dc8*/ 	.word	0x00018300


	//   ....[5]....
        /*0dcc*/ 	.word	0x00018450


	//   ....[6]....
        /*0dd0*/ 	.word	0x00018540


	//   ....[7]....
        /*0dd4*/ 	.word	0x000193d0


	//----- nvinfo : EIATTR_MBARRIER_INSTR_OFFSETS
	.align		4
.L_323:
        /*0dd8*/ 	.byte	0x04, 0x39
        /*0dda*/ 	.short	(.L_325 - .L_324)


	//   ....[0]....
.L_324:
        /*0ddc*/ 	.word	0x00000270
        /*0de0*/ 	.word	0x000000ff
        /*0de4*/ 	.word	0x0002d800
        /*0de8*/ 	.short	0x0100
        /*0dea*/ 	.byte	0x08
	.zero		1


	//   ....[1]....
        /*0dec*/ 	.word	0x00000280
        /*0df0*/ 	.word	0x000000ff
        /*0df4*/ 	.word	0x0002d820
        /*0df8*/ 	.short	0x0100
        /*0dfa*/ 	.byte	0x08
	.zero		1


	//   ....[2]....
        /*0dfc*/ 	.word	0x00000370
        /*0e00*/ 	.word	0x000000ff
        /*0e04*/ 	.word	0x0002d830
        /*0e08*/ 	.short	0x0100
        /*0e0a*/ 	.byte	0x08
	.zero		1


	//   ....[3]....
        /*0e0c*/ 	.word	0x00000380
        /*0e10*/ 	.word	0x000000ff
        /*0e14*/ 	.word	0x0002d840
        /*0e18*/ 	.short	0x0100
        /*0e1a*/ 	.byte	0x08
	.zero		1


	//   ....[4]....
        /*0e1c*/ 	.word	0x00000390
        /*0e20*/ 	.word	0x000000ff
        /*0e24*/ 	.word	0x0002d838
        /*0e28*/ 	.short	0x0100
        /*0e2a*/ 	.byte	0x08
	.zero		1


	//   ....[5]....
        /*0e2c*/ 	.word	0x000003a0
        /*0e30*/ 	.word	0x000000ff
        /*0e34*/ 	.word	0x0002d848
        /*0e38*/ 	.short	0x0100
        /*0e3a*/ 	.byte	0x08
	.zero		1


	//   ....[6]....
        /*0e3c*/ 	.word	0x000004d0
        /*0e40*/ 	.word	0x000000ff
        /*0e44*/ 	.word	0x0002d850
        /*0e48*/ 	.short	0x0100
        /*0e4a*/ 	.byte	0x08
	.zero		1


	//   ....[7]....
        /*0e4c*/ 	.word	0x000004e0
        /*0e50*/ 	.word	0x000000ff
        /*0e54*/ 	.word	0x0002d860
        /*0e58*/ 	.short	0x0100
        /*0e5a*/ 	.byte	0x08
	.zero		1


	//   ....[8]....
        /*0e5c*/ 	.word	0x000004f0
        /*0e60*/ 	.word	0x000000ff
        /*0e64*/ 	.word	0x0002d858
        /*0e68*/ 	.short	0x0100
        /*0e6a*/ 	.byte	0x08
	.zero		1


	//   ....[9]....
        /*0e6c*/ 	.word	0x00000500
        /*0e70*/ 	.word	0x000000ff
        /*0e74*/ 	.word	0x0002d868
        /*0e78*/ 	.short	0x0100
        /*0e7a*/ 	.byte	0x08
	.zero		1


	//   ....[10]....
        /*0e7c*/ 	.word	0x000005f0
        /*0e80*/ 	.word	0x000000ff
        /*0e84*/ 	.word	0x0002d870
        /*0e88*/ 	.short	0x0100
        /*0e8a*/ 	.byte	0x06
	.zero		1


	//   ....[11]....
        /*0e8c*/ 	.word	0x00000600
        /*0e90*/ 	.word	0x000000ff
        /*0e94*/ 	.word	0x0002d880
        /*0e98*/ 	.short	0x0100
        /*0e9a*/ 	.byte	0x06
	.zero		1


	//   ....[12]....
        /*0e9c*/ 	.word	0x00000610
        /*0ea0*/ 	.word	0x000000ff
        /*0ea4*/ 	.word	0x0002d878
        /*0ea8*/ 	.short	0x0100
        /*0eaa*/ 	.byte	0x06
	.zero		1


	//   ....[13]....
        /*0eac*/ 	.word	0x00000620
        /*0eb0*/ 	.word	0x000000ff
        /*0eb4*/ 	.word	0x0002d888
        /*0eb8*/ 	.short	0x0100
        /*0eba*/ 	.byte	0x06
	.zero		1


	//   ....[14]....
        /*0ebc*/ 	.word	0x00000750
        /*0ec0*/ 	.word	0x000000ff
        /*0ec4*/ 	.word	0x0002d890
        /*0ec8*/ 	.short	0x0100
        /*0eca*/ 	.byte	0x08
	.zero		1


	//   ....[15]....
        /*0ecc*/ 	.word	0x00000760
        /*0ed0*/ 	.word	0x000000ff
        /*0ed4*/ 	.word	0x0002d8a0
        /*0ed8*/ 	.short	0x0100
        /*0eda*/ 	.byte	0x08
	.zero		1


	//   ....[16]....
        /*0edc*/ 	.word	0x00000770
        /*0ee0*/ 	.word	0x000000ff
        /*0ee4*/ 	.word	0x0002d898
        /*0ee8*/ 	.short	0x0100
        /*0eea*/ 	.byte	0x08
	.zero		1


	//   ....[17]....
        /*0eec*/ 	.word	0x00000780
        /*0ef0*/ 	.word	0x000000ff
        /*0ef4*/ 	.word	0x0002d8a8
        /*0ef8*/ 	.short	0x0100
        /*0efa*/ 	.byte	0x08
	.zero		1


	//   ....[18]....
        /*0efc*/ 	.word	0x000008b0
        /*0f00*/ 	.word	0x000000ff
        /*0f04*/ 	.word	0x0002d8b0
        /*0f08*/ 	.short	0x0100
        /*0f0a*/ 	.byte	0x08
	.zero		1


	//   ....[19]....
        /*0f0c*/ 	.word	0x000008c0
        /*0f10*/ 	.word	0x000000ff
        /*0f14*/ 	.word	0x0002d8c0
        /*0f18*/ 	.short	0x0100
        /*0f1a*/ 	.byte	0x08
	.zero		1


	//   ....[20]....
        /*0f1c*/ 	.word	0x000008d0
        /*0f20*/ 	.word	0x000000ff
        /*0f24*/ 	.word	0x0002d8b8
        /*0f28*/ 	.short	0x0100
        /*0f2a*/ 	.byte	0x08
	.zero		1


	//   ....[21]....
        /*0f2c*/ 	.word	0x000008e0
        /*0f30*/ 	.word	0x000000ff
        /*0f34*/ 	.word	0x0002d8c8
        /*0f38*/ 	.short	0x0100
        /*0f3a*/ 	.byte	0x08
	.zero		1


	//   ....[22]....
        /*0f3c*/ 	.word	0x00003200
        /*0f40*/ 	.word	0x00000023
        /*0f44*/ 	.word	0x0002d890
        /*0f48*/ 	.short	0x010a
        /*0f4a*/ 	.byte	0x3f
	.zero		1


	//   ....[23]....
        /*0f4c*/ 	.word	0x00004de0
        /*0f50*/ 	.word	0x00000023
        /*0f54*/ 	.word	0x0002d890
        /*0f58*/ 	.short	0x010a
        /*0f5a*/ 	.byte	0x3f
	.zero		1


	//   ....[24]....
        /*0f5c*/ 	.word	0x000065f0
        /*0f60*/ 	.word	0x00000023
        /*0f64*/ 	.word	0x0002d890
        /*0f68*/ 	.short	0x010a
        /*0f6a*/ 	.byte	0x3f
	.zero		1


	//   ....[25]....
        /*0f6c*/ 	.word	0x00006b30
        /*0f70*/ 	.word	0x0000000b
        /*0f74*/ 	.word	0x00000000
        /*0f78*/ 	.short	0x0101
        /*0f7a*/ 	.byte	0x3f
	.zero		1


	//   ....[26]....
        /*0f7c*/ 	.word	0x00006b70
        /*0f80*/ 	.word	0x00000023
        /*0f84*/ 	.word	0x0002d8b0
        /*0f88*/ 	.short	0x010a
        /*0f8a*/ 	.byte	0x3f
	.zero		1


	//   ....[27]....
        /*0f8c*/ 	.word	0x00007070
        /*0f90*/ 	.word	0x00000023
        /*0f94*/ 	.word	0x00000000
        /*0f98*/ 	.short	0x0101
        /*0f9a*/ 	.byte	0x3f
	.zero		1


	//   ....[28]....
        /*0f9c*/ 	.word	0x000076d0
        /*0fa0*/ 	.word	0x00000002
        /*0fa4*/ 	.word	0x0002d800
        /*0fa8*/ 	.short	0x010a
        /*0faa*/ 	.byte	0x3f
	.zero		1


	//   ....[29]....
        /*0fac*/ 	.word	0x00007720
        /*0fb0*/ 	.word	0x00000002
        /*0fb4*/ 	.word	0x0002d800
        /*0fb8*/ 	.short	0x010a
        /*0fba*/ 	.byte	0x3f
	.zero		1


	//   ....[30]....
        /*0fbc*/ 	.word	0x00008330
        /*0fc0*/ 	.word	0x00000002
        /*0fc4*/ 	.word	0x0002d800
        /*0fc8*/ 	.short	0x010a
        /*0fca*/ 	.byte	0x3f
	.zero		1


	//   ....[31]....
        /*0fcc*/ 	.word	0x00009e60
        /*0fd0*/ 	.word	0x00000002
        /*0fd4*/ 	.word	0x0002d800
        /*0fd8*/ 	.short	0x010a
        /*0fda*/ 	.byte	0x3f
	.zero		1


	//   ....[32]....
        /*0fdc*/ 	.word	0x0000b440
        /*0fe0*/ 	.word	0x00000000
        /*0fe4*/ 	.word	0x0002d830
        /*0fe8*/ 	.short	0x010a
        /*0fea*/ 	.byte	0x3f
	.zero		1


	//   ....[33]....
        /*0fec*/ 	.word	0x0000b510
        /*0ff0*/ 	.word	0x00000000
        /*0ff4*/ 	.word	0x0002d830
        /*0ff8*/ 	.short	0x010a
        /*0ffa*/ 	.byte	0x3f
	.zero		1


	//   ....[34]....
        /*0ffc*/ 	.word	0x0000ccf0
        /*1000*/ 	.word	0x00000000
        /*1004*/ 	.word	0x00000000
        /*1008*/ 	.short	0x0101
        /*100a*/ 	.byte	0x3f
	.zero		1


	//   ....[35]....
        /*100c*/ 	.word	0x0000da90
        /*1010*/ 	.word	0x00000003
        /*1014*/ 	.word	0x0002d830
        /*1018*/ 	.short	0x010a
        /*101a*/ 	.byte	0x3f
	.zero		1


	//   ....[36]....
        /*101c*/ 	.word	0x0000dae0
        /*1020*/ 	.word	0x00000003
        /*1024*/ 	.word	0x0002d830
        /*1028*/ 	.short	0x010a
        /*102a*/ 	.byte	0x3f
	.zero		1


	//   ....[37]....
        /*102c*/ 	.word	0x0000df30
        /*1030*/ 	.word	0x00000004
        /*1034*/ 	.word	0x0002d850
        /*1038*/ 	.short	0x010a
        /*103a*/ 	.byte	0x3f
	.zero		1


	//   ....[38]....
        /*103c*/ 	.word	0x0000df70
        /*1040*/ 	.word	0x00000004
        /*1044*/ 	.word	0x0002d850
        /*1048*/ 	.short	0x010a
        /*104a*/ 	.byte	0x3f
	.zero		1


	//   ....[39]....
        /*104c*/ 	.word	0x0000e680
        /*1050*/ 	.word	0x0000000f
        /*1054*/ 	.word	0x00000000
        /*1058*/ 	.short	0x0101
        /*105a*/ 	.byte	0x3f
	.zero		1


	//   ....[40]....
        /*105c*/ 	.word	0x000101b0
        /*1060*/ 	.word	0x00000007
        /*1064*/ 	.word	0x00000000
        /*1068*/ 	.short	0x0101
        /*106a*/ 	.byte	0x3f
	.zero		1


	//   ....[41]....
        /*106c*/ 	.word	0x00010930
        /*1070*/ 	.word	0x00000003
        /*1074*/ 	.word	0x0002d830
        /*1078*/ 	.short	0x010a
        /*107a*/ 	.byte	0x3f
	.zero		1


	//   ....[42]....
        /*107c*/ 	.word	0x00010980
        /*1080*/ 	.word	0x00000003
        /*1084*/ 	.word	0x0002d830
        /*1088*/ 	.short	0x010a
        /*108a*/ 	.byte	0x3f
	.zero		1


	//   ....[43]....
        /*108c*/ 	.word	0x00010dd0
        /*1090*/ 	.word	0x00000004
        /*1094*/ 	.word	0x0002d850
        /*1098*/ 	.short	0x010a
        /*109a*/ 	.byte	0x3f
	.zero		1


	//   ....[44]....
        /*109c*/ 	.word	0x00010e10
        /*10a0*/ 	.word	0x00000004
        /*10a4*/ 	.word	0x0002d850
        /*10a8*/ 	.short	0x010a
        /*10aa*/ 	.byte	0x3f
	.zero		1


	//   ....[45]....
        /*10ac*/ 	.word	0x00011480
        /*10b0*/ 	.word	0x00000003
        /*10b4*/ 	.word	0x00000000
        /*10b8*/ 	.short	0x0101
        /*10ba*/ 	.byte	0x3f
	.zero		1


	//   ....[46]....
        /*10bc*/ 	.word	0x000126b0
        /*10c0*/ 	.word	0x00000005
        /*10c4*/ 	.word	0x00000000
        /*10c8*/ 	.short	0x0101
        /*10ca*/ 	.byte	0x3f
	.zero		1


	//   ....[47]....
        /*10cc*/ 	.word	0x00012ce0
        /*10d0*/ 	.word	0x00000005
        /*10d4*/ 	.word	0x0002d850
        /*10d8*/ 	.short	0x010a
        /*10da*/ 	.byte	0x3f
	.zero		1


	//   ....[48]....
        /*10dc*/ 	.word	0x00012d90
        /*10e0*/ 	.word	0x00000005
        /*10e4*/ 	.word	0x0002d850
        /*10e8*/ 	.short	0x010a
        /*10ea*/ 	.byte	0x3f
	.zero		1


	//   ....[49]....
        /*10ec*/ 	.word	0x00013590
        /*10f0*/ 	.word	0x00000005
        /*10f4*/ 	.word	0x00000000
        /*10f8*/ 	.short	0x0101
        /*10fa*/ 	.byte	0x3f
	.zero		1


	//   ....[50]....
        /*10fc*/ 	.word	0x000148e0
        /*1100*/ 	.word	0x00000000
        /*1104*/ 	.word	0x00000000
        /*1108*/ 	.short	0x0101
        /*110a*/ 	.byte	0x3f
	.zero		1


	//   ....[51]....
        /*110c*/ 	.word	0x00016c60
        /*1110*/ 	.word	0x00000016
        /*1114*/ 	.word	0x0002d820
        /*1118*/ 	.short	0x010a
        /*111a*/ 	.byte	0x3f
	.zero		1


	//   ....[52]....
        /*111c*/ 	.word	0x00016d20
        /*1120*/ 	.word	0x00000008
        /*1124*/ 	.word	0x0002d8a0
        /*1128*/ 	.short	0x010a
        /*112a*/ 	.byte	0x3f
	.zero		1


	//   ....[53]....
        /*112c*/ 	.word	0x00017150
        /*1130*/ 	.word	0x00000008
        /*1134*/ 	.word	0x0002d8c0
        /*1138*/ 	.short	0x010a
        /*113a*/ 	.byte	0x3f
	.zero		1


	//   ....[54]....
        /*113c*/ 	.word	0x000176b0
        /*1140*/ 	.word	0x00000008
        /*1144*/ 	.word	0x0002d8a0
        /*1148*/ 	.short	0x010a
        /*114a*/ 	.byte	0x3f
	.zero		1


	//   ....[55]....
        /*114c*/ 	.word	0x00017ad0
        /*1150*/ 	.word	0x00000008
        /*1154*/ 	.word	0x0002d8c0
        /*1158*/ 	.short	0x010a
        /*115a*/ 	.byte	0x3f
	.zero		1


	//   ....[56]....
        /*115c*/ 	.word	0x00018b30
        /*1160*/ 	.word	0x00000000
        /*1164*/ 	.word	0x0002d840
        /*1168*/ 	.short	0x010a
        /*116a*/ 	.byte	0x3f
	.zero		1


	//   ....[57]....
        /*116c*/ 	.word	0x000190b0
        /*1170*/ 	.word	0x00000000
        /*1174*/ 	.word	0x0002d830
        /*1178*/ 	.short	0x0107
        /*117a*/ 	.byte	0x3f
	.zero		1


	//   ....[58]....
        /*117c*/ 	.word	0x00019180
        /*1180*/ 	.word	0x00000000
        /*1184*/ 	.word	0x0002d830
        /*1188*/ 	.short	0x0101
        /*118a*/ 	.byte	0x3f
	.zero		1


	//   ....[59]....
        /*118c*/ 	.word	0x00019d90
        /*1190*/ 	.word	0x00000016
        /*1194*/ 	.word	0x0002d800
        /*1198*/ 	.short	0x0107
        /*119a*/ 	.byte	0x3f
	.zero		1


	//   ....[60]....
        /*119c*/ 	.word	0x00019e80
        /*11a0*/ 	.word	0x00000016
        /*11a4*/ 	.word	0x0002d800
        /*11a8*/ 	.short	0x0101
        /*11aa*/ 	.byte	0x3f
	.zero		1


	//   ....[61]....
        /*11ac*/ 	.word	0x00019ea0
        /*11b0*/ 	.word	0x00000016
        /*11b4*/ 	.word	0x0002d820
        /*11b8*/ 	.short	0x010a
        /*11ba*/ 	.byte	0x3f
	.zero		1


	//   ....[62]....
        /*11bc*/ 	.word	0x0001a2b0
        /*11c0*/ 	.word	0x00000005
        /*11c4*/ 	.word	0x0002d840
        /*11c8*/ 	.short	0x010a
        /*11ca*/ 	.byte	0x3f
	.zero		1


	//   ....[63]....
        /*11cc*/ 	.word	0x0001a6f0
        /*11d0*/ 	.word	0x00000005
        /*11d4*/ 	.word	0x0002d830
        /*11d8*/ 	.short	0x0107
        /*11da*/ 	.byte	0x3f
	.zero		1


	//   ....[64]....
        /*11dc*/ 	.word	0x0001a7b0
        /*11e0*/ 	.word	0x00000005
        /*11e4*/ 	.word	0x0002d830
        /*11e8*/ 	.short	0x0101
        /*11ea*/ 	.byte	0x3f
	.zero		1


	//   ....[65]....
        /*11ec*/ 	.word	0x0001a810
        /*11f0*/ 	.word	0x00000005
        /*11f4*/ 	.word	0x0002d860
        /*11f8*/ 	.short	0x010a
        /*11fa*/ 	.byte	0x3f
	.zero		1


	//   ....[66]....
        /*11fc*/ 	.word	0x0001acf0
        /*1200*/ 	.word	0x00000005
        /*1204*/ 	.word	0x0002d850
        /*1208*/ 	.short	0x0107
        /*120a*/ 	.byte	0x3f
	.zero		1


	//   ....[67]....
        /*120c*/ 	.word	0x0001ade0
        /*1210*/ 	.word	0x00000005
        /*1214*/ 	.word	0x0002d850
        /*1218*/ 	.short	0x0101
        /*121a*/ 	.byte	0x3f
	.zero		1


	//   ....[68]....
        /*121c*/ 	.word	0x0001b000
        /*1220*/ 	.word	0x00000000
        /*1224*/ 	.word	0x0002d860
        /*1228*/ 	.short	0x010a
        /*122a*/ 	.byte	0x3f
	.zero		1


	//   ....[69]....
        /*122c*/ 	.word	0x0001b430
        /*1230*/ 	.word	0x00000000
        /*1234*/ 	.word	0x0002d850
        /*1238*/ 	.short	0x0107
        /*123a*/ 	.byte	0x3f
	.zero		1


	//   ....[70]....
        /*123c*/ 	.word	0x0001b510
        /*1240*/ 	.word	0x00000000
        /*1244*/ 	.word	0x0002d850
        /*1248*/ 	.short	0x0101
        /*124a*/ 	.byte	0x3f
	.zero		1


	//   ....[71]....
        /*124c*/ 	.word	0x0001c240
        /*1250*/ 	.word	0x00000005
        /*1254*/ 	.word	0x0002d820
        /*1258*/ 	.short	0x010a
        /*125a*/ 	.byte	0x3f
	.zero		1


	//   ....[72]....
        /*125c*/ 	.word	0x0001c3e0
        /*1260*/ 	.word	0x00000003
        /*1264*/ 	.word	0x0002d840
        /*1268*/ 	.short	0x010a
        /*126a*/ 	.byte	0x3f
	.zero		1


	//   ....[73]....
        /*126c*/ 	.word	0x0001c470
        /*1270*/ 	.word	0x00000005
        /*1274*/ 	.word	0x0002d840
        /*1278*/ 	.short	0x010a
        /*127a*/ 	.byte	0x3f
	.zero		1


	//   ....[74]....
        /*127c*/ 	.word	0x0001c4b0
        /*1280*/ 	.word	0x00000003
        /*1284*/ 	.word	0x0002d860
        /*1288*/ 	.short	0x010a
        /*128a*/ 	.byte	0x3f
	.zero		1


	//   ....[75]....
        /*128c*/ 	.word	0x0001c4f0
        /*1290*/ 	.word	0x00000005
        /*1294*/ 	.word	0x0002d860
        /*1298*/ 	.short	0x010a
        /*129a*/ 	.byte	0x3f
	.zero		1


	//   ....[76]....
        /*129c*/ 	.word	0x0001c550
        /*12a0*/ 	.word	0x00000023
        /*12a4*/ 	.word	0x0002d890
        /*12a8*/ 	.short	0x010a
        /*12aa*/ 	.byte	0x3f
	.zero		1


	//   ....[77]....
        /*12ac*/ 	.word	0x0001c6d0
        /*12b0*/ 	.word	0x00000023
        /*12b4*/ 	.word	0x0002d890
        /*12b8*/ 	.short	0x010a
        /*12ba*/ 	.byte	0x3f
	.zero		1


	//   ....[78]....
        /*12bc*/ 	.word	0x0001c850
        /*12c0*/ 	.word	0x00000023
        /*12c4*/ 	.word	0x0002d890
        /*12c8*/ 	.short	0x010a
        /*12ca*/ 	.byte	0x3f
	.zero		1


	//   ....[79]....
        /*12cc*/ 	.word	0x0001c9c0
        /*12d0*/ 	.word	0x00000023
        /*12d4*/ 	.word	0x0002d8b0
        /*12d8*/ 	.short	0x010a
        /*12da*/ 	.byte	0x3f
	.zero		1


	//   ....[80]....
        /*12dc*/ 	.word	0x0001ccd0
        /*12e0*/ 	.word	0x00000002
        /*12e4*/ 	.word	0x0002d800
        /*12e8*/ 	.short	0x010a
        /*12ea*/ 	.byte	0x3f
	.zero		1


	//   ....[81]....
        /*12ec*/ 	.word	0x0001cee0
        /*12f0*/ 	.word	0x00000002
        /*12f4*/ 	.word	0x0002d800
        /*12f8*/ 	.short	0x010a
        /*12fa*/ 	.byte	0x3f
	.zero		1


	//   ....[82]....
        /*12fc*/ 	.word	0x0001cf30
        /*1300*/ 	.word	0x00000000
        /*1304*/ 	.word	0x0002d830
        /*1308*/ 	.short	0x010a
        /*130a*/ 	.byte	0x3f
	.zero		1


	//   ....[83]....
        /*130c*/ 	.word	0x0001cf80
        /*1310*/ 	.word	0x00000003
        /*1314*/ 	.word	0x0002d830
        /*1318*/ 	.short	0x010a
        /*131a*/ 	.byte	0x3f
	.zero		1


	//   ....[84]....
        /*131c*/ 	.word	0x0001cfd0
        /*1320*/ 	.word	0x00000004
        /*1324*/ 	.word	0x0002d850
        /*1328*/ 	.short	0x010a
        /*132a*/ 	.byte	0x3f
	.zero		1


	//   ....[85]....
        /*132c*/ 	.word	0x0001d020
        /*1330*/ 	.word	0x00000003
        /*1334*/ 	.word	0x0002d830
        /*1338*/ 	.short	0x010a
        /*133a*/ 	.byte	0x3f
	.zero		1


	//   ....[86]....
        /*133c*/ 	.word	0x0001d070
        /*1340*/ 	.word	0x00000004
        /*1344*/ 	.word	0x0002d850
        /*1348*/ 	.short	0x010a
        /*134a*/ 	.byte	0x3f
	.zero		1


	//   ....[87]....
        /*134c*/ 	.word	0x0001d0c0
        /*1350*/ 	.word	0x00000005
        /*1354*/ 	.word	0x0002d850
        /*1358*/ 	.short	0x010a
        /*135a*/ 	.byte	0x3f
	.zero		1


	//   ....[88]....
        /*135c*/ 	.word	0x0001d450
        /*1360*/ 	.word	0x00000016
        /*1364*/ 	.word	0x0002d820
        /*1368*/ 	.short	0x010a
        /*136a*/ 	.byte	0x3f
	.zero		1


	//   ....[89]....
        /*136c*/ 	.word	0x0001d4a0
        /*1370*/ 	.word	0x00000008
        /*1374*/ 	.word	0x0002d8a0
        /*1378*/ 	.short	0x010a
        /*137a*/ 	.byte	0x3f
	.zero		1


	//   ....[90]....
        /*137c*/ 	.word	0x0001d4f0
        /*1380*/ 	.word	0x00000008
        /*1384*/ 	.word	0x0002d8c0
        /*1388*/ 	.short	0x010a
        /*138a*/ 	.byte	0x3f
	.zero		1


	//   ....[91]....
        /*138c*/ 	.word	0x0001d540
        /*1390*/ 	.word	0x00000008
        /*1394*/ 	.word	0x0002d8a0
        /*1398*/ 	.short	0x010a
        /*139a*/ 	.byte	0x3f
	.zero		1


	//   ....[92]....
        /*139c*/ 	.word	0x0001d590
        /*13a0*/ 	.word	0x00000008
        /*13a4*/ 	.word	0x0002d8c0
        /*13a8*/ 	.short	0x010a
        /*13aa*/ 	.byte	0x3f
	.zero		1


	//   ....[93]....
        /*13ac*/ 	.word	0x0001d6b0
        /*13b0*/ 	.word	0x00000000
        /*13b4*/ 	.word	0x0002d840
        /*13b8*/ 	.short	0x010a
        /*13ba*/ 	.byte	0x3f
	.zero		1


	//   ....[94]....
        /*13bc*/ 	.word	0x0001e4f0
        /*13c0*/ 	.word	0x00000016
        /*13c4*/ 	.word	0x0002d820
        /*13c8*/ 	.short	0x010a
        /*13ca*/ 	.byte	0x3f
	.zero		1


	//   ....[95]....
        /*13cc*/ 	.word	0x0001e540
        /*13d0*/ 	.word	0x00000005
        /*13d4*/ 	.word	0x0002d840
        /*13d8*/ 	.short	0x010a
        /*13da*/ 	.byte	0x3f
	.zero		1


	//   ....[96]....
        /*13dc*/ 	.word	0x0001eae0
        /*13e0*/ 	.word	0x00000005
        /*13e4*/ 	.word	0x0002d860
        /*13e8*/ 	.short	0x010a
        /*13ea*/ 	.byte	0x3f
	.zero		1


	//   ....[97]....
        /*13ec*/ 	.word	0x0001f0c0
        /*13f0*/ 	.word	0x00000000
        /*13f4*/ 	.word	0x0002d860
        /*13f8*/ 	.short	0x010a
        /*13fa*/ 	.byte	0x3f
	.zero		1


	//   ....[98]....
        /*13fc*/ 	.word	0x00020010
        /*1400*/ 	.word	0x00000005
        /*1404*/ 	.word	0x0002d820
        /*1408*/ 	.short	0x010a
        /*140a*/ 	.byte	0x3f
	.zero		1


	//   ....[99]....
        /*140c*/ 	.word	0x000201b0
        /*1410*/ 	.word	0x00000003
        /*1414*/ 	.word	0x0002d840
        /*1418*/ 	.short	0x010a
        /*141a*/ 	.byte	0x3f
	.zero		1


	//   ....[100]....
        /*141c*/ 	.word	0x00020200
        /*1420*/ 	.word	0x00000005
        /*1424*/ 	.word	0x0002d840
        /*1428*/ 	.short	0x010a
        /*142a*/ 	.byte	0x3f
	.zero		1


	//   ....[101]....
        /*142c*/ 	.word	0x00020250
        /*1430*/ 	.word	0x00000003
        /*1434*/ 	.word	0x0002d860
        /*1438*/ 	.short	0x010a
        /*143a*/ 	.byte	0x3f
	.zero		1


	//----- nvinfo : EIATTR_NUM_MBARRIERS
	.align		4
.L_325:
        /*143c*/ 	.byte	0x03, 0x38
        /*143e*/ 	.short	0x0016


	//----- nvinfo : EIATTR_EXIT_INSTR_OFFSETS
	.align		4
        /*1440*/ 	.byte	0x04, 0x1c
        /*1442*/ 	.short	(.L_327 - .L_326)


	//   ....[0]....
.L_326:
        /*1444*/ 	.word	0x0001c540


	//----- nvinfo : EIATTR_MAX_THREADS
	.align		4
.L_327:
        /*1448*/ 	.byte	0x04, 0x05
        /*144a*/ 	.short	(.L_329 - .L_328)
.L_328:
        /*144c*/ 	.word	0x00000200
        /*1450*/ 	.word	0x00000001
        /*1454*/ 	.word	0x00000001


	//----- nvinfo : EIATTR_CRS_STACK_SIZE
	.align		4
.L_329:
        /*1458*/ 	.byte	0x04, 0x1e
        /*145a*/ 	.short	(.L_331 - .L_330)
.L_330:
        /*145c*/ 	.word	0x00000000


	//----- nvinfo : EIATTR_CBANK_PARAM_SIZE
	.align		4
.L_331:
        /*1460*/ 	.byte	0x03, 0x19
        /*1462*/ 	.short	0x0af0


	//----- nvinfo : EIATTR_PARAM_CBANK
	.align		4
        /*1464*/ 	.byte	0x04, 0x0a
        /*1466*/ 	.short	(.L_333 - .L_332)
	.align		4
.L_332:
        /*1468*/ 	.word	index@(.nv.constant0._ZN7cutlass13device_kernelIN5flash11enable_sm90INS1_16FlashAttnFwdSm90INS1_25CollectiveMainloopFwdSm90ILi2EN4cute5tupleIJNS5_1CILi1EEES8_S8_EEENS6_IJNS7_ILi192EEENS7_ILi128EEENS7_ILi96EEEEEELi96ENS_6half_tEfNS_4arch4Sm90ELb1ELb0ELb0ELb1ELb1ELb1ELb0ELb0ELb1ELb1ELb0ELb0EEENS1_21CollectiveEpilogueFwdINS6_IJSA_SC_SB_EEES9_SE_SG_Li384ELb1ELb1ELb0ELb0EEENS1_36VarlenDynamicPersistentTileSchedulerILi192ELi128ELi384ELi128ELb0ELb1ELb1ELb1ELb1ELb1EEEEEEEEEvNT_6ParamsE)
        /*146c*/ 	.short	0x0210
        /*146e*/ 	.short	0x0af0


	//----- nvinfo : EIATTR_SW_WAR
	.align		4
.L_333:
        /*1470*/ 	.byte	0x04, 0x36
        /*1472*/ 	.short	(.L_335 - .L_334)
.L_334:
        /*1474*/ 	.word	0x00000008
.L_335:


//--------------------- .nv.callgraph             --------------------------
	.section	.nv.callgraph,"",@"SHT_CUDA_CALLGRAPH"
	.align	4
	.sectionentsize	8
	.align		4
        /*0000*/ 	.word	0x00000000
	.align		4
        /*0004*/ 	.word	0xffffffff
	.align		4
        /*0008*/ 	.word	index@(_ZN7cutlass13device_kernelIN5flash11enable_sm90INS1_16FlashAttnFwdSm90INS1_25CollectiveMainloopFwdSm90ILi2EN4cute5tupleIJNS5_1CILi1EEES8_S8_EEENS6_IJNS7_ILi192EEENS7_ILi128EEENS7_ILi96EEEEEELi96ENS_6half_tEfNS_4arch4Sm90ELb0ELb0ELb0ELb0ELb1ELb0ELb0ELb0ELb1ELb1ELb0ELb0EEENS1_21CollectiveEpilogueFwdINS6_IJSA_SC_SB_EEES9_SE_SG_Li384ELb0ELb1ELb0ELb0EEENS1_29StaticPersistentTileSchedulerILb0EEEEEEEEEvNT_6ParamsE)
	.align		4
        /*000c*/ 	.word	index@(__assertfail)
	.align		4
        /*0010*/ 	.word	index@(_ZN7cutlass13device_kernelIN5flash11enable_sm90INS1_16FlashAttnFwdSm90INS1_25CollectiveMainloopFwdSm90ILi2EN4cute5tupleIJNS5_1CILi1EEES8_S8_EEENS6_IJNS7_ILi192EEENS7_ILi128EEENS7_ILi96EEEEEELi96ENS_6half_tEfNS_4arch4Sm90ELb0ELb0ELb0ELb1ELb1ELb0ELb0ELb0ELb1ELb1ELb0ELb0EEENS1_21CollectiveEpilogueFwdINS6_IJSA_SC_SB_EEES9_SE_SG_Li384ELb1ELb1ELb0ELb0EEENS1_36VarlenDynamicPersistentTileSchedulerILi192ELi128ELi384ELi128ELb0ELb1ELb1ELb0ELb1ELb1EEEEEEEEEvNT_6ParamsE)
	.align		4
        /*0014*/ 	.word	index@(__assertfail)
	.align		4
        /*0018*/ 	.word	index@(_ZN7cutlass13device_kernelIN5flash11enable_sm90INS1_16FlashAttnFwdSm90INS1_25CollectiveMainloopFwdSm90ILi2EN4cute5tupleIJNS5_1CILi1EEES8_S8_EEENS6_IJNS7_ILi192EEENS7_ILi128EEENS7_ILi96EEEEEELi96ENS_6half_tEfNS_4arch4Sm90ELb0ELb0ELb0ELb1ELb1ELb1ELb0ELb0ELb1ELb1ELb0ELb0EEENS1_21CollectiveEpilogueFwdINS6_IJSA_SC_SB_EEES9_SE_SG_Li384ELb1ELb1ELb0ELb0EEENS1_36VarlenDynamicPersistentTileSchedulerILi192ELi128ELi384ELi128ELb0ELb1ELb1ELb0ELb1ELb1EEEEEEEEEvNT_6ParamsE)
	.align		4
        /*001c*/ 	.word	index@(__assertfail)
	.align		4
        /*0020*/ 	.word	index@(_ZN7cutlass13device_kernelIN5flash11enable_sm90INS1_16FlashAttnFwdSm90INS1_25CollectiveMainloopFwdSm90ILi2EN4cute5tupleIJNS5_1CILi1EEES8_S8_EEENS6_IJNS7_ILi192EEENS7_ILi128EEENS7_ILi96EEEEEELi96ENS_6half_tEfNS_4arch4Sm90ELb0ELb1ELb0ELb0ELb1ELb0ELb0ELb0ELb1ELb1ELb0ELb0EEENS1_21CollectiveEpilogueFwdINS6_IJSA_SC_SB_EEES9_SE_SG_Li384ELb0ELb1ELb0ELb0EEENS1_30DynamicPersistentTileSchedulerILi384ELi128ELb0ELb1ELb1EEEEEEEEEvNT_6ParamsE)
	.align		4
        /*0024*/ 	.word	index@(__assertfail)
	.align		4
        /*0028*/ 	.word	index@(_ZN7cutlass13device_kernelIN5flash11enable_sm90INS1_16FlashAttnFwdSm90INS1_25CollectiveMainloopFwdSm90ILi2EN4cute5tupleIJNS5_1CILi1EEES8_S8_EEENS6_IJNS7_ILi192EEENS7_ILi128EEENS7_ILi96EEEEEELi96ENS_6half_tEfNS_4arch4Sm90ELb0ELb1ELb0ELb1ELb1ELb0ELb0ELb0ELb1ELb1ELb0ELb0EEENS1_21CollectiveEpilogueFwdINS6_IJSA_SC_SB_EEES9_SE_SG_Li384ELb1ELb1ELb0ELb0EEENS1_36VarlenDynamicPersistentTileSchedulerILi192ELi128ELi384ELi128ELb0ELb1ELb1ELb1ELb0ELb1EEEEEEEEEvNT_6ParamsE)
	.align		4
        /*002c*/ 	.word	index@(__assertfail)
	.align		4
        /*0030*/ 	.word	index@(_ZN7cutlass13device_kernelIN5flash11enable_sm90INS1_16FlashAttnFwdSm90INS1_25CollectiveMainloopFwdSm90ILi2EN4cute5tupleIJNS5_1CILi1EEES8_S8_EEENS6_IJNS7_ILi192EEENS7_ILi128EEENS7_ILi96EEEEEELi96ENS_6half_tEfNS_4arch4Sm90ELb0ELb1ELb0ELb1ELb1ELb1ELb0ELb0ELb1ELb1ELb0ELb0EEENS1_21CollectiveEpilogueFwdINS6_IJSA_SC_SB_EEES9_SE_SG_Li384ELb1ELb1ELb0ELb0EEENS1_36VarlenDynamicPersistentTileSchedulerILi192ELi128ELi384ELi128ELb0ELb1ELb1ELb1ELb0ELb1EEEEEEEEEvNT_6ParamsE)
	.align		4
        /*0034*/ 	.word	index@(__assertfail)
	.align		4
        /*0038*/ 	.word	index@(_ZN7cutlass13device_kernelIN5flash11enable_sm90INS1_16FlashAttnFwdSm90INS1_25CollectiveMainloopFwdSm90ILi2EN4cute5tupleIJNS5_1CILi1EEES8_S8_EEENS6_IJNS7_ILi192EEENS7_ILi128EEENS7_ILi96EEEEEELi96ENS_6half_tEfNS_4arch4Sm90ELb1ELb0ELb0ELb0ELb1ELb0ELb0ELb0ELb1ELb1ELb0ELb0EEENS1_21CollectiveEpilogueFwdINS6_IJSA_SC_SB_EEES9_SE_SG_Li384ELb0ELb1ELb0ELb0EEENS1_30DynamicPersistentTileSchedulerILi384ELi128ELb0ELb1ELb1EEEEEEEEEvNT_6ParamsE)
	.align		4
        /*003c*/ 	.word	index@(__assertfail)
	.align		4
        /*0040*/ 	.word	index@(_ZN7cutlass13device_kernelIN5flash11enable_sm90INS1_16FlashAttnFwdSm90INS1_25CollectiveMainloopFwdSm90ILi2EN4cute5tupleIJNS5_1CILi1EEES8_S8_EEENS6_IJNS7_ILi192EEENS7_ILi128EEENS7_ILi96EEEEEELi96ENS_6half_tEfNS_4arch4Sm90ELb1ELb0ELb0ELb1ELb1ELb0ELb0ELb0ELb1ELb1ELb0ELb0EEENS1_21CollectiveEpilogueFwdINS6_IJSA_SC_SB_EEES9_SE_SG_Li384ELb1ELb1ELb0ELb0EEENS1_36VarlenDynamicPersistentTileSchedulerILi192ELi128ELi384ELi128ELb0ELb1ELb1ELb1ELb1ELb1EEEEEEEEEvNT_6ParamsE)
	.align		4
        /*0044*/ 	.word	index@(__assertfail)
	.align		4
        /*0048*/ 	.word	index@(_ZN7cutlass13device_kernelIN5flash11enable_sm90INS1_16FlashAttnFwdSm90INS1_25CollectiveMainloopFwdSm90ILi2EN4cute5tupleIJNS5_1CILi1EEES8_S8_EEENS6_IJNS7_ILi192EEENS7_ILi128EEENS7_ILi96EEEEEELi96ENS_6half_tEfNS_4arch4Sm90ELb1ELb0ELb0ELb1ELb1ELb1ELb0ELb0ELb1ELb1ELb0ELb0EEENS1_21CollectiveEpilogueFwdINS6_IJSA_SC_SB_EEES9_SE_SG_Li384ELb1ELb1ELb0ELb0EEENS1_36VarlenDynamicPersistentTileSchedulerILi192ELi128ELi384ELi128ELb0ELb1ELb1ELb1ELb1ELb1EEEEEEEEEvNT_6ParamsE)
	.align		4
        /*004c*/ 	.word	index@(__assertfail)
	.align		4
        /*0050*/ 	.word	0x00000000
	.align		4
        /*0054*/ 	.word	0xfffffffe
	.align		4
        /*0058*/ 	.word	0x00000000
	.align		4
        /*005c*/ 	.word	0xfffffffd
	.align		4
        /*0060*/ 	.word	0x00000000
	.align		4
        /*0064*/ 	.word	0xfffffffc


//--------------------- .nv.constant4             --------------------------
	.section	.nv.constant4,"a",@progbits
	.align	8
	.align		8
.nv.constant4:
        /*0000*/ 	.dword	__assertfail
	.align		8
        /*0008*/ 	.dword	__unnamed_1
	.align		8
        /*0010*/ 	.dword	__unnamed_2
	.align		8
        /*0018*/ 	.dword	__unnamed_3
	.align		8
        /*0020*/ 	.dword	__unnamed_4
	.align		8
        /*0028*/ 	.dword	__unnamed_5
	.align		8
        /*0030*/ 	.dword	_ZN71_INTERNAL_deb91f2f_35_flash_fwd_hdim96_fp16_paged_sm90_cu_9949e2e8_49814cuda3std3__45__cpo5beginE
	.align		8
        /*0038*/ 	.dword	_ZN71_INTERNAL_deb91f2f_35_flash_fwd_hdim96_fp16_paged_sm90_cu_9949e2e8_49814cuda3std3__45__cpo3endE
	.align		8
        /*0040*/ 	.dword	_ZN71_INTERNAL_deb91f2f_35_flash_fwd_hdim96_fp16_paged_sm90_cu_9949e2e8_49814cuda3std3__45__cpo6cbeginE
	.align		8
        /*0048*/ 	.dword	_ZN71_INTERNAL_deb91f2f_35_flash_fwd_hdim96_fp16_paged_sm90_cu_9949e2e8_49814cuda3std3__45__cpo4cendE
	.align		8
        /*0050*/ 	.dword	_ZN71_INTERNAL_deb91f2f_35_flash_fwd_hdim96_fp16_paged_sm90_cu_9949e2e8_49814cuda3std3__473_GLOBAL__N__deb91f2f_35_flash_fwd_hdim96_fp16_paged_sm90_cu_9949e2e8_49816ignoreE
	.align		8
        /*0058*/ 	.dword	_ZN71_INTERNAL_deb91f2f_35_flash_fwd_hdim96_fp16_paged_sm90_cu_9949e2e8_49814cuda3std3__419piecewise_constructE
	.align		8
        /*0060*/ 	.dword	_ZN71_INTERNAL_deb91f2f_35_flash_fwd_hdim96_fp16_paged_sm90_cu_9949e2e8_49814cuda3std3__48in_placeE
	.align		8
        /*0068*/ 	.dword	_ZN71_INTERNAL_deb91f2f_35_flash_fwd_hdim96_fp16_paged_sm90_cu_9949e2e8_49814cuda3std6ranges3__45__cpo4swapE
	.align		8
        /*0070*/ 	.dword	_ZN71_INTERNAL_deb91f2f_35_flash_fwd_hdim96_fp16_paged_sm90_cu_9949e2e8_49814cuda3std6ranges3__45__cpo9iter_moveE
	.align		8
        /*0078*/ 	.dword	_ZN71_INTERNAL_deb91f2f_35_flash_fwd_hdim96_fp16_paged_sm90_cu_9949e2e8_49814cute7productE
	.align		8
        /*0080*/ 	.dword	_ZN71_INTERNAL_deb91f2f_35_flash_fwd_hdim96_fp16_paged_sm90_cu_9949e2e8_49814cute1_E
	.align		8
        /*0088*/ 	.dword	$str$23
	.align		8
        /*0090*/ 	.dword	$str$24


//--------------------- .text._ZN7cutlass13device_kernelIN5flash11enable_sm90INS1_16FlashAttnFwdSm90INS1_25CollectiveMainloopFwdSm90ILi2EN4cute5tupleIJNS5_1CILi1EEES8_S8_EEENS6_IJNS7_ILi192EEENS7_ILi128EEENS7_ILi96EEEEEELi96ENS_6half_tEfNS_4arch4Sm90ELb0ELb0ELb0ELb0ELb1ELb0ELb0ELb0ELb1ELb1ELb0ELb0EEENS1_21CollectiveEpilogueFwdINS6_IJSA_SC_SB_EEES9_SE_SG_Li384ELb0ELb1ELb0ELb0EEENS1_29StaticPersistentTileSchedulerILb0EEEEEEEEEvNT_6ParamsE --------------------------
	.section	.text._ZN7cutlass13device_kernelIN5flash11enable_sm90INS1_16FlashAttnFwdSm90INS1_25CollectiveMainloopFwdSm90ILi2EN4cute5tupleIJNS5_1CILi1EEES8_S8_EEENS6_IJNS7_ILi192EEENS7_ILi128EEENS7_ILi96EEEEEELi96ENS_6half_tEfNS_4arch4Sm90ELb0ELb0ELb0ELb0ELb1ELb0ELb0ELb0ELb1ELb1ELb0ELb0EEENS1_21CollectiveEpilogueFwdINS6_IJSA_SC_SB_EEES9_SE_SG_Li384ELb0ELb1ELb0ELb0EEENS1_29StaticPersistentTileSchedulerILb0EEEEEEEEEvNT_6ParamsE,"ax",@progbits
	.align	128
.text._ZN7cutlass13device_kernelIN5flash11enable_sm90INS1_16FlashAttnFwdSm90INS1_25CollectiveMainloopFwdSm90ILi2EN4cute5tupleIJNS5_1CILi1EEES8_S8_EEENS6_IJNS7_ILi192EEENS7_ILi128EEENS7_ILi96EEEEEELi96ENS_6half_tEfNS_4arch4Sm90ELb0ELb0ELb0ELb0ELb1ELb0ELb0ELb0ELb1ELb1ELb0ELb0EEENS1_21CollectiveEpilogueFwdINS6_IJSA_SC_SB_EEES9_SE_SG_Li384ELb0ELb1ELb0ELb0EEENS1_29StaticPersistentTileSchedulerILb0EEEEEEEEEvNT_6ParamsE:
        .type           _ZN7cutlass13device_kernelIN5flash11enable_sm90INS1_16FlashAttnFwdSm90INS1_25CollectiveMainloopFwdSm90ILi2EN4cute5tupleIJNS5_1CILi1EEES8_S8_EEENS6_IJNS7_ILi192EEENS7_ILi128EEENS7_ILi96EEEEEELi96ENS_6half_tEfNS_4arch4Sm90ELb0ELb0ELb0ELb0ELb1ELb0ELb0ELb0ELb1ELb1ELb0ELb0EEENS1_21CollectiveEpilogueFwdINS6_IJSA_SC_SB_EEES9_SE_SG_Li384ELb0ELb1ELb0ELb0EEENS1_29StaticPersistentTileSchedulerILb0EEEEEEEEEvNT_6ParamsE,@function
        .size           _ZN7cutlass13device_kernelIN5flash11enable_sm90INS1_16FlashAttnFwdSm90INS1_25CollectiveMainloopFwdSm90ILi2EN4cute5tupleIJNS5_1CILi1EEES8_S8_EEENS6_IJNS7_ILi192EEENS7_ILi128EEENS7_ILi96EEEEEELi96ENS_6half_tEfNS_4arch4Sm90ELb0ELb0ELb0ELb0ELb1ELb0ELb0ELb0ELb1ELb1ELb0ELb0EEENS1_21CollectiveEpilogueFwdINS6_IJSA_SC_SB_EEES9_SE_SG_Li384ELb0ELb1ELb0ELb0EEENS1_29StaticPersistentTileSchedulerILb0EEEEEEEEEvNT_6ParamsE,(.L_x_2728 - _ZN7cutlass13device_kernelIN5flash11enable_sm90INS1_16FlashAttnFwdSm90INS1_25CollectiveMainloopFwdSm90ILi2EN4cute5tupleIJNS5_1CILi1EEES8_S8_EEENS6_IJNS7_ILi192EEENS7_ILi128EEENS7_ILi96EEEEEELi96ENS_6half_tEfNS_4arch4Sm90ELb0ELb0ELb0ELb0ELb1ELb0ELb0ELb0ELb1ELb1ELb0ELb0EEENS1_21CollectiveEpilogueFwdINS6_IJSA_SC_SB_EEES9_SE_SG_Li384ELb0ELb1ELb0ELb0EEENS1_29StaticPersistentTileSchedulerILb0EEEEEEEEEvNT_6ParamsE)
        .other          _ZN7cutlass13device_kernelIN5flash11enable_sm90INS1_16FlashAttnFwdSm90INS1_25CollectiveMainloopFwdSm90ILi2EN4cute5tupleIJNS5_1CILi1EEES8_S8_EEENS6_IJNS7_ILi192EEENS7_ILi128EEENS7_ILi96EEEEEELi96ENS_6half_tEfNS_4arch4Sm90ELb0ELb0ELb0ELb0ELb1ELb0ELb0ELb0ELb1ELb1ELb0ELb0EEENS1_21CollectiveEpilogueFwdINS6_IJSA_SC_SB_EEES9_SE_SG_Li384ELb0ELb1ELb0ELb0EEENS1_29StaticPersistentTileSchedulerILb0EEEEEEEEEvNT_6ParamsE,@"STO_CUDA_ENTRY STV_DEFAULT"
_ZN7cutlass13device_kernelIN5flash11enable_sm90INS1_16FlashAttnFwdSm90INS1_25CollectiveMainloopFwdSm90ILi2EN4cute5tupleIJNS5_1CILi1EEES8_S8_EEENS6_IJNS7_ILi192EEENS7_ILi128EEENS7_ILi96EEEEEELi96ENS_6half_tEfNS_4arch4Sm90ELb0ELb0ELb0ELb0ELb1ELb0ELb0ELb0ELb1ELb1ELb0ELb0EEENS1_21CollectiveEpilogueFwdINS6_IJSA_SC_SB_EEES9_SE_SG_Li384ELb0ELb1ELb0ELb0EEENS1_29StaticPersistentTileSchedulerILb0EEEEEEEEEvNT_6ParamsE:
[----:B------:R-:W0:Y:S02]  /*0000*/  LDC R1, c[0x0][0x28] ;  /* 0x00000a00ff017b82 */ /* 0x000e240000000800 */
[----:B0-----:R-:W-:Y:S01]  /*0010*/  VIADD R1, R1, 0xffffffe8 ;  /* 0xffffffe801017836 */ /* 0x001fe20000000000 */
[----:B------:R-:W0:Y:S01]  /*0020*/  S2R R3, SR_TID.X ;  /* 0x0000000000037919 */ /* 0x000e220000002100 */
[----:B------:R-:W-:Y:S01]  /*0030*/  ELECT P0, URZ, PT ;  /* 0x00000000003f782f */ /* 0x000fe20003800000 */
[----:B------:R-:W-:Y:S01]  /*0040*/  UMOV UR4, 0x80 ;  /* 0x0000008000047882 */ /* 0x000fe20000000000 */
[----:B------:R-:W-:Y:S01]  /*0050*/  UMOV UR7, 0x180 ;  /* 0x0000018000077882 */ /* 0x000fe20000000000 */
[--C-:B0-----:R-:W-:Y:S02]  /*0060*/  SHF.R.U32.HI R0, RZ, 0x5, R3.reuse ;  /* 0x00000005ff007819 */ /* 0x101fe40000011603 */
[----:B------:R-:W-:-:S03]  /*0070*/  SHF.R.U32.HI R3, RZ, 0x7, R3 ;  /* 0x00000007ff037819 */ /* 0x000fc60000011603 */
[----:B------:R-:W0:Y:S04]  /*0080*/  SHFL.IDX PT, R2, R0, RZ, 0x1f ;  /* 0x00001fff00027589 */ /* 0x000e2800000e0000 */
[----:B------:R-:W1:Y:S01]  /*0090*/  SHFL.IDX PT, R3, R3, RZ, 0x1f ;  /* 0x00001fff03037589 */ /* 0x000e6200000e0000 */
[C---:B0-----:R-:W-:Y:S02]  /*00a0*/  ISETP.NE.OR P0, PT, R2.reuse, RZ, !P0 ;  /* 0x000000ff0200720c */ /* 0x041fe40004705670 */
[----:B------:R-:W-:-:S11]  /*00b0*/  ISETP.NE.AND P1, PT, R2, RZ, PT ;  /* 0x000000ff0200720c */ /* 0x000fd60003f25270 */
[----:B------:R-:W-:Y:S01]  /*00c0*/  VOTEU.ALL UP0, P0 ;  /* 0x00000000003f7886 */ /* 0x000fe20000000000 */
[----:B------:R-:W-:-:S04]  /*00d0*/  VOTEU.ALL UP1, P0 ;  /* 0x00000000003f7886 */ /* 0x000fc80000020000 */
[----:B------:R-:W0:Y:S01]  /*00e0*/  @!UP0 S2UR UR8, SR_CgaCtaId ;  /* 0x00000000000889c3 */ /* 0x000e220000008800 */
[----:B------:R-:W-:Y:S01]  /*00f0*/  @!UP0 UMOV UR6, 0x400 ;  /* 0x0000040000068882 */ /* 0x000fe20000000000 */
[----:B------:R-:W-:-:S04]  /*0100*/  @!UP0 UIADD3 UR4, -UR4, 0x100000, URZ ;  /* 0x0010000004048890 */ /* 0x000fc8000fffe13f */
[----:B------:R-:W-:Y:S02]  /*0110*/  @!UP0 USHF.L.U32 UR5, UR4, 0xb, URZ ;  /* 0x0000000b04058899 */ /* 0x000fe4000800063f */
[----:B------:R-:W-:Y:S02]  /*0120*/  @!UP0 USHF.L.U32 UR4, UR4, 0x1, URZ ;  /* 0x0000000104048899 */ /* 0x000fe4000800063f */
[----:B0-----:R-:W-:Y:S02]  /*0130*/  @!UP0 ULEA UR8, UR8, UR6, 0x18 ;  /* 0x0000000608088291 */ /* 0x001fe4000f8ec03f */
[----:B------:R-:W-:-:S04]  /*0140*/  @!UP0 UIADD3 UR6, -UR7, 0x100000, URZ ;  /* 0x0010000007068890 */ /* 0x000fc8000fffe13f */
[----:B------:R-:W-:Y:S02]  /*0150*/  @!UP0 USHF.L.U32 UR7, UR6, 0xb, URZ ;  /* 0x0000000b06078899 */ /* 0x000fe4000800063f */
[----:B------:R-:W-:Y:S01]  /*0160*/  @!UP0 USHF.L.U32 UR6, UR6, 0x1, URZ ;  /* 0x0000000106068899 */ /* 0x000fe2000800063f */
[----:B------:R-:W-:-:S05]  /*0170*/  VOTEU.ALL UP0, P0 ;  /* 0x00000000003f7886 */ /* 0x000fca0000000000 */
[----:B------:R0:W2:Y:S06]  /*0180*/  @!UP0 SYNCS.EXCH.64 URZ, [UR8+0x2d800], UR4 ;  /* 0x02d80004083f85b2 */ /* 0x0000ac0008000100 */
[----:B------:R0:W3:Y:S02]  /*0190*/  @!UP1 SYNCS.EXCH.64 URZ, [UR8+0x2d820], UR6 ;  /* 0x02d82006083f95b2 */ /* 0x0000e40008000100 */
[----:B01----:R-:W-:Y:S05]  /*01a0*/  @P1 BRA `(.L_x_0) ;  /* 0x0000000000481947 */ /* 0x003fea0003800000 */
[----:B------:R-:W0:Y:S01]  /*01b0*/  S2UR UR5, SR_CgaCtaId ;  /* 0x00000000000579c3 */ /* 0x000e220000008800 */
[----:B------:R-:W-:Y:S01]  /*01c0*/  UMOV UR4, 0x400 ;  /* 0x0000040000047882 */ /* 0x000fe20000000000 */
[----:B------:R-:W-:Y:S01]  /*01d0*/  UMOV UR6, 0x80 ;  /* 0x0000008000067882 */ /* 0x000fe20000000000 */
[----:B------:R-:W-:Y:S01]  /*01e0*/  UMOV UR7, 0x180 ;  /* 0x0000018000077882 */ /* 0x000fe20000000000 */
[----:B------:R-:W-:Y:S01]  /*01f0*/  ELECT P0, URZ, PT ;  /* 0x00000000003f782f */ /* 0x000fe20003800000 */
[----:B0-----:R-:W-:Y:S02]  /*0200*/  ULEA UR8, UR5, UR4, 0x18 ;  /* 0x0000000405087291 */ /* 0x001fe4000f8ec03f */
[----:B------:R-:W-:-:S04]  /*0210*/  UIADD3 UR4, -UR6, 0x100000, URZ ;  /* 0x0010000006047890 */ /* 0x000fc8000fffe13f */
[----:B------:R-:W-:Y:S02]  /*0220*/  USHF.L.U32 UR5, UR4, 0xb, URZ ;  /* 0x0000000b04057899 */ /* 0x000fe4000800063f */
[----:B------:R-:W-:Y:S02]  /*0230*/  USHF.L.U32 UR4, UR4, 0x1, URZ ;  /* 0x0000000104047899 */ /* 0x000fe4000800063f */
[----:B------:R-:W-:-:S04]  /*0240*/  UIADD3 UR6, -UR7, 0x100000, URZ ;  /* 0x0010000007067890 */ /* 0x000fc8000fffe13f */
[----:B------:R-:W-:Y:S02]  /*0250*/  USHF.L.U32 UR7, UR6, 0xb, URZ ;  /* 0x0000000b06077899 */ /* 0x000fe4000800063f */
[----:B------:R-:W-:Y:S01]  /*0260*/  USHF.L.U32 UR6, UR6, 0x1, URZ ;  /* 0x0000000106067899 */ /* 0x000fe2000800063f */
[----:B------:R-:W0:Y:S03]  /*0270*/  FENCE.VIEW.ASYNC.S ;  /* 0x00000000000073c6 */ /* 0x000e260000000000 */
[----:B0-----:R0:W1:Y:S08]  /*0280*/  SYNCS.EXCH.64 URZ, [UR8+0x2d830], UR4 ;  /* 0x02d83004083f75b2 */ /* 0x0010700008000100 */
[----:B------:R0:W4:Y:S01]  /*0290*/  SYNCS.EXCH.64 URZ, [UR8+0x2d840], UR6 ;  /* 0x02d84006083f75b2 */ /* 0x0001220008000100 */
[----:B------:R0:W0:Y:S01]  /*02a0*/  SYNCS.EXCH.64 URZ, [UR8+0x2d838], UR4 ;  /* 0x02d83804083f75b2 */ /* 0x0000220008000100 */
[----:B------:R0:W0:Y:S01]  /*02b0*/  SYNCS.EXCH.64 URZ, [UR8+0x2d848], UR6 ;  /* 0x02d84806083f75b2 */ /* 0x0000220008000100 */
[----:B------:R-:W-:Y:S01]  /*02c0*/  NOP ;  /* 0x0000000000007918 */ /* 0x000fe20000000000 */
.L_x_0:
[----:B------:R-:W5:Y:S01]  /*02d0*/  SHFL.IDX PT, R2, R0, RZ, 0x1f ;  /* 0x00001fff00027589 */ /* 0x000f6200000e0000 */
[----:B------:R-:W-:Y:S01]  /*02e0*/  NOP ;  /* 0x0000000000007918 */ /* 0x000fe20000000000 */
[----:B-----5:R-:W-:-:S13]  /*02f0*/  ISETP.NE.AND P0, PT, R2, RZ, PT ;  /* 0x000000ff0200720c */ /* 0x020fda0003f05270 */
[----:B------:R-:W-:Y:S05]  /*0300*/  @P0 BRA `(.L_x_1) ;  /* 0x0000000000480947 */ /* 0x000fea0003800000 */
[----:B0-----:R-:W0:Y:S01]  /*0310*/  S2UR UR5, SR_CgaCtaId ;  /* 0x00000000000579c3 */ /* 0x001e220000008800 */
        /* <DEDUP_REMOVED lines=12> */
[----:B0-----:R0:W0:Y:S08]  /*03e0*/  SYNCS.EXCH.64 URZ, [UR8+0x2d850], UR4 ;  /* 0x02d85004083f75b2 */ /* 0x0010300008000100 */
[----:B------:R0:W0:Y:S01]  /*03f0*/  SYNCS.EXCH.64 URZ, [UR8+0x2d860], UR6 ;  /* 0x02d86006083f75b2 */ /* 0x0000220008000100 */
[----:B------:R0:W0:Y:S01]  /*0400*/  SYNCS.EXCH.64 URZ, [UR8+0x2d858], UR4 ;  /* 0x02d85804083f75b2 */ /* 0x0000220008000100 */
[----:B------:R0:W0:Y:S01]  /*0410*/  SYNCS.EXCH.64 URZ, [UR8+0x2d868], UR6 ;  /* 0x02d86806083f75b2 */ /* 0x0000220008000100 */
[----:B------:R-:W-:Y:S01]  /*0420*/  NOP ;  /* 0x0000000000007918 */ /* 0x000fe20000000000 */
.L_x_1:
[----:B------:R-:W5:Y:S01]  /*0430*/  SHFL.IDX PT, R2, R0, RZ, 0x1f ;  /* 0x00001fff00027589 */ /* 0x000f6200000e0000 */
[----:B------:R-:W-:Y:S01]  /*0440*/  NOP ;  /* 0x0000000000007918 */ /* 0x000fe20000000000 */
[----:B-----5:R-:W-:-:S13]  /*0450*/  ISETP.NE.AND P0, PT, R2, RZ, PT ;  /* 0x000000ff0200720c */ /* 0x020fda0003f05270 */
[----:B------:R-:W-:Y:S05]  /*0460*/  @P0 BRA `(.L_x_2) ;  /* 0x0000000000380947 */ /* 0x000fea0003800000 */
[----:B0-----:R-:W0:Y:S01]  /*0470*/  S2UR UR5, SR_CgaCtaId ;  /* 0x00000000000579c3 */ /* 0x001e220000008800 */
[----:B------:R-:W-:Y:S01]  /*0480*/  UMOV UR4, 0x400 ;  /* 0x0000040000047882 */ /* 0x000fe20000000000 */
[----:B------:R-:W-:Y:S01]  /*0490*/  UMOV UR7, 0x80 ;  /* 0x0000008000077882 */ /* 0x000fe20000000000 */
[----:B------:R-:W-:Y:S01]  /*04a0*/  ELECT P0, URZ, PT ;  /* 0x00000000003f782f */ /* 0x000fe20003800000 */
[----:B0-----:R-:W-:Y:S02]  /*04b0*/  ULEA UR6, UR5, UR4, 0x18 ;  /* 0x0000000405067291 */ /* 0x001fe4000f8ec03f */
[----:B------:R-:W-:-:S04]  /*04c0*/  UIADD3 UR4, -UR7, 0x100000, URZ ;  /* 0x0010000007047890 */ /* 0x000fc8000fffe13f */
[----:B------:R-:W-:Y:S02]  /*04d0*/  USHF.L.U32 UR5, UR4, 0xb, URZ ;  /* 0x0000000b04057899 */ /* 0x000fe4000800063f */
[----:B------:R-:W-:Y:S01]  /*04e0*/  USHF.L.U32 UR4, UR4, 0x1, URZ ;  /* 0x0000000104047899 */ /* 0x000fe2000800063f */
[----:B------:R-:W0:Y:S11]  /*04f0*/  FENCE.VIEW.ASYNC.S ;  /* 0x00000000000073c6 */ /* 0x000e360000000000 */
[----:B0-----:R0:W0:Y:S01]  /*0500*/  SYNCS.EXCH.64 URZ, [UR6+0x2d870], UR4 ;  /* 0x02d87004063f75b2 */ /* 0x0010220008000100 */
[----:B------:R0:W0:Y:S01]  /*0510*/  SYNCS.EXCH.64 URZ, [UR6+0x2d880], UR4 ;  /* 0x02d88004063f75b2 */ /* 0x0000220008000100 */
[----:B------:R0:W0:Y:S01]  /*0520*/  SYNCS.EXCH.64 URZ, [UR6+0x2d878], UR4 ;  /* 0x02d87804063f75b2 */ /* 0x0000220008000100 */
[----:B------:R0:W0:Y:S01]  /*0530*/  SYNCS.EXCH.64 URZ, [UR6+0x2d888], UR4 ;  /* 0x02d88804063f75b2 */ /* 0x0000220008000100 */
[----:B------:R-:W-:Y:S01]  /*0540*/  NOP ;  /* 0x0000000000007918 */ /* 0x000fe20000000000 */
.L_x_2:
        /* <DEDUP_REMOVED lines=22> */
.L_x_3:
[----:B------:R-:W5:Y:S01]  /*06b0*/  SHFL.IDX PT, R2, R0, RZ, 0x1f ;  /* 0x00001fff00027589 */ /* 0x000f6200000e0000 */
[----:B------:R-:W-:Y:S01]  /*06c0*/  R2UR UR9, R3 ;  /* 0x00000000030972ca */ /* 0x000fe200000e0000 */
        /* <DEDUP_REMOVED lines=21> */
.L_x_4:
[----:B------:R-:W-:Y:S01]  /*0820*/  UISETP.NE.AND UP0, UPT, UR9, URZ, UPT ;  /* 0x0000003f0900728c */ /* 0x000fe2000bf05270 */
[----:B------:R-:W-:Y:S01]  /*0830*/  NOP ;  /* 0x0000000000007918 */ /* 0x000fe20000000000 */
[----:B------:R-:W-:Y:S01]  /*0840*/  UMOV UR42, 0x1 ;  /* 0x00000001002a7882 */ /* 0x000fe20000000000 */
[----:B------:R-:W-:Y:S01]  /*0850*/  ULDC.64 UR48, c[0x0][0x208] ;  /* 0x0000820000307ab9 */ /* 0x000fe20000000a00 */
[----:B------:R-:W-:Y:S01]  /*0860*/  USEL UR42, UR42, 0x2, !UP0 ;  /* 0x000000022a2a7887 */ /* 0x000fe2000c000000 */
[----:B01234-:R-:W-:Y:S01]  /*0870*/  BAR.SYNC.DEFER_BLOCKING 0x0 ;  /* 0x0000000000007b1d */ /* 0x01ffe20000010000 */
[----:B------:R-:W-:-:S13]  /*0880*/  PLOP3.LUT P0, PT, PT, PT, UP0, 0x80, 0x0 ;  /* 0x000000000000781c */ /* 0x000fda0003f0f008 */
[----:B------:R-:W-:Y:S05]  /*0890*/  @!P0 BRA `(.L_x_5) ;  /* 0x0000006400dc8947 */ /* 0x000fea0003800000 */
.L_x_6:
[----:B------:R-:W-:-:S08]  /*08a0*/  NOP ;  /* 0x0000000000007918 */ /* 0x000fd00000000000 */
[----:B------:R-:W0:Y:S02]  /*08b0*/  USETMAXREG.TRY_ALLOC.CTAPOOL UP0, 0xa0 ;  /* 0x000000a0000079c8 */ /* 0x000e240008000600 */
[----:B0-----:R-:W-:-:S13]  /*08c0*/  PLOP3.LUT P0, PT, PT, PT, UP0, 0x80, 0x0 ;  /* 0x000000000000781c */ /* 0x001fda0003f0f008 */
[----:B------:R-:W-:Y:S05]  /*08d0*/  @!P0 BRA `(.L_x_6) ;  /* 0xfffffffc00f08947 */ /* 0x000fea000383ffff */
[----:B------:R-:W0:Y:S01]  /*08e0*/  S2R R2, SR_TID.X ;  /* 0x0000000000027919 */ /* 0x000e220000002100 */
[----:B------:R-:W1:Y:S08]  /*08f0*/  S2UR UR36, SR_CTAID.X ;  /* 0x00000000002479c3 */ /* 0x000e700000002500 */
[----:B------:R-:W-:Y:S06]  /*0900*/  BAR.ARV 0x8, 0x200 ;  /* 0x0208000000007b1d */ /* 0x000fec0000002000 */
[----:B0-----:R-:W-:-:S04]  /*0910*/  LOP3.LUT R0, R2, 0xffffff80, RZ, 0xc0, !PT ;  /* 0xffffff8002007812 */ /* 0x001fc800078ec0ff */
[----:B------:R-:W-:Y:S02]  /*0920*/  ISETP.NE.AND P0, PT, R0, 0x80, PT ;  /* 0x000000800000780c */ /* 0x000fe40003f05270 */
[----:B------:R-:W1:Y:S11]  /*0930*/  LDC R0, c[0x0][0xc34] ;  /* 0x00030d00ff007b82 */ /* 0x000e760000000800 */
[----:B------:R-:W-:Y:S06]  /*0940*/  @!P0 BAR.ARV 0x9, 0x100 ;  /* 0x0244000000008b1d */ /* 0x000fec0000002000 */
[----:B-1----:R-:W-:-:S13]  /*0950*/  ISETP.LE.AND P0, PT, R0, UR36, PT ;  /* 0x0000002400007c0c */ /* 0x002fda000bf03270 */
[----:B------:R-:W-:Y:S05]  /*0960*/  @P0 EXIT ;  /* 0x000000000000094d */ /* 0x000fea0003800000 */
[----:B------:R-:W-:Y:S01]  /*0970*/  VIADD R137, R2, 0xffffff80 ;  /* 0xffffff8002897836 */ /* 0x000fe20000000000 */
[----:B------:R-:W0:Y:S01]  /*0980*/  S2UR UR41, SR_CgaCtaId ;  /* 0x00000000002979c3 */ /* 0x000e220000008800 */
[----:B------:R-:W-:Y:S01]  /*0990*/  UMOV UR40, 0x400 ;  /* 0x0000040000287882 */ /* 0x000fe20000000000 */
[----:B------:R-:W-:Y:S01]  /*09a0*/  IMAD.MOV.U32 R16, RZ, RZ, 0x40 ;  /* 0x00000040ff107424 */ /* 0x000fe200078e00ff */
[----:B------:R-:W-:Y:S01]  /*09b0*/  ULOP3.LUT UR47, UR42, 0x1, URZ, 0xfc, !UPT ;  /* 0x000000012a2f7892 */ /* 0x000fe2000f8efc3f */
[----:B------:R-:W-:Y:S01]  /*09c0*/  SHF.R.S32.HI R0, RZ, 0x1f, R137 ;  /* 0x0000001fff007819 */ /* 0x000fe20000011489 */
[----:B------:R-:W-:Y:S01]  /*09d0*/  UMOV UR46, URZ ;  /* 0x0000003f002e7c82 */ /* 0x000fe20008000000 */
[----:B------:R-:W-:Y:S01]  /*09e0*/  UMOV UR45, URZ ;  /* 0x0000003f002d7c82 */ /* 0x000fe20008000000 */
[----:B------:R-:W-:Y:S01]  /*09f0*/  UMOV UR44, URZ ;  /* 0x0000003f002c7c82 */ /* 0x000fe20008000000 */
[CC--:B------:R-:W-:Y:S02]  /*0a00*/  LEA.HI R2, R0.reuse, R137.reuse, RZ, 0x4 ;  /* 0x0000008900027211 */ /* 0x0c0fe400078f20ff */
[----:B------:R-:W-:-:S02]  /*0a10*/  LEA.HI R141, R0, R137, RZ, 0x7 ;  /* 0x00000089008d7211 */ /* 0x000fc400078f38ff */
[CC--:B------:R-:W-:Y:S02]  /*0a20*/  LEA.HI R4, R0.reuse, R137.reuse, RZ, 0x5 ;  /* 0x0000008900047211 */ /* 0x0c0fe400078f28ff */
[----:B------:R-:W-:Y:S02]  /*0a30*/  LEA.HI R138, R0, R137, RZ, 0x2 ;  /* 0x00000089008a7211 */ /* 0x000fe400078f10ff */
[C---:B------:R-:W-:Y:S02]  /*0a40*/  LOP3.LUT R0, R2.reuse, 0xfffffff0, RZ, 0xc0, !PT ;  /* 0xfffffff002007812 */ /* 0x040fe400078ec0ff */
[----:B------:R-:W-:Y:S02]  /*0a50*/  SHF.R.S32.HI R5, RZ, 0x4, R2 ;  /* 0x00000004ff057819 */ /* 0x000fe40000011402 */
[----:B------:R-:W-:Y:S01]  /*0a60*/  LOP3.LUT R140, R141, 0xffffff80, RZ, 0xc0, !PT ;  /* 0xffffff808d8c7812 */ /* 0x000fe200078ec0ff */
[----:B------:R-:W-:Y:S01]  /*0a70*/  IMAD.IADD R0, R137, 0x1, -R0 ;  /* 0x0000000189007824 */ /* 0x000fe200078e0a00 */
[----:B------:R-:W-:-:S02]  /*0a80*/  LEA.HI R2, R2, R5, RZ, 0x1 ;  /* 0x0000000502027211 */ /* 0x000fc400078f08ff */
[----:B------:R-:W-:Y:S01]  /*0a90*/  LOP3.LUT R6, R138, 0xfffffffc, RZ, 0xc0, !PT ;  /* 0xfffffffc8a067812 */ /* 0x000fe200078ec0ff */
[C---:B------:R-:W-:Y:S01]  /*0aa0*/  IMAD.IADD R140, R137.reuse, 0x1, -R140 ;  /* 0x00000001898c7824 */ /* 0x040fe200078e0a8c */
[----:B------:R-:W-:Y:S01]  /*0ab0*/  SHF.R.S32.HI R3, RZ, 0x1f, R0 ;  /* 0x0000001fff037819 */ /* 0x000fe20000011400 */
[----:B0-----:R-:W-:Y:S01]  /*0ac0*/  ULEA UR40, UR41, UR40, 0x18 ;  /* 0x0000002829287291 */ /* 0x001fe2000f8ec03f */
[----:B------:R-:W-:Y:S01]  /*0ad0*/  LOP3.LUT R2, R2, 0x1ffffffe, RZ, 0xc0, !PT ;  /* 0x1ffffffe02027812 */ /* 0x000fe200078ec0ff */
[----:B------:R-:W-:Y:S01]  /*0ae0*/  IMAD.IADD R137, R137, 0x1, -R6 ;  /* 0x0000000189897824 */ /* 0x000fe200078e0a06 */
[----:B------:R-:W-:Y:S02]  /*0af0*/  LEA.HI R3, R3, R0, RZ, 0x3 ;  /* 0x0000000003037211 */ /* 0x000fe400078f18ff */
[----:B------:R-:W-:Y:S01]  /*0b00*/  SHF.R.S32.HI R7, RZ, 0x1f, R140 ;  /* 0x0000001fff077819 */ /* 0x000fe2000001148c */
[----:B------:R-:W-:Y:S01]  /*0b10*/  IMAD.IADD R2, R5, 0x1, -R2 ;  /* 0x0000000105027824 */ /* 0x000fe200078e0a02 */
[----:B------:R-:W-:Y:S01]  /*0b20*/  SHF.R.S32.HI R5, RZ, 0x5, R4 ;  /* 0x00000005ff057819 */ /* 0x000fe20000011404 */
[C---:B------:R-:W-:Y:S01]  /*0b30*/  IMAD.SHL.U32 R4, R3.reuse, 0x40, RZ ;  /* 0x0000004003047824 */ /* 0x040fe200078e00ff */
[----:B------:R-:W-:Y:S01]  /*0b40*/  LOP3.LUT R3, R3, 0xfffffff8, RZ, 0xc0, !PT ;  /* 0xfffffff803037812 */ /* 0x000fe200078ec0ff */
[----:B------:R-:W-:Y:S01]  /*0b50*/  IMAD.SHL.U32 R22, R137, 0x8, RZ ;  /* 0x0000000889167824 */ /* 0x000fe200078e00ff */
[----:B------:R-:W-:Y:S01]  /*0b60*/  SHF.L.U32 R2, R2, 0x3, RZ ;  /* 0x0000000302027819 */ /* 0x000fe200000006ff */
[----:B------:R-:W-:Y:S01]  /*0b70*/  IMAD R11, R5, 0x10, R0 ;  /* 0x00000010050b7824 */ /* 0x000fe200078e0200 */
[----:B------:R-:W-:Y:S01]  /*0b80*/  LEA.HI R8, R7, R140, RZ, 0x2 ;  /* 0x0000008c07087211 */ /* 0x000fe200078f10ff */
[----:B------:R-:W-:Y:S01]  /*0b90*/  IMAD.IADD R3, R0, 0x1, -R3 ;  /* 0x0000000100037824 */ /* 0x000fe200078e0a03 */
[----:B------:R-:W-:Y:S01]  /*0ba0*/  LOP3.LUT R4, R4, 0x7ffffe00, RZ, 0xc0, !PT ;  /* 0x7ffffe0004047812 */ /* 0x000fe200078ec0ff */
[----:B------:R-:W-:Y:S01]  /*0bb0*/  IMAD.U32 R144, R11, 0x20, R2 ;  /* 0x000000200b907824 */ /* 0x000fe200078e0002 */
[--C-:B------:R-:W-:Y:S01]  /*0bc0*/  SHF.R.S32.HI R9, RZ, 0x2, R8.reuse ;  /* 0x00000002ff097819 */ /* 0x100fe20000011408 */
[----:B------:R-:W-:Y:S01]  /*0bd0*/  IMAD.MOV.U32 R0, RZ, RZ, -0x2 ;  /* 0xfffffffeff007424 */ /* 0x000fe200078e00ff */
[C---:B------:R-:W-:Y:S01]  /*0be0*/  R2P PR, R3.reuse, 0x6 ;  /* 0x0000000603007804 */ /* 0x040fe20000000000 */
[----:B------:R-:W-:Y:S01]  /*0bf0*/  IMAD.SHL.U32 R3, R3, 0x40, RZ ;  /* 0x0000004003037824 */ /* 0x000fe200078e00ff */
[----:B------:R-:W-:Y:S01]  /*0c00*/  SHF.R.S32.HI R6, RZ, 0x1f, R8 ;  /* 0x0000001fff067819 */ /* 0x000fe20000011408 */
[----:B------:R-:W-:Y:S01]  /*0c10*/  IMAD R4, R5, 0x400, R4 ;  /* 0x0000040005047824 */ /* 0x000fe200078e0204 */
[----:B------:R-:W-:Y:S01]  /*0c20*/  SHF.R.S32.HI R141, RZ, 0x7, R141 ;  /* 0x00000007ff8d7819 */ /* 0x000fe2000001148d */
[C---:B------:R-:W-:Y:S01]  /*0c30*/  VIADD R136, R22.reuse, 0x20 ;  /* 0x0000002016887836 */ /* 0x040fe20000000000 */
[----:B------:R-:W-:Y:S01]  /*0c40*/  LOP3.LUT R3, R3, 0x1c0, RZ, 0xc0, !PT ;  /* 0x000001c003037812 */ /* 0x000fe200078ec0ff */
[----:B------:R-:W-:Y:S01]  /*0c50*/  VIADD R23, R22, 0x40 ;  /* 0x0000004016177836 */ /* 0x000fe20000000000 */
[----:B------:R-:W-:-:S02]  /*0c60*/  LOP3.LUT R5, R8, 0x7ffffffc, RZ, 0xc0, !PT ;  /* 0x7ffffffc08057812 */ /* 0x000fc400078ec0ff */
[----:B------:R-:W-:Y:S02]  /*0c70*/  LOP3.LUT R2, R3, 0x8, R2, 0xf8, !PT ;  /* 0x0000000803027812 */ /* 0x000fe400078ef802 */
[----:B------:R-:W-:Y:S01]  /*0c80*/  SHF.R.U32.HI R3, RZ, 0x3, R3 ;  /* 0x00000003ff037819 */ /* 0x000fe20000011603 */
[----:B------:R-:W-:Y:S01]  /*0c90*/  IMAD.IADD R5, R140, 0x1, -R5 ;  /* 0x000000018c057824 */ /* 0x000fe200078e0a05 */
[----:B------:R-:W-:Y:S01]  /*0ca0*/  LEA.HI R10, R6, R9, RZ, 0x3 ;  /* 0x00000009060a7211 */ /* 0x000fe200078f18ff */
[----:B------:R-:W-:Y:S01]  /*0cb0*/  IMAD.HI R6, R141, 0x55555556, RZ ;  /* 0x555555568d067827 */ /* 0x000fe200078e02ff */
[----:B------:R-:W-:Y:S02]  /*0cc0*/  LOP3.LUT R3, R2, R3, RZ, 0x3c, !PT ;  /* 0x0000000302037212 */ /* 0x000fe400078e3cff */
[----:B------:R-:W-:Y:S01]  /*0cd0*/  LOP3.LUT R10, R10, 0xfffffff8, RZ, 0xc0, !PT ;  /* 0xfffffff80a0a7812 */ /* 0x000fe200078ec0ff */
[----:B------:R-:W-:Y:S01]  /*0ce0*/  IMAD R145, R5, R0, 0x80 ;  /* 0x0000008005917424 */ /* 0x000fe200078e0200 */
[----:B------:R-:W-:Y:S01]  /*0cf0*/  LEA.HI R7, R7, R140, RZ, 0x5 ;  /* 0x0000008c07077211 */ /* 0x000fe200078f28ff */
[----:B------:R-:W-:Y:S01]  /*0d00*/  IMAD.IADD R2, R4, 0x1, R3 ;  /* 0x0000000104027824 */ /* 0x000fe200078e0203 */
[----:B------:R-:W-:Y:S01]  /*0d10*/  LEA.HI R6, R6, R6, RZ, 0x1 ;  /* 0x0000000606067211 */ /* 0x000fe200078f08ff */
[----:B------:R-:W-:Y:S01]  /*0d20*/  IMAD.IADD R10, R9, 0x1, -R10 ;  /* 0x00000001090a7824 */ /* 0x000fe200078e0a0a */
[----:B------:R-:W-:-:S02]  /*0d30*/  SHF.R.S32.HI R7, RZ, 0x5, R7 ;  /* 0x00000005ff077819 */ /* 0x000fc40000011407 */
[----:B------:R-:W-:Y:S01]  /*0d40*/  LEA.HI R0, R137, R137, RZ, 0x1 ;  /* 0x0000008989007211 */ /* 0x000fe200078f08ff */
[----:B------:R-:W-:Y:S01]  /*0d50*/  IMAD R6, R6, -0x3, R141 ;  /* 0xfffffffd06067824 */ /* 0x000fe200078e028d */
[----:B------:R-:W-:Y:S01]  /*0d60*/  LEA R2, R2, UR40, 0x1 ;  /* 0x0000002802027c11 */ /* 0x000fe2000f8e08ff */
[----:B------:R-:W-:Y:S01]  /*0d70*/  IMAD R7, R7, 0x10, R10 ;  /* 0x0000001007077824 */ /* 0x000fe200078e020a */
[----:B------:R-:W-:Y:S02]  /*0d80*/  LOP3.LUT R0, R0, 0x1ffffffe, RZ, 0xc0, !PT ;  /* 0x1ffffffe00007812 */ /* 0x000fe400078ec0ff */
[----:B------:R-:W-:Y:S01]  /*0d90*/  SEL R16, R16, 0xffffffc0, !P2 ;  /* 0xffffffc010107807 */ /* 0x000fe20005000000 */
[----:B------:R-:W-:Y:S01]  /*0da0*/  VIADD R17, R2, 0x21800 ;  /* 0x0002180002117836 */ /* 0x000fe20000000000 */
[----:B------:R-:W-:Y:S01]  /*0db0*/  SHF.R.S32.HI R138, RZ, 0x2, R138 ;  /* 0x00000002ff8a7819 */ /* 0x000fe2000001148a */
[----:B------:R-:W-:Y:S01]  /*0dc0*/  IMAD R142, R6, 0x40, R7 ;  /* 0x00000040068e7824 */ /* 0x000fe200078e0207 */
[----:B------:R-:W-:Y:S01]  /*0dd0*/  SHF.R.S32.HI R147, RZ, 0x1f, R136 ;  /* 0x0000001fff937819 */ /* 0x000fe20000011488 */
[----:B------:R-:W-:Y:S01]  /*0de0*/  VIADD R18, R2, 0x21820 ;  /* 0x0002182002127836 */ /* 0x000fe20000000000 */
[----:B------:R-:W-:Y:S01]  /*0df0*/  SHF.R.S32.HI R146, RZ, 0x1f, R23 ;  /* 0x0000001fff927819 */ /* 0x000fe20000011417 */
[----:B------:R-:W-:-:S02]  /*0e00*/  IMAD.IADD R143, R137, 0x1, -R0 ;  /* 0x00000001898f7824 */ /* 0x000fc400078e0a00 */
[C---:B------:R-:W-:Y:S02]  /*0e10*/  @P1 VIADD R18, R17.reuse, 0xffffffe0 ;  /* 0xffffffe011121836 */ /* 0x040fe40000000000 */
[----:B------:R-:W-:Y:S01]  /*0e20*/  IMAD.IADD R17, R17, 0x1, R16 ;  /* 0x0000000111117824 */ /* 0x000fe200078e0210 */
[----:B------:R-:W-:Y:S01]  /*0e30*/  LEA R143, R143, R142, 0x3 ;  /* 0x0000008e8f8f7211 */ /* 0x000fe200078e18ff */
[----:B------:R-:W-:Y:S02]  /*0e40*/  IMAD.IADD R16, R16, 0x1, R18 ;  /* 0x0000000110107824 */ /* 0x000fe400078e0212 */
[----:B------:R-:W-:-:S07]  /*0e50*/  VIADD R19, R18, 0x6000 ;  /* 0x0000600012137836 */ /* 0x000fce0000000000 */
.L_x_35:
[----:B------:R-:W0:Y:S01]  /*0e60*/  SHFL.IDX PT, R0, R141, RZ, 0x1f ;  /* 0x00001fff8d007589 */ /* 0x000e2200000e0000 */
[----:B------:R-:W-:Y:S01]  /*0e70*/  ULDC UR4, c[0x0][0xc38] ;  /* 0x00030e0000047ab9 */ /* 0x000fe20000000800 */
[----:B------:R-:W-:Y:S01]  /*0e80*/  ULDC.64 UR6, c[0x0][0x418] ;  /* 0x0001060000067ab9 */ /* 0x000fe20000000a00 */
[----:B------:R-:W-:Y:S02]  /*0e90*/  UISETP.NE.AND UP2, UPT, UR4, 0x1, UPT ;  /* 0x000000010400788c */ /* 0x000fe4000bf45270 */
[----:B------:R-:W-:Y:S01]  /*0ea0*/  UISETP.NE.U32.AND UP0, UPT, UR6, URZ, UPT ;  /* 0x0000003f0600728c */ /* 0x000fe2000bf05070 */
[----:B------:R-:W-:Y:S01]  /*0eb0*/  ULDC UR4, c[0x0][0xc44] ;  /* 0x0003110000047ab9 */ /* 0x000fe20000000800 */
[----:B------:R-:W-:Y:S01]  /*0ec0*/  UMOV UR43, UR36 ;  /* 0x00000024002b7c82 */ /* 0x000fe20008000000 */
[----:B------:R-:W-:Y:S02]  /*0ed0*/  UISETP.NE.AND UP1, UPT, UR4, 0x1, UPT ;  /* 0x000000010400788c */ /* 0x000fe4000bf25270 */
[----:B------:R-:W-:Y:S01]  /*0ee0*/  UISETP.NE.AND.EX UP0, UPT, UR7, URZ, UPT, UP0 ;  /* 0x0000003f0700728c */ /* 0x000fe2000bf05300 */
[----:B------:R-:W-:-:S03]  /*0ef0*/  ULDC UR51, c[0x0][0x424] ;  /* 0x0001090000337ab9 */ /* 0x000fc60000000800 */
[----:B------:R-:W-:Y:S01]  /*0f00*/  @UP2 ULDC UR4, c[0x0][0xc3c] ;  /* 0x00030f0000042ab9 */ /* 0x000fe20000000800 */
[----:B------:R-:W-:Y:S01]  /*0f10*/  @UP2 ULDC UR6, c[0x0][0xc40] ;  /* 0x0003100000062ab9 */ /* 0x000fe20000000800 */
[----:B------:R-:W-:Y:S02]  /*0f20*/  UIMAD.WIDE.U32 UR4, UR36, UR4, URZ ;  /* 0x00000004240472a5 */ /* 0x000fe4000f8e003f */
[----:B------:R-:W-:Y:S02]  /*0f30*/  USEL UR51, UR51, 0x1, UP0 ;  /* 0x0000000133337887 */ /* 0x000fe40008000000 */
[----:B------:R-:W-:Y:S01]  /*0f40*/  @UP2 USHF.R.U32.HI UR43, URZ, UR6, UR5 ;  /* 0x000000063f2b2299 */ /* 0x000fe20008011605 */
[----:B------:R-:W-:Y:S01]  /*0f50*/  @UP1 ULDC.64 UR8, c[0x0][0xc48] ;  /* 0x0003120000081ab9 */ /* 0x000fe20000000a00 */
[----:B0-----:R-:W-:Y:S02]  /*0f60*/  R2UR UR39, R0 ;  /* 0x00000000002772ca */ /* 0x001fe400000e0000 */
[----:B------:R-:W-:-:S02]  /*0f70*/  UIMAD.WIDE.U32 UR4, UR43, UR8, URZ ;  /* 0x000000082b0472a5 */ /* 0x000fc4000f8e003f */
[----:B------:R-:W-:Y:S01]  /*0f80*/  UIADD3 UR8, UR40, 0x21800, URZ ;  /* 0x0002180028087890 */ /* 0x000fe2000fffe03f */
[----:B------:R-:W-:Y:S01]  /*0f90*/  UMOV UR38, UR43 ;  /* 0x0000002b00267c82 */ /* 0x000fe20008000000 */
[----:B------:R-:W-:-:S03]  /*0fa0*/  @UP1 USHF.R.U32.HI UR38, URZ, UR9, UR5 ;  /* 0x000000093f261299 */ /* 0x000fc60008011605 */
[----:B------:R-:W-:Y:S01]  /*0fb0*/  ULDC UR4, c[0x0][0x2f0] ;  /* 0x0000bc0000047ab9 */ /* 0x000fe20000000800 */
[----:B------:R-:W-:Y:S02]  /*0fc0*/  ULOP3.LUT UP0, URZ, UR8, 0x3ff, URZ, 0xc0, !UPT ;  /* 0x000003ff083f7892 */ /* 0x000fe4000f80c03f */
[----:B------:R-:W-:Y:S02]  /*0fd0*/  UIMAD UR51, UR51, UR4, URZ ;  /* 0x00000004333372a4 */ /* 0x000fe4000f8e023f */
[----:B------:R-:W-:Y:S02]  /*0fe0*/  UIMAD.WIDE UR6, UR39, 0x55555556, URZ ;  /* 0x55555556270678a5 */ /* 0x000fe4000f8e023f */
[----:B------:R-:W-:Y:S01]  /*0ff0*/  UIADD3 UR4, UR51, 0x7f, URZ ;  /* 0x0000007f33047890 */ /* 0x000fe2000fffe03f */
[----:B------:R-:W-:Y:S01]  /*1000*/  PLOP3.LUT P0, PT, PT, PT, UP0, 0x80, 0x0 ;  /* 0x000000000000781c */ /* 0x000fe20003f0f008 */
[----:B------:R-:W-:Y:S02]  /*1010*/  ULEA.HI UR52, UR7, UR7, URZ, 0x1 ;  /* 0x0000000707347291 */ /* 0x000fe4000f8f083f */
[----:B------:R-:W-:-:S02]  /*1020*/  USHF.R.S32.HI UR5, URZ, 0x1f, UR4 ;  /* 0x0000001f3f057899 */ /* 0x000fc40008011404 */
[----:B------:R-:W-:Y:S02]  /*1030*/  UIMAD UR52, UR52, -0x3, UR39 ;  /* 0xfffffffd343478a4 */ /* 0x000fe4000f8e0227 */
[----:B------:R-:W-:Y:S02]  /*1040*/  ULEA.HI UR5, UR5, UR4, URZ, 0x7 ;  /* 0x0000000405057291 */ /* 0x000fe4000f8f383f */
[----:B------:R-:W-:Y:S02]  /*1050*/  ULEA UR8, UR52, UR8, 0xd ;  /* 0x0000000834087291 */ /* 0x000fe4000f8e683f */
[----:B------:R-:W-:Y:S02]  /*1060*/  USHF.R.S32.HI UR50, URZ, 0x7, UR5 ;  /* 0x000000073f327899 */ /* 0x000fe40008011405 */
[----:B------:R-:W-:-:S04]  /*1070*/  USHF.R.U32.HI UR8, URZ, 0x4, UR8 ;  /* 0x000000043f087899 */ /* 0x000fc80008011608 */
[----:B------:R-:W-:Y:S01]  /*1080*/  ULOP3.LUT UR37, UR8, 0x3fff, URZ, 0xc0, !UPT ;  /* 0x00003fff08257892 */ /* 0x000fe2000f8ec03f */
[----:B-12345:R-:W-:Y:S11]  /*1090*/  @!P0 BRA `(.L_x_7) ;  /* 0x0000000000408947 */ /* 0x03eff60003800000 */
[----:B------:R-:W-:Y:S01]  /*10a0*/  MOV R0, 0x0 ;  /* 0x0000000000007802 */ /* 0x000fe20000000f00 */
[----:B------:R-:W-:Y:S01]  /*10b0*/  ULDC.64 UR4, c[0x4][0x88] ;  /* 0x0100220000047ab9 */ /* 0x000fe20000000a00 */
[----:B------:R-:W-:Y:S01]  /*10c0*/  ULDC.64 UR6, c[0x4][0x28] ;  /* 0x01000a0000067ab9 */ /* 0x000fe20000000a00 */
[----:B------:R-:W-:Y:S01]  /*10d0*/  IMAD.U32 R4, RZ, RZ, UR4 ;  /* 0x00000004ff047e24 */ /* 0x000fe2000f8e00ff */
[----:B------:R0:W1:Y:S01]  /*10e0*/  LDC.64 R14, c[0x4][R0] ;  /* 0x01000000000e7b82 */ /* 0x0000620000000a00 */
[----:B------:R-:W-:Y:S01]  /*10f0*/  IMAD.U32 R5, RZ, RZ, UR5 ;  /* 0x00000005ff057e24 */ /* 0x000fe2000f8e00ff */
[----:B------:R-:W-:Y:S01]  /*1100*/  ULDC.64 UR4, c[0x4][0x90] ;  /* 0x0100240000047ab9 */ /* 0x000fe20000000a00 */
[----:B------:R-:W-:Y:S02]  /*1110*/  IMAD.U32 R10, RZ, RZ, UR6 ;  /* 0x00000006ff0a7e24 */ /* 0x000fe4000f8e00ff */
[----:B------:R-:W-:Y:S02]  /*1120*/  IMAD.U32 R6, RZ, RZ, UR4 ;  /* 0x00000004ff067e24 */ /* 0x000fe4000f8e00ff */
[----:B------:R-:W-:-:S02]  /*1130*/  IMAD.U32 R7, RZ, RZ, UR5 ;  /* 0x00000005ff077e24 */ /* 0x000fc4000f8e00ff */
[----:B------:R-:W-:Y:S02]  /*1140*/  IMAD.U32 R11, RZ, RZ, UR7 ;  /* 0x00000007ff0b7e24 */ /* 0x000fe4000f8e00ff */
[----:B------:R-:W-:Y:S02]  /*1150*/  IMAD.MOV.U32 R8, RZ, RZ, 0x70 ;  /* 0x00000070ff087424 */ /* 0x000fe400078e00ff */
[----:B------:R-:W-:Y:S02]  /*1160*/  IMAD.MOV.U32 R12, RZ, RZ, 0x1 ;  /* 0x00000001ff0c7424 */ /* 0x000fe400078e00ff */
[----:B0-----:R-:W-:-:S07]  /*1170*/  IMAD.MOV.U32 R13, RZ, RZ, RZ ;  /* 0x000000ffff0d7224 */ /* 0x001fce00078e00ff */
[----:B------:R-:W-:-:S07]  /*1180*/  LEPC R20, `(.L_x_7) ;  /* 0x000000001014794e */ /* 0x000fce0000000000 */
[----:B-1----:R-:W-:Y:S05]  /*1190*/  CALL.ABS.NOINC R14 ;  /* 0x000000000e007343 */ /* 0x002fea0003c00000 */
.L_x_7:
[----:B------:R-:W-:Y:S01]  /*11a0*/  ULOP3.LUT UR4, UR46, 0x1, URZ, 0xc0, !UPT ;  /* 0x000000012e047892 */ /* 0x000fe2000f8ec03f */
[----:B------:R-:W-:-:S04]  /*11b0*/  MOV R3, UR47 ;  /* 0x0000002f00037c02 */ /* 0x000fc80008000f00 */
[----:B------:R-:W-:Y:S01]  /*11c0*/  ISETP.NE.AND P0, PT, R3, 0x3, PT ;  /* 0x000000030300780c */ /* 0x000fe20003f05270 */
[----:B------:R-:W-:-:S05]  /*11d0*/  IMAD.U32 R0, RZ, RZ, UR4 ;  /* 0x00000004ff007e24 */ /* 0x000fca000f8e00ff */
[----:B------:R-:W-:-:S04]  /*11e0*/  SHF.L.U32 R0, R0, 0x1f, RZ ;  /* 0x0000001f00007819 */ /* 0x000fc800000006ff */
[----:B------:R-:W0:Y:S02]  /*11f0*/  SYNCS.PHASECHK.TRANS64.TRYWAIT P1, [UR40+0x2d800], R0 ;  /* 0x02d80000ff0075a7 */ /* 0x000e240008020168 */
[----:B0-----:R-:W-:Y:S05]  /*1200*/  @!P1 BRA `(.L_x_8) ;  /* 0x0000009400949947 */ /* 0x001fea0003800000 */
.L_x_85:
[----:B------:R-:W-:Y:S05]  /*1210*/  @!P0 BRA `(.L_x_9) ;  /* 0x0000000000048947 */ /* 0x000fea0003800000 */
[----:B------:R-:W-:Y:S01]  /*1220*/  BPT.TRAP 0x1 ;  /* 0x000000040000795c */ /* 0x000fe20000300000 */
.L_x_9:
[----:B------:R-:W-:Y:S02]  /*1230*/  IMAD.U32 R4, RZ, RZ, UR44 ;  /* 0x0000002cff047e24 */ /* 0x000fe4000f8e00ff */
[----:B0-----:R-:W-:-:S03]  /*1240*/  IMAD.U32 R3, RZ, RZ, UR45 ;  /* 0x0000002dff037e24 */ /* 0x001fc6000f8e00ff */
[----:B------:R-:W-:Y:S02]  /*1250*/  LEA R4, R4, UR40, 0x3 ;  /* 0x0000002804047c11 */ /* 0x000fe4000f8e18ff */
[----:B------:R-:W-:-:S04]  /*1260*/  SHF.L.U32 R3, R3, 0x1f, RZ ;  /* 0x0000001f03037819 */ /* 0x000fc800000006ff */
[----:B------:R0:W1:Y:S01]  /*1270*/  SYNCS.PHASECHK.TRANS64.TRYWAIT P1, [R4+URZ+0x2d830], R3 ;  /* 0x02d83003040075a7 */ /* 0x000062000802017f */
[----:B------:R-:W-:Y:S05]  /*1280*/  @!P0 BRA `(.L_x_10) ;  /* 0x0000000000048947 */ /* 0x000fea0003800000 */
[----:B------:R-:W-:Y:S01]  /*1290*/  BPT.TRAP 0x1 ;  /* 0x000000040000795c */ /* 0x000fe20000300000 */
.L_x_10:
[----:B------:R-:W-:Y:S01]  /*12a0*/  IMAD.MOV.U32 R135, RZ, RZ, RZ ;  /* 0x000000ffff877224 */ /* 0x000fe200078e00ff */
[----:B-1----:R-:W-:Y:S06]  /*12b0*/  @P1 BRA `(.L_x_11) ;  /* 0x0000000000081947 */ /* 0x002fec0003800000 */
[----:B------:R-:W1:Y:S02]  /*12c0*/  SYNCS.PHASECHK.TRANS64.TRYWAIT P1, [R4+URZ+0x2d830], R3 ;  /* 0x02d83003040075a7 */ /* 0x000e64000802017f */
[----:B-1----:R-:W-:Y:S05]  /*12d0*/  @!P1 BRA `(.L_x_12) ;  /* 0x0000009400789947 */ /* 0x002fea0003800000 */
.L_x_11:
[----:B------:R-:W-:Y:S05]  /*12e0*/  WARPSYNC.ALL ;  /* 0x0000000000007948 */ /* 0x000fea0003800000 */
[----:B------:R-:W-:Y:S01]  /*12f0*/  UIADD3 UR4, UR40, 0x15400, URZ ;  /* 0x0001540028047890 */ /* 0x000fe2000fffe03f */
[----:B------:R-:W-:Y:S01]  /*1300*/  WARPGROUP.ARRIVE ;  /* 0x00000000000079c5 */ /* 0x000fe20000000000 */
[----:B------:R-:W-:Y:S02]  /*1310*/  ULEA UR52, UR52, UR40, 0xc ;  /* 0x0000002834347291 */ /* 0x000fe4000f8e603f */
[----:B------:R-:W-:Y:S02]  /*1320*/  USHF.R.U32.HI UR4, URZ, 0x4, UR4 ;  /* 0x000000043f047899 */ /* 0x000fe40008011604 */
[----:B------:R-:W-:-:S02]  /*1330*/  UIADD3 UR52, UR52, 0xc400, URZ ;  /* 0x0000c40034347890 */ /* 0x000fc4000fffe03f */
[----:B------:R-:W-:Y:S02]  /*1340*/  ULOP3.LUT UR4, UR4, 0x3fff, URZ, 0xc0, !UPT ;  /* 0x00003fff04047892 */ /* 0x000fe4000f8ec03f */
[----:B------:R-:W-:Y:S02]  /*1350*/  USHF.R.U32.HI UR52, URZ, 0x4, UR52 ;  /* 0x000000043f347899 */ /* 0x000fe40008011634 */
[----:B------:R-:W-:Y:S02]  /*1360*/  ULOP3.LUT UR32, UR4, 0x10000, URZ, 0xfc, !UPT ;  /* 0x0001000004207892 */ /* 0x000fe4000f8efc3f */
[----:B------:R-:W-:Y:S02]  /*1370*/  ULOP3.LUT UR52, UR52, 0x3fff, URZ, 0xc0, !UPT ;  /* 0x00003fff34347892 */ /* 0x000fe4000f8ec03f */
[----:B------:R-:W-:Y:S02]  /*1380*/  UIMAD UR6, UR44, 0x600, UR32 ;  /* 0x000006002c0678a4 */ /* 0x000fe4000f8e0220 */
[----:B------:R-:W-:Y:S01]  /*1390*/  ULOP3.LUT UR4, UR52, 0x10000, URZ, 0xfc, !UPT ;  /* 0x0001000034047892 */ /* 0x000fe2000f8efc3f */
[----:B------:R-:W-:Y:S01]  /*13a0*/  UMOV UR7, 0x80000020 ;  /* 0x8000002000077882 */ /* 0x000fe20000000000 */
[----:B------:R-:W-:-:S02]  /*13b0*/  UMOV UR5, 0x80000020 ;  /* 0x8000002000057882 */ /* 0x000fc40000000000 */
[----:B------:R-:W-:Y:S02]  /*13c0*/  UIADD3 UR8, UR4, 0x2, URZ ;  /* 0x0000000204087890 */ /* 0x000fe4000fffe03f */
[----:B------:R-:W-:Y:S01]  /*13d0*/  UIADD3 UR10, UR6, 0x2, URZ ;  /* 0x00000002060a7890 */ /* 0x000fe2000fffe03f */
[----:B------:R-:W-:Y:S02]  /*13e0*/  UMOV UR9, 0x80000020 ;  /* 0x8000002000097882 */ /* 0x000fe40000000000 */
[----:B------:R-:W-:Y:S01]  /*13f0*/  HGMMA.64x128x16.F32 R24, gdesc[UR4], RZ, !UPT, gsb0 ;  /* 0x01e00000041879f0 */ /* 0x000fe2000c0008ff */
[----:B------:R-:W-:Y:S01]  /*1400*/  UMOV UR11, 0x80000020 ;  /* 0x80000020000b7882 */ /* 0x000fe20000000000 */
[----:B------:R-:W-:Y:S02]  /*1410*/  UIADD3 UR12, UR4, 0x300, URZ ;  /* 0x00000300040c7890 */ /* 0x000fe4000fffe03f */
[----:B------:R-:W-:Y:S01]  /*1420*/  UIADD3 UR14, UR6, 0x200, URZ ;  /* 0x00000200060e7890 */ /* 0x000fe2000fffe03f */
[----:B------:R-:W-:Y:S01]  /*1430*/  UMOV UR13, 0x80000020 ;  /* 0x80000020000d7882 */ /* 0x000fe20000000000 */
[----:B------:R-:W-:Y:S01]  /*1440*/  UMOV UR15, 0x80000020 ;  /* 0x80000020000f7882 */ /* 0x000fe20000000000 */
[----:B------:R-:W-:-:S02]  /*1450*/  UIADD3 UR16, UR4, 0x302, URZ ;  /* 0x0000030204107890 */ /* 0x000fc4000fffe03f */
[----:B------:R-:W-:Y:S01]  /*1460*/  UIADD3 UR18, UR6, 0x202, URZ ;  /* 0x0000020206127890 */ /* 0x000fe2000fffe03f */
[----:B------:R-:W-:Y:S01]  /*1470*/  UMOV UR17, 0x80000020 ;  /* 0x8000002000117882 */ /* 0x000fe20000000000 */
[----:B------:R-:W-:Y:S01]  /*1480*/  UMOV UR19, 0x80000020 ;  /* 0x8000002000137882 */ /* 0x000fe20000000000 */
[----:B------:R-:W-:Y:S02]  /*1490*/  UIADD3 UR20, UR4, 0x600, URZ ;  /* 0x0000060004147890 */ /* 0x000fe4000fffe03f */
[----:B------:R-:W-:Y:S01]  /*14a0*/  UIADD3 UR22, UR6, 0x400, URZ ;  /* 0x0000040006167890 */ /* 0x000fe2000fffe03f */
[----:B------:R-:W-:Y:S01]  /*14b0*/  UMOV UR21, 0x80000020 ;  /* 0x8000002000157882 */ /* 0x000fe20000000000 */
[----:B------:R-:W-:Y:S01]  /*14c0*/  UMOV UR23, 0x80000020 ;  /* 0x8000002000177882 */ /* 0x000fe20000000000 */
[----:B------:R-:W-:Y:S02]  /*14d0*/  UIADD3 UR24, UR4, 0x602, URZ ;  /* 0x0000060204187890 */ /* 0x000fe4000fffe03f */
[----:B------:R-:W-:Y:S01]  /*14e0*/  UIADD3 UR26, UR6, 0x402, URZ ;  /* 0x00000402061a7890 */ /* 0x000fe2000fffe03f */
[----:B------:R-:W-:Y:S01]  /*14f0*/  UMOV UR25, 0x80000020 ;  /* 0x8000002000197882 */ /* 0x000fe20000000000 */
[----:B------:R-:W-:Y:S01]  /*1500*/  UMOV UR27, 0x80000020 ;  /* 0x80000020001b7882 */ /* 0x000fe20000000000 */
[----:B------:R-:W-:-:S02]  /*1510*/  WARPGROUP.DEPBAR.LE gsb0, 0x0 ;  /* 0x00008000000079c5 */ /* 0x000fc40000010000 */
[----:B------:R-:W-:-:S06]  /*1520*/  WARPGROUP.ARRIVE ;  /* 0x00000000000079c5 */ /* 0x000fcc0000000000 */
[----:B------:R-:W-:Y:S03]  /*1530*/  HGMMA.64x128x16.F32 R24, gdesc[UR8], R24, gsb0 ;  /* 0x01e00000081879f0 */ /* 0x000fe60008000818 */
[----:B------:R-:W-:Y:S02]  /*1540*/  WARPGROUP.DEPBAR.LE gsb0, 0x0 ;  /* 0x00008000000079c5 */ /* 0x000fe40000010000 */
[----:B------:R-:W-:-:S07]  /*1550*/  WARPGROUP.ARRIVE ;  /* 0x00000000000079c5 */ /* 0x000fce0000000000 */
        /* <DEDUP_REMOVED lines=11> */
[----:B------:R-:W-:Y:S05]  /*1610*/  @!P0 BRA `(.L_x_13) ;  /* 0x0000000000048947 */ /* 0x000fea0003800000 */
[----:B------:R-:W-:Y:S01]  /*1620*/  BPT.TRAP 0x1 ;  /* 0x000000040000795c */ /* 0x000fe20000300000 */
.L_x_13:
[----:B01----:R-:W-:Y:S01]  /*1630*/  VIADD R3, R145, UR51 ;  /* 0x0000003391037c36 */ /* 0x003fe20008000000 */
[----:B------:R-:W-:Y:S01]  /*1640*/  P2R R6, PR, RZ, 0x1 ;  /* 0x00000001ff067803 */ /* 0x000fe20000000000 */
[----:B------:R-:W-:Y:S01]  /*1650*/  IMAD.U32 R0, RZ, RZ, UR50 ;  /* 0x00000032ff007e24 */ /* 0x000fe2000f8e00ff */
[----:B------:R-:W-:Y:S01]  /*1660*/  ULDC UR33, c[0x0][0x988] ;  /* 0x0002620000217ab9 */ /* 0x000fe20000000800 */
[----:B------:R-:W-:Y:S01]  /*1670*/  R2UR UR6, R4 ;  /* 0x00000000040672ca */ /* 0x000fe200000e0000 */
[----:B------:R-:W-:Y:S01]  /*1680*/  UISETP.GE.AND UP0, UPT, UR51, 0x81, UPT ;  /* 0x000000813300788c */ /* 0x000fe2000bf06270 */
[----:B------:R-:W-:Y:S01]  /*1690*/  IMAD R3, R0, -0x80, R3 ;  /* 0xffffff8000037824 */ /* 0x000fe200078e0203 */
[-C--:B------:R-:W-:Y:S01]  /*16a0*/  MOV R126, R135.reuse ;  /* 0x00000087007e7202 */ /* 0x080fe20000000f00 */
[--C-:B------:R-:W-:Y:S01]  /*16b0*/  IMAD.MOV.U32 R134, RZ, RZ, R135.reuse ;  /* 0x000000ffff867224 */ /* 0x100fe200078e0087 */
[----:B------:R-:W-:Y:S01]  /*16c0*/  MOV R112, R135 ;  /* 0x0000008700707202 */ /* 0x000fe20000000f00 */
[--C-:B------:R-:W-:Y:S01]  /*16d0*/  IMAD.MOV.U32 R133, RZ, RZ, R135.reuse ;  /* 0x000000ffff857224 */ /* 0x100fe200078e0087 */
[C---:B------:R-:W-:Y:S01]  /*16e0*/  ISETP.GT.AND P4, PT, R3.reuse, RZ, PT ;  /* 0x000000ff0300720c */ /* 0x040fe20003f84270 */
[--C-:B------:R-:W-:Y:S01]  /*16f0*/  IMAD.MOV.U32 R132, RZ, RZ, R135.reuse ;  /* 0x000000ffff847224 */ /* 0x100fe200078e0087 */
[C---:B------:R-:W-:Y:S01]  /*1700*/  ISETP.GT.AND P3, PT, R3.reuse, 0x1, PT ;  /* 0x000000010300780c */ /* 0x040fe20003f64270 */
[--C-:B------:R-:W-:Y:S01]  /*1710*/  IMAD.MOV.U32 R131, RZ, RZ, R135.reuse ;  /* 0x000000ffff837224 */ /* 0x100fe200078e0087 */
[----:B------:R-:W-:Y:S01]  /*1720*/  ISETP.GT.AND P1, PT, R3, 0x8, PT ;  /* 0x000000080300780c */ /* 0x000fe20003f24270 */
[--C-:B------:R-:W-:Y:S01]  /*1730*/  IMAD.MOV.U32 R130, RZ, RZ, R135.reuse ;  /* 0x000000ffff827224 */ /* 0x100fe200078e0087 */
[----:B------:R-:W-:Y:S01]  /*1740*/  FSEL R24, R24, -INF , P4 ;  /* 0xff80000018187808 */ /* 0x000fe20002000000 */
[----:B------:R-:W-:Y:S01]  /*1750*/  UIADD3 UR6, UR6, 0x2d840, URZ ;  /* 0x0002d84006067890 */ /* 0x000fe2000fffe03f */
[----:B------:R-:W-:Y:S01]  /*1760*/  FSEL R25, R25, -INF , P3 ;  /* 0xff80000019197808 */ /* 0x000fe20001800000 */
[--C-:B------:R-:W-:Y:S01]  /*1770*/  IMAD.MOV.U32 R129, RZ, RZ, R135.reuse ;  /* 0x000000ffff817224 */ /* 0x100fe200078e0087 */
[C---:B------:R-:W-:Y:S01]  /*1780*/  ISETP.GT.AND P2, PT, R3.reuse, 0x9, PT ;  /* 0x000000090300780c */ /* 0x040fe20003f44270 */
[----:B------:R-:W-:Y:S01]  /*1790*/  UPRMT UR6, UR41, 0x654, UR6 ;  /* 0x0000065429067896 */ /* 0x000fe20008000006 */
[----:B------:R-:W-:Y:S01]  /*17a0*/  FSEL R28, R28, -INF , P1 ;  /* 0xff8000001c1c7808 */ /* 0x000fe20000800000 */
[--C-:B------:R-:W-:Y:S01]  /*17b0*/  IMAD.MOV.U32 R128, RZ, RZ, R135.reuse ;  /* 0x000000ffff807224 */ /* 0x100fe200078e0087 */
[----:B------:R-:W-:Y:S01]  /*17c0*/  FMNMX.FTZ R5, R24, R25, !PT ;  /* 0x0000001918057209 */ /* 0x000fe20007810000 */
[--C-:B------:R-:W-:Y:S01]  /*17d0*/  IMAD.MOV.U32 R127, RZ, RZ, R135.reuse ;  /* 0x000000ffff7f7224 */ /* 0x100fe200078e0087 */
[----:B------:R-:W-:Y:S01]  /*17e0*/  ISETP.GT.AND P6, PT, R3, 0x10, PT ;  /* 0x000000100300780c */ /* 0x000fe20003fc4270 */
[--C-:B------:R-:W-:Y:S01]  /*17f0*/  IMAD.MOV.U32 R125, RZ, RZ, R135.reuse ;  /* 0x000000ffff7d7224 */ /* 0x100fe200078e0087 */
[----:B------:R-:W-:Y:S01]  /*1800*/  FSEL R29, R29, -INF , P2 ;  /* 0xff8000001d1d7808 */ /* 0x000fe20001000000 */
[--C-:B------:R-:W-:Y:S01]  /*1810*/  IMAD.MOV.U32 R124, RZ, RZ, R135.reuse ;  /* 0x000000ffff7c7224 */ /* 0x100fe200078e0087 */
[----:B------:R-:W-:Y:S01]  /*1820*/  FMNMX.FTZ R0, R28, R5, !PT ;  /* 0x000000051c007209 */ /* 0x000fe20007810000 */
[----:B------:R-:W-:Y:S01]  /*1830*/  SYNCS.ARRIVE.TRANS64.RED.A1T0 RZ, [UR6], RZ ;  /* 0x000000ffffff79a7 */ /* 0x000fe20008100406 */
[----:B------:R-:W-:Y:S01]  /*1840*/  ISETP.GT.AND P5, PT, R3, 0x11, PT ;  /* 0x000000110300780c */ /* 0x000fe20003fa4270 */
[--C-:B------:R-:W-:Y:S01]  /*1850*/  IMAD.MOV.U32 R123, RZ, RZ, R135.reuse ;  /* 0x000000ffff7b7224 */ /* 0x100fe200078e0087 */
[----:B------:R-:W-:Y:S01]  /*1860*/  FSEL R32, R32, -INF , P6 ;  /* 0xff80000020207808 */ /* 0x000fe20003000000 */
[--C-:B------:R-:W-:Y:S01]  /*1870*/  IMAD.MOV.U32 R122, RZ, RZ, R135.reuse ;  /* 0x000000ffff7a7224 */ /* 0x100fe200078e0087 */
[----:B------:R-:W-:Y:S01]  /*1880*/  FMNMX.FTZ R5, R29, R0, !PT ;  /* 0x000000001d057209 */ /* 0x000fe20007810000 */
[--C-:B------:R-:W-:Y:S01]  /*1890*/  IMAD.MOV.U32 R121, RZ, RZ, R135.reuse ;  /* 0x000000ffff797224 */ /* 0x100fe200078e0087 */
[----:B------:R-:W-:Y:S01]  /*18a0*/  FSEL R26, R26, -INF , P4 ;  /* 0xff8000001a1a7808 */ /* 0x000fe20002000000 */
[--C-:B------:R-:W-:Y:S01]  /*18b0*/  IMAD.MOV.U32 R120, RZ, RZ, R135.reuse ;  /* 0x000000ffff787224 */ /* 0x100fe200078e0087 */
        /* <DEDUP_REMOVED lines=59> */
[----:B------:R-:W-:Y:S01]  /*1c70*/  IMAD.MOV.U32 R88, RZ, RZ, R135 ;  /* 0x000000ffff587224 */ /* 0x000fe200078e0087 */
[----:B------:R-:W-:-:S02]  /*1c80*/  FMNMX.FTZ R5, R45, R0, !PT ;  /* 0x000000002d057209 */ /* 0x000fc40007810000 */
[----:B------:R-:W-:Y:S02]  /*1c90*/  FSEL R42, R42, -INF , P1 ;  /* 0xff8000002a2a7808 */ /* 0x000fe40000800000 */
[----:B------:R-:W-:Y:S02]  /*1ca0*/  ISETP.GT.AND P1, PT, R3, 0x38, PT ;  /* 0x000000380300780c */ /* 0x000fe40003f24270 */
[----:B------:R-:W-:Y:S02]  /*1cb0*/  FSEL R49, R49, -INF , P3 ;  /* 0xff80000031317808 */ /* 0x000fe40001800000 */
[----:B------:R-:W-:Y:S02]  /*1cc0*/  FMNMX.FTZ R0, R48, R5, !PT ;  /* 0x0000000530007209 */ /* 0x000fe40007810000 */
[----:B------:R-:W-:Y:S02]  /*1cd0*/  FSEL R43, R43, -INF , P2 ;  /* 0xff8000002b2b7808 */ /* 0x000fe40001000000 */
[----:B------:R-:W-:-:S02]  /*1ce0*/  ISETP.GT.AND P2, PT, R3, 0x39, PT ;  /* 0x000000390300780c */ /* 0x000fc40003f44270 */
[----:B------:R-:W-:Y:S02]  /*1cf0*/  FSEL R52, R52, -INF , P1 ;  /* 0xff80000034347808 */ /* 0x000fe40000800000 */
[----:B------:R-:W-:Y:S02]  /*1d00*/  FMNMX.FTZ R5, R49, R0, !PT ;  /* 0x0000000031057209 */ /* 0x000fe40007810000 */
[----:B------:R-:W-:Y:S02]  /*1d10*/  FSEL R46, R46, -INF , P6 ;  /* 0xff8000002e2e7808 */ /* 0x000fe40003000000 */
[----:B------:R-:W-:Y:S02]  /*1d20*/  ISETP.GT.AND P6, PT, R3, 0x40, PT ;  /* 0x000000400300780c */ /* 0x000fe40003fc4270 */
[----:B------:R-:W-:Y:S02]  /*1d30*/  FSEL R53, R53, -INF , P2 ;  /* 0xff80000035357808 */ /* 0x000fe40001000000 */
        /* <DEDUP_REMOVED lines=25> */
[----:B------:R-:W-:Y:S02]  /*1ed0*/  ISETP.GT.AND P0, PT, R3, 0x59, PT ;  /* 0x000000590300780c */ /* 0x000fe40003f04270 */
[----:B------:R-:W-:Y:S02]  /*1ee0*/  FSEL R68, R68, -INF , P6 ;  /* 0xff80000044447808 */ /* 0x000fe40003000000 */
[----:B------:R-:W-:Y:S02]  /*1ef0*/  FMNMX.FTZ R5, R65, R0, !PT ;  /* 0x0000000041057209 */ /* 0x000fe40007810000 */
[----:B------:R-:W-:Y:S02]  /*1f00*/  FSEL R59, R59, -INF , P5 ;  /* 0xff8000003b3b7808 */ /* 0x000fe40002800000 */
[----:B------:R-:W-:Y:S02]  /*1f10*/  ISETP.GT.AND P5, PT, R3, 0x60, PT ;  /* 0x000000600300780c */ /* 0x000fe40003fa4270 */
[----:B------:R-:W-:-:S02]  /*1f20*/  FSEL R69, R69, -INF , P0 ;  /* 0xff80000045457808 */ /* 0x000fc40000000000 */
[----:B------:R-:W-:Y:S02]  /*1f30*/  FMNMX.FTZ R0, R68, R5, !PT ;  /* 0x0000000544007209 */ /* 0x000fe40007810000 */
        /* <DEDUP_REMOVED lines=12> */
[----:B------:R-:W-:Y:S02]  /*2000*/  FSEL R77, R77, -INF , P2 ;  /* 0xff8000004d4d7808 */ /* 0x000fe40001000000 */
[----:B------:R-:W-:Y:S02]  /*2010*/  FMNMX.FTZ R0, R76, R5, !PT ;  /* 0x000000054c007209 */ /* 0x000fe40007810000 */
[----:B------:R-:W-:Y:S02]  /*2020*/  ISETP.GT.AND P3, PT, R3, 0x70, PT ;  /* 0x000000700300780c */ /* 0x000fe40003f64270 */
[----:B------:R-:W-:Y:S02]  /*2030*/  FSEL R62, R62, -INF , P4 ;  /* 0xff8000003e3e7808 */ /* 0x000fe40002000000 */
[----:B------:R-:W-:-:S02]  /*2040*/  FSEL R80, R80, -INF , P3 ;  /* 0xff80000050507808 */ /* 0x000fc40001800000 */
[----:B------:R-:W-:Y:S02]  /*2050*/  FMNMX.FTZ R5, R77, R0, !PT ;  /* 0x000000004d057209 */ /* 0x000fe40007810000 */
[----:B------:R-:W-:Y:S02]  /*2060*/  ISETP.GT.AND P4, PT, R3, 0x71, PT ;  /* 0x000000710300780c */ /* 0x000fe40003f84270 */
[----:B------:R-:W-:Y:S02]  /*2070*/  FMNMX.FTZ R0, R80, R5, !PT ;  /* 0x0000000550007209 */ /* 0x000fe40007810000 */
[----:B------:R-:W-:Y:S02]  /*2080*/  FSEL R81, R81, -INF , P4 ;  /* 0xff80000051517808 */ /* 0x000fe40002000000 */
[----:B------:R-:W-:Y:S02]  /*2090*/  ISETP.GT.AND P5, PT, R3, 0x78, PT ;  /* 0x000000780300780c */ /* 0x000fe40003fa4270 */
[----:B------:R-:W-:-:S02]  /*20a0*/  FMNMX.FTZ R5, R81, R0, !PT ;  /* 0x0000000051057209 */ /* 0x000fc40007810000 */
[----:B------:R-:W-:Y:S02]  /*20b0*/  FSEL R84, R84, -INF , P5 ;  /* 0xff80000054547808 */ /* 0x000fe40002800000 */
[----:B------:R-:W-:Y:S02]  /*20c0*/  ISETP.GT.AND P6, PT, R3, 0x79, PT ;  /* 0x000000790300780c */ /* 0x000fe40003fc4270 */
[----:B------:R-:W-:Y:S02]  /*20d0*/  FMNMX.FTZ R0, R84, R5, !PT ;  /* 0x0000000554007209 */ /* 0x000fe40007810000 */
[----:B------:R-:W-:Y:S02]  /*20e0*/  FSEL R85, R85, -INF , P6 ;  /* 0xff80000055557808 */ /* 0x000fe40003000000 */
[----:B------:R-:W-:Y:S02]  /*20f0*/  P2R R8, PR, RZ, 0x8 ;  /* 0x00000008ff087803 */ /* 0x000fe40000000000 */
[----:B------:R-:W-:-:S02]  /*2100*/  FMNMX.FTZ R5, R85, R0, !PT ;  /* 0x0000000055057209 */ /* 0x000fc40007810000 */
[----:B------:R-:W-:Y:S02]  /*2110*/  P2R R11, PR, RZ, 0x1 ;  /* 0x00000001ff0b7803 */ /* 0x000fe40000000000 */
[----:B------:R-:W-:Y:S01]  /*2120*/  P2R R10, PR, RZ, 0x2 ;  /* 0x00000002ff0a7803 */ /* 0x000fe20000000000 */
[----:B------:R-:W0:Y:S01]  /*2130*/  SHFL.BFLY PT, R0, R5, 0x2, 0x1f ;  /* 0x0c401f0005007f89 */ /* 0x000e2200000e0000 */
[----:B------:R-:W-:Y:S02]  /*2140*/  P2R R9, PR, RZ, 0x4 ;  /* 0x00000004ff097803 */ /* 0x000fe40000000000 */
[C---:B------:R-:W-:Y:S02]  /*2150*/  ISETP.GT.AND P2, PT, R3.reuse, 0x58, PT ;  /* 0x000000580300780c */ /* 0x040fe40003f44270 */
[C---:B------:R-:W-:Y:S02]  /*2160*/  ISETP.GT.AND P1, PT, R3.reuse, 0x59, PT ;  /* 0x000000590300780c */ /* 0x040fe40003f24270 */
[----:B------:R-:W-:-:S02]  /*2170*/  ISETP.GT.AND P0, PT, R3, 0x60, PT ;  /* 0x000000600300780c */ /* 0x000fc40003f04270 */
[----:B------:R-:W-:Y:S02]  /*2180*/  FMNMX.FTZ R3, R26, R27, !PT ;  /* 0x0000001b1a037209 */ /* 0x000fe40007810000 */
[----:B------:R-:W-:Y:S02]  /*2190*/  FSEL R74, R74, -INF , P0 ;  /* 0xff8000004a4a7808 */ /* 0x000fe40000000000 */
[----:B------:R-:W-:Y:S02]  /*21a0*/  ISETP.NE.AND P0, PT, R11, RZ, PT ;  /* 0x000000ff0b00720c */ /* 0x000fe40003f05270 */
[----:B------:R-:W-:Y:S02]  /*21b0*/  FSEL R70, R70, -INF , P2 ;  /* 0xff80000046467808 */ /* 0x000fe40001000000 */
[----:B------:R-:W-:Y:S02]  /*21c0*/  FSEL R75, R75, -INF , P0 ;  /* 0xff8000004b4b7808 */ /* 0x000fe40000000000 */
[----:B------:R-:W-:-:S02]  /*21d0*/  ISETP.NE.AND P0, PT, R6, RZ, PT ;  /* 0x000000ff0600720c */ /* 0x000fc40003f05270 */
[----:B------:R-:W-:Y:S02]  /*21e0*/  FSEL R71, R71, -INF , P1 ;  /* 0xff80000047477808 */ /* 0x000fe40000800000 */
[----:B------:R-:W-:Y:S02]  /*21f0*/  ISETP.NE.AND P1, PT, R10, RZ, PT ;  /* 0x000000ff0a00720c */ /* 0x000fe40003f25270 */
[----:B0-----:R-:W-:Y:S02]  /*2200*/  FMNMX.FTZ R7, R5, R0, !PT ;  /* 0x0000000005077209 */ /* 0x001fe40007810000 */
[----:B------:R-:W-:Y:S02]  /*2210*/  ISETP.NE.AND P2, PT, R9, RZ, PT ;  /* 0x000000ff0900720c */ /* 0x000fe40003f45270 */
[----:B------:R-:W-:Y:S01]  /*2220*/  FSEL R78, R78, -INF , P1 ;  /* 0xff8000004e4e7808 */ /* 0x000fe20000800000 */
[----:B------:R-:W0:Y:S01]  /*2230*/  SHFL.BFLY PT, R0, R7, 0x1, 0x1f ;  /* 0x0c201f0007007f89 */ /* 0x000e2200000e0000 */
[----:B------:R-:W-:-:S02]  /*2240*/  FSEL R79, R79, -INF , P2 ;  /* 0xff8000004f4f7808 */ /* 0x000fc40001000000 */
[----:B------:R-:W-:Y:S02]  /*2250*/  FSEL R83, R83, -INF , P4 ;  /* 0xff80000053537808 */ /* 0x000fe40002000000 */
[----:B------:R-:W-:Y:S02]  /*2260*/  FSEL R86, R86, -INF , P5 ;  /* 0xff80000056567808 */ /* 0x000fe40002800000 */
[----:B------:R-:W-:Y:S02]  /*2270*/  FSEL R87, R87, -INF , P6 ;  /* 0xff80000057577808 */ /* 0x000fe40003000000 */
[----:B------:R-:W-:Y:S02]  /*2280*/  MOV R98, R135 ;  /* 0x0000008700627202 */ /* 0x000fe40000000f00 */
[----:B0-----:R-:W-:-:S04]  /*2290*/  FMNMX.FTZ R0, R7, R0, !PT ;  /* 0x0000000007007209 */ /* 0x001fc80007810000 */
[C---:B------:R-:W-:Y:S01]  /*22a0*/  FSETP.NEU.FTZ.AND P3, PT, R0.reuse, -INF , PT ;  /* 0xff8000000000780b */ /* 0x040fe20003f7d000 */
[----:B------:R-:W-:-:S05]  /*22b0*/  FMUL.FTZ R14, R0, UR33 ;  /* 0x00000021000e7c20 */ /* 0x000fca0008410000 */
[----:B------:R-:W-:Y:S02]  /*22c0*/  FSEL R14, R14, RZ, P3 ;  /* 0x000000ff0e0e7208 */ /* 0x000fe40001800000 */
[----:B------:R-:W-:Y:S02]  /*22d0*/  ISETP.NE.AND P3, PT, R8, RZ, PT ;  /* 0x000000ff0800720c */ /* 0x000fe40003f65270 */
[----:B------:R-:W-:Y:S01]  /*22e0*/  FMNMX.FTZ R8, R30, R3, !PT ;  /* 0x000000031e087209 */ /* 0x000fe20007810000 */
[--C-:B------:R-:W-:Y:S01]  /*22f0*/  FFMA.FTZ R5, R24, UR33, -R14.reuse ;  /* 0x0000002118057c23 */ /* 0x100fe2000801080e */
[--C-:B------:R-:W-:Y:S01]  /*2300*/  FFMA.FTZ R6, R28, UR33, -R14.reuse ;  /* 0x000000211c067c23 */ /* 0x100fe2000801080e */
[--C-:B------:R-:W-:Y:S01]  /*2310*/  FFMA.FTZ R32, R32, UR33, -R14.reuse ;  /* 0x0000002120207c23 */ /* 0x100fe2000801080e */
[----:B------:R-:W-:Y:S01]  /*2320*/  FMNMX.FTZ R3, R31, R8, !PT ;  /* 0x000000081f037209 */ /* 0x000fe20007810000 */
[--C-:B------:R-:W-:Y:S01]  /*2330*/  FFMA.FTZ R11, R36, UR33, -R14.reuse ;  /* 0x00000021240b7c23 */ /* 0x100fe2000801080e */
[----:B------:R-:W-:Y:S01]  /*2340*/  FSEL R82, R82, -INF , P3 ;  /* 0xff80000052527808 */ /* 0x000fe20001800000 */
[----:B------:R-:W-:Y:S01]  /*2350*/  MUFU.EX2 R8, R32 ;  /* 0x0000002000087308 */ /* 0x000fe20000000800 */
[----:B------:R-:W-:Y:S01]  /*2360*/  FMNMX.FTZ R12, R34, R3, !PT ;  /* 0x00000003220c7209 */ /* 0x000fe20007810000 */
[--C-:B------:R-:W-:Y:S01]  /*2370*/  FFMA.FTZ R13, R40, UR33, -R14.reuse ;  /* 0x00000021280d7c23 */ /* 0x100fe2000801080e */
[--C-:B------:R-:W-:Y:S01]  /*2380*/  FFMA.FTZ R10, R25, UR33, -R14.reuse ;  /* 0x00000021190a7c23 */ /* 0x100fe2000801080e */
[--C-:B------:R-:W-:Y:S01]  /*2390*/  FFMA.FTZ R25, R52, UR33, -R14.reuse ;  /* 0x0000002134197c23 */ /* 0x100fe2000801080e */
        /* <DEDUP_REMOVED lines=18> */
[----:B------:R0:W-:Y:S01]  /*24c0*/  MUFU.EX2 R12, R37 ;  /* 0x00000025000c7308 */ /* 0x0001e20000000800 */
[--C-:B------:R-:W-:Y:S01]  /*24d0*/  FFMA.FTZ R48, R69, UR33, -R14.reuse ;  /* 0x0000002145307c23 */ /* 0x100fe2000801080e */
[----:B------:R-:W-:Y:S01]  /*24e0*/  FMNMX.FTZ R20, R46, R3, !PT ;  /* 0x000000032e147209 */ /* 0x000fe20007810000 */
[--C-:B------:R-:W-:Y:S01]  /*24f0*/  FFMA.FTZ R56, R77, UR33, -R14.reuse ;  /* 0x000000214d387c23 */ /* 0x100fe2000801080e */
[----:B------:R-:W-:-:S02]  /*2500*/  FFMA.FTZ R64, R81, UR33, -R14 ;  /* 0x0000002151407c23 */ /* 0x000fc4000801080e */
[----:B------:R-:W-:Y:S02]  /*2510*/  FMNMX.FTZ R3, R47, R20, !PT ;  /* 0x000000142f037209 */ /* 0x000fe40007810000 */
[----:B------:R-:W-:Y:S01]  /*2520*/  MUFU.EX2 R5, R5 ;  /* 0x0000000500057308 */ /* 0x000fe20000000800 */
[----:B0-----:R-:W-:Y:S01]  /*2530*/  FFMA.FTZ R37, R60, UR33, -R14 ;  /* 0x000000213c257c23 */ /* 0x001fe2000801080e */
[----:B------:R-:W-:-:S04]  /*2540*/  FMNMX.FTZ R20, R50, R3, !PT ;  /* 0x0000000332147209 */ /* 0x000fc80007810000 */
[----:B------:R-:W-:Y:S02]  /*2550*/  FMNMX.FTZ R3, R51, R20, !PT ;  /* 0x0000001433037209 */ /* 0x000fe40007810000 */
[----:B------:R0:W-:Y:S02]  /*2560*/  MUFU.EX2 R20, R41 ;  /* 0x0000002900147308 */ /* 0x0001e40000000800 */
[----:B------:R-:W-:-:S04]  /*2570*/  FMNMX.FTZ R24, R54, R3, !PT ;  /* 0x0000000336187209 */ /* 0x000fc80007810000 */
[----:B------:R-:W-:Y:S02]  /*2580*/  FMNMX.FTZ R3, R55, R24, !PT ;  /* 0x0000001837037209 */ /* 0x000fe40007810000 */
[----:B------:R-:W1:Y:S01]  /*2590*/  MUFU.EX2 R10, R10 ;  /* 0x0000000a000a7308 */ /* 0x000e620000000800 */
[----:B0-----:R-:W-:Y:S01]  /*25a0*/  FFMA.FTZ R41, R68, UR33, -R14 ;  /* 0x0000002144297c23 */ /* 0x001fe2000801080e */
[----:B------:R-:W-:-:S04]  /*25b0*/  FMNMX.FTZ R24, R58, R3, !PT ;  /* 0x000000033a187209 */ /* 0x000fc80007810000 */
[----:B------:R-:W-:Y:S02]  /*25c0*/  FMNMX.FTZ R3, R59, R24, !PT ;  /* 0x000000183b037209 */ /* 0x000fe40007810000 */
[----:B------:R0:W-:Y:S02]  /*25d0*/  MUFU.EX2 R24, R45 ;  /* 0x0000002d00187308 */ /* 0x0001e40000000800 */
[----:B------:R-:W-:-:S04]  /*25e0*/  FMNMX.FTZ R28, R62, R3, !PT ;  /* 0x000000033e1c7209 */ /* 0x000fc80007810000 */
[----:B------:R-:W-:Y:S02]  /*25f0*/  FMNMX.FTZ R3, R63, R28, !PT ;  /* 0x0000001c3f037209 */ /* 0x000fe40007810000 */
[----:B------:R-:W-:Y:S01]  /*2600*/  MUFU.EX2 R6, R6 ;  /* 0x0000000600067308 */ /* 0x000fe20000000800 */
[----:B0-----:R-:W-:Y:S01]  /*2610*/  FFMA.FTZ R45, R72, UR33, -R14 ;  /* 0x00000021482d7c23 */ /* 0x001fe2000801080e */
[----:B------:R-:W-:Y:S02]  /*2620*/  FMNMX.FTZ R28, R66, R3, !PT ;  /* 0x00000003421c7209 */ /* 0x000fe40007810000 */
[----:B-1----:R-:W-:Y:S02]  /*2630*/  F2FP.F16.F32.PACK_AB R4, R10, R5 ;  /* 0x000000050a04723e */ /* 0x002fe400000000ff */
[----:B------:R-:W-:Y:S02]  /*2640*/  FMNMX.FTZ R3, R67, R28, !PT ;  /* 0x0000001c43037209 */ /* 0x000fe40007810000 */
[----:B------:R0:W-:Y:S02]  /*2650*/  MUFU.EX2 R28, R49 ;  /* 0x00000031001c7308 */ /* 0x0001e40000000800 */
[----:B------:R-:W-:-:S04]  /*2660*/  FMNMX.FTZ R32, R70, R3, !PT ;  /* 0x0000000346207209 */ /* 0x000fc80007810000 */
[----:B------:R-:W-:Y:S02]  /*2670*/  FMNMX.FTZ R3, R71, R32, !PT ;  /* 0x0000002047037209 */ /* 0x000fe40007810000 */
[----:B------:R-:W-:Y:S01]  /*2680*/  MUFU.EX2 R7, R7 ;  /* 0x0000000700077308 */ /* 0x000fe20000000800 */
[----:B0-----:R-:W-:Y:S01]  /*2690*/  FFMA.FTZ R49, R76, UR33, -R14 ;  /* 0x000000214c317c23 */ /* 0x001fe2000801080e */
[----:B------:R-:W-:-:S04]  /*26a0*/  FMNMX.FTZ R32, R74, R3, !PT ;  /* 0x000000034a207209 */ /* 0x000fc80007810000 */
[----:B------:R-:W-:Y:S02]  /*26b0*/  FMNMX.FTZ R3, R75, R32, !PT ;  /* 0x000000204b037209 */ /* 0x000fe40007810000 */
[----:B------:R-:W-:Y:S02]  /*26c0*/  MUFU.EX2 R32, R53 ;  /* 0x0000003500207308 */ /* 0x000fe40000000800 */
[----:B------:R-:W-:-:S04]  /*26d0*/  FMNMX.FTZ R36, R78, R3, !PT ;  /* 0x000000034e247209 */ /* 0x000fc80007810000 */
[----:B------:R-:W-:Y:S02]  /*26e0*/  FMNMX.FTZ R3, R79, R36, !PT ;  /* 0x000000244f037209 */ /* 0x000fe40007810000 */
[----:B------:R-:W-:Y:S02]  /*26f0*/  MUFU.EX2 R9, R9 ;  /* 0x0000000900097308 */ /* 0x000fe40000000800 */
[----:B------:R-:W-:-:S04]  /*2700*/  FMNMX.FTZ R36, R82, R3, !PT ;  /* 0x0000000352247209 */ /* 0x000fc80007810000 */
[----:B------:R-:W-:Y:S02]  /*2710*/  FMNMX.FTZ R3, R83, R36, !PT ;  /* 0x0000002453037209 */ /* 0x000fe40007810000 */
[----:B------:R0:W-:Y:S02]  /*2720*/  MUFU.EX2 R36, R57 ;  /* 0x0000003900247308 */ /* 0x0001e40000000800 */
[----:B------:R-:W-:-:S04]  /*2730*/  FMNMX.FTZ R40, R86, R3, !PT ;  /* 0x0000000356287209 */ /* 0x000fc80007810000 */
[----:B------:R-:W-:Y:S01]  /*2740*/  FMNMX.FTZ R3, R87, R40, !PT ;  /* 0x0000002857037209 */ /* 0x000fe20007810000 */
[--C-:B------:R-:W-:Y:S01]  /*2750*/  FFMA.FTZ R40, R65, UR33, -R14.reuse ;  /* 0x0000002141287c23 */ /* 0x100fe2000801080e */
[----:B------:R-:W-:Y:S01]  /*2760*/  MUFU.EX2 R11, R11 ;  /* 0x0000000b000b7308 */ /* 0x000fe20000000800 */
[--C-:B0-----:R-:W-:Y:S02]  /*2770*/  FFMA.FTZ R57, R80, UR33, -R14.reuse ;  /* 0x0000002150397c23 */ /* 0x101fe4000801080e */
[----:B------:R-:W0:Y:S05]  /*2780*/  SHFL.BFLY PT, R52, R3, 0x2, 0x1f ;  /* 0x0c401f0003347f89 */ /* 0x000e2a00000e0000 */
[----:B------:R-:W-:Y:S08]  /*2790*/  MUFU.EX2 R13, R13 ;  /* 0x0000000d000d7308 */ /* 0x000ff00000000800 */
[----:B------:R-:W-:Y:S08]  /*27a0*/  MUFU.EX2 R15, R15 ;  /* 0x0000000f000f7308 */ /* 0x000ff00000000800 */
[----:B------:R-:W-:Y:S01]  /*27b0*/  MUFU.EX2 R21, R21 ;  /* 0x0000001500157308 */ /* 0x000fe20000000800 */
[----:B0-----:R-:W-:Y:S01]  /*27c0*/  FMNMX.FTZ R53, R3, R52, !PT ;  /* 0x0000003403357209 */ /* 0x001fe20007810000 */
[----:B------:R-:W-:-:S04]  /*27d0*/  FFMA.FTZ R52, R73, UR33, -R14 ;  /* 0x0000002149347c23 */ /* 0x000fc8000801080e */
[----:B------:R-:W0:Y:S02]  /*27e0*/  SHFL.BFLY PT, R60, R53, 0x1, 0x1f ;  /* 0x0c201f00353c7f89 */ /* 0x000e2400000e0000 */
[----:B------:R-:W-:Y:S08]  /*27f0*/  MUFU.EX2 R25, R25 ;  /* 0x0000001900197308 */ /* 0x000ff00000000800 */
[----:B------:R-:W-:Y:S08]  /*2800*/  MUFU.EX2 R29, R29 ;  /* 0x0000001d001d7308 */ /* 0x000ff00000000800 */
[----:B------:R-:W-:Y:S01]  /*2810*/  MUFU.EX2 R37, R37 ;  /* 0x0000002500257308 */ /* 0x000fe20000000800 */
[----:B0-----:R-:W-:Y:S01]  /*2820*/  FMNMX.FTZ R3, R53, R60, !PT ;  /* 0x0000003c35037209 */ /* 0x001fe20007810000 */
[--C-:B------:R-:W-:Y:S01]  /*2830*/  FFMA.FTZ R53, R84, UR33, -R14.reuse ;  /* 0x0000002154357c23 */ /* 0x100fe2000801080e */
[----:B------:R-:W-:-:S05]  /*2840*/  FFMA.FTZ R60, R85, UR33, -R14 ;  /* 0x00000021553c7c23 */ /* 0x000fca000801080e */
[----:B------:R-:W-:Y:S01]  /*2850*/  MUFU.EX2 R44, R44 ;  /* 0x0000002c002c7308 */ /* 0x000fe20000000800 */
[C---:B------:R-:W-:Y:S01]  /*2860*/  FSETP.NEU.FTZ.AND P1, PT, R3.reuse, -INF , PT ;  /* 0xff8000000300780b */ /* 0x040fe20003f3d000 */
[----:B------:R-:W-:-:S05]  /*2870*/  FMUL.FTZ R61, R3, UR33 ;  /* 0x00000021033d7c20 */ /* 0x000fca0008410000 */
[----:B------:R-:W-:Y:S01]  /*2880*/  FSEL R14, R61, RZ, P1 ;  /* 0x000000ff3d0e7208 */ /* 0x000fe20000800000 */
[----:B------:R-:W-:Y:S01]  /*2890*/  MUFU.EX2 R33, R33 ;  /* 0x0000002100217308 */ /* 0x000fe20000000800 */
[----:B------:R-:W-:-:S03]  /*28a0*/  PLOP3.LUT P1, PT, PT, PT, UP0, 0x80, 0x0 ;  /* 0x000000000000781c */ /* 0x000fc60003f2f008 */
[--C-:B------:R-:W-:Y:S01]  /*28b0*/  FFMA.FTZ R61, R26, UR33, -R14.reuse ;  /* 0x000000211a3d7c23 */ /* 0x100fe2000801080e */
[--C-:B------:R-:W-:Y:S01]  /*28c0*/  FFMA.FTZ R65, R27, UR33, -R14.reuse ;  /* 0x000000211b417c23 */ /* 0x100fe2000801080e */
[--C-:B------:R-:W-:Y:S01]  /*28d0*/  FFMA.FTZ R68, R30, UR33, -R14.reuse ;  /* 0x000000211e447c23 */ /* 0x100fe2000801080e */
[--C-:B------:R-:W-:Y:S01]  /*28e0*/  FFMA.FTZ R31, R31, UR33, -R14.reuse ;  /* 0x000000211f1f7c23 */ /* 0x100fe2000801080e */
[--C-:B------:R-:W-:Y:S01]  /*28f0*/  FFMA.FTZ R26, R34, UR33, -R14.reuse ;  /* 0x00000021221a7c23 */ /* 0x100fe2000801080e */
[----:B------:R-:W-:Y:S01]  /*2900*/  MUFU.EX2 R72, R65 ;  /* 0x0000004100487308 */ /* 0x000fe20000000800 */
[--C-:B------:R-:W-:Y:S01]  /*2910*/  FFMA.FTZ R27, R35, UR33, -R14.reuse ;  /* 0x00000021231b7c23 */ /* 0x100fe2000801080e */
[--C-:B------:R-:W-:Y:S01]  /*2920*/  FFMA.FTZ R34, R42, UR33, -R14.reuse ;  /* 0x000000212a227c23 */ /* 0x100fe2000801080e */
[--C-:B------:R-:W-:Y:S01]  /*2930*/  FFMA.FTZ R30, R38, UR33, -R14.reuse ;  /* 0x00000021261e7c23 */ /* 0x100fe2000801080e */
[--C-:B------:R-:W-:Y:S01]  /*2940*/  FFMA.FTZ R42, R54, UR33, -R14.reuse ;  /* 0x00000021362a7c23 */ /* 0x100fe2000801080e */
[--C-:B------:R-:W-:Y:S01]  /*2950*/  FFMA.FTZ R38, R51, UR33, -R14.reuse ;  /* 0x0000002133267c23 */ /* 0x100fe2000801080e */
[--C-:B------:R-:W-:Y:S01]  /*2960*/  FFMA.FTZ R35, R39, UR33, -R14.reuse ;  /* 0x0000002127237c23 */ /* 0x100fe2000801080e */
[--C-:B------:R-:W-:Y:S01]  /*2970*/  FFMA.FTZ R51, R59, UR33, -R14.reuse ;  /* 0x000000213b337c23 */ /* 0x100fe2000801080e */
[----:B------:R-:W0:Y:S01]  /*2980*/  MUFU.EX2 R61, R61 ;  /* 0x0000003d003d7308 */ /* 0x000e220000000800 */
[--C-:B------:R-:W-:Y:S01]  /*2990*/  FFMA.FTZ R39, R43, UR33, -R14.reuse ;  /* 0x000000212b277c23 */ /* 0x100fe2000801080e */
[--C-:B------:R-:W-:Y:S01]  /*29a0*/  FFMA.FTZ R43, R46, UR33, -R14.reuse ;  /* 0x000000212e2b7c23 */ /* 0x100fe2000801080e */
[--C-:B------:R-:W-:Y:S01]  /*29b0*/  FFMA.FTZ R46, R58, UR33, -R14.reuse ;  /* 0x000000213a2e7c23 */ /* 0x100fe2000801080e */
[--C-:B------:R-:W-:Y:S01]  /*29c0*/  FFMA.FTZ R58, R70, UR33, -R14.reuse ;  /* 0x00000021463a7c23 */ /* 0x100fe2000801080e */
[--C-:B------:R-:W-:Y:S01]  /*29d0*/  FFMA.FTZ R71, R71, UR33, -R14.reuse ;  /* 0x0000002147477c23 */ /* 0x100fe2000801080e */
[--C-:B------:R-:W-:Y:S01]  /*29e0*/  FFMA.FTZ R74, R74, UR33, -R14.reuse ;  /* 0x000000214a4a7c23 */ /* 0x100fe2000801080e */
[--C-:B------:R-:W-:Y:S01]  /*29f0*/  FFMA.FTZ R75, R75, UR33, -R14.reuse ;  /* 0x000000214b4b7c23 */ /* 0x100fe2000801080e */
[----:B------:R1:W2:Y:S01]  /*2a00*/  MUFU.EX2 R69, R68 ;  /* 0x0000004400457308 */ /* 0x0002a20000000800 */
[--C-:B------:R-:W-:Y:S01]  /*2a10*/  FFMA.FTZ R78, R78, UR33, -R14.reuse ;  /* 0x000000214e4e7c23 */ /* 0x100fe2000801080e */
[--C-:B------:R-:W-:Y:S01]  /*2a20*/  FFMA.FTZ R79, R79, UR33, -R14.reuse ;  /* 0x000000214f4f7c23 */ /* 0x100fe2000801080e */
[--C-:B------:R-:W-:Y:S01]  /*2a30*/  FFMA.FTZ R82, R82, UR33, -R14.reuse ;  /* 0x0000002152527c23 */ /* 0x100fe2000801080e */
[--C-:B------:R-:W-:Y:S01]  /*2a40*/  FFMA.FTZ R83, R83, UR33, -R14.reuse ;  /* 0x0000002153537c23 */ /* 0x100fe2000801080e */
[--C-:B------:R-:W-:Y:S01]  /*2a50*/  FFMA.FTZ R86, R86, UR33, -R14.reuse ;  /* 0x0000002156567c23 */ /* 0x100fe2000801080e */
[----:B------:R-:W-:-:S02]  /*2a60*/  FFMA.FTZ R87, R87, UR33, -R14 ;  /* 0x0000002157577c23 */ /* 0x000fc4000801080e */
[----:B------:R3:W4:Y:S01]  /*2a70*/  MUFU.EX2 R76, R31 ;  /* 0x0000001f004c7308 */ /* 0x0007220000000800 */
[--C-:B-1----:R-:W-:Y:S01]  /*2a80*/  FFMA.FTZ R68, R47, UR33, -R14.reuse ;  /* 0x000000212f447c23 */ /* 0x102fe2000801080e */
[----:B------:R-:W-:Y:S01]  /*2a90*/  FFMA.FTZ R47, R55, UR33, -R14 ;  /* 0x00000021372f7c23 */ /* 0x000fe2000801080e */
[----:B------:R-:W-:Y:S01]  /*2aa0*/  FADD.FTZ R55, R5, R10 ;  /* 0x0000000a05377221 */ /* 0x000fe20000010000 */
[----:B0-----:R-:W-:Y:S01]  /*2ab0*/  FADD.FTZ R10, R61, R72 ;  /* 0x000000483d0a7221 */ /* 0x001fe20000010000 */
[----:B------:R-:W-:Y:S02]  /*2ac0*/  F2FP.F16.F32.PACK_AB R5, R72, R61 ;  /* 0x0000003d4805723e */ /* 0x000fe400000000ff */
[----:B------:R-:W-:Y:S01]  /*2ad0*/  FADD.FTZ R54, R6, R55 ;  /* 0x0000003706367221 */ /* 0x000fe20000010000 */
[----:B------:R-:W0:Y:S01]  /*2ae0*/  MUFU.EX2 R26, R26 ;  /* 0x0000001a001a7308 */ /* 0x000e220000000800 */
[C---:B------:R-:W-:Y:S01]  /*2af0*/  F2FP.F16.F32.PACK_AB R6, R7.reuse, R6 ;  /* 0x000000060706723e */ /* 0x040fe200000000ff */
[----:B---3--:R-:W-:Y:S01]  /*2b00*/  FFMA.FTZ R31, R50, UR33, -R14 ;  /* 0x00000021321f7c23 */ /* 0x008fe2000801080e */
[----:B------:R-:W-:Y:S01]  /*2b10*/  FADD.FTZ R59, R7, R54 ;  /* 0x00000036073b7221 */ /* 0x000fe20000010000 */
[----:B--2---:R-:W-:Y:S01]  /*2b20*/  FADD.FTZ R7, R69, R10 ;  /* 0x0000000a45077221 */ /* 0x004fe20000010000 */
[--C-:B------:R-:W-:Y:S01]  /*2b30*/  FFMA.FTZ R50, R62, UR33, -R14.reuse ;  /* 0x000000213e327c23 */ /* 0x100fe2000801080e */
[--C-:B------:R-:W-:Y:S01]  /*2b40*/  FFMA.FTZ R55, R63, UR33, -R14.reuse ;  /* 0x000000213f377c23 */ /* 0x100fe2000801080e */
[----:B------:R-:W-:Y:S01]  /*2b50*/  FADD.FTZ R10, R8, R59 ;  /* 0x0000003b080a7221 */ /* 0x000fe20000010000 */
[----:B------:R-:W1:Y:S01]  /*2b60*/  MUFU.EX2 R27, R27 ;  /* 0x0000001b001b7308 */ /* 0x000e620000000800 */
[----:B----4-:R-:W-:Y:S01]  /*2b70*/  FADD.FTZ R61, R76, R7 ;  /* 0x000000074c3d7221 */ /* 0x010fe20000010000 */
[----:B------:R-:W-:Y:S01]  /*2b80*/  FFMA.FTZ R54, R66, UR33, -R14 ;  /* 0x0000002142367c23 */ /* 0x000fe2000801080e */
[----:B------:R-:W-:Y:S01]  /*2b90*/  FADD.FTZ R62, R9, R10 ;  /* 0x0000000a093e7221 */ /* 0x000fe20000010000 */
[----:B------:R-:W-:Y:S01]  /*2ba0*/  FFMA.FTZ R59, R67, UR33, -R14 ;  /* 0x00000021433b7c23 */ /* 0x000fe2000801080e */
[----:B------:R-:W-:-:S02]  /*2bb0*/  F2FP.F16.F32.PACK_AB R8, R9, R8 ;  /* 0x000000080908723e */ /* 0x000fc400000000ff */
[----:B------:R-:W-:Y:S01]  /*2bc0*/  FADD.FTZ R63, R11, R62 ;  /* 0x0000003e0b3f7221 */ /* 0x000fe20000010000 */
[----:B------:R-:W2:Y:S01]  /*2bd0*/  MUFU.EX2 R30, R30 ;  /* 0x0000001e001e7308 */ /* 0x000ea20000000800 */
[----:B0-----:R-:W-:Y:S01]  /*2be0*/  FADD.FTZ R10, R26, R61 ;  /* 0x0000003d1a0a7221 */ /* 0x001fe20000010000 */
[----:B------:R-:W-:Y:S01]  /*2bf0*/  F2FP.F16.F32.PACK_AB R7, R76, R69 ;  /* 0x000000454c07723e */ /* 0x000fe200000000ff */
[----:B------:R-:W-:-:S04]  /*2c00*/  FADD.FTZ R62, R12, R63 ;  /* 0x0000003f0c3e7221 */ /* 0x000fc80000010000 */
[----:B------:R-:W-:Y:S01]  /*2c10*/  FADD.FTZ R63, R13, R62 ;  /* 0x0000003e0d3f7221 */ /* 0x000fe20000010000 */
[----:B------:R-:W0:Y:S01]  /*2c20*/  MUFU.EX2 R35, R35 ;  /* 0x0000002300237308 */ /* 0x000e220000000800 */
[----:B-1----:R-:W-:Y:S01]  /*2c30*/  FADD.FTZ R61, R27, R10 ;  /* 0x0000000a1b3d7221 */ /* 0x002fe20000010000 */
[----:B------:R1:W-:Y:S01]  /*2c40*/  STSM.16.M88.4 [R2+0x21800], R4 ;  /* 0x0218000402007844 */ /* 0x0003e20000000200 */
[----:B------:R-:W-:-:S05]  /*2c50*/  FADD.FTZ R62, R20, R63 ;  /* 0x0000003f143e7221 */ /* 0x000fca0000010000 */
[----:B------:R-:W3:Y:S01]  /*2c60*/  MUFU.EX2 R34, R34 ;  /* 0x0000002200227308 */ /* 0x000ee20000000800 */
[----:B--2---:R-:W-:-:S07]  /*2c70*/  FADD.FTZ R10, R30, R61 ;  /* 0x0000003d1e0a7221 */ /* 0x004fce0000010000 */
[----:B------:R-:W2:Y:S01]  /*2c80*/  MUFU.EX2 R39, R39 ;  /* 0x0000002700277308 */ /* 0x000ea20000000800 */
[----:B0-----:R-:W-:-:S07]  /*2c90*/  FADD.FTZ R61, R35, R10 ;  /* 0x0000000a233d7221 */ /* 0x001fce0000010000 */
[----:B------:R-:W0:Y:S01]  /*2ca0*/  MUFU.EX2 R43, R43 ;  /* 0x0000002b002b7308 */ /* 0x000e220000000800 */
[----:B---3--:R-:W-:Y:S01]  /*2cb0*/  FADD.FTZ R10, R34, R61 ;  /* 0x0000003d220a7221 */ /* 0x008fe20000010000 */
[----:B------:R-:W-:-:S04]  /*2cc0*/  FADD.FTZ R61, R15, R62 ;  /* 0x0000003e0f3d7221 */ /* 0x000fc80000010000 */
[----:B------:R-:W-:Y:S02]  /*2cd0*/  FADD.FTZ R62, R24, R61 ;  /* 0x0000003d183e7221 */ /* 0x000fe40000010000 */
[----:B------:R-:W3:Y:S01]  /*2ce0*/  MUFU.EX2 R68, R68 ;  /* 0x0000004400447308 */ /* 0x000ee20000000800 */
[----:B--2---:R-:W-:Y:S01]  /*2cf0*/  FADD.FTZ R10, R39, R10 ;  /* 0x0000000a270a7221 */ /* 0x004fe20000010000 */
[----:B------:R-:W-:-:S04]  /*2d00*/  FADD.FTZ R63, R21, R62 ;  /* 0x0000003e153f7221 */ /* 0x000fc80000010000 */
[----:B------:R-:W-:Y:S02]  /*2d10*/  FADD.FTZ R14, R28, R63 ;  /* 0x0000003f1c0e7221 */ /* 0x000fe40000010000 */
[----:B------:R-:W2:Y:S01]  /*2d20*/  MUFU.EX2 R31, R31 ;  /* 0x0000001f001f7308 */ /* 0x000ea20000000800 */
[----:B0-----:R-:W-:-:S07]  /*2d30*/  FADD.FTZ R61, R43, R10 ;  /* 0x0000000a2b3d7221 */ /* 0x001fce0000010000 */
[----:B------:R-:W0:Y:S01]  /*2d40*/  MUFU.EX2 R38, R38 ;  /* 0x0000002600267308 */ /* 0x000e220000000800 */
[----:B---3--:R-:W-:Y:S01]  /*2d50*/  FADD.FTZ R10, R68, R61 ;  /* 0x0000003d440a7221 */ /* 0x008fe20000010000 */
[----:B------:R-:W-:Y:S01]  /*2d60*/  FADD.FTZ R61, R25, R14 ;  /* 0x0000000e193d7221 */ /* 0x000fe20000010000 */
[----:B------:R-:W-:Y:S02]  /*2d70*/  F2FP.F16.F32.PACK_AB R14, R24, R15 ;  /* 0x0000000f180e723e */ /* 0x000fe400000000ff */
[----:B------:R-:W-:-:S03]  /*2d80*/  F2FP.F16.F32.PACK_AB R15, R68, R43 ;  /* 0x0000002b440f723e */ /* 0x000fc600000000ff */
[----:B------:R-:W3:Y:S01]  /*2d90*/  MUFU.EX2 R42, R42 ;  /* 0x0000002a002a7308 */ /* 0x000ee20000000800 */
[----:B--2---:R-:W-:Y:S01]  /*2da0*/  FADD.FTZ R9, R31, R10 ;  /* 0x0000000a1f097221 */ /* 0x004fe20000010000 */
[----:B------:R-:W-:Y:S02]  /*2db0*/  F2FP.F16.F32.PACK_AB R10, R12, R11 ;  /* 0x0000000b0c0a723e */ /* 0x000fe400000000ff */
[----:B------:R-:W-:Y:S01]  /*2dc0*/  F2FP.F16.F32.PACK_AB R12, R20, R13 ;  /* 0x0000000d140c723e */ /* 0x000fe200000000ff */
[----:B------:R-:W-:Y:S01]  /*2dd0*/  FADD.FTZ R20, R32, R61 ;  /* 0x0000003d20147221 */ /* 0x000fe20000010000 */
[----:B------:R-:W-:Y:S02]  /*2de0*/  F2FP.F16.F32.PACK_AB R11, R35, R30 ;  /* 0x0000001e230b723e */ /* 0x000fe400000000ff */
[----:B------:R-:W2:Y:S01]  /*2df0*/  MUFU.EX2 R47, R47 ;  /* 0x0000002f002f7308 */ /* 0x000ea20000000800 */
[----:B0-----:R-:W-:Y:S01]  /*2e00*/  FADD.FTZ R9, R38, R9 ;  /* 0x0000000926097221 */ /* 0x001fe20000010000 */
[----:B-1----:R-:W-:Y:S01]  /*2e10*/  FADD.FTZ R7, R29, R20 ;  /* 0x000000141d077221 */ /* 0x002fe20000010000 */
[----:B------:R-:W-:-:S03]  /*2e20*/  F2FP.F16.F32.PACK_AB R13, R39, R34 ;  /* 0x00000022270d723e */ /* 0x000fc600000000ff */
[----:B------:R-:W-:Y:S02]  /*2e30*/  FADD.FTZ R6, R36, R7 ;  /* 0x0000000724067221 */ /* 0x000fe40000010000 */
[----:B------:R-:W0:Y:S01]  /*2e40*/  MUFU.EX2 R46, R46 ;  /* 0x0000002e002e7308 */ /* 0x000e220000000800 */
[----:B---3--:R-:W-:Y:S01]  /*2e50*/  FADD.FTZ R4, R42, R9 ;  /* 0x000000092a047221 */ /* 0x008fe20000010000 */
[----:B------:R-:W-:Y:S01]  /*2e60*/  FADD.FTZ R7, R37, R6 ;  /* 0x0000000625077221 */ /* 0x000fe20000010000 */
[----:B------:R-:W-:Y:S02]  /*2e70*/  F2FP.F16.F32.PACK_AB R9, R27, R26 ;  /* 0x0000001a1b09723e */ /* 0x000fe400000000ff */
[----:B------:R-:W-:-:S03]  /*2e80*/  F2FP.F16.F32.PACK_AB R6, R32, R25 ;  /* 0x000000192006723e */ /* 0x000fc600000000ff */
[----:B------:R-:W1:Y:S01]  /*2e90*/  MUFU.EX2 R51, R51 ;  /* 0x0000003300337308 */ /* 0x000e620000000800 */
[----:B--2---:R-:W-:Y:S01]  /*2ea0*/  FADD.FTZ R5, R47, R4 ;  /* 0x000000042f057221 */ /* 0x004fe20000010000 */
[----:B------:R2:W-:Y:S04]  /*2eb0*/  STSM.16.M88.4 [R18], R8 ;  /* 0x0000000812007844 */ /* 0x0005e80000000200 */
[----:B------:R3:W-:Y:S02]  /*2ec0*/  STSM.16.M88.4 [R17], R12 ;  /* 0x0000000c11007844 */ /* 0x0007e40000000200 */
[----:B------:R-:W4:Y:S01]  /*2ed0*/  MUFU.EX2 R50, R50 ;  /* 0x0000003200327308 */ /* 0x000f220000000800 */
[----:B0-----:R-:W-:-:S07]  /*2ee0*/  FADD.FTZ R4, R46, R5 ;  /* 0x000000052e047221 */ /* 0x001fce0000010000 */
[----:B------:R-:W0:Y:S01]  /*2ef0*/  MUFU.EX2 R55, R55 ;  /* 0x0000003700377308 */ /* 0x000e220000000800 */
[----:B-1----:R-:W-:Y:S01]  /*2f00*/  FADD.FTZ R5, R51, R4 ;  /* 0x0000000433057221 */ /* 0x002fe20000010000 */
[----:B------:R-:W-:Y:S01]  /*2f10*/  FADD.FTZ R4, R44, R7 ;  /* 0x000000072c047221 */ /* 0x000fe20000010000 */
[----:B--2---:R-:W-:Y:S02]  /*2f20*/  F2FP.F16.F32.PACK_AB R8, R36, R29 ;  /* 0x0000001d2408723e */ /* 0x004fe400000000ff */
[----:B------:R-:W-:Y:S01]  /*2f30*/  F2FP.F16.F32.PACK_AB R10, R44, R37 ;  /* 0x000000252c0a723e */ /* 0x000fe200000000ff */
[----:B------:R-:W-:Y:S01]  /*2f40*/  FADD.FTZ R7, R33, R4 ;  /* 0x0000000421077221 */ /* 0x000fe20000010000 */
[----:B------:R-:W-:Y:S01]  /*2f50*/  F2FP.F16.F32.PACK_AB R4, R28, R21 ;  /* 0x000000151c04723e */ /* 0x000fe200000000ff */
[----:B------:R-:W1:Y:S01]  /*2f60*/  MUFU.EX2 R40, R40 ;  /* 0x0000002800287308 */ /* 0x000e620000000800 */
[----:B----4-:R-:W-:-:S07]  /*2f70*/  FADD.FTZ R24, R50, R5 ;  /* 0x0000000532187221 */ /* 0x010fce0000010000 */
[----:B------:R-:W2:Y:S01]  /*2f80*/  MUFU.EX2 R54, R54 ;  /* 0x0000003600367308 */ /* 0x000ea20000000800 */
[C---:B0-----:R-:W-:Y:S01]  /*2f90*/  FADD.FTZ R5, R55.reuse, R24 ;  /* 0x0000001837057221 */ /* 0x041fe20000010000 */
[----:B------:R-:W-:-:S06]  /*2fa0*/  F2FP.F16.F32.PACK_AB R11, R55, R50 ;  /* 0x00000032370b723e */ /* 0x000fcc00000000ff */
[----:B------:R-:W0:Y:S01]  /*2fb0*/  MUFU.EX2 R41, R41 ;  /* 0x0000002900297308 */ /* 0x000e220000000800 */
[----:B-1----:R-:W-:-:S07]  /*2fc0*/  FADD.FTZ R26, R40, R7 ;  /* 0x00000007281a7221 */ /* 0x002fce0000010000 */
[----:B------:R-:W1:Y:S01]  /*2fd0*/  MUFU.EX2 R59, R59 ;  /* 0x0000003b003b7308 */ /* 0x000e620000000800 */
[----:B--2---:R-:W-:Y:S01]  /*2fe0*/  FADD.FTZ R24, R54, R5 ;  /* 0x0000000536187221 */ /* 0x004fe20000010000 */
[----:B------:R-:W-:-:S06]  /*2ff0*/  F2FP.F16.F32.PACK_AB R5, R38, R31 ;  /* 0x0000001f2605723e */ /* 0x000fcc00000000ff */
[----:B------:R-:W3:Y:S01]  /*3000*/  MUFU.EX2 R48, R48 ;  /* 0x0000003000307308 */ /* 0x000ee20000000800 */
[----:B0-----:R-:W-:-:S07]  /*3010*/  FADD.FTZ R7, R41, R26 ;  /* 0x0000001a29077221 */ /* 0x001fce0000010000 */
[----:B------:R-:W0:Y:S01]  /*3020*/  MUFU.EX2 R58, R58 ;  /* 0x0000003a003a7308 */ /* 0x000e220000000800 */
[----:B-1----:R-:W-:-:S07]  /*3030*/  FADD.FTZ R9, R59, R24 ;  /* 0x000000183b097221 */ /* 0x002fce0000010000 */
[----:B------:R-:W1:Y:S01]  /*3040*/  MUFU.EX2 R45, R45 ;  /* 0x0000002d002d7308 */ /* 0x000e620000000800 */
[----:B---3--:R-:W-:Y:S01]  /*3050*/  FADD.FTZ R14, R48, R7 ;  /* 0x00000007300e7221 */ /* 0x008fe20000010000 */
[----:B------:R-:W-:-:S05]  /*3060*/  F2FP.F16.F32.PACK_AB R7, R47, R42 ;  /* 0x0000002a2f07723e */ /* 0x000fca00000000ff */
[----:B------:R2:W-:Y:S01]  /*3070*/  STSM.16.M88.4 [R16], R4 ;  /* 0x0000000410007844 */ /* 0x0005e20000000200 */
[----:B------:R-:W3:Y:S01]  /*3080*/  MUFU.EX2 R71, R71 ;  /* 0x0000004700477308 */ /* 0x000ee20000000800 */
[----:B0-----:R-:W-:Y:S01]  /*3090*/  FADD.FTZ R12, R58, R9 ;  /* 0x000000093a0c7221 */ /* 0x001fe20000010000 */
[----:B------:R-:W-:-:S05]  /*30a0*/  F2FP.F16.F32.PACK_AB R9, R51, R46 ;  /* 0x0000002e3309723e */ /* 0x000fca00000000ff */
[----:B------:R0:W-:Y:S01]  /*30b0*/  STSM.16.M88.4 [R2+0x27800], R8 ;  /* 0x0278000802007844 */ /* 0x0001e20000000200 */
[----:B------:R-:W4:Y:S01]  /*30c0*/  MUFU.EX2 R52, R52 ;  /* 0x0000003400347308 */ /* 0x000f220000000800 */
[----:B-1----:R-:W-:-:S07]  /*30d0*/  FADD.FTZ R15, R45, R14 ;  /* 0x0000000e2d0f7221 */ /* 0x002fce0000010000 */
[----:B------:R-:W1:Y:S01]  /*30e0*/  MUFU.EX2 R74, R74 ;  /* 0x0000004a004a7308 */ /* 0x000e620000000800 */
[----:B---3--:R-:W-:-:S07]  /*30f0*/  FADD.FTZ R13, R71, R12 ;  /* 0x0000000c470d7221 */ /* 0x008fce0000010000 */
[----:B------:R-:W3:Y:S01]  /*3100*/  MUFU.EX2 R49, R49 ;  /* 0x0000003100317308 */ /* 0x000ee20000000800 */
[----:B----4-:R-:W-:-:S07]  /*3110*/  FADD.FTZ R12, R52, R15 ;  /* 0x0000000f340c7221 */ /* 0x010fce0000010000 */
[----:B------:R-:W4:Y:S01]  /*3120*/  MUFU.EX2 R75, R75 ;  /* 0x0000004b004b7308 */ /* 0x000f220000000800 */
[----:B-1----:R-:W-:-:S07]  /*3130*/  FADD.FTZ R14, R74, R13 ;  /* 0x0000000d4a0e7221 */ /* 0x002fce0000010000 */
[----:B------:R-:W1:Y:S01]  /*3140*/  MUFU.EX2 R56, R56 ;  /* 0x0000003800387308 */ /* 0x000e620000000800 */
[----:B---3--:R-:W-:Y:S01]  /*3150*/  FADD.FTZ R13, R49, R12 ;  /* 0x0000000c310d7221 */ /* 0x008fe20000010000 */
[----:B------:R-:W-:-:S06]  /*3160*/  F2FP.F16.F32.PACK_AB R12, R40, R33 ;  /* 0x00000021280c723e */ /* 0x000fcc00000000ff */
[----:B------:R-:W3:Y:S01]  /*3170*/  MUFU.EX2 R27, R78 ;  /* 0x0000004e001b7308 */ /* 0x000ee20000000800 */
[C---:B----4-:R-:W-:Y:S01]  /*3180*/  FADD.FTZ R24, R75.reuse, R14 ;  /* 0x0000000e4b187221 */ /* 0x050fe20000010000 */
[----:B------:R-:W-:Y:S02]  /*3190*/  F2FP.F16.F32.PACK_AB R14, R48, R41 ;  /* 0x00000029300e723e */ /* 0x000fe400000000ff */
[----:B------:R-:W-:-:S04]  /*31a0*/  F2FP.F16.F32.PACK_AB R25, R75, R74 ;  /* 0x0000004a4b19723e */ /* 0x000fc800000000ff */
[----:B------:R-:W4:Y:S01]  /*31b0*/  MUFU.EX2 R57, R57 ;  /* 0x0000003900397308 */ /* 0x000f220000000800 */
[----:B-1----:R-:W-:-:S07]  /*31c0*/  FADD.FTZ R26, R56, R13 ;  /* 0x0000000d381a7221 */ /* 0x002fce0000010000 */
[----:B------:R-:W2:Y:S01]  /*31d0*/  MUFU.EX2 R20, R79 ;  /* 0x0000004f00147308 */ /* 0x000ea20000000800 */
[----:B---3--:R-:W-:Y:S01]  /*31e0*/  FADD.FTZ R13, R27, R24 ;  /* 0x000000181b0d7221 */ /* 0x008fe20000010000 */
[----:B------:R-:W-:-:S06]  /*31f0*/  F2FP.F16.F32.PACK_AB R24, R52, R45 ;  /* 0x0000002d3418723e */ /* 0x000fcc00000000ff */
[----:B------:R-:W1:Y:S01]  /*3200*/  MUFU.EX2 R64, R64 ;  /* 0x0000004000407308 */ /* 0x000e620000000800 */
[----:B----4-:R-:W-:Y:S01]  /*3210*/  FADD.FTZ R15, R57, R26 ;  /* 0x0000001a390f7221 */ /* 0x010fe20000010000 */
[----:B------:R-:W-:-:S06]  /*3220*/  F2FP.F16.F32.PACK_AB R26, R56, R49 ;  /* 0x00000031381a723e */ /* 0x000fcc00000000ff */
[----:B------:R-:W3:Y:S01]  /*3230*/  MUFU.EX2 R65, R82 ;  /* 0x0000005200417308 */ /* 0x000ee20000000800 */
[C---:B--2---:R-:W-:Y:S01]  /*3240*/  FADD.FTZ R4, R20.reuse, R13 ;  /* 0x0000000d14047221 */ /* 0x044fe20000010000 */
[----:B------:R-:W-:Y:S02]  /*3250*/  F2FP.F16.F32.PACK_AB R13, R59, R54 ;  /* 0x000000363b0d723e */ /* 0x000fe400000000ff */
[----:B------:R-:W-:-:S04]  /*3260*/  F2FP.F16.F32.PACK_AB R27, R20, R27 ;  /* 0x0000001b141b723e */ /* 0x000fc800000000ff */
[----:B------:R-:W-:Y:S01]  /*3270*/  MUFU.EX2 R53, R53 ;  /* 0x0000003500357308 */ /* 0x000fe20000000800 */
[C---:B-1----:R-:W-:Y:S01]  /*3280*/  FADD.FTZ R6, R64.reuse, R15 ;  /* 0x0000000f40067221 */ /* 0x042fe20000010000 */
[----:B------:R-:W-:Y:S02]  /*3290*/  F2FP.F16.F32.PACK_AB R15, R71, R58 ;  /* 0x0000003a470f723e */ /* 0x000fe400000000ff */
[----:B------:R-:W-:-:S03]  /*32a0*/  F2FP.F16.F32.PACK_AB R64, R64, R57 ;  /* 0x000000394040723e */ /* 0x000fc600000000ff */
[----:B------:R0:W-:Y:S01]  /*32b0*/  STSM.16.M88.4 [R19], R12 ;  /* 0x0000000c13007844 */ /* 0x0001e20000000200 */
[----:B------:R-:W1:Y:S01]  /*32c0*/  MUFU.EX2 R60, R60 ;  /* 0x0000003c003c7308 */ /* 0x000e620000000800 */
[----:B---3--:R-:W-:Y:S02]  /*32d0*/  FADD.FTZ R5, R65, R4 ;  /* 0x0000000441057221 */ /* 0x008fe40000010000 */
[----:B------:R0:W-:Y:S05]  /*32e0*/  STSM.16.M88.4 [R17+0x6000], R24 ;  /* 0x0060001811007844 */ /* 0x0001ea0000000200 */
[----:B------:R-:W2:Y:S08]  /*32f0*/  MUFU.EX2 R28, R83 ;  /* 0x00000053001c7308 */ /* 0x000eb00000000800 */
[----:B------:R-:W-:Y:S01]  /*3300*/  MUFU.EX2 R86, R86 ;  /* 0x0000005600567308 */ /* 0x000fe20000000800 */
[----:B-1----:R-:W-:Y:S01]  /*3310*/  F2FP.F16.F32.PACK_AB R66, R60, R53 ;  /* 0x000000353c42723e */ /* 0x002fe200000000ff */
[----:B------:R-:W-:-:S04]  /*3320*/  FADD.FTZ R53, R53, R6 ;  /* 0x0000000635357221 */ /* 0x000fc80000010000 */
[----:B------:R-:W-:Y:S02]  /*3330*/  FADD.FTZ R4, R60, R53 ;  /* 0x000000353c047221 */ /* 0x000fe40000010000 */
[----:B------:R-:W1:Y:S01]  /*3340*/  MUFU.EX2 R87, R87 ;  /* 0x0000005700577308 */ /* 0x000e620000000800 */
[C---:B--2---:R-:W-:Y:S01]  /*3350*/  F2FP.F16.F32.PACK_AB R65, R28.reuse, R65 ;  /* 0x000000411c41723e */ /* 0x044fe200000000ff */
[----:B------:R-:W-:Y:S01]  /*3360*/  FADD.FTZ R5, R28, R5 ;  /* 0x000000051c057221 */ /* 0x000fe20000010000 */
[----:B-1----:R-:W-:-:S03]  /*3370*/  F2FP.F16.F32.PACK_AB R67, R87, R86 ;  /* 0x000000565743723e */ /* 0x002fc600000000ff */
[----:B------:R-:W-:Y:S02]  /*3380*/  FADD.FTZ R86, R86, R5 ;  /* 0x0000000556567221 */ /* 0x000fe40000010000 */
[----:B------:R0:W-:Y:S02]  /*3390*/  STSM.16.M88.4 [R16+0x6000], R64 ;  /* 0x0060004010007844 */ /* 0x0001e40000000200 */
[----:B------:R-:W-:Y:S01]  /*33a0*/  FADD.FTZ R5, R87, R86 ;  /* 0x0000005657057221 */ /* 0x000fe20000010000 */
[----:B------:R1:W-:Y:S06]  /*33b0*/  MEMBAR.ALL.CTA ;  /* 0x0000000000007992 */ /* 0x0003ec0000008000 */
[----:B-1----:R-:W1:Y:S02]  /*33c0*/  FENCE.VIEW.ASYNC.S ;  /* 0x00000000000073c6 */ /* 0x002e640000000000 */
[----:B-1----:R-:W-:Y:S01]  /*33d0*/  NOP ;  /* 0x0000000000007918 */ /* 0x002fe20000000000 */
[----:B------:R-:W-:Y:S05]  /*33e0*/  @!P1 BRA `(.L_x_14) ;  /* 0x0000002000a49947 */ /* 0x000fea0003800000 */
[----:B------:R-:W-:Y:S01]  /*33f0*/  IMAD.MOV.U32 R6, RZ, RZ, R3 ;  /* 0x000000ffff067224 */ /* 0x000fe200078e0003 */
[----:B------:R-:W-:Y:S01]  /*3400*/  CS2R R134, SRZ ;  /* 0x0000000000867805 */ /* 0x000fe2000001ff00 */
[----:B------:R-:W-:Y:S01]  /*3410*/  IMAD.MOV.U32 R7, RZ, RZ, R0 ;  /* 0x000000ffff077224 */ /* 0x000fe200078e0000 */
[----:B------:R-:W-:Y:S02]  /*3420*/  CS2R R132, SRZ ;  /* 0x0000000000847805 */ /* 0x000fe4000001ff00 */
[----:B------:R-:W-:Y:S02]  /*3430*/  CS2R R130, SRZ ;  /* 0x0000000000827805 */ /* 0x000fe4000001ff00 */
[----:B------:R-:W-:Y:S02]  /*3440*/  CS2R R128, SRZ ;  /* 0x0000000000807805 */ /* 0x000fe4000001ff00 */
[----:B------:R-:W-:Y:S02]  /*3450*/  CS2R R126, SRZ ;  /* 0x00000000007e7805 */ /* 0x000fe4000001ff00 */
[----:B------:R-:W-:-:S02]  /*3460*/  CS2R R124, SRZ ;  /* 0x00000000007c7805 */ /* 0x000fc4000001ff00 */
[----:B------:R-:W-:Y:S02]  /*3470*/  CS2R R122, SRZ ;  /* 0x00000000007a7805 */ /* 0x000fe4000001ff00 */
        /* <DEDUP_REMOVED lines=16> */
[----:B------:R-:W-:Y:S01]  /*3580*/  CS2R R88, SRZ ;  /* 0x0000000000587805 */ /* 0x000fe2000001ff00 */
[----:B------:R-:W-:Y:S01]  /*3590*/  UIADD3 UR35, UR50, -0x2, URZ ;  /* 0xfffffffe32237890 */ /* 0x000fe2000fffe03f */
[----:B------:R-:W-:Y:S01]  /*35a0*/  UMOV UR28, UR45 ;  /* 0x0000002d001c7c82 */ /* 0x000fe20008000000 */
[----:B------:R-:W-:Y:S01]  /*35b0*/  UMOV UR34, UR44 ;  /* 0x0000002c00227c82 */ /* 0x000fe20008000000 */
[----:B------:R-:W-:-:S09]  /*35c0*/  ULDC UR33, c[0x0][0x988] ;  /* 0x0002620000217ab9 */ /* 0x000fd20000000800 */
.L_x_25:
[----:B------:R-:W-:Y:S01]  /*35d0*/  ISETP.NE.AND P2, PT, RZ, UR39, PT ;  /* 0x00000027ff007c0c */ /* 0x000fe2000bf45270 */
[----:B------:R-:W-:-:S04]  /*35e0*/  UISETP.NE.AND UP0, UPT, UR34, 0x1, UPT ;  /* 0x000000012200788c */ /* 0x000fc8000bf05270 */
[----:B------:R-:W-:-:S04]  /*35f0*/  USEL UR45, URZ, 0x1, UP0 ;  /* 0x000000013f2d7887 */ /* 0x000fc80008000000 */
[----:B------:R-:W-:-:S04]  /*3600*/  ULOP3.LUT UR45, UR28, UR45, URZ, 0x3c, !UPT ;  /* 0x0000002d1c2d7292 */ /* 0x000fc8000f8e3c3f */
[----:B------:R-:W-:Y:S08]  /*3610*/  @P2 BRA `(.L_x_15) ;  /* 0x0000000000382947 */ /* 0x000ff00003800000 */
[----:B------:R-:W-:Y:S05]  /*3620*/  @!P0 BRA `(.L_x_16) ;  /* 0x0000000000048947 */ /* 0x000fea0003800000 */
[----:B------:R-:W-:Y:S01]  /*3630*/  BPT.TRAP 0x1 ;  /* 0x000000040000795c */ /* 0x000fe20000300000 */
.L_x_16:
[----:B------:R-:W-:Y:S01]  /*3640*/  UIADD3 UR6, UR34, 0x1, URZ ;  /* 0x0000000122067890 */ /* 0x000fe2000fffe03f */
[----:B------:R-:W-:-:S03]  /*3650*/  IMAD.U32 R0, RZ, RZ, UR45 ;  /* 0x0000002dff007e24 */ /* 0x000fc6000f8e00ff */
[----:B------:R-:W-:Y:S02]  /*3660*/  UISETP.NE.AND UP0, UPT, UR6, 0x2, UPT ;  /* 0x000000020600788c */ /* 0x000fe4000bf05270 */
[----:B------:R-:W-:Y:S02]  /*3670*/  SHF.L.U32 R0, R0, 0x1f, RZ ;  /* 0x0000001f00007819 */ /* 0x000fe400000006ff */
[----:B------:R-:W-:-:S04]  /*3680*/  USEL UR6, UR6, URZ, UP0 ;  /* 0x0000003f06067287 */ /* 0x000fc80008000000 */
[----:B------:R-:W-:-:S09]  /*3690*/  ULEA UR6, UR6, UR40, 0x3 ;  /* 0x0000002806067291 */ /* 0x000fd2000f8e183f */
[----:B------:R1:W2:Y:S01]  /*36a0*/  SYNCS.PHASECHK.TRANS64.TRYWAIT P1, [UR6+0x2d830], R0 ;  /* 0x02d83000ff0075a7 */ /* 0x0002a20008020146 */
[----:B------:R-:W-:Y:S05]  /*36b0*/  @!P0 BRA `(.L_x_17) ;  /* 0x0000000000048947 */ /* 0x000fea0003800000 */
[----:B------:R-:W-:Y:S01]  /*36c0*/  BPT.TRAP 0x1 ;  /* 0x000000040000795c */ /* 0x000fe20000300000 */
.L_x_17:
[----:B--2---:R-:W-:Y:S05]  /*36d0*/  @P1 BRA `(.L_x_15) ;  /* 0x0000000000081947 */ /* 0x004fea0003800000 */
[----:B------:R-:W2:Y:S02]  /*36e0*/  SYNCS.PHASECHK.TRANS64.TRYWAIT P1, [UR6+0x2d830], R0 ;  /* 0x02d83000ff0075a7 */ /* 0x000ea40008020146 */
[----:B--2---:R-:W-:Y:S05]  /*36f0*/  @!P1 BRA `(.L_x_18) ;  /* 0x0000007000849947 */ /* 0x004fea0003800000 */
.L_x_15:
[----:B--2---:R-:W2:Y:S01]  /*3700*/  S2R R3, SR_TID.X ;  /* 0x0000000000037919 */ /* 0x004ea20000002100 */
[----:B------:R-:W-:Y:S01]  /*3710*/  UIADD3 UR44, UR34, 0x1, URZ ;  /* 0x00000001222c7890 */ /* 0x000fe2000fffe03f */
[----:B------:R-:W-:Y:S01]  /*3720*/  UMOV UR7, 0x80000020 ;  /* 0x8000002000077882 */ /* 0x000fe20000000000 */
[----:B------:R-:W-:Y:S02]  /*3730*/  UMOV UR11, 0x80000020 ;  /* 0x80000020000b7882 */ /* 0x000fe40000000000 */
[----:B------:R-:W-:Y:S01]  /*3740*/  UISETP.NE.AND UP0, UPT, UR44, 0x2, UPT ;  /* 0x000000022c00788c */ /* 0x000fe2000bf05270 */
[----:B------:R-:W-:Y:S01]  /*3750*/  UMOV UR15, 0x80000020 ;  /* 0x80000020000f7882 */ /* 0x000fe20000000000 */
[----:B------:R-:W-:Y:S02]  /*3760*/  UMOV UR19, 0x80000020 ;  /* 0x8000002000137882 */ /* 0x000fe40000000000 */
[----:B------:R-:W-:Y:S01]  /*3770*/  USEL UR44, UR44, URZ, UP0 ;  /* 0x0000003f2c2c7287 */ /* 0x000fe20008000000 */
[----:B------:R-:W-:Y:S01]  /*3780*/  UMOV UR23, 0x80000020 ;  /* 0x8000002000177882 */ /* 0x000fe20000000000 */
[----:B------:R-:W-:-:S02]  /*3790*/  UMOV UR27, 0x80000020 ;  /* 0x80000020001b7882 */ /* 0x000fc40000000000 */
[----:B------:R-:W-:-:S04]  /*37a0*/  UIMAD UR6, UR44, 0x600, UR32 ;  /* 0x000006002c0678a4 */ /* 0x000fc8000f8e0220 */
[----:B------:R-:W-:Y:S02]  /*37b0*/  UIADD3 UR10, UR6, 0x2, URZ ;  /* 0x00000002060a7890 */ /* 0x000fe4000fffe03f */
[----:B------:R-:W-:Y:S02]  /*37c0*/  UIADD3 UR14, UR6, 0x200, URZ ;  /* 0x00000200060e7890 */ /* 0x000fe4000fffe03f */
[----:B------:R-:W-:Y:S02]  /*37d0*/  UIADD3 UR18, UR6, 0x202, URZ ;  /* 0x0000020206127890 */ /* 0x000fe4000fffe03f */
[----:B------:R-:W-:Y:S02]  /*37e0*/  UIADD3 UR22, UR6, 0x400, URZ ;  /* 0x0000040006167890 */ /* 0x000fe4000fffe03f */
[----:B------:R-:W-:Y:S01]  /*37f0*/  UIADD3 UR26, UR6, 0x402, URZ ;  /* 0x00000402061a7890 */ /* 0x000fe2000fffe03f */
[----:B--2---:R-:W-:-:S04]  /*3800*/  SHF.R.U32.HI R3, RZ, 0x7, R3 ;  /* 0x00000007ff037819 */ /* 0x004fc80000011603 */
[----:B-1----:R-:W-:-:S05]  /*3810*/  IADD3 R0, R3, 0x8, RZ ;  /* 0x0000000803007810 */ /* 0x002fca0007ffe0ff */
[----:B------:R1:W-:Y:S06]  /*3820*/  BAR.SYNC.DEFER_BLOCKING R0, 0x100 ;  /* 0x000400000000751d */ /* 0x0003ec0000010000 */
[----:B0-----:R-:W-:-:S06]  /*3830*/  WARPGROUP.ARRIVE ;  /* 0x00000000000079c5 */ /* 0x001fcc0000000000 */
[----:B------:R-:W-:Y:S03]  /*3840*/  HGMMA.64x128x16.F32 R24, gdesc[UR4], RZ, !UPT, gsb0 ;  /* 0x01e00000041879f0 */ /* 0x000fe6000c0008ff */
        /* <DEDUP_REMOVED lines=16> */
[----:B-1----:R-:W-:Y:S05]  /*3950*/  @P2 BRA `(.L_x_19) ;  /* 0x00000000002c2947 */ /* 0x002fea0003800000 */
[----:B------:R-:W-:Y:S05]  /*3960*/  @!P0 BRA `(.L_x_20) ;  /* 0x0000000000048947 */ /* 0x000fea0003800000 */
[----:B------:R-:W-:Y:S01]  /*3970*/  BPT.TRAP 0x1 ;  /* 0x000000040000795c */ /* 0x000fe20000300000 */
.L_x_20:
[----:B------:R-:W-:Y:S01]  /*3980*/  ULEA UR6, UR34, UR40, 0x3 ;  /* 0x0000002822067291 */ /* 0x000fe2000f8e183f */
[----:B------:R-:W-:-:S05]  /*3990*/  IMAD.U32 R0, RZ, RZ, UR28 ;  /* 0x0000001cff007e24 */ /* 0x000fca000f8e00ff */
[----:B------:R-:W-:-:S04]  /*39a0*/  SHF.L.U32 R0, R0, 0x1f, RZ ;  /* 0x0000001f00007819 */ /* 0x000fc800000006ff */
[----:B------:R0:W1:Y:S01]  /*39b0*/  SYNCS.PHASECHK.TRANS64.TRYWAIT P1, [UR6+0x2d850], R0 ;  /* 0x02d85000ff0075a7 */ /* 0x0000620008020146 */
[----:B------:R-:W-:Y:S05]  /*39c0*/  @!P0 BRA `(.L_x_21) ;  /* 0x0000000000048947 */ /* 0x000fea0003800000 */
[----:B------:R-:W-:Y:S01]  /*39d0*/  BPT.TRAP 0x1 ;  /* 0x000000040000795c */ /* 0x000fe20000300000 */
.L_x_21:
[----:B-1----:R-:W-:Y:S05]  /*39e0*/  @P1 BRA `(.L_x_19) ;  /* 0x0000000000081947 */ /* 0x002fea0003800000 */
[----:B------:R-:W1:Y:S02]  /*39f0*/  SYNCS.PHASECHK.TRANS64.TRYWAIT P1, [UR6+0x2d850], R0 ;  /* 0x02d85000ff0075a7 */ /* 0x000e640008020146 */
[----:B-1----:R-:W-:Y:S05]  /*3a00*/  @!P1 BRA `(.L_x_22) ;  /* 0x0000006c00d89947 */ /* 0x002fea0003800000 */
.L_x_19:
[----:B------:R-:W-:Y:S01]  /*3a10*/  UIADD3 UR6, UR40, 0x400, URZ ;  /* 0x0000040028067890 */ /* 0x000fe2000fffe03f */
[----:B------:R-:W-:Y:S01]  /*3a20*/  WARPGROUP.ARRIVE ;  /* 0x00000000000079c5 */ /* 0x000fe20000000000 */
[----:B------:R-:W-:Y:S01]  /*3a30*/  UMOV UR29, 0x40000040 ;  /* 0x40000040001d7882 */ /* 0x000fe20000000000 */
[----:B------:R-:W-:Y:S01]  /*3a40*/  UMOV UR31, 0x80000020 ;  /* 0x80000020001f7882 */ /* 0x000fe20000000000 */
[----:B------:R-:W-:-:S03]  /*3a50*/  USHF.R.U32.HI UR6, URZ, 0x4, UR6 ;  /* 0x000000043f067899 */ /* 0x000fc60008011606 */
[----:B------:R-:W1:Y:S01]  /*3a60*/  S2R R8, SR_TID.X ;  /* 0x0000000000087919 */ /* 0x000e620000002100 */
[----:B------:R-:W-:-:S04]  /*3a70*/  ULOP3.LUT UR6, UR6, 0x3fff, URZ, 0xc0, !UPT ;  /* 0x00003fff06067892 */ /* 0x000fc8000f8ec03f */
[----:B------:R-:W-:Y:S02]  /*3a80*/  ULOP3.LUT UR7, UR6, 0x2000000, URZ, 0xfc, !UPT ;  /* 0x0200000006077892 */ /* 0x000fe4000f8efc3f */
[----:B------:R-:W-:Y:S02]  /*3a90*/  ULOP3.LUT UR6, UR37, 0x10000, URZ, 0xfc, !UPT ;  /* 0x0001000025067892 */ /* 0x000fe4000f8efc3f */
[----:B------:R-:W-:-:S05]  /*3aa0*/  UIMAD UR7, UR34, 0x600, UR7 ;  /* 0x00000600220778a4 */ /* 0x000fca000f8e0207 */
[----:B------:R-:W-:Y:S02]  /*3ab0*/  UMOV UR28, UR6 ;  /* 0x00000006001c7c82 */ /* 0x000fe40008000000 */
[----:B------:R-:W-:Y:S02]  /*3ac0*/  UMOV UR30, UR7 ;  /* 0x00000007001e7c82 */ /* 0x000fe40008000000 */
[----:B------:R-:W-:Y:S01]  /*3ad0*/  HGMMA.64x96x16.F32 R88, gdesc[UR28].tnspB, R88, gsb0 ;  /* 0x416000001c5879f0 */ /* 0x000fe20008000858 */
[----:B------:R-:W-:Y:S02]  /*3ae0*/  UIADD3 UR28, UR6, 0x2, URZ ;  /* 0x00000002061c7890 */ /* 0x000fe4000fffe03f */
[----:B------:R-:W-:Y:S01]  /*3af0*/  UIADD3 UR30, UR7, 0x40, URZ ;  /* 0x00000040071e7890 */ /* 0x000fe2000fffe03f */
[----:B------:R-:W-:Y:S01]  /*3b00*/  UMOV UR29, 0x40000040 ;  /* 0x40000040001d7882 */ /* 0x000fe20000000000 */
[----:B------:R-:W-:Y:S01]  /*3b10*/  UMOV UR31, 0x80000020 ;  /* 0x80000020001f7882 */ /* 0x000fe20000000000 */
[----:B-1----:R-:W-:-:S02]  /*3b20*/  SHF.R.U32.HI R3, RZ, 0x7, R8 ;  /* 0x00000007ff037819 */ /* 0x002fc40000011608 */
[----:B------:R-:W-:-:S03]  /*3b30*/  ISETP.GE.U32.AND P1, PT, R8, 0x180, PT ;  /* 0x000001800800780c */ /* 0x000fc60003f26070 */
[----:B0-----:R-:W-:-:S05]  /*3b40*/  VIADD R0, R3, 0x9 ;  /* 0x0000000903007836 */ /* 0x001fca0000000000 */
[----:B------:R-:W-:Y:S01]  /*3b50*/  SEL R0, R0, 0x9, !P1 ;  /* 0x0000000900007807 */ /* 0x000fe20004800000 */
[----:B------:R-:W-:Y:S02]  /*3b60*/  WARPGROUP.DEPBAR.LE gsb0, 0x0 ;  /* 0x00008000000079c5 */ /* 0x000fe40000010000 */
[----:B------:R-:W-:-:S06]  /*3b70*/  WARPGROUP.ARRIVE ;  /* 0x00000000000079c5 */ /* 0x000fcc0000000000 */
[----:B------:R-:W-:Y:S01]  /*3b80*/  HGMMA.64x96x16.F32 R88, gdesc[UR28].tnspB, R88, gsb0 ;  /* 0x416000001c5879f0 */ /* 0x000fe20008000858 */
[----:B------:R-:W-:Y:S02]  /*3b90*/  UIADD3 UR28, UR6, 0x4, URZ ;  /* 0x00000004061c7890 */ /* 0x000fe4000fffe03f */
[----:B------:R-:W-:Y:S01]  /*3ba0*/  UIADD3 UR30, UR7, 0x80, URZ ;  /* 0x00000080071e7890 */ /* 0x000fe2000fffe03f */
[----:B------:R-:W-:Y:S01]  /*3bb0*/  UMOV UR29, 0x40000040 ;  /* 0x40000040001d7882 */ /* 0x000fe20000000000 */
[----:B------:R-:W-:Y:S01]  /*3bc0*/  UMOV UR31, 0x80000020 ;  /* 0x80000020001f7882 */ /* 0x000fe20000000000 */
        /* <DEDUP_REMOVED lines=37> */
[----:B------:R-:W-:Y:S03]  /*3e20*/  HGMMA.64x96x16.F32 R88, gdesc[UR28].tnspB, R88, gsb0 ;  /* 0x416000001c5879f0 */ /* 0x000fe60008000858 */
[----:B------:R-:W-:Y:S02]  /*3e30*/  WARPGROUP.DEPBAR.LE gsb0, 0x0 ;  /* 0x00008000000079c5 */ /* 0x000fe40000010000 */
[----:B------:R0:W-:Y:S06]  /*3e40*/  BAR.ARV R0, 0x100 ;  /* 0x000400000000751d */ /* 0x0001ec0000002000 */
[----:B------:R-:W-:Y:S05]  /*3e50*/  @!P0 BRA `(.L_x_23) ;  /* 0x0000000000048947 */ /* 0x000fea0003800000 */
[----:B------:R-:W-:Y:S01]  /*3e60*/  BPT.TRAP 0x1 ;  /* 0x000000040000795c */ /* 0x000fe20000300000 */
.L_x_23:
[----:B0-----:R-:W-:Y:S01]  /*3e70*/  FMNMX.FTZ R0, R24, R7, !PT ;  /* 0x0000000718007209 */ /* 0x001fe20007810000 */
[----:B------:R-:W-:Y:S01]  /*3e80*/  ULEA UR6, UR44, UR40, 0x3 ;  /* 0x000000282c067291 */ /* 0x000fe2000f8e183f */
[----:B------:R-:W-:Y:S02]  /*3e90*/  FMNMX.FTZ R8, R26, R6, !PT ;  /* 0x000000061a087209 */ /* 0x000fe40007810000 */
[----:B------:R-:W-:Y:S01]  /*3ea0*/  FMNMX.FTZ R3, R25, R0, !PT ;  /* 0x0000000019037209 */ /* 0x000fe20007810000 */
[----:B------:R-:W-:Y:S01]  /*3eb0*/  UIADD3 UR6, UR6, 0x2d840, URZ ;  /* 0x0002d84006067890 */ /* 0x000fe2000fffe03f */
[----:B------:R-:W-:Y:S02]  /*3ec0*/  FMNMX.FTZ R9, R27, R8, !PT ;  /* 0x000000081b097209 */ /* 0x000fe40007810000 */
[----:B------:R-:W-:Y:S01]  /*3ed0*/  FMNMX.FTZ R0, R28, R3, !PT ;  /* 0x000000031c007209 */ /* 0x000fe20007810000 */
[----:B------:R-:W-:Y:S01]  /*3ee0*/  UPRMT UR6, UR41, 0x654, UR6 ;  /* 0x0000065429067896 */ /* 0x000fe20008000006 */
[----:B------:R-:W-:-:S02]  /*3ef0*/  FMNMX.FTZ R8, R30, R9, !PT ;  /* 0x000000091e087209 */ /* 0x000fc40007810000 */
[----:B------:R-:W-:Y:S02]  /*3f00*/  FMNMX.FTZ R3, R29, R0, !PT ;  /* 0x000000001d037209 */ /* 0x000fe40007810000 */
[----:B------:R-:W-:Y:S02]  /*3f10*/  FMNMX.FTZ R9, R31, R8, !PT ;  /* 0x000000081f097209 */ /* 0x000fe40007810000 */
[----:B------:R-:W-:Y:S02]  /*3f20*/  FMNMX.FTZ R0, R32, R3, !PT ;  /* 0x0000000320007209 */ /* 0x000fe40007810000 */
[----:B------:R-:W-:Y:S01]  /*3f30*/  FMNMX.FTZ R8, R34, R9, !PT ;  /* 0x0000000922087209 */ /* 0x000fe20007810000 */
[----:B------:R-:W-:Y:S01]  /*3f40*/  SYNCS.ARRIVE.TRANS64.RED.A1T0 RZ, [UR6], RZ ;  /* 0x000000ffffff79a7 */ /* 0x000fe20008100406 */
[----:B------:R-:W-:Y:S02]  /*3f50*/  FMNMX.FTZ R3, R33, R0, !PT ;  /* 0x0000000021037209 */ /* 0x000fe40007810000 */
[----:B------:R-:W-:-:S02]  /*3f60*/  FMNMX.FTZ R9, R35, R8, !PT ;  /* 0x0000000823097209 */ /* 0x000fc40007810000 */
[----:B------:R-:W-:Y:S02]  /*3f70*/  FMNMX.FTZ R0, R36, R3, !PT ;  /* 0x0000000324007209 */ /* 0x000fe40007810000 */
[----:B------:R-:W-:Y:S02]  /*3f80*/  FMNMX.FTZ R8, R38, R9, !PT ;  /* 0x0000000926087209 */ /* 0x000fe40007810000 */
[----:B------:R-:W-:Y:S02]  /*3f90*/  FMNMX.FTZ R3, R37, R0, !PT ;  /* 0x0000000025037209 */ /* 0x000fe40007810000 */
[----:B------:R-:W-:Y:S02]  /*3fa0*/  FMNMX.FTZ R9, R39, R8, !PT ;  /* 0x0000000827097209 */ /* 0x000fe40007810000 */
        /* <DEDUP_REMOVED lines=47> */
[----:B------:R-:W-:-:S03]  /*42a0*/  FMNMX.FTZ R8, R87, R8, !PT ;  /* 0x0000000857087209 */ /* 0x000fc60007810000 */
[----:B------:R-:W0:Y:S04]  /*42b0*/  SHFL.BFLY PT, R0, R9, 0x2, 0x1f ;  /* 0x0c401f0009007f89 */ /* 0x000e2800000e0000 */
[----:B------:R-:W1:Y:S01]  /*42c0*/  SHFL.BFLY PT, R3, R8, 0x2, 0x1f ;  /* 0x0c401f0008037f89 */ /* 0x000e6200000e0000 */
[----:B0-----:R-:W-:Y:S02]  /*42d0*/  FMNMX.FTZ R10, R9, R0, !PT ;  /* 0x00000000090a7209 */ /* 0x001fe40007810000 */
[----:B-1----:R-:W-:-:S03]  /*42e0*/  FMNMX.FTZ R11, R8, R3, !PT ;  /* 0x00000003080b7209 */ /* 0x002fc60007810000 */
[----:B------:R-:W0:Y:S04]  /*42f0*/  SHFL.BFLY PT, R3, R10, 0x1, 0x1f ;  /* 0x0c201f000a037f89 */ /* 0x000e2800000e0000 */
[----:B------:R-:W1:Y:S01]  /*4300*/  SHFL.BFLY PT, R12, R11, 0x1, 0x1f ;  /* 0x0c201f000b0c7f89 */ /* 0x000e6200000e0000 */
[----:B0-----:R-:W-:Y:S02]  /*4310*/  FMNMX.FTZ R0, R10, R3, !PT ;  /* 0x000000030a007209 */ /* 0x001fe40007810000 */
[----:B-1----:R-:W-:-:S03]  /*4320*/  FMNMX.FTZ R3, R11, R12, !PT ;  /* 0x0000000c0b037209 */ /* 0x002fc60007810000 */
[C---:B------:R-:W-:Y:S01]  /*4330*/  FMUL.FTZ R8, R0.reuse, UR33 ;  /* 0x0000002100087c20 */ /* 0x040fe20008410000 */
[----:B------:R-:W-:-:S03]  /*4340*/  FADD.FTZ R7, -R0, R7 ;  /* 0x0000000700077221 */ /* 0x000fc60000010100 */
[--C-:B------:R-:W-:Y:S01]  /*4350*/  FFMA.FTZ R9, R24, UR33, -R8.reuse ;  /* 0x0000002118097c23 */ /* 0x100fe20008010808 */
        /* <DEDUP_REMOVED lines=30> */
[----:B------:R-:W-:Y:S01]  /*4540*/  FFMA.FTZ R72, R85, UR33, -R8 ;  /* 0x0000002155487c23 */ /* 0x000fe20008010808 */
[C---:B------:R-:W-:Y:S01]  /*4550*/  FADD.FTZ R6, -R3.reuse, R6 ;  /* 0x0000000603067221 */ /* 0x040fe20000010100 */
[----:B------:R-:W-:Y:S01]  /*4560*/  FMUL.FTZ R8, R3, UR33 ;  /* 0x0000002103087c20 */ /* 0x000fe20008410000 */
[----:B------:R-:W-:Y:S01]  /*4570*/  FMUL.FTZ R7, R7, UR33 ;  /* 0x0000002107077c20 */ /* 0x000fe20008410000 */
[----:B------:R-:W-:Y:S01]  /*4580*/  MUFU.EX2 R9, R9 ;  /* 0x0000000900097308 */ /* 0x000fe20000000800 */
[----:B------:R-:W-:Y:S01]  /*4590*/  FMUL.FTZ R6, R6, UR33 ;  /* 0x0000002106067c20 */ /* 0x000fe20008410000 */
        /* <DEDUP_REMOVED lines=22> */
[----:B------:R-:W1:Y:S01]  /*4700*/  MUFU.EX2 R26, R26 ;  /* 0x0000001a001a7308 */ /* 0x000e620000000800 */
[----:B0-----:R-:W-:Y:S01]  /*4710*/  FFMA.FTZ R43, R7, R4, R9 ;  /* 0x00000004072b7223 */ /* 0x001fe20000010009 */
[--C-:B------:R-:W-:Y:S01]  /*4720*/  FFMA.FTZ R63, R67, UR33, -R8.reuse ;  /* 0x00000021433f7c23 */ /* 0x100fe20008010808 */
[--C-:B------:R-:W-:Y:S01]  /*4730*/  FFMA.FTZ R50, R70, UR33, -R8.reuse ;  /* 0x0000002146327c23 */ /* 0x100fe20008010808 */
[--C-:B------:R-:W-:Y:S01]  /*4740*/  FFMA.FTZ R62, R71, UR33, -R8.reuse ;  /* 0x00000021473e7c23 */ /* 0x100fe20008010808 */
[--C-:B------:R-:W-:Y:S01]  /*4750*/  FFMA.FTZ R59, R75, UR33, -R8.reuse ;  /* 0x000000214b3b7c23 */ /* 0x100fe20008010808 */
[--C-:B------:R-:W-:Y:S01]  /*4760*/  FFMA.FTZ R54, R78, UR33, -R8.reuse ;  /* 0x000000214e367c23 */ /* 0x100fe20008010808 */
[--C-:B------:R-:W-:Y:S01]  /*4770*/  FFMA.FTZ R58, R79, UR33, -R8.reuse ;  /* 0x000000214f3a7c23 */ /* 0x100fe20008010808 */
[----:B------:R-:W0:Y:S01]  /*4780*/  MUFU.EX2 R10, R10 ;  /* 0x0000000a000a7308 */ /* 0x000e220000000800 */
[----:B------:R-:W-:-:S07]  /*4790*/  FFMA.FTZ R70, R87, UR33, -R8 ;  /* 0x0000002157467c23 */ /* 0x000fce0008010808 */
[----:B------:R-:W2:Y:S01]  /*47a0*/  MUFU.EX2 R139, R139 ;  /* 0x0000008b008b7308 */ /* 0x000ea20000000800 */
[----:B-1----:R-:W-:-:S07]  /*47b0*/  FFMA.FTZ R4, R6, R5, R26 ;  /* 0x0000000506047223 */ /* 0x002fce000001001a */
[----:B------:R-:W1:Y:S01]  /*47c0*/  MUFU.EX2 R11, R11 ;  /* 0x0000000b000b7308 */ /* 0x000e620000000800 */
[----:B0-----:R-:W-:Y:S01]  /*47d0*/  FADD.FTZ R46, R10, R43 ;  /* 0x0000002b0a2e7221 */ /* 0x001fe20000010000 */
[--C-:B------:R-:W-:Y:S01]  /*47e0*/  FFMA.FTZ R43, R66, UR33, -R8.reuse ;  /* 0x00000021422b7c23 */ /* 0x100fe20008010808 */
[----:B------:R-:W-:-:S05]  /*47f0*/  FFMA.FTZ R66, R83, UR33, -R8 ;  /* 0x0000002153427c23 */ /* 0x000fca0008010808 */
[----:B------:R-:W0:Y:S01]  /*4800*/  MUFU.EX2 R27, R27 ;  /* 0x0000001b001b7308 */ /* 0x000e220000000800 */
[----:B--2---:R-:W-:-:S07]  /*4810*/  FADD.FTZ R4, R139, R4 ;  /* 0x000000048b047221 */ /* 0x004fce0000010000 */
[----:B------:R-:W2:Y:S01]  /*4820*/  MUFU.EX2 R12, R12 ;  /* 0x0000000c000c7308 */ /* 0x000ea20000000800 */
[----:B-1----:R-:W-:-:S07]  /*4830*/  FADD.FTZ R5, R11, R46 ;  /* 0x0000002e0b057221 */ /* 0x002fce0000010000 */
[----:B------:R-:W1:Y:S01]  /*4840*/  MUFU.EX2 R85, R85 ;  /* 0x0000005500557308 */ /* 0x000e620000000800 */
[----:B0-----:R-:W-:-:S07]  /*4850*/  FADD.FTZ R4, R27, R4 ;  /* 0x000000041b047221 */ /* 0x001fce0000010000 */
        /* <DEDUP_REMOVED lines=33> */
[----:B-1----:R-:W-:Y:S01]  /*4a70*/  FADD.FTZ R46, R28, R51 ;  /* 0x000000331c2e7221 */ /* 0x002fe20000010000 */
[----:B------:R-:W-:-:S06]  /*4a80*/  FFMA.FTZ R51, R74, UR33, -R8 ;  /* 0x000000214a337c23 */ /* 0x000fcc0008010808 */
        /* <DEDUP_REMOVED lines=80> */
[----:B0-----:R-:W-:-:S03]  /*4f90*/  FADD.FTZ R4, R72, R5 ;  /* 0x0000000548047221 */ /* 0x001fc60000010000 */
[----:B--2---:R-:W-:Y:S01]  /*4fa0*/  FADD.FTZ R5, R70, R71 ;  /* 0x0000004746057221 */ /* 0x004fe20000010000 */
[----:B------:R-:W-:Y:S06]  /*4fb0*/  @!P0 BRA `(.L_x_24) ;  /* 0x0000000000048947 */ /* 0x000fec0003800000 */
[----:B------:R-:W-:Y:S01]  /*4fc0*/  BPT.TRAP 0x1 ;  /* 0x000000040000795c */ /* 0x000fe20000300000 */
.L_x_24:
[----:B------:R-:W-:Y:S01]  /*4fd0*/  ULEA UR6, UR34, UR40, 0x3 ;  /* 0x0000002822067291 */ /* 0x000fe2000f8e183f */
[----:B------:R-:W-:Y:S01]  /*4fe0*/  F2FP.F16.F32.PACK_AB R8, R10, R9 ;  /* 0x000000090a08723e */ /* 0x000fe200000000ff */
[----:B------:R-:W-:Y:S01]  /*4ff0*/  UMOV UR28, UR45 ;  /* 0x0000002d001c7c82 */ /* 0x000fe20008000000 */
[----:B------:R-:W-:Y:S01]  /*5000*/  F2FP.F16.F32.PACK_AB R10, R12, R11 ;  /* 0x0000000b0c0a723e */ /* 0x000fe200000000ff */
[----:B------:R-:W-:Y:S01]  /*5010*/  UIADD3 UR6, UR6, 0x2d860, URZ ;  /* 0x0002d86006067890 */ /* 0x000fe2000fffe03f */
[----:B------:R-:W-:Y:S01]  /*5020*/  F2FP.F16.F32.PACK_AB R12, R14, R13 ;  /* 0x0000000d0e0c723e */ /* 0x000fe200000000ff */
[----:B------:R-:W-:Y:S01]  /*5030*/  UMOV UR34, UR44 ;  /* 0x0000002c00227c82 */ /* 0x000fe20008000000 */
[----:B------:R-:W-:Y:S01]  /*5040*/  F2FP.F16.F32.PACK_AB R9, R139, R26 ;  /* 0x0000001a8b09723e */ /* 0x000fe200000000ff */
[----:B------:R-:W-:Y:S01]  /*5050*/  UPRMT UR6, UR41, 0x654, UR6 ;  /* 0x0000065429067896 */ /* 0x000fe20008000006 */
[----:B------:R-:W-:Y:S01]  /*5060*/  F2FP.F16.F32.PACK_AB R11, R85, R27 ;  /* 0x0000001b550b723e */ /* 0x000fe200000000ff */
[----:B------:R-:W-:Y:S01]  /*5070*/  FMUL.FTZ R88, R88, R7 ;  /* 0x0000000758587220 */ /* 0x000fe20000410000 */
[----:B------:R-:W-:Y:S01]  /*5080*/  F2FP.F16.F32.PACK_AB R14, R20, R15 ;  /* 0x0000000f140e723e */ /* 0x000fe200000000ff */
[-C--:B------:R-:W-:Y:S01]  /*5090*/  FMUL.FTZ R89, R89, R7.reuse ;  /* 0x0000000759597220 */ /* 0x080fe20000410000 */
[----:B------:R-:W-:Y:S01]  /*50a0*/  F2FP.F16.F32.PACK_AB R13, R84, R30 ;  /* 0x0000001e540d723e */ /* 0x000fe200000000ff */
[----:B------:R-:W-:Y:S01]  /*50b0*/  FMUL.FTZ R92, R92, R7 ;  /* 0x000000075c5c7220 */ /* 0x000fe20000410000 */
[----:B------:R-:W-:Y:S01]  /*50c0*/  F2FP.F16.F32.PACK_AB R15, R44, R31 ;  /* 0x0000001f2c0f723e */ /* 0x000fe200000000ff */
[----:B------:R-:W-:Y:S01]  /*50d0*/  FMUL.FTZ R93, R93, R7 ;  /* 0x000000075d5d7220 */ /* 0x000fe20000410000 */
[----:B------:R-:W-:Y:S01]  /*50e0*/  SYNCS.ARRIVE.TRANS64.RED.A1T0 RZ, [UR6], RZ ;  /* 0x000000ffffff79a7 */ /* 0x000fe20008100406 */
[----:B------:R-:W-:Y:S01]  /*50f0*/  STSM.16.M88.4 [R2+0x21800], R8 ;  /* 0x0218000802007844 */ /* 0x000fe20000000200 */
[----:B------:R-:W-:Y:S01]  /*5100*/  F2FP.F16.F32.PACK_AB R44, R24, R21 ;  /* 0x00000015182c723e */ /* 0x000fe200000000ff */
[----:B------:R-:W-:Y:S01]  /*5110*/  UIADD3 UR6, UR35, -0x1, URZ ;  /* 0xffffffff23067890 */ /* 0x000fe2000fffe03f */
[----:B------:R-:W-:Y:S01]  /*5120*/  F2FP.F16.F32.PACK_AB R45, R81, R45 ;  /* 0x0000002d512d723e */ /* 0x000fe200000000ff */
[----:B------:R0:W-:Y:S01]  /*5130*/  STSM.16.M88.4 [R18], R12 ;  /* 0x0000000c12007844 */ /* 0x0001e20000000200 */
[----:B------:R-:W-:Y:S01]  /*5140*/  F2FP.F16.F32.PACK_AB R46, R28, R25 ;  /* 0x000000191c2e723e */ /* 0x000fe200000000ff */
[-C--:B------:R-:W-:Y:S01]  /*5150*/  FMUL.FTZ R96, R96, R7.reuse ;  /* 0x0000000760607220 */ /* 0x080fe20000410000 */
[----:B------:R-:W-:Y:S01]  /*5160*/  F2FP.F16.F32.PACK_AB R47, R47, R34 ;  /* 0x000000222f2f723e */ /* 0x000fe200000000ff */
[----:B------:R-:W-:Y:S01]  /*5170*/  FMUL.FTZ R97, R97, R7 ;  /* 0x0000000761617220 */ /* 0x000fe20000410000 */
[----:B------:R-:W-:Y:S01]  /*5180*/  F2FP.F16.F32.PACK_AB R24, R32, R29 ;  /* 0x0000001d2018723e */ /* 0x000fe200000000ff */
[----:B------:R-:W-:Y:S01]  /*5190*/  FMUL.FTZ R100, R100, R7 ;  /* 0x0000000764647220 */ /* 0x000fe20000410000 */
        /* <DEDUP_REMOVED lines=14> */
[----:B0-----:R-:W-:Y:S01]  /*5280*/  F2FP.F16.F32.PACK_AB R14, R64, R61 ;  /* 0x0000003d400e723e */ /* 0x001fe200000000ff */
[----:B------:R-:W-:Y:S01]  /*5290*/  FMUL.FTZ R112, R112, R7 ;  /* 0x0000000770707220 */ /* 0x000fe20000410000 */
[----:B------:R-:W-:Y:S01]  /*52a0*/  F2FP.F16.F32.PACK_AB R8, R52, R49 ;  /* 0x000000313408723e */ /* 0x000fe200000000ff */
[----:B------:R1:W-:Y:S01]  /*52b0*/  STSM.16.M88.4 [R2+0x27800], R28 ;  /* 0x0278001c02007844 */ /* 0x0003e20000000200 */
        /* <DEDUP_REMOVED lines=17> */
[----:B------:R1:W-:Y:S01]  /*53d0*/  STSM.16.M88.4 [R17+0x6000], R12 ;  /* 0x0060000c11007844 */ /* 0x0003e20000000200 */
[----:B------:R-:W-:Y:S01]  /*53e0*/  F2FP.F16.F32.PACK_AB R67, R70, R67 ;  /* 0x000000434643723e */ /* 0x000fe200000000ff */
[-C--:B------:R-:W-:Y:S01]  /*53f0*/  FMUL.FTZ R128, R128, R7.reuse ;  /* 0x0000000780807220 */ /* 0x080fe20000410000 */
[----:B------:R-:W-:Y:S01]  /*5400*/  ISETP.LT.AND P1, PT, RZ, UR35, PT ;  /* 0x00000023ff007c0c */ /* 0x000fe2000bf21270 */
[----:B------:R-:W-:Y:S01]  /*5410*/  UMOV UR35, UR6 ;  /* 0x0000000600237c82 */ /* 0x000fe20008000000 */
[-C--:B------:R-:W-:Y:S01]  /*5420*/  FMUL.FTZ R129, R129, R7.reuse ;  /* 0x0000000781817220 */ /* 0x080fe20000410000 */
[----:B------:R1:W-:Y:S01]  /*5430*/  STSM.16.M88.4 [R16+0x6000], R64 ;  /* 0x0060004010007844 */ /* 0x0003e20000000200 */
[-C--:B------:R-:W-:Y:S01]  /*5440*/  FMUL.FTZ R132, R132, R7.reuse ;  /* 0x0000000784847220 */ /* 0x080fe20000410000 */
[----:B------:R-:W-:Y:S01]  /*5450*/  FMUL.FTZ R133, R133, R7 ;  /* 0x0000000785857220 */ /* 0x000fe20000410000 */
[-C--:B------:R-:W-:Y:S01]  /*5460*/  FMUL.FTZ R90, R90, R6.reuse ;  /* 0x000000065a5a7220 */ /* 0x080fe20000410000 */
[----:B------:R-:W-:Y:S01]  /*5470*/  @!PT LDS RZ, [RZ] ;  /* 0x00000000fffff984 */ /* 0x000fe20000000800 */
[----:B------:R-:W-:Y:S01]  /*5480*/  @!PT LDS RZ, [RZ] ;  /* 0x00000000fffff984 */ /* 0x000fe20000000800 */
[----:B------:R-:W-:Y:S01]  /*5490*/  @!PT LDS RZ, [RZ] ;  /* 0x00000000fffff984 */ /* 0x000fe20000000800 */
[----:B------:R-:W-:Y:S01]  /*54a0*/  @!PT LDS RZ, [RZ] ;  /* 0x00000000fffff984 */ /* 0x000fe20000000800 */
[----:B------:R0:W-:Y:S06]  /*54b0*/  MEMBAR.ALL.CTA ;  /* 0x0000000000007992 */ /* 0x0001ec0000008000 */
[----:B0-----:R-:W0:Y:S01]  /*54c0*/  FENCE.VIEW.ASYNC.S ;  /* 0x00000000000073c6 */ /* 0x001e220000000000 */
[-C--:B------:R-:W-:Y:S01]  /*54d0*/  FMUL.FTZ R91, R91, R6.reuse ;  /* 0x000000065b5b7220 */ /* 0x080fe20000410000 */
        /* <DEDUP_REMOVED lines=21> */
[----:B------:R-:W-:Y:S01]  /*5630*/  FMUL.FTZ R135, R135, R6 ;  /* 0x0000000687877220 */ /* 0x000fe20000410000 */
[----:B------:R-:W-:-:S02]  /*5640*/  IMAD.MOV.U32 R6, RZ, RZ, R3 ;  /* 0x000000ffff067224 */ /* 0x000fc400078e0003 */
[----:B------:R-:W-:Y:S01]  /*5650*/  IMAD.MOV.U32 R7, RZ, RZ, R0 ;  /* 0x000000ffff077224 */ /* 0x000fe200078e0000 */
[----:B0-----:R-:W-:Y:S01]  /*5660*/  NOP ;  /* 0x0000000000007918 */ /* 0x001fe20000000000 */
[----:B-1----:R-:W-:Y:S05]  /*5670*/  @P1 BRA `(.L_x_25) ;  /* 0xffffffdc00d41947 */ /* 0x002fea000383ffff */
.L_x_14:
[----:B------:R-:W-:Y:S06]  /*5680*/  BAR.ARV 0x8, 0x200 ;  /* 0x0208000000007b1d */ /* 0x000fec0000002000 */
[----:B------:R-:W-:Y:S05]  /*5690*/  @!P0 BRA `(.L_x_26) ;  /* 0x0000000000048947 */ /* 0x000fea0003800000 */
[----:B------:R-:W-:Y:S01]  /*56a0*/  BPT.TRAP 0x1 ;  /* 0x000000040000795c */ /* 0x000fe20000300000 */
.L_x_26:
[----:B------:R-:W-:Y:S01]  /*56b0*/  ULEA UR8, UR44, UR40, 0x3 ;  /* 0x000000282c087291 */ /* 0x000fe2000f8e183f */
[----:B------:R-:W-:-:S05]  /*56c0*/  IMAD.U32 R6, RZ, RZ, UR45 ;  /* 0x0000002dff067e24 */ /* 0x000fca000f8e00ff */
[----:B------:R-:W-:-:S04]  /*56d0*/  SHF.L.U32 R6, R6, 0x1f, RZ ;  /* 0x0000001f06067819 */ /* 0x000fc800000006ff */
[----:B------:R1:W2:Y:S01]  /*56e0*/  SYNCS.PHASECHK.TRANS64.TRYWAIT P1, [UR8+0x2d850], R6 ;  /* 0x02d85006ff0075a7 */ /* 0x0002a20008020148 */
[----:B------:R-:W-:Y:S05]  /*56f0*/  @!P0 BRA `(.L_x_27) ;  /* 0x0000000000048947 */ /* 0x000fea0003800000 */
[----:B------:R-:W-:Y:S01]  /*5700*/  BPT.TRAP 0x1 ;  /* 0x000000040000795c */ /* 0x000fe20000300000 */
.L_x_27:
[----:B--2---:R-:W-:Y:S05]  /*5710*/  @P1 BRA `(.L_x_28) ;  /* 0x0000000000081947 */ /* 0x004fea0003800000 */
[----:B------:R-:W2:Y:S02]  /*5720*/  SYNCS.PHASECHK.TRANS64.TRYWAIT P1, [UR8+0x2d850], R6 ;  /* 0x02d85006ff0075a7 */ /* 0x000ea40008020148 */
[----:B--2---:R-:W-:Y:S05]  /*5730*/  @!P1 BRA `(.L_x_29) ;  /* 0x0000005000a49947 */ /* 0x004fea0003800000 */
.L_x_28:
[----:B------:R-:W-:Y:S01]  /*5740*/  UIADD3 UR4, UR40, 0x400, URZ ;  /* 0x0000040028047890 */ /* 0x000fe2000fffe03f */
[----:B------:R-:W-:Y:S01]  /*5750*/  WARPGROUP.ARRIVE ;  /* 0x00000000000079c5 */ /* 0x000fe20000000000 */
[----:B------:R-:W-:Y:S01]  /*5760*/  ULOP3.LUT UR37, UR37, 0x10000, URZ, 0xfc, !UPT ;  /* 0x0001000025257892 */ /* 0x000fe2000f8efc3f */
[----:B--2---:R-:W2:Y:S01]  /*5770*/  SHFL.BFLY PT, R7, R4, 0x2, 0x1f ;  /* 0x0c401f0004077f89 */ /* 0x004ea200000e0000 */
[----:B------:R-:W-:Y:S01]  /*5780*/  USHF.R.U32.HI UR4, URZ, 0x4, UR4 ;  /* 0x000000043f047899 */ /* 0x000fe20008011604 */
[----:B------:R-:W-:Y:S01]  /*5790*/  IMAD.MOV.U32 R55, RZ, RZ, RZ ;  /* 0x000000ffff377224 */ /* 0x000fe200078e00ff */
[----:B------:R-:W-:Y:S01]  /*57a0*/  UMOV UR5, 0x40000040 ;  /* 0x4000004000057882 */ /* 0x000fe20000000000 */
[----:B------:R-:W-:Y:S01]  /*57b0*/  UMOV UR7, 0x80000020 ;  /* 0x8000002000077882 */ /* 0x000fe20000000000 */
[----:B------:R-:W-:Y:S01]  /*57c0*/  ULOP3.LUT UR4, UR4, 0x3fff, URZ, 0xc0, !UPT ;  /* 0x00003fff04047892 */ /* 0x000fe2000f8ec03f */
[----:B-1----:R-:W0:Y:S01]  /*57d0*/  SHFL.BFLY PT, R6, R5, 0x2, 0x1f ;  /* 0x0c401f0005067f89 */ /* 0x002e2200000e0000 */
[----:B------:R-:W-:-:S02]  /*57e0*/  IMAD.MOV.U32 R33, RZ, RZ, -0x800000 ;  /* 0xff800000ff217424 */ /* 0x000fc400078e00ff */
[----:B------:R-:W-:Y:S01]  /*57f0*/  ULOP3.LUT UR4, UR4, 0x2000000, URZ, 0xfc, !UPT ;  /* 0x0200000004047892 */ /* 0x000fe2000f8efc3f */
[----:B------:R-:W-:-:S03]  /*5800*/  IMAD.MOV.U32 R32, RZ, RZ, -0x800000 ;  /* 0xff800000ff207424 */ /* 0x000fc600078e00ff */
[----:B------:R-:W-:-:S03]  /*5810*/  UIMAD UR9, UR44, 0x600, UR4 ;  /* 0x000006002c0978a4 */ /* 0x000fc6000f8e0204 */
[----:B------:R-:W-:-:S04]  /*5820*/  UMOV UR4, UR37 ;  /* 0x0000002500047c82 */ /* 0x000fc80008000000 */
[----:B------:R-:W-:Y:S02]  /*5830*/  UMOV UR6, UR9 ;  /* 0x0000000900067c82 */ /* 0x000fe40008000000 */
[----:B------:R-:W-:Y:S01]  /*5840*/  HGMMA.64x96x16.F32 R88, gdesc[UR4].tnspB, R88, gsb0 ;  /* 0x41600000045879f0 */ /* 0x000fe20008000858 */
[----:B------:R-:W-:Y:S01]  /*5850*/  UIADD3 UR4, UR37, 0x2, URZ ;  /* 0x0000000225047890 */ /* 0x000fe2000fffe03f */
[----:B--2---:R-:W-:Y:S01]  /*5860*/  FADD.FTZ R7, R7, R4 ;  /* 0x0000000407077221 */ /* 0x004fe20000010000 */
[----:B------:R-:W-:Y:S01]  /*5870*/  UIADD3 UR6, UR9, 0x40, URZ ;  /* 0x0000004009067890 */ /* 0x000fe2000fffe03f */
[----:B------:R-:W-:Y:S01]  /*5880*/  UMOV UR5, 0x40000040 ;  /* 0x4000004000057882 */ /* 0x000fe20000000000 */
[----:B------:R-:W-:Y:S01]  /*5890*/  UMOV UR7, 0x80000020 ;  /* 0x8000002000077882 */ /* 0x000fe20000000000 */
[----:B0-----:R-:W-:Y:S01]  /*58a0*/  FADD.FTZ R8, R6, R5 ;  /* 0x0000000506087221 */ /* 0x001fe20000010000 */
[----:B------:R-:W-:Y:S01]  /*58b0*/  IMAD.U32 R5, RZ, RZ, UR33 ;  /* 0x00000021ff057e24 */ /* 0x000fe2000f8e00ff */
[----:B------:R-:W0:Y:S04]  /*58c0*/  SHFL.BFLY PT, R6, R7, 0x1, 0x1f ;  /* 0x0c201f0007067f89 */ /* 0x000e2800000e0000 */
[----:B------:R-:W1:Y:S01]  /*58d0*/  SHFL.BFLY PT, R9, R8, 0x1, 0x1f ;  /* 0x0c201f0008097f89 */ /* 0x000e6200000e0000 */
[----:B0-----:R-:W-:Y:S01]  /*58e0*/  FADD.FTZ R10, R7, R6 ;  /* 0x00000006070a7221 */ /* 0x001fe20000010000 */
[----:B------:R-:W-:-:S02]  /*58f0*/  IMAD.U32 R7, RZ, RZ, UR33 ;  /* 0x00000021ff077e24 */ /* 0x000fc4000f8e00ff */
[----:B-1----:R-:W-:Y:S02]  /*5900*/  FADD.FTZ R11, R8, R9 ;  /* 0x00000009080b7221 */ /* 0x002fe40000010000 */
[----:B------:R-:W-:Y:S01]  /*5910*/  FSETP.NE.FTZ.AND P1, PT, R10, RZ, PT ;  /* 0x000000ff0a00720b */ /* 0x000fe20003f35000 */
[----:B------:R-:W-:Y:S02]  /*5920*/  IMAD.MOV.U32 R9, RZ, RZ, RZ ;  /* 0x000000ffff097224 */ /* 0x000fe400078e00ff */
[----:B------:R-:W-:-:S10]  /*5930*/  FSETP.NE.FTZ.AND P2, PT, R11, RZ, PT ;  /* 0x000000ff0b00720b */ /* 0x000fd40003f55000 */
[----:B------:R-:W0:Y:S01]  /*5940*/  @P1 MUFU.LG2 R4, R10 ;  /* 0x0000000a00041308 */ /* 0x000e220000000c00 */
[----:B------:R-:W-:Y:S02]  /*5950*/  @P1 FMUL.FTZ R5, R5, 0.69314718246459960938 ;  /* 0x3f31721805051820 */ /* 0x000fe40000410000 */
[----:B------:R-:W-:-:S05]  /*5960*/  @P2 FMUL.FTZ R7, R7, 0.69314718246459960938 ;  /* 0x3f31721807072820 */ /* 0x000fca0000410000 */
[----:B------:R-:W1:Y:S08]  /*5970*/  @P2 MUFU.LG2 R6, R11 ;  /* 0x0000000b00062308 */ /* 0x000e700000000c00 */
[----:B------:R2:W3:Y:S01]  /*5980*/  @P1 MUFU.RCP R55, R10 ;  /* 0x0000000a00371308 */ /* 0x0004e20000001000 */
[----:B0-----:R-:W-:-:S04]  /*5990*/  @P1 FMUL.FTZ R4, R4, 0.69314718246459960938 ;  /* 0x3f31721804041820 */ /* 0x001fc80000410000 */
[----:B------:R-:W-:-:S03]  /*59a0*/  @P1 FFMA.FTZ R33, R5, R0, R4 ;  /* 0x0000000005211223 */ /* 0x000fc60000010004 */
[----:B------:R2:W0:Y:S01]  /*59b0*/  @P2 MUFU.RCP R9, R11 ;  /* 0x0000000b00092308 */ /* 0x0004220000001000 */
[----:B-1----:R-:W-:-:S04]  /*59c0*/  @P2 FMUL.FTZ R6, R6, 0.69314718246459960938 ;  /* 0x3f31721806062820 */ /* 0x002fc80000410000 */
[----:B------:R-:W-:Y:S01]  /*59d0*/  @P2 FFMA.FTZ R32, R7, R3, R6 ;  /* 0x0000000307202223 */ /* 0x000fe20000010006 */
        /* <DEDUP_REMOVED lines=46> */
[----:B0-23--:R-:W-:Y:S05]  /*5cc0*/  @!P0 BRA `(.L_x_30) ;  /* 0x0000000000048947 */ /* 0x00dfea0003800000 */
[----:B------:R-:W-:Y:S01]  /*5cd0*/  BPT.TRAP 0x1 ;  /* 0x000000040000795c */ /* 0x000fe20000300000 */
.L_x_30:
[----:B------:R-:W0:Y:S01]  /*5ce0*/  S2UR UR6, SR_SWINHI ;  /* 0x00000000000679c3 */ /* 0x000e220000002f00 */
[----:B------:R-:W-:Y:S01]  /*5cf0*/  LEA R11, R138, R22, 0x5 ;  /* 0x000000168a0b7211 */ /* 0x000fe200078e28ff */
[----:B------:R-:W-:Y:S01]  /*5d00*/  FMUL.FTZ R6, R93, R55 ;  /* 0x000000375d067220 */ /* 0x000fe20000410000 */
[----:B------:R-:W-:Y:S01]  /*5d10*/  IMAD R61, RZ, RZ, -UR43 ;  /* 0x8000002bff3d7e24 */ /* 0x000fe2000f8e02ff */
[----:B------:R-:W-:Y:S01]  /*5d20*/  ULDC UR7, c[0x0][0xc44] ;  /* 0x0003110000077ab9 */ /* 0x000fe20000000800 */
[----:B------:R-:W-:Y:S01]  /*5d30*/  UIADD3 UR8, UR8, 0x2d860, URZ ;  /* 0x0002d86008087890 */ /* 0x000fe2000fffe03f */
[-C--:B------:R-:W-:Y:S01]  /*5d40*/  FMUL.FTZ R62, R95, R9.reuse ;  /* 0x000000095f3e7220 */ /* 0x080fe20000410000 */
[----:B------:R-:W-:Y:S01]  /*5d50*/  ULDC.64 UR10, c[0x0][0xb90] ;  /* 0x0002e400000a7ab9 */ /* 0x000fe20000000a00 */
[----:B------:R-:W1:Y:S01]  /*5d60*/  LDC R60, c[0x0][0xbe8] ;  /* 0x0002fa00ff3c7b82 */ /* 0x000e620000000800 */
[----:B------:R-:W-:Y:S01]  /*5d70*/  UPRMT UR8, UR41, 0x654, UR8 ;  /* 0x0000065429087896 */ /* 0x000fe20008000008 */
[-C--:B------:R-:W-:Y:S01]  /*5d80*/  FMUL.FTZ R82, R91, R9.reuse ;  /* 0x000000095b527220 */ /* 0x080fe20000410000 */
[-C--:B------:R-:W-:Y:S01]  /*5d90*/  FMUL.FTZ R87, R90, R9.reuse ;  /* 0x000000095a577220 */ /* 0x080fe20000410000 */
[-C--:B------:R-:W-:Y:S01]  /*5da0*/  FMUL.FTZ R85, R94, R9.reuse ;  /* 0x000000095e557220 */ /* 0x080fe20000410000 */
[-C--:B------:R-:W-:Y:S01]  /*5db0*/  FMUL.FTZ R78, R99, R9.reuse ;  /* 0x00000009634e7220 */ /* 0x080fe20000410000 */
[-C--:B------:R-:W-:Y:S01]  /*5dc0*/  FMUL.FTZ R83, R98, R9.reuse ;  /* 0x0000000962537220 */ /* 0x080fe20000410000 */
[-C--:B------:R-:W-:Y:S01]  /*5dd0*/  FMUL.FTZ R80, R103, R9.reuse ;  /* 0x0000000967507220 */ /* 0x080fe20000410000 */
[----:B------:R-:W2:Y:S01]  /*5de0*/  LDC R26, c[0x0][0xc38] ;  /* 0x00030e00ff1a7b82 */ /* 0x000ea20000000800 */
[-C--:B------:R-:W-:Y:S01]  /*5df0*/  FMUL.FTZ R81, R102, R9.reuse ;  /* 0x0000000966517220 */ /* 0x080fe20000410000 */
[-C--:B------:R-:W-:Y:S01]  /*5e00*/  FMUL.FTZ R70, R107, R9.reuse ;  /* 0x000000096b467220 */ /* 0x080fe20000410000 */
[-C--:B------:R-:W-:Y:S01]  /*5e10*/  FMUL.FTZ R79, R106, R9.reuse ;  /* 0x000000096a4f7220 */ /* 0x080fe20000410000 */
[-C--:B------:R-:W-:Y:S01]  /*5e20*/  FMUL.FTZ R71, R111, R9.reuse ;  /* 0x000000096f477220 */ /* 0x080fe20000410000 */
[-C--:B------:R-:W-:Y:S01]  /*5e30*/  FMUL.FTZ R76, R110, R9.reuse ;  /* 0x000000096e4c7220 */ /* 0x080fe20000410000 */
[-C--:B------:R-:W-:Y:S01]  /*5e40*/  FMUL.FTZ R68, R115, R9.reuse ;  /* 0x0000000973447220 */ /* 0x080fe20000410000 */
[-C--:B------:R-:W-:Y:S01]  /*5e50*/  FMUL.FTZ R77, R114, R9.reuse ;  /* 0x00000009724d7220 */ /* 0x080fe20000410000 */
[----:B------:R-:W-:Y:S01]  /*5e60*/  UMOV UR4, UR40 ;  /* 0x0000002800047c82 */ /* 0x000fe20008000000 */
[----:B0-----:R-:W-:Y:S01]  /*5e70*/  UMOV UR5, UR6 ;  /* 0x0000000600057c82 */ /* 0x001fe20008000000 */
[----:B------:R-:W-:Y:S01]  /*5e80*/  FMUL.FTZ R69, R119, R9 ;  /* 0x0000000977457220 */ /* 0x000fe20000410000 */
[----:B------:R-:W-:Y:S01]  /*5e90*/  IMAD.U32 R38, RZ, RZ, UR4 ;  /* 0x00000004ff267e24 */ /* 0x000fe2000f8e00ff */
[----:B------:R-:W-:Y:S01]  /*5ea0*/  UIADD3 UR4, -UR38, URZ, URZ ;  /* 0x0000003f26047290 */ /* 0x000fe2000fffe13f */
[----:B------:R-:W-:-:S02]  /*5eb0*/  IMAD.U32 R39, RZ, RZ, UR5 ;  /* 0x00000005ff277e24 */ /* 0x000fc4000f8e00ff */
[-C--:B------:R-:W-:Y:S01]  /*5ec0*/  FMUL.FTZ R74, R118, R9.reuse ;  /* 0x00000009764a7220 */ /* 0x080fe20000410000 */
[----:B------:R-:W-:Y:S01]  /*5ed0*/  FMUL.FTZ R66, R123, R9 ;  /* 0x000000097b427220 */ /* 0x000fe20000410000 */
[----:B------:R-:W-:Y:S01]  /*5ee0*/  UIMAD UR7, UR7, UR4, UR43 ;  /* 0x00000004070772a4 */ /* 0x000fe2000f8e022b */
[----:B------:R-:W-:-:S04]  /*5ef0*/  IMAD.WIDE R4, R144, 0x2, R38 ;  /* 0x0000000290047825 */ /* 0x000fc800078e0226 */
[-C--:B------:R-:W-:Y:S01]  /*5f00*/  FMUL.FTZ R75, R122, R9.reuse ;  /* 0x000000097a4b7220 */ /* 0x080fe20000410000 */
[----:B------:R-:W-:Y:S01]  /*5f10*/  FMUL.FTZ R67, R127, R9 ;  /* 0x000000097f437220 */ /* 0x000fe20000410000 */
[----:B------:R-:W-:Y:S01]  /*5f20*/  USHF.R.S32.HI UR12, URZ, 0x1f, UR7 ;  /* 0x0000001f3f0c7899 */ /* 0x000fe20008011407 */
[----:B------:R-:W-:Y:S01]  /*5f30*/  IMAD.WIDE R38, R11, 0x2, R38 ;  /* 0x000000020b267825 */ /* 0x000fe200078e0226 */
[----:B------:R-:W-:-:S03]  /*5f40*/  IADD3 R31, P1, R4, 0x6000, RZ ;  /* 0x00006000041f7810 */ /* 0x000fc60007f3e0ff */
[----:B------:R-:W-:Y:S01]  /*5f50*/  FMUL.FTZ R72, R126, R9 ;  /* 0x000000097e487220 */ /* 0x000fe20000410000 */
[----:B------:R-:W-:Y:S01]  /*5f60*/  IADD3 R27, P3, R4, 0x3000, RZ ;  /* 0x00003000041b7810 */ /* 0x000fe20007f7e0ff */
[----:B--2---:R-:W-:Y:S01]  /*5f70*/  IMAD R61, R26, R61, UR36 ;  /* 0x000000241a3d7e24 */ /* 0x004fe2000f8e023d */
[----:B------:R-:W-:Y:S01]  /*5f80*/  IADD3 R25, P0, R4, 0x6020, RZ ;  /* 0x0000602004197810 */ /* 0x000fe20007f1e0ff */
[----:B------:R-:W-:Y:S01]  /*5f90*/  IMAD.X R11, RZ, RZ, R5, P1 ;  /* 0x000000ffff0b7224 */ /* 0x000fe200008e0605 */
[----:B-1----:R-:W-:Y:S01]  /*5fa0*/  ISETP.NE.AND P1, PT, R60, 0x1, PT ;  /* 0x000000013c00780c */ /* 0x002fe20003f25270 */
[----:B------:R-:W-:Y:S01]  /*5fb0*/  UIMAD UR6, UR12, UR10, URZ ;  /* 0x0000000a0c0672a4 */ /* 0x000fe2000f8e023f */
[----:B------:R-:W-:Y:S01]  /*5fc0*/  LOP3.LUT R14, R27, 0x180, RZ, 0xc0, !PT ;  /* 0x000001801b0e7812 */ /* 0x000fe200078ec0ff */
[----:B------:R-:W-:Y:S01]  /*5fd0*/  IMAD R95, R61, 0xc0, R143 ;  /* 0x000000c03d5f7824 */ /* 0x000fe200078e028f */
[----:B------:R-:W-:Y:S01]  /*5fe0*/  LOP3.LUT R24, R25, 0x180, RZ, 0xc0, !PT ;  /* 0x0000018019187812 */ /* 0x000fe200078ec0ff */
[-C--:B------:R-:W-:Y:S01]  /*5ff0*/  FMUL.FTZ R64, R131, R9.reuse ;  /* 0x0000000983407220 */ /* 0x080fe20000410000 */
[----:B------:R-:W-:Y:S01]  /*6000*/  SHF.R.U64 R14, R14, 0x3, RZ ;  /* 0x000000030e0e7819 */ /* 0x000fe200000012ff */
[-C--:B------:R-:W-:Y:S01]  /*6010*/  FMUL.FTZ R73, R130, R9.reuse ;  /* 0x0000000982497220 */ /* 0x080fe20000410000 */
[-C--:B------:R-:W-:Y:S01]  /*6020*/  FMUL.FTZ R65, R135, R9.reuse ;  /* 0x0000000987417220 */ /* 0x080fe20000410000 */
[----:B------:R-:W-:Y:S01]  /*6030*/  FMUL.FTZ R134, R134, R9 ;  /* 0x0000000986867220 */ /* 0x000fe20000410000 */
[----:B------:R-:W-:Y:S01]  /*6040*/  LOP3.LUT R14, R14, R27, RZ, 0x3c, !PT ;  /* 0x0000001b0e0e7212 */ /* 0x000fe200078e3cff */
[----:B------:R-:W-:Y:S01]  /*6050*/  UIMAD.WIDE.U32 UR4, UR7, UR10, URZ ;  /* 0x0000000a070472a5 */ /* 0x000fe2000f8e003f */
[----:B------:R-:W0:Y:S01]  /*6060*/  LDC.64 R26, c[0x0][0xb98] ;  /* 0x0002e600ff1a7b82 */ /* 0x000e220000000a00 */
[----:B------:R-:W-:Y:S01]  /*6070*/  SHF.R.U64 R24, R24, 0x3, RZ ;  /* 0x0000000318187819 */ /* 0x000fe200000012ff */
[----:B------:R-:W-:Y:S01]  /*6080*/  UIMAD UR6, UR7, UR11, UR6 ;  /* 0x0000000b070672a4 */ /* 0x000fe2000f8e0206 */
[----:B------:R-:W-:Y:S01]  /*6090*/  LOP3.LUT R9, R4, 0x180, RZ, 0xc0, !PT ;  /* 0x0000018004097812 */ /* 0x000fe200078ec0ff */
[----:B------:R-:W-:Y:S01]  /*60a0*/  FMUL.FTZ R7, R89, R55 ;  /* 0x0000003759077220 */ /* 0x000fe20000410000 */
[----:B------:R-:W-:Y:S01]  /*60b0*/  LOP3.LUT R24, R24, R25, RZ, 0x3c, !PT ;  /* 0x0000001918187212 */ /* 0x000fe200078e3cff */
[-C--:B------:R-:W-:Y:S01]  /*60c0*/  FMUL.FTZ R63, R92, R55.reuse ;  /* 0x000000375c3f7220 */ /* 0x080fe20000410000 */
[----:B------:R-:W-:Y:S01]  /*60d0*/  SHF.R.U64 R9, R9, 0x3, RZ ;  /* 0x0000000309097819 */ /* 0x000fe200000012ff */
[----:B------:R-:W1:Y:S01]  /*60e0*/  @P1 LDC R84, c[0x0][0xbec] ;  /* 0x0002fb00ff541b82 */ /* 0x000e620000000800 */
[----:B------:R-:W-:Y:S01]  /*60f0*/  IMAD.X R25, RZ, RZ, R5, P0 ;  /* 0x000000ffff197224 */ /* 0x000fe200000e0605 */
[----:B------:R-:W-:Y:S01]  /*6100*/  UIADD3 UR6, UR5, UR6, URZ ;  /* 0x0000000605067290 */ /* 0x000fe2000fffe03f */
[----:B------:R-:W-:Y:S01]  /*6110*/  IMAD.MOV.U32 R89, RZ, RZ, R95 ;  /* 0x000000ffff597224 */ /* 0x000fe200078e005f */
[----:B------:R-:W-:Y:S01]  /*6120*/  IADD3 R37, P0, R38, 0x1800, RZ ;  /* 0x0000180026257810 */ /* 0x000fe20007f1e0ff */
[----:B------:R-:W-:Y:S01]  /*6130*/  FMUL.FTZ R28, R88, R55 ;  /* 0x00000037581c7220 */ /* 0x000fe20000410000 */
[C---:B------:R-:W-:Y:S01]  /*6140*/  IADD3 R29, P2, R4.reuse, 0x3020, RZ ;  /* 0x00003020041d7810 */ /* 0x040fe20007f5e0ff */
[----:B------:R-:W-:Y:S01]  /*6150*/  USHF.R.S32.HI UR10, URZ, 0x1f, UR38 ;  /* 0x0000001f3f0a7899 */ /* 0x000fe20008011426 */
[----:B------:R-:W2:Y:S01]  /*6160*/  @P1 LDC R93, c[0x0][0xbf0] ;  /* 0x0002fc00ff5d1b82 */ /* 0x000ea20000000800 */
[----:B------:R-:W-:Y:S01]  /*6170*/  IADD3 R21, P4, R4, 0x20, RZ ;  /* 0x0000002004157810 */ /* 0x000fe20007f9e0ff */
[----:B------:R-:W-:Y:S01]  /*6180*/  IMAD.U32 R41, RZ, RZ, UR5 ;  /* 0x00000005ff297e24 */ /* 0x000fe2000f8e00ff */
[----:B------:R-:W-:Y:S01]  /*6190*/  LOP3.LUT R4, R9, R4, RZ, 0x3c, !PT ;  /* 0x0000000409047212 */ /* 0x000fe200078e3cff */
[----:B------:R-:W-:Y:S01]  /*61a0*/  IMAD.U32 R40, RZ, RZ, UR4 ;  /* 0x00000004ff287e24 */ /* 0x000fe2000f8e00ff */
[----:B------:R-:W-:Y:S01]  /*61b0*/  LOP3.LUT R36, R37, 0x180, RZ, 0xc0, !PT ;  /* 0x0000018025247812 */ /* 0x000fe200078ec0ff */
[----:B------:R-:W-:Y:S01]  /*61c0*/  IMAD.U32 R41, RZ, RZ, UR6 ;  /* 0x00000006ff297e24 */ /* 0x000fe2000f8e00ff */
[----:B------:R-:W-:Y:S01]  /*61d0*/  IADD3 R91, P5, R38, 0x7800, RZ ;  /* 0x00007800265b7810 */ /* 0x000fe20007fbe0ff */
[----:B------:R-:W-:Y:S01]  /*61e0*/  SYNCS.ARRIVE.TRANS64.RED.A1T0 RZ, [UR8], RZ ;  /* 0x000000ffffff79a7 */ /* 0x000fe20008100408 */
[----:B------:R-:W-:Y:S01]  /*61f0*/  F2FP.F16.F32.PACK_AB R6, R6, R63 ;  /* 0x0000003f0606723e */ /* 0x000fe200000000ff */
[----:B0-----:R-:W-:Y:S01]  /*6200*/  IMAD.WIDE.U32 R40, R26, UR38, R40 ;  /* 0x000000261a287c25 */ /* 0x001fe2000f8e0028 */
[----:B------:R-:W-:Y:S01]  /*6210*/  LOP3.LUT R10, R31, 0x180, RZ, 0xc0, !PT ;  /* 0x000001801f0a7812 */ /* 0x000fe200078ec0ff */
[----:B------:R-:W-:Y:S01]  /*6220*/  ULDC.64 UR4, c[0x0][0xb88] ;  /* 0x0002e20000047ab9 */ /* 0x000fe20000000a00 */
[----:B------:R-:W-:Y:S01]  /*6230*/  MOV R86, R4 ;  /* 0x0000000400567202 */ /* 0x000fe20000000f00 */
[--C-:B------:R-:W-:Y:S01]  /*6240*/  IMAD.X R15, RZ, RZ, R5.reuse, P3 ;  /* 0x000000ffff0f7224 */ /* 0x100fe200018e0605 */
[----:B------:R-:W-:Y:S01]  /*6250*/  F2FP.F16.F32.PACK_AB R4, R7, R28 ;  /* 0x0000001c0704723e */ /* 0x000fe200000000ff */
[----:B-1----:R-:W-:Y:S01]  /*6260*/  @P1 IMAD.HI.U32 R84, R95, R84, RZ ;  /* 0x000000545f541227 */ /* 0x002fe200078e00ff */
[----:B------:R-:W-:Y:S01]  /*6270*/  SHF.R.U64 R36, R36, 0x3, RZ ;  /* 0x0000000324247819 */ /* 0x000fe200000012ff */
[----:B------:R-:W-:Y:S01]  /*6280*/  ULDC UR6, c[0x0][0xa88] ;  /* 0x0002a20000067ab9 */ /* 0x000fe20000000800 */
[----:B------:R-:W-:Y:S01]  /*6290*/  F2FP.F16.F32.PACK_AB R7, R62, R85 ;  /* 0x000000553e07723e */ /* 0x000fe200000000ff */
[----:B------:R-:W-:Y:S01]  /*62a0*/  IMAD R62, R26, UR10, RZ ;  /* 0x0000000a1a3e7c24 */ /* 0x000fe2000f8e02ff */
[----:B------:R-:W-:Y:S01]  /*62b0*/  SHF.R.U64 R10, R10, 0x3, RZ ;  /* 0x000000030a0a7819 */ /* 0x000fe200000012ff */
[--C-:B------:R-:W-:Y:S01]  /*62c0*/  IMAD.X R13, RZ, RZ, R5.reuse, P2 ;  /* 0x000000ffff0d7224 */ /* 0x100fe200010e0605 */
[----:B------:R-:W-:Y:S01]  /*62d0*/  LOP3.LUT R8, R29, 0x180, RZ, 0xc0, !PT ;  /* 0x000001801d087812 */ /* 0x000fe200078ec0ff */
[----:B------:R-:W-:Y:S01]  /*62e0*/  IMAD R27, R27, UR38, R62 ;  /* 0x000000261b1b7c24 */ /* 0x000fe2000f8e023e */
[----:B--2---:R-:W-:Y:S01]  /*62f0*/  @P1 SHF.R.U32.HI R89, RZ, R93, R84 ;  /* 0x0000005dff591219 */ /* 0x004fe20000011654 */
[----:B------:R-:W-:Y:S01]  /*6300*/  IMAD.X R9, RZ, RZ, R5, P4 ;  /* 0x000000ffff097224 */ /* 0x000fe200020e0605 */
[----:B------:R-:W-:Y:S01]  /*6310*/  LOP3.LUT R84, R91, 0x180, RZ, 0xc0, !PT ;  /* 0x000001805b547812 */ /* 0x000fe200078ec0ff */
[----:B------:R-:W-:Y:S01]  /*6320*/  IMAD R62, R60, UR6, RZ ;  /* 0x000000063c3e7c24 */ /* 0x000fe2000f8e02ff */
[----:B------:R-:W-:Y:S01]  /*6330*/  LOP3.LUT R36, R36, R37, RZ, 0x3c, !PT ;  /* 0x0000002524247212 */ /* 0x000fe200078e3cff */
[----:B------:R-:W-:Y:S01]  /*6340*/  IMAD.MOV R63, RZ, RZ, -R89 ;  /* 0x000000ffff3f7224 */ /* 0x000fe200078e0a59 */
[----:B------:R-:W-:Y:S01]  /*6350*/  SHF.R.U64 R28, R84, 0x3, RZ ;  /* 0x00000003541c7819 */ /* 0x000fe200000012ff */
[----:B------:R-:W-:Y:S01]  /*6360*/  IMAD.X R37, RZ, RZ, R39, P0 ;  /* 0x000000ffff257224 */ /* 0x000fe200000e0627 */
[----:B------:R-:W-:Y:S01]  /*6370*/  LOP3.LUT R10, R10, R31, RZ, 0x3c, !PT ;  /* 0x0000001f0a0a7212 */ /* 0x000fe200078e3cff */
[----:B------:R-:W-:Y:S01]  /*6380*/  IMAD R63, R60, R63, R95 ;  /* 0x0000003f3c3f7224 */ /* 0x000fe200078e025f */
[----:B------:R-:W-:Y:S01]  /*6390*/  MOV R84, R24 ;  /* 0x0000001800547202 */ /* 0x000fe20000000f00 */
[-C--:B------:R-:W-:Y:S01]  /*63a0*/  FMUL.FTZ R0, R97, R55.reuse ;  /* 0x0000003761007220 */ /* 0x080fe20000410000 */
[----:B------:R-:W-:Y:S01]  /*63b0*/  IADD3 R31, P3, R38, 0x4800, RZ ;  /* 0x00004800261f7810 */ /* 0x000fe20007f7e0ff */
[-C--:B------:R-:W-:Y:S01]  /*63c0*/  FMUL.FTZ R51, R96, R55.reuse ;  /* 0x0000003760337220 */ /* 0x080fe20000410000 */
[----:B------:R-:W-:Y:S01]  /*63d0*/  SHF.R.S32.HI R25, RZ, 0x1f, R89 ;  /* 0x0000001fff197819 */ /* 0x000fe20000011459 */
[-C--:B------:R-:W-:Y:S01]  /*63e0*/  FMUL.FTZ R48, R101, R55.reuse ;  /* 0x0000003765307220 */ /* 0x080fe20000410000 */
[----:B------:R-:W-:Y:S01]  /*63f0*/  IADD3 R24, P0, R89, R40, RZ ;  /* 0x0000002859187210 */ /* 0x000fe20007f1e0ff */
[-C--:B------:R-:W-:Y:S01]  /*6400*/  FMUL.FTZ R53, R100, R55.reuse ;  /* 0x0000003764357220 */ /* 0x080fe20000410000 */
[----:B------:R-:W-:Y:S01]  /*6410*/  SHF.R.S32.HI R26, RZ, 0x1f, R63 ;  /* 0x0000001fff1a7819 */ /* 0x000fe2000001143f */
[-C--:B------:R-:W-:Y:S01]  /*6420*/  FMUL.FTZ R49, R105, R55.reuse ;  /* 0x0000003769317220 */ /* 0x080fe20000410000 */
[----:B------:R-:W-:Y:S01]  /*6430*/  SHF.R.U64 R8, R8, 0x3, RZ ;  /* 0x0000000308087819 */ /* 0x000fe200000012ff */
[----:B------:R-:W-:Y:S01]  /*6440*/  FMUL.FTZ R50, R104, R55 ;  /* 0x0000003768327220 */ /* 0x000fe20000410000 */
[----:B------:R-:W-:Y:S01]  /*6450*/  IADD3 R35, P2, R38, 0x3000, RZ ;  /* 0x0000300026237810 */ /* 0x000fe20007f5e0ff */
[----:B------:R-:W-:Y:S01]  /*6460*/  IMAD R26, R26, UR4, RZ ;  /* 0x000000041a1a7c24 */ /* 0x000fe2000f8e02ff */
[----:B------:R-:W-:Y:S01]  /*6470*/  F2FP.F16.F32.PACK_AB R5, R82, R87 ;  /* 0x000000575205723e */ /* 0x000fe200000000ff */
[----:B------:R-:W-:Y:S01]  /*6480*/  BAR.SYNC.DEFER_BLOCKING 0x1, 0x180 ;  /* 0x0046000000007b1d */ /* 0x000fe20000010000 */
[----:B------:R-:W-:Y:S01]  /*6490*/  LOP3.LUT R30, R31, 0x180, RZ, 0xc0, !PT ;  /* 0x000001801f1e7812 */ /* 0x000fe200078ec0ff */
[----:B------:R-:W-:Y:S01]  /*64a0*/  FMUL.FTZ R46, R109, R55 ;  /* 0x000000376d2e7220 */ /* 0x000fe20000410000 */
[----:B------:R-:W-:Y:S01]  /*64b0*/  IADD3.X R25, R25, R41, R27, P0, !PT ;  /* 0x0000002919197210 */ /* 0x000fe200007fe41b */
[----:B------:R-:W-:Y:S01]  /*64c0*/  FMUL.FTZ R59, R108, R55 ;  /* 0x000000376c3b7220 */ /* 0x000fe20000410000 */
[----:B------:R-:W-:Y:S01]  /*64d0*/  LOP3.LUT R12, R8, R29, RZ, 0x3c, !PT ;  /* 0x0000001d080c7212 */ /* 0x000fe200078e3cff */
[----:B------:R-:W-:Y:S01]  /*64e0*/  FMUL.FTZ R47, R113, R55 ;  /* 0x00000037712f7220 */ /* 0x000fe20000410000 */
[----:B------:R-:W-:Y:S01]  /*64f0*/  LOP3.LUT R8, R21, 0x180, RZ, 0xc0, !PT ;  /* 0x0000018015087812 */ /* 0x000fe200078ec0ff */
[----:B------:R-:W-:Y:S01]  /*6500*/  IMAD.WIDE.U32 R24, R63, UR4, R24 ;  /* 0x000000043f187c25 */ /* 0x000fe2000f8e0018 */
[----:B------:R-:W-:-:S03]  /*6510*/  LOP3.LUT R34, R35, 0x180, RZ, 0xc0, !PT ;  /* 0x0000018023227812 */ /* 0x000fc600078ec0ff */
[-C--:B------:R-:W-:Y:S01]  /*6520*/  FMUL.FTZ R58, R112, R55.reuse ;  /* 0x00000037703a7220 */ /* 0x080fe20000410000 */
[----:B------:R-:W-:Y:S01]  /*6530*/  SHF.R.U64 R30, R30, 0x3, RZ ;  /* 0x000000031e1e7819 */ /* 0x000fe200000012ff */
[----:B------:R-:W-:Y:S01]  /*6540*/  FMUL.FTZ R44, R117, R55 ;  /* 0x00000037752c7220 */ /* 0x000fe20000410000 */
[----:B------:R-:W-:Y:S01]  /*6550*/  MOV R85, R10 ;  /* 0x0000000a00557202 */ /* 0x000fe20000000f00 */
[----:B------:R-:W-:Y:S01]  /*6560*/  IMAD R11, R61, 0xc0, R142 ;  /* 0x000000c03d0b7824 */ /* 0x000fe200078e028e */
[----:B------:R-:W-:Y:S01]  /*6570*/  SHF.R.U64 R8, R8, 0x3, RZ ;  /* 0x0000000308087819 */ /* 0x000fe200000012ff */
[-C--:B------:R-:W-:Y:S01]  /*6580*/  FMUL.FTZ R57, R116, R55.reuse ;  /* 0x0000003774397220 */ /* 0x080fe20000410000 */
[----:B------:R-:W-:Y:S01]  /*6590*/  SHF.R.U64 R34, R34, 0x3, RZ ;  /* 0x0000000322227819 */ /* 0x000fe200000012ff */
[----:B------:R-:W-:Y:S01]  /*65a0*/  FMUL.FTZ R3, R125, R55 ;  /* 0x000000377d037220 */ /* 0x000fe20000410000 */
[----:B------:R-:W-:Y:S01]  /*65b0*/  LOP3.LUT R30, R30, R31, RZ, 0x3c, !PT ;  /* 0x0000001f1e1e7212 */ /* 0x000fe200078e3cff */
[--C-:B------:R-:W-:Y:S01]  /*65c0*/  IMAD.X R31, RZ, RZ, R39.reuse, P3 ;  /* 0x000000ffff1f7224 */ /* 0x100fe200018e0627 */
[----:B------:R-:W-:Y:S01]  /*65d0*/  LOP3.LUT P0, RZ, R140, 0x3, RZ, 0xc0, !PT ;  /* 0x000000038cff7812 */ /* 0x000fe2000780c0ff */
[----:B------:R-:W-:Y:S01]  /*65e0*/  FMUL.FTZ R54, R124, R55 ;  /* 0x000000377c367220 */ /* 0x000fe20000410000 */
[----:B------:R-:W-:Y:S01]  /*65f0*/  LOP3.LUT R8, R8, R21, RZ, 0x3c, !PT ;  /* 0x0000001508087212 */ /* 0x000fe200078e3cff */
[----:B------:R0:W-:Y:S01]  /*6600*/  STSM.16.M88.4 [R86], R4 ;  /* 0x0000000456007844 */ /* 0x0001e20000000200 */
[----:B------:R-:W-:Y:S01]  /*6610*/  LOP3.LUT R34, R34, R35, RZ, 0x3c, !PT ;  /* 0x0000002322227212 */ /* 0x000fe200078e3cff */
[----:B------:R-:W-:Y:S01]  /*6620*/  IMAD.X R35, RZ, RZ, R39, P2 ;  /* 0x000000ffff237224 */ /* 0x000fe200010e0627 */
[----:B------:R-:W-:Y:S01]  /*6630*/  ISETP.GE.OR P2, PT, R11, R62, P0 ;  /* 0x0000003e0b00720c */ /* 0x000fe20000746670 */
[----:B------:R-:W-:Y:S01]  /*6640*/  FMUL.FTZ R45, R121, R55 ;  /* 0x00000037792d7220 */ /* 0x000fe20000410000 */
[----:B------:R-:W-:Y:S01]  /*6650*/  MOV R87, R14 ;  /* 0x0000000e00577202 */ /* 0x000fe20000000f00 */
[----:B------:R-:W-:Y:S01]  /*6660*/  FMUL.FTZ R56, R120, R55 ;  /* 0x0000003778387220 */ /* 0x000fe20000410000 */
[----:B------:R-:W-:Y:S01]  /*6670*/  F2FP.F16.F32.PACK_AB R10, R46, R59 ;  /* 0x0000003b2e0a723e */ /* 0x000fe200000000ff */
[----:B------:R-:W-:Y:S01]  /*6680*/  FMUL.FTZ R43, R129, R55 ;  /* 0x00000037812b7220 */ /* 0x000fe20000410000 */
[----:B------:R-:W-:Y:S01]  /*6690*/  F2FP.F16.F32.PACK_AB R14, R44, R57 ;  /* 0x000000392c0e723e */ /* 0x000fe200000000ff */
[-C--:B------:R-:W-:Y:S01]  /*66a0*/  FMUL.FTZ R52, R128, R55.reuse ;  /* 0x0000003780347220 */ /* 0x080fe20000410000 */
[----:B------:R-:W-:Y:S01]  /*66b0*/  F2FP.F16.F32.PACK_AB R15, R69, R74 ;  /* 0x0000004a450f723e */ /* 0x000fe200000000ff */
[-C--:B------:R-:W-:Y:S01]  /*66c0*/  FMUL.FTZ R42, R133, R55.reuse ;  /* 0x00000037852a7220 */ /* 0x080fe20000410000 */
[----:B------:R-:W-:Y:S01]  /*66d0*/  FMUL.FTZ R55, R132, R55 ;  /* 0x0000003784377220 */ /* 0x000fe20000410000 */
[----:B------:R-:W-:Y:S01]  /*66e0*/  F2FP.F16.F32.PACK_AB R41, R64, R73 ;  /* 0x000000494029723e */ /* 0x000fe200000000ff */
[----:B------:R-:W-:Y:S01]  /*66f0*/  ULDC.64 UR8, c[0x0][0xae8] ;  /* 0x0002ba0000087ab9 */ /* 0x000fe20000000a00 */
[----:B0-----:R-:W-:Y:S01]  /*6700*/  IMAD R7, R63, UR5, R26 ;  /* 0x000000053f077c24 */ /* 0x001fe2000f8e021a */
[----:B------:R-:W-:Y:S01]  /*6710*/  ULDC.64 UR4, c[0x0][0xb50] ;  /* 0x0002d40000047ab9 */ /* 0x000fe20000000a00 */
[----:B------:R-:W-:Y:S01]  /*6720*/  VIADD R5, R11, 0x8 ;  /* 0x000000080b057836 */ /* 0x000fe20000000000 */
[C---:B------:R-:W-:Y:S01]  /*6730*/  LEA R26, P3, R24.reuse, UR4, 0x2 ;  /* 0x00000004181a7c11 */ /* 0x040fe2000f8610ff */
[----:B------:R-:W-:Y:S01]  /*6740*/  IMAD.IADD R7, R25, 0x1, R7 ;  /* 0x0000000119077824 */ /* 0x000fe200078e0207 */
[----:B------:R-:W-:Y:S01]  /*6750*/  MOV R63, R8 ;  /* 0x00000008003f7202 */ /* 0x000fe20000000f00 */
[----:B------:R-:W-:Y:S01]  /*6760*/  IMAD.X R29, RZ, RZ, R39, P5 ;  /* 0x000000ffff1d7224 */ /* 0x000fe200028e0627 */
[----:B------:R-:W-:Y:S01]  /*6770*/  ISETP.GE.OR P0, PT, R5, R62, P0 ;  /* 0x0000003e0500720c */ /* 0x000fe20000706670 */
[----:B------:R-:W-:Y:S01]  /*6780*/  SHFL.IDX PT, R82, R26, 0x1, 0x1c1f ;  /* 0x003c1f001a527f89 */ /* 0x000fe200000e0000 */
[----:B------:R-:W-:-:S02]  /*6790*/  LEA.HI.X R27, R24, UR5, R7, 0x2, P3 ;  /* 0x00000005181b7c11 */ /* 0x000fc400098f1407 */
[----:B------:R-:W-:Y:S02]  /*67a0*/  F2FP.F16.F32.PACK_AB R4, R0, R51 ;  /* 0x000000330004723e */ /* 0x000fe400000000ff */
[----:B------:R-:W-:Y:S02]  /*67b0*/  F2FP.F16.F32.PACK_AB R5, R78, R83 ;  /* 0x000000534e05723e */ /* 0x000fe400000000ff */
[----:B------:R-:W-:Y:S01]  /*67c0*/  F2FP.F16.F32.PACK_AB R6, R48, R53 ;  /* 0x000000353006723e */ /* 0x000fe200000000ff */
[----:B------:R-:W-:Y:S01]  /*67d0*/  SHFL.IDX PT, R83, R27, 0x1, 0x1c1f ;  /* 0x003c1f001b537f89 */ /* 0x000fe200000e0000 */
[----:B------:R-:W-:Y:S02]  /*67e0*/  F2FP.F16.F32.PACK_AB R7, R80, R81 ;  /* 0x000000515007723e */ /* 0x000fe400000000ff */
[----:B------:R-:W-:Y:S01]  /*67f0*/  MOV R86, R12 ;  /* 0x0000000c00567202 */ /* 0x000fe20000000f00 */
[----:B------:R0:W-:Y:S01]  /*6800*/  SHFL.IDX PT, R80, R26, RZ, 0x1c1f ;  /* 0x001c1fff1a507589 */ /* 0x0001e200000e0000 */
[----:B------:R-:W-:-:S02]  /*6810*/  F2FP.F16.F32.PACK_AB R8, R49, R50 ;  /* 0x000000323108723e */ /* 0x000fc400000000ff */
[----:B------:R-:W-:Y:S01]  /*6820*/  F2FP.F16.F32.PACK_AB R9, R70, R79 ;  /* 0x0000004f4609723e */ /* 0x000fe200000000ff */
[----:B------:R-:W-:Y:S01]  /*6830*/  STSM.16.M88.4 [R63], R4 ;  /* 0x000000043f007844 */ /* 0x000fe20000000200 */
[----:B------:R-:W-:Y:S02]  /*6840*/  F2FP.F16.F32.PACK_AB R11, R71, R76 ;  /* 0x0000004c470b723e */ /* 0x000fe400000000ff */
[----:B------:R-:W-:Y:S01]  /*6850*/  F2FP.F16.F32.PACK_AB R12, R47, R58 ;  /* 0x0000003a2f0c723e */ /* 0x000fe200000000ff */
[----:B------:R1:W2:Y:S01]  /*6860*/  SHFL.IDX PT, R81, R27, RZ, 0x1c1f ;  /* 0x001c1fff1b517589 */ /* 0x0002a200000e0000 */
[----:B------:R-:W-:Y:S02]  /*6870*/  F2FP.F16.F32.PACK_AB R13, R68, R77 ;  /* 0x0000004d440d723e */ /* 0x000fe400000000ff */
[----:B0-----:R-:W-:Y:S01]  /*6880*/  F2FP.F16.F32.PACK_AB R26, R3, R54 ;  /* 0x00000036031a723e */ /* 0x001fe200000000ff */
[----:B------:R-:W-:Y:S01]  /*6890*/  STSM.16.M88.4 [R87], R8 ;  /* 0x0000000857007844 */ /* 0x000fe20000000200 */
[----:B------:R-:W0:Y:S01]  /*68a0*/  @P1 LDC R3, c[0x0][0xbec] ;  /* 0x0002fb00ff031b82 */ /* 0x000e220000000800 */
[----:B------:R-:W-:-:S02]  /*68b0*/  F2FP.F16.F32.PACK_AB R24, R45, R56 ;  /* 0x000000382d18723e */ /* 0x000fc400000000ff */
[----:B------:R3:W-:Y:S01]  /*68c0*/  STSM.16.M88.4 [R86], R12 ;  /* 0x0000000c56007844 */ /* 0x0007e20000000200 */
[----:B------:R-:W-:Y:S02]  /*68d0*/  F2FP.F16.F32.PACK_AB R25, R66, R75 ;  /* 0x0000004b4219723e */ /* 0x000fe400000000ff */
[----:B-1----:R-:W-:Y:S02]  /*68e0*/  F2FP.F16.F32.PACK_AB R27, R67, R72 ;  /* 0x00000048431b723e */ /* 0x002fe400000000ff */
[----:B------:R-:W-:Y:S02]  /*68f0*/  F2FP.F16.F32.PACK_AB R40, R43, R52 ;  /* 0x000000342b28723e */ /* 0x000fe400000000ff */
[----:B------:R-:W-:Y:S01]  /*6900*/  F2FP.F16.F32.PACK_AB R42, R42, R55 ;  /* 0x000000372a2a723e */ /* 0x000fe200000000ff */
[----:B------:R1:W-:Y:S01]  /*6910*/  STSM.16.M88.4 [R85], R24 ;  /* 0x0000001855007844 */ /* 0x0003e20000000200 */
[----:B------:R-:W-:Y:S01]  /*6920*/  F2FP.F16.F32.PACK_AB R43, R65, R134 ;  /* 0x00000086412b723e */ /* 0x000fe200000000ff */
[----:B------:R-:W-:Y:S01]  /*6930*/  IMAD R0, R137, 0x60, R138 ;  /* 0x0000006089007824 */ /* 0x000fe200078e028a */
[----:B------:R-:W-:-:S02]  /*6940*/  IADD3 R21, P4, R38, 0x6000, RZ ;  /* 0x0000600026157810 */ /* 0x000fc40007f9e0ff */
[----:B------:R-:W-:Y:S01]  /*6950*/  LOP3.LUT R28, R28, R91, RZ, 0x3c, !PT ;  /* 0x0000005b1c1c7212 */ /* 0x000fe200078e3cff */
[----:B------:R4:W-:Y:S01]  /*6960*/  STSM.16.M88.4 [R84], R40 ;  /* 0x0000002854007844 */ /* 0x0009e20000000200 */
[----:B------:R-:W-:Y:S01]  /*6970*/  LOP3.LUT R20, R21, 0x180, RZ, 0xc0, !PT ;  /* 0x0000018015147812 */ /* 0x000fe200078ec0ff */
[----:B---3--:R-:W3:Y:S08]  /*6980*/  @P1 LDC R13, c[0x0][0xbf0] ;  /* 0x0002fc00ff0d1b82 */ /* 0x008ef00000000800 */
[----:B------:R-:W-:Y:S01]  /*6990*/  BAR.SYNC.DEFER_BLOCKING 0x1, 0x180 ;  /* 0x0046000000007b1d */ /* 0x000fe20000010000 */
[----:B------:R-:W-:Y:S01]  /*69a0*/  UIMAD UR6, UR12, UR8, URZ ;  /* 0x000000080c0672a4 */ /* 0x000fe2000f8e023f */
[----:B------:R-:W-:-:S06]  /*69b0*/  SHF.R.U64 R20, R20, 0x3, RZ ;  /* 0x0000000314147819 */ /* 0x000fcc00000012ff */
[----:B------:R-:W4:Y:S01]  /*69c0*/  LDC.64 R14, c[0x0][0xae0] ;  /* 0x0002b800ff0e7b82 */ /* 0x000f220000000a00 */
[----:B-1----:R-:W-:Y:S01]  /*69d0*/  IMAD R24, R61, 0xc0, R0 ;  /* 0x000000c03d187824 */ /* 0x002fe200078e0200 */
[----:B------:R-:W-:Y:S01]  /*69e0*/  UIMAD.WIDE.U32 UR4, UR7, UR8, URZ ;  /* 0x00000008070472a5 */ /* 0x000fe2000f8e003f */
[----:B------:R-:W-:Y:S01]  /*69f0*/  LOP3.LUT R20, R20, R21, RZ, 0x3c, !PT ;  /* 0x0000001514147212 */ /* 0x000fe200078e3cff */
[----:B------:R-:W-:Y:S01]  /*6a00*/  UIMAD UR6, UR7, UR9, UR6 ;  /* 0x00000009070672a4 */ /* 0x000fe2000f8e0206 */
[----:B0-----:R-:W-:Y:S01]  /*6a10*/  @P1 IMAD.HI.U32 R0, R24, R3, RZ ;  /* 0x0000000318001227 */ /* 0x001fe200078e00ff */
[----:B------:R-:W-:Y:S01]  /*6a20*/  LOP3.LUT R21, R38, 0x180, RZ, 0xc0, !PT ;  /* 0x0000018026157812 */ /* 0x000fe200078ec0ff */
[----:B------:R-:W-:Y:S01]  /*6a30*/  ULDC.64 UR8, c[0x0][0xaf0] ;  /* 0x0002bc0000087ab9 */ /* 0x000fe20000000a00 */
[----:B------:R-:W-:Y:S01]  /*6a40*/  UIADD3 UR5, UR5, UR6, URZ ;  /* 0x0000000605057290 */ /* 0x000fe2000fffe03f */
[----:B------:R-:W-:Y:S01]  /*6a50*/  IMAD.MOV.U32 R12, RZ, RZ, R24 ;  /* 0x000000ffff0c7224 */ /* 0x000fe200078e0018 */
[----:B------:R-:W-:Y:S01]  /*6a60*/  UIMAD UR6, UR10, UR8, URZ ;  /* 0x000000080a0672a4 */ /* 0x000fe2000f8e023f */
[----:B------:R-:W-:-:S02]  /*6a70*/  SHF.R.U64 R21, R21, 0x3, RZ ;  /* 0x0000000315157819 */ /* 0x000fc400000012ff */
[----:B---3--:R-:W-:Y:S01]  /*6a80*/  @P1 SHF.R.U32.HI R12, RZ, R13, R0 ;  /* 0x0000000dff0c1219 */ /* 0x008fe20000011600 */
[----:B------:R-:W-:Y:S01]  /*6a90*/  UIMAD UR6, UR38, UR9, UR6 ;  /* 0x00000009260672a4 */ /* 0x000fe2000f8e0206 */
[----:B------:R-:W-:Y:S01]  /*6aa0*/  LOP3.LUT R38, R21, R38, RZ, 0x3c, !PT ;  /* 0x0000002615267212 */ /* 0x000fe200078e3cff */
[----:B--2---:R0:W-:Y:S01]  /*6ab0*/  @!P2 ST.E desc[UR48][R80.64], R33 ;  /* 0x000000215000a985 */ /* 0x0041e2000c101930 */
[--C-:B------:R-:W-:Y:S01]  /*6ac0*/  SHF.R.S32.HI R3, RZ, 0x1f, R12.reuse ;  /* 0x0000001fff037819 */ /* 0x100fe2000001140c */
[----:B------:R-:W-:Y:S01]  /*6ad0*/  UIMAD.WIDE.U32 UR38, UR38, UR8, UR4 ;  /* 0x00000008262672a5 */ /* 0x000fe2000f8e0004 */
[----:B------:R-:W-:Y:S01]  /*6ae0*/  IMAD.MOV R13, RZ, RZ, -R12 ;  /* 0x000000ffff0d7224 */ /* 0x000fe200078e0a0c */
[----:B------:R-:W-:Y:S01]  /*6af0*/  IADD3.X R21, RZ, R39, RZ, P4, !PT ;  /* 0x00000027ff157210 */ /* 0x000fe200027fe4ff */
[----:B------:R0:W-:Y:S01]  /*6b00*/  @!P0 ST.E desc[UR48][R82.64], R32 ;  /* 0x0000002052008985 */ /* 0x0001e2000c101930 */
[----:B----4-:R-:W-:Y:S01]  /*6b10*/  IMAD R0, R3, R14, RZ ;  /* 0x0000000e03007224 */ /* 0x010fe200078e02ff */
[----:B------:R-:W-:Y:S01]  /*6b20*/  UIADD3 UR39, UR39, UR6, URZ ;  /* 0x0000000627277290 */ /* 0x000fe2000fffe03f */
[----:B------:R-:W-:Y:S01]  /*6b30*/  IMAD R3, R60, R13, R24 ;  /* 0x0000000d3c037224 */ /* 0x000fe200078e0218 */
[----:B------:R0:W5:Y:S01]  /*6b40*/  LD.E.128 R48, desc[UR48][R38.64] ;  /* 0x0000003026307980 */ /* 0x000162000c101d00 */
[----:B------:R-:W-:Y:S01]  /*6b50*/  IMAD R15, R12, R15, R0 ;  /* 0x0000000f0c0f7224 */ /* 0x000fe200078e0200 */
[----:B------:R-:W-:Y:S01]  /*6b60*/  ULDC.64 UR4, c[0x0][0xad8] ;  /* 0x0002b60000047ab9 */ /* 0x000fe20000000a00 */
[----:B------:R-:W-:Y:S01]  /*6b70*/  IMAD R61, R61, 0xc0, R138 ;  /* 0x000000c03d3d7824 */ /* 0x000fe200078e028a */
[----:B------:R0:W5:Y:S01]  /*6b80*/  LD.E.128 R44, desc[UR48][R36.64] ;  /* 0x00000030242c7980 */ /* 0x000162000c101d00 */
[----:B------:R-:W-:-:S03]  /*6b90*/  SHF.R.S32.HI R0, RZ, 0x1f, R3 ;  /* 0x0000001fff007819 */ /* 0x000fc60000011403 */
[----:B------:R0:W5:Y:S01]  /*6ba0*/  LD.E.128 R52, desc[UR48][R34.64] ;  /* 0x0000003022347980 */ /* 0x000162000c101d00 */
[----:B------:R-:W-:Y:S01]  /*6bb0*/  IMAD.WIDE.U32 R12, R12, R14, UR38 ;  /* 0x000000260c0c7e25 */ /* 0x000fe2000f8e000e */
[----:B------:R-:W-:Y:S02]  /*6bc0*/  UIADD3 UR44, UR44, 0x1, URZ ;  /* 0x000000012c2c7890 */ /* 0x000fe4000fffe03f */
[----:B------:R0:W5:Y:S04]  /*6bd0*/  LD.E.128 R4, desc[UR48][R30.64] ;  /* 0x000000301e047980 */ /* 0x000168000c101d00 */
[----:B------:R0:W5:Y:S04]  /*6be0*/  LD.E.128 R56, desc[UR48][R20.64] ;  /* 0x0000003014387980 */ /* 0x000168000c101d00 */
[----:B------:R0:W5:Y:S01]  /*6bf0*/  LD.E.128 R8, desc[UR48][R28.64] ;  /* 0x000000301c087980 */ /* 0x000162000c101d00 */
[----:B------:R-:W-:Y:S01]  /*6c00*/  IMAD.IADD R13, R13, 0x1, R15 ;  /* 0x000000010d0d7824 */ /* 0x000fe200078e020f */
[----:B------:R-:W-:Y:S01]  /*6c10*/  ISETP.GE.AND P0, PT, R61, R62, PT ;  /* 0x0000003e3d00720c */ /* 0x000fe20003f06270 */
[----:B------:R-:W-:Y:S01]  /*6c20*/  IMAD R0, R0, UR4, RZ ;  /* 0x0000000400007c24 */ /* 0x000fe2000f8e02ff */
[----:B------:R-:W-:Y:S01]  /*6c30*/  @!PT LDS RZ, [RZ] ;  /* 0x00000000fffff984 */ /* 0x000fe20000000800 */
[----:B------:R-:W-:Y:S01]  /*6c40*/  @!PT LDS RZ, [RZ] ;  /* 0x00000000fffff984 */ /* 0x000fe20000000800 */
[----:B------:R-:W-:Y:S01]  /*6c50*/  @!PT LDS RZ, [RZ] ;  /* 0x00000000fffff984 */ /* 0x000fe20000000800 */
[----:B------:R-:W-:Y:S01]  /*6c60*/  @!PT LDS RZ, [RZ] ;  /* 0x00000000fffff984 */ /* 0x000fe20000000800 */
[----:B------:R1:W-:Y:S06]  /*6c70*/  MEMBAR.ALL.CTA ;  /* 0x0000000000007992 */ /* 0x0003ec0000008000 */
[----:B-1----:R-:W1:Y:S01]  /*6c80*/  FENCE.VIEW.ASYNC.S ;  /* 0x00000000000073c6 */ /* 0x002e620000000000 */
[C---:B------:R-:W-:Y:S01]  /*6c90*/  IMAD.WIDE.U32 R12, R3.reuse, UR4, R12 ;  /* 0x00000004030c7c25 */ /* 0x040fe2000f8e000c */
[----:B------:R-:W-:Y:S01]  /*6ca0*/  UIADD3 UR4, UR40, 0x2d820, URZ ;  /* 0x0002d82028047890 */ /* 0x000fe2000fffe03f */
[----:B------:R-:W-:Y:S01]  /*6cb0*/  BSSY B0, `(.L_x_31) ;  /* 0x000001d000007945 */ /* 0x000fe20003800000 */
[----:B------:R-:W-:Y:S01]  /*6cc0*/  ULDC.64 UR6, c[0x0][0xa80] ;  /* 0x0002a00000067ab9 */ /* 0x000fe20000000a00 */
[----:B------:R-:W-:Y:S01]  /*6cd0*/  IMAD R15, R3, UR5, R0 ;  /* 0x00000005030f7c24 */ /* 0x000fe2000f8e0200 */
[----:B------:R-:W-:Y:S01]  /*6ce0*/  UPRMT UR4, URZ, 0x654, UR4 ;  /* 0x000006543f047896 */ /* 0x000fe20008000004 */
[----:B------:R-:W-:Y:S01]  /*6cf0*/  LEA R0, P1, R12, UR6, 0x1 ;  /* 0x000000060c007c11 */ /* 0x000fe2000f8208ff */
[----:B------:R-:W-:Y:S01]  /*6d00*/  UISETP.NE.AND UP0, UPT, UR44, 0x2, UPT ;  /* 0x000000022c00788c */ /* 0x000fe2000bf05270 */
[----:B------:R-:W-:Y:S01]  /*6d10*/  IMAD.IADD R3, R13, 0x1, R15 ;  /* 0x000000010d037824 */ /* 0x000fe200078e020f */
[----:B------:R-:W-:-:S02]  /*6d20*/  ULDC UR5, c[0x0][0xc] ;  /* 0x0000030000057ab9 */ /* 0x000fc40000000800 */
[----:B------:R-:W-:Y:S01]  /*6d30*/  USEL UR6, URZ, 0x1, UP0 ;  /* 0x000000013f067887 */ /* 0x000fe20008000000 */
[----:B-1----:R0:W1:Y:S01]  /*6d40*/  SHFL.IDX PT, R14, R0, RZ, 0x1c1f ;  /* 0x001c1fff000e7589 */ /* 0x00206200000e0000 */
[----:B------:R-:W-:Y:S01]  /*6d50*/  LEA.HI.X R26, R12, UR7, R3, 0x1, P1 ;  /* 0x000000070c1a7c11 */ /* 0x000fe200088f0c03 */
[----:B------:R-:W-:Y:S02]  /*6d60*/  UIADD3 UR36, UR5, UR36, URZ ;  /* 0x0000002405247290 */ /* 0x000fe4000fffe03f */
[----:B------:R-:W-:Y:S02]  /*6d70*/  USEL UR44, UR44, URZ, UP0 ;  /* 0x0000003f2c2c7287 */ /* 0x000fe40008000000 */
[----:B------:R-:W-:Y:S01]  /*6d80*/  ULOP3.LUT UR45, UR45, UR6, URZ, 0x3c, !UPT ;  /* 0x000000062d2d7292 */ /* 0x000fe2000f8e3c3f */
[----:B------:R0:W2:Y:S01]  /*6d90*/  SHFL.IDX PT, R15, R26, RZ, 0x1c1f ;  /* 0x001c1fff1a0f7589 */ /* 0x0000a200000e0000 */
[----:B------:R-:W-:Y:S01]  /*6da0*/  SYNCS.ARRIVE.TRANS64.RED.A1T0 RZ, [UR4], RZ ;  /* 0x000000ffffff79a7 */ /* 0x000fe20008100404 */
[----:B------:R-:W-:Y:S09]  /*6db0*/  @P0 BRA `(.L_x_32) ;  /* 0x0000000000300947 */ /* 0x000ff20003800000 */
[----:B------:R-:W-:Y:S02]  /*6dc0*/  ULDC UR4, c[0x0][0xac8] ;  /* 0x0002b20000047ab9 */ /* 0x000fe40000000800 */
[----:B------:R-:W-:Y:S02]  /*6dd0*/  ISETP.GE.AND P1, PT, R136, UR4, PT ;  /* 0x0000000488007c0c */ /* 0x000fe4000bf26270 */
[----:B------:R-:W-:Y:S02]  /*6de0*/  ISETP.GE.AND P2, PT, R23, UR4, PT ;  /* 0x0000000417007c0c */ /* 0x000fe4000bf46270 */
[----:B------:R-:W-:-:S09]  /*6df0*/  ISETP.GE.AND P0, PT, R22, UR4, PT ;  /* 0x0000000416007c0c */ /* 0x000fd2000bf06270 */
[-C--:B01----:R-:W-:Y:S02]  /*6e00*/  @!P1 LEA R20, P3, R136, R14.reuse, 0x1 ;  /* 0x0000000e88149211 */ /* 0x083fe400078608ff */
[C---:B------:R-:W-:Y:S02]  /*6e10*/  @!P2 LEA R24, P4, R23.reuse, R14, 0x1 ;  /* 0x0000000e1718a211 */ /* 0x040fe400078808ff */
[----:B--2---:R-:W-:Y:S01]  /*6e20*/  @!P0 IMAD.WIDE R12, R22, 0x2, R14 ;  /* 0x00000002160c8825 */ /* 0x004fe200078e020e */
[-C--:B------:R-:W-:Y:S02]  /*6e30*/  @!P1 LEA.HI.X R21, R136, R15.reuse, R147, 0x1, P3 ;  /* 0x0000000f88159211 */ /* 0x080fe400018f0c93 */
[----:B------:R-:W-:Y:S02]  /*6e40*/  @!P2 LEA.HI.X R25, R23, R15, R146, 0x1, P4 ;  /* 0x0000000f1719a211 */ /* 0x000fe400020f0c92 */
[----:B-----5:R3:W-:Y:S04]  /*6e50*/  @!P0 ST.E.128 desc[UR48][R12.64], R48 ;  /* 0x000000300c008985 */ /* 0x0207e8000c101d30 */
[----:B------:R3:W-:Y:S04]  /*6e60*/  @!P1 ST.E.128 desc[UR48][R20.64], R52 ;  /* 0x0000003414009985 */ /* 0x0007e8000c101d30 */
[----:B------:R3:W-:Y:S02]  /*6e70*/  @!P2 ST.E.128 desc[UR48][R24.64], R56 ;  /* 0x000000381800a985 */ /* 0x0007e4000c101d30 */
.L_x_32:
[----:B------:R-:W-:Y:S05]  /*6e80*/  BSYNC B0 ;  /* 0x0000000000007941 */ /* 0x000fea0003800000 */
.L_x_31:
[----:B------:R-:W-:Y:S01]  /*6e90*/  VIADD R3, R61, 0x60 ;  /* 0x000000603d037836 */ /* 0x000fe20000000000 */
[----:B--2---:R2:W4:Y:S01]  /*6ea0*/  SHFL.IDX PT, R15, R26, 0x1, 0x1c1f ;  /* 0x003c1f001a0f7f89 */ /* 0x00452200000e0000 */
[----:B------:R-:W-:Y:S01]  /*6eb0*/  UIADD3 UR46, UR46, 0x1, URZ ;  /* 0x000000012e2e7890 */ /* 0x000fe2000fffe03f */
[----:B------:R-:W-:Y:S02]  /*6ec0*/  BSSY B0, `(.L_x_33) ;  /* 0x0000010000007945 */ /* 0x000fe40003800000 */
[----:B------:R-:W-:Y:S01]  /*6ed0*/  ISETP.GE.AND P0, PT, R3, R62, PT ;  /* 0x0000003e0300720c */ /* 0x000fe20003f06270 */
[----:B-1----:R2:W1:-:S12]  /*6ee0*/  SHFL.IDX PT, R14, R0, 0x1, 0x1c1f ;  /* 0x003c1f00000e7f89 */ /* 0x00245800000e0000 */
[----:B--2---:R-:W-:Y:S05]  /*6ef0*/  @P0 BRA `(.L_x_34) ;  /* 0x0000000000300947 */ /* 0x004fea0003800000 */
[----:B------:R-:W-:Y:S02]  /*6f00*/  ULDC UR4, c[0x0][0xac8] ;  /* 0x0002b20000047ab9 */ /* 0x000fe40000000800 */
[----:B------:R-:W-:Y:S02]  /*6f10*/  ISETP.GE.AND P3, PT, R136, UR4, PT ;  /* 0x0000000488007c0c */ /* 0x000fe4000bf66270 */
[----:B------:R-:W-:Y:S02]  /*6f20*/  ISETP.GE.AND P4, PT, R23, UR4, PT ;  /* 0x0000000417007c0c */ /* 0x000fe4000bf86270 */
[----:B------:R-:W-:-:S09]  /*6f30*/  ISETP.GE.AND P2, PT, R22, UR4, PT ;  /* 0x0000000416007c0c */ /* 0x000fd2000bf46270 */
[-C--:B01-3--:R-:W-:Y:S02]  /*6f40*/  @!P3 LEA R20, P0, R136, R14.reuse, 0x1 ;  /* 0x0000000e8814b211 */ /* 0x08bfe400078008ff */
[C---:B------:R-:W-:Y:S02]  /*6f50*/  @!P4 LEA R24, P1, R23.reuse, R14, 0x1 ;  /* 0x0000000e1718c211 */ /* 0x040fe400078208ff */
[----:B----4-:R-:W-:Y:S01]  /*6f60*/  @!P2 IMAD.WIDE R12, R22, 0x2, R14 ;  /* 0x00000002160ca825 */ /* 0x010fe200078e020e */
[-C--:B------:R-:W-:Y:S02]  /*6f70*/  @!P3 LEA.HI.X R21, R136, R15.reuse, R147, 0x1, P0 ;  /* 0x0000000f8815b211 */ /* 0x080fe400000f0c93 */
[----:B------:R-:W-:Y:S02]  /*6f80*/  @!P4 LEA.HI.X R25, R23, R15, R146, 0x1, P1 ;  /* 0x0000000f1719c211 */ /* 0x000fe400008f0c92 */
[----:B-----5:R2:W-:Y:S04]  /*6f90*/  @!P2 ST.E.128 desc[UR48][R12.64], R44 ;  /* 0x0000002c0c00a985 */ /* 0x0205e8000c101d30 */
[----:B------:R2:W-:Y:S04]  /*6fa0*/  @!P3 ST.E.128 desc[UR48][R20.64], R4 ;  /* 0x000000041400b985 */ /* 0x0005e8000c101d30 */
[----:B------:R2:W-:Y:S02]  /*6fb0*/  @!P4 ST.E.128 desc[UR48][R24.64], R8 ;  /* 0x000000081800c985 */ /* 0x0005e4000c101d30 */
.L_x_34:
[----:B------:R-:W-:Y:S05]  /*6fc0*/  BSYNC B0 ;  /* 0x0000000000007941 */ /* 0x000fea0003800000 */
.L_x_33:
[----:B0-----:R-:W0:Y:S02]  /*6fd0*/  LDC R0, c[0x0][0xc34] ;  /* 0x00030d00ff007b82 */ /* 0x001e240000000800 */
[----:B0-----:R-:W-:-:S13]  /*6fe0*/  ISETP.LE.AND P0, PT, R0, UR36, PT ;  /* 0x0000002400007c0c */ /* 0x001fda000bf03270 */
[----:B------:R-:W-:Y:S05]  /*6ff0*/  @!P0 BRA `(.L_x_35) ;  /* 0xffffff9c00988947 */ /* 0x000fea000383ffff */
[----:B------:R-:W-:Y:S05]  /*7000*/  EXIT ;  /* 0x000000000000794d */ /* 0x000fea0003800000 */
.L_x_5:
[----:B------:R-:W-:-:S08]  /*7010*/  NOP ;  /* 0x0000000000007918 */ /* 0x000fd00000000000 */
[----:B------:R-:W0:-:S00]  /*7020*/  USETMAXREG.DEALLOC.CTAPOOL 0x20 ;  /* 0x00000020000079c8 */ /* 0x000e0000080e0500 */
[----:B------:R-:W1:Y:S01]  /*7030*/  S2UR UR10, SR_CTAID.X ;  /* 0x00000000000a79c3 */ /* 0x000e620000002500 */
[----:B0-----:R-:W-:Y:S02]  /*7040*/  IMAD.MOV.U32 R0, RZ, RZ, 0x1 ;  /* 0x00000001ff007424 */ /* 0x001fe400078e00ff */
[----:B------:R-:W-:Y:S02]  /*7050*/  IMAD.MOV.U32 R23, RZ, RZ, RZ ;  /* 0x000000ffff177224 */ /* 0x000fe400078e00ff */
[----:B------:R-:W-:-:S03]  /*7060*/  IMAD.MOV.U32 R25, RZ, RZ, 0x1 ;  /* 0x00000001ff197424 */ /* 0x000fc600078e00ff */
[----:B------:R-:W1:Y:S02]  /*7070*/  LDC R2, c[0x0][0xc34] ;  /* 0x00030d00ff027b82 */ /* 0x000e640000000800 */
[----:B-1----:R-:W-:-:S13]  /*7080*/  ISETP.LE.AND P0, PT, R2, UR10, PT ;  /* 0x0000000a02007c0c */ /* 0x002fda000bf03270 */
[----:B------:R-:W-:Y:S05]  /*7090*/  @P0 BRA `(.L_x_36) ;  /* 0x00000034001c0947 */ /* 0x000fea0003800000 */
[----:B------:R-:W0:Y:S01]  /*70a0*/  S2R R5, SR_TID.X ;  /* 0x0000000000057919 */ /* 0x000e220000002100 */
[----:B------:R-:W-:Y:S01]  /*70b0*/  ULDC.64 UR6, c[0x0][0x2f0] ;  /* 0x0000bc0000067ab9 */ /* 0x000fe20000000a00 */
[----:B------:R-:W-:Y:S01]  /*70c0*/  ULDC UR9, c[0x0][0x2b8] ;  /* 0x0000ae0000097ab9 */ /* 0x000fe20000000800 */
[----:B------:R-:W-:Y:S01]  /*70d0*/  LOP3.LUT R16, R16, 0xfffffffd, RZ, 0xc0, !PT ;  /* 0xfffffffd10107812 */ /* 0x000fe200078ec0ff */
[----:B------:R-:W-:Y:S01]  /*70e0*/  ULDC.64 UR4, c[0x0][0x418] ;  /* 0x0001060000047ab9 */ /* 0x000fe20000000a00 */
[----:B------:R-:W1:Y:S01]  /*70f0*/  S2UR UR8, SR_CgaCtaId ;  /* 0x00000000000879c3 */ /* 0x000e620000008800 */
[----:B------:R-:W-:Y:S01]  /*7100*/  UISETP.NE.U32.AND UP0, UPT, UR4, URZ, UPT ;  /* 0x0000003f0400728c */ /* 0x000fe2000bf05070 */
[----:B------:R-:W-:Y:S01]  /*7110*/  IMAD.MOV.U32 R25, RZ, RZ, 0x1 ;  /* 0x00000001ff197424 */ /* 0x000fe200078e00ff */
[----:B------:R-:W-:Y:S01]  /*7120*/  UMOV UR37, 0x400 ;  /* 0x0000040000257882 */ /* 0x000fe20000000000 */
[----:B------:R-:W-:Y:S01]  /*7130*/  ULDC UR4, c[0x0][0x424] ;  /* 0x0001090000047ab9 */ /* 0x000fe20000000800 */
[----:B------:R-:W-:Y:S01]  /*7140*/  UISETP.NE.AND.EX UP0, UPT, UR5, URZ, UPT, UP0 ;  /* 0x0000003f0500728c */ /* 0x000fe2000bf05300 */
[----:B------:R-:W-:Y:S01]  /*7150*/  IMAD.MOV.U32 R23, RZ, RZ, RZ ;  /* 0x000000ffff177224 */ /* 0x000fe200078e00ff */
[----:B------:R-:W-:Y:S01]  /*7160*/  ULDC UR38, c[0x0][0x448] ;  /* 0x0001120000267ab9 */ /* 0x000fe20000000800 */
[----:B------:R-:W-:-:S02]  /*7170*/  ULOP3.LUT UR40, UR42, 0x2, URZ, 0xfc, !UPT ;  /* 0x000000022a287892 */ /* 0x000fc4000f8efc3f */
[----:B------:R-:W-:Y:S01]  /*7180*/  USEL UR4, UR4, 0x1, UP0 ;  /* 0x0000000104047887 */ /* 0x000fe20008000000 */
[----:B------:R-:W-:-:S03]  /*7190*/  ULDC UR41, c[0x0][0xc] ;  /* 0x0000030000297ab9 */ /* 0x000fc60000000800 */
[----:B------:R-:W-:-:S03]  /*71a0*/  UIMAD UR36, UR4, UR6, URZ ;  /* 0x00000006042472a4 */ /* 0x000fc6000f8e023f */
[----:B------:R-:W-:Y:S01]  /*71b0*/  ULDC UR4, c[0x0][0x288] ;  /* 0x0000a20000047ab9 */ /* 0x000fe20000000800 */
[----:B------:R-:W-:Y:S02]  /*71c0*/  UIADD3 UR5, UR36, 0x7f, URZ ;  /* 0x0000007f24057890 */ /* 0x000fe4000fffe03f */
[----:B------:R-:W-:Y:S02]  /*71d0*/  UIMAD UR38, UR38, UR4, URZ ;  /* 0x00000004262672a4 */ /* 0x000fe4000f8e023f */
[----:B------:R-:W-:Y:S02]  /*71e0*/  USHF.R.S32.HI UR6, URZ, 0x1f, UR5 ;  /* 0x0000001f3f067899 */ /* 0x000fe40008011405 */
[----:B-1----:R-:W-:Y:S02]  /*71f0*/  ULEA UR37, UR8, UR37, 0x18 ;  /* 0x0000002508257291 */ /* 0x002fe4000f8ec03f */
[----:B------:R-:W-:Y:S01]  /*7200*/  ULEA.HI UR6, UR6, UR5, URZ, 0x7 ;  /* 0x0000000506067291 */ /* 0x000fe2000f8f383f */
[----:B0-----:R-:W-:-:S03]  /*7210*/  IMAD.SHL.U32 R28, R5, 0x8, RZ ;  /* 0x00000008051c7824 */ /* 0x001fc600078e00ff */
[----:B------:R-:W-:Y:S02]  /*7220*/  ULEA.HI.SX32 UR43, UR6, 0xffffffff, 0x19 ;  /* 0xffffffff062b7891 */ /* 0x000fe4000f8fca3f */
[C---:B------:R-:W-:Y:S01]  /*7230*/  LOP3.LUT R0, R28.reuse, 0xd8, RZ, 0xc0, !PT ;  /* 0x000000d81c007812 */ /* 0x040fe200078ec0ff */
[----:B------:R-:W-:Y:S01]  /*7240*/  ULEA.HI.SX32 UR39, UR6, 0xfffffffe, 0x19 ;  /* 0xfffffffe06277891 */ /* 0x000fe2000f8fca3f */
[----:B------:R-:W-:Y:S01]  /*7250*/  LOP3.LUT R4, R28, 0x18, RZ, 0xc0, !PT ;  /* 0x000000181c047812 */ /* 0x000fe200078ec0ff */
[----:B------:R-:W-:Y:S01]  /*7260*/  USHF.L.U32 UR5, UR43, 0x7, URZ ;  /* 0x000000072b057899 */ /* 0x000fe2000800063f */
[----:B------:R-:W-:Y:S02]  /*7270*/  LOP3.LUT R3, R0, 0x18, R5, 0x78, !PT ;  /* 0x0000001800037812 */ /* 0x000fe400078e7805 */
[C---:B------:R-:W-:Y:S02]  /*7280*/  LOP3.LUT R0, R4.reuse, 0x20, RZ, 0xfc, !PT ;  /* 0x0000002004007812 */ /* 0x040fe400078efcff */
[----:B------:R-:W-:-:S02]  /*7290*/  LOP3.LUT R2, R4, 0x40, RZ, 0xfc, !PT ;  /* 0x0000004004027812 */ /* 0x000fc400078efcff */
[C---:B------:R-:W-:Y:S02]  /*72a0*/  ISETP.GE.AND P0, PT, R0.reuse, UR7, PT ;  /* 0x0000000700007c0c */ /* 0x040fe4000bf06270 */
[----:B------:R-:W-:Y:S02]  /*72b0*/  ISETP.GE.AND P1, PT, R0, UR9, PT ;  /* 0x0000000900007c0c */ /* 0x000fe4000bf26270 */
[----:B------:R-:W-:Y:S02]  /*72c0*/  ISETP.GE.AND P2, PT, R2, UR7, PT ;  /* 0x0000000702007c0c */ /* 0x000fe4000bf46270 */
[----:B------:R-:W-:Y:S01]  /*72d0*/  LOP3.LUT R28, R3, 0x320, R28, 0xf8, !PT ;  /* 0x00000320031c7812 */ /* 0x000fe200078ef81c */
[----:B------:R-:W-:-:S05]  /*72e0*/  IMAD.U32 R3, RZ, RZ, UR10 ;  /* 0x0000000aff037e24 */ /* 0x000fca000f8e00ff */
[----:B------:R0:W-:Y:S01]  /*72f0*/  STL [R1+0xc], R3 ;  /* 0x00000c0301007387 */ /* 0x0001e20000100800 */
[----:B------:R-:W-:Y:S02]  /*7300*/  @P0 LOP3.LUT R16, R16, 0x2, RZ, 0xfc, !PT ;  /* 0x0000000210100812 */ /* 0x000fe400078efcff */
[----:B------:R-:W-:Y:S01]  /*7310*/  ISETP.GE.AND P0, PT, R0, UR7, PT ;  /* 0x0000000700007c0c */ /* 0x000fe2000bf06270 */
[----:B------:R1:W-:Y:S01]  /*7320*/  STL [R1+0x10], RZ ;  /* 0x000010ff01007387 */ /* 0x0003e20000100800 */
[----:B------:R-:W-:Y:S02]  /*7330*/  LOP3.LUT R16, R16, 0xfffffdff, RZ, 0xc0, !PT ;  /* 0xfffffdff10107812 */ /* 0x000fe400078ec0ff */
[----:B------:R-:W-:Y:S02]  /*7340*/  SHF.R.U32.HI R0, RZ, 0x2, R5 ;  /* 0x00000002ff007819 */ /* 0x000fe40000011605 */
[----:B------:R-:W-:Y:S02]  /*7350*/  @P1 LOP3.LUT R16, R16, 0x200, RZ, 0xfc, !PT ;  /* 0x0000020010101812 */ /* 0x000fe400078efcff */
[----:B------:R-:W-:-:S02]  /*7360*/  ISETP.GE.AND P1, PT, R2, UR9, PT ;  /* 0x0000000902007c0c */ /* 0x000fc4000bf26270 */
[----:B------:R-:W-:Y:S02]  /*7370*/  LOP3.LUT R16, R16, 0xffffffef, RZ, 0xc0, !PT ;  /* 0xffffffef10107812 */ /* 0x000fe400078ec0ff */
[----:B0-----:R-:W-:Y:S01]  /*7380*/  LOP3.LUT R3, R0, 0x1f, RZ, 0xc0, !PT ;  /* 0x0000001f00037812 */ /* 0x001fe200078ec0ff */
[----:B------:R-:W-:Y:S01]  /*7390*/  IMAD.U32 R0, RZ, RZ, UR5 ;  /* 0x00000005ff007e24 */ /* 0x000fe2000f8e00ff */
[----:B------:R-:W-:Y:S02]  /*73a0*/  @P0 LOP3.LUT R16, R16, 0x10, RZ, 0xfc, !PT ;  /* 0x0000001010100812 */ /* 0x000fe400078efcff */
[----:B------:R-:W-:Y:S02]  /*73b0*/  ISETP.GE.AND P0, PT, R2, UR7, PT ;  /* 0x0000000702007c0c */ /* 0x000fe4000bf06270 */
[----:B------:R-:W-:Y:S02]  /*73c0*/  LOP3.LUT R16, R16, 0xfffffffe, RZ, 0xc0, !PT ;  /* 0xfffffffe10107812 */ /* 0x000fe400078ec0ff */
[----:B------:R-:W-:-:S02]  /*73d0*/  SHF.L.U32 R2, R5, 0x5, RZ ;  /* 0x0000000505027819 */ /* 0x000fc400000006ff */
[----:B------:R-:W-:Y:S02]  /*73e0*/  @P2 LOP3.LUT R16, R16, 0x1, RZ, 0xfc, !PT ;  /* 0x0000000110102812 */ /* 0x000fe400078efcff */
[----:B------:R-:W-:Y:S02]  /*73f0*/  LOP3.LUT R2, R2, 0x60, RZ, 0xc0, !PT ;  /* 0x0000006002027812 */ /* 0x000fe400078ec0ff */
[----:B------:R-:W-:Y:S02]  /*7400*/  LOP3.LUT R16, R16, 0xfffffeff, RZ, 0xc0, !PT ;  /* 0xfffffeff10107812 */ /* 0x000fe400078ec0ff */
[----:B------:R-:W-:Y:S02]  /*7410*/  LOP3.LUT R5, R3, R2, RZ, 0xfc, !PT ;  /* 0x0000000203057212 */ /* 0x000fe400078efcff */
[----:B------:R-:W-:Y:S02]  /*7420*/  @P1 LOP3.LUT R16, R16, 0x100, RZ, 0xfc, !PT ;  /* 0x0000010010101812 */ /* 0x000fe400078efcff */
[----:B------:R-:W-:-:S02]  /*7430*/  ISETP.GE.AND P1, PT, R4, UR7, PT ;  /* 0x0000000704007c0c */ /* 0x000fc4000bf26270 */
[----:B------:R-:W-:Y:S02]  /*7440*/  LOP3.LUT R16, R16, 0xfffffff7, RZ, 0xc0, !PT ;  /* 0xfffffff710107812 */ /* 0x000fe400078ec0ff */
[----:B------:R-:W-:Y:S02]  /*7450*/  LEA R5, R28, UR37, 0x1 ;  /* 0x000000251c057c11 */ /* 0x000fe4000f8e08ff */
[----:B------:R-:W-:Y:S02]  /*7460*/  @P0 LOP3.LUT R16, R16, 0x8, RZ, 0xfc, !PT ;  /* 0x0000000810100812 */ /* 0x000fe400078efcff */
[----:B------:R-:W-:Y:S02]  /*7470*/  ISETP.GE.AND P0, PT, R4, UR7, PT ;  /* 0x0000000704007c0c */ /* 0x000fe4000bf06270 */
[----:B------:R-:W-:Y:S02]  /*7480*/  LOP3.LUT R16, R16, 0xfffffffb, RZ, 0xc0, !PT ;  /* 0xfffffffb10107812 */ /* 0x000fe400078ec0ff */
[----:B------:R-:W-:-:S02]  /*7490*/  LOP3.LUT R2, R3, UR5, R2, 0xfe, !PT ;  /* 0x0000000503027c12 */ /* 0x000fc4000f8efe02 */
[----:B------:R-:W-:-:S07]  /*74a0*/  IADD3 R0, -R3, UR36, -R0 ;  /* 0x0000002403007c10 */ /* 0x000fce000fffe900 */
[----:B------:R-:W-:Y:S02]  /*74b0*/  @P0 LOP3.LUT R16, R16, 0x4, RZ, 0xfc, !PT ;  /* 0x0000000410100812 */ /* 0x000fe400078efcff */
[----:B------:R-:W-:Y:S02]  /*74c0*/  ISETP.GE.AND P0, PT, R4, UR9, PT ;  /* 0x0000000904007c0c */ /* 0x000fe4000bf06270 */
[----:B------:R-:W-:-:S04]  /*74d0*/  LOP3.LUT R16, R16, 0xfffffbff, RZ, 0xc0, !PT ;  /* 0xfffffbff10107812 */ /* 0x000fc800078ec0ff */
[----:B------:R-:W-:-:S04]  /*74e0*/  LOP3.LUT R16, R16, 0xffffffdf, RZ, 0xc0, !PT ;  /* 0xffffffdf10107812 */ /* 0x000fc800078ec0ff */
[----:B------:R-:W-:-:S04]  /*74f0*/  @P1 LOP3.LUT R16, R16, 0x20, RZ, 0xfc, !PT ;  /* 0x0000002010101812 */ /* 0x000fc800078efcff */
[----:B-1----:R-:W-:-:S07]  /*7500*/  @P0 LOP3.LUT R16, R16, 0x400, RZ, 0xfc, !PT ;  /* 0x0000040010100812 */ /* 0x002fce00078efcff */
.L_x_71:
[----:B------:R-:W2:Y:S01]  /*7510*/  LDL R2, [R1+0xc] ;  /* 0x00000c0001027983 */ /* 0x000ea20000100800 */
[----:B------:R-:W0:Y:S01]  /*7520*/  LDC R0, c[0x0][0xc38] ;  /* 0x00030e00ff007b82 */ /* 0x000e220000000800 */
[----:B------:R-:W-:Y:S05]  /*7530*/  YIELD ;  /* 0x0000000000007946 */ /* 0x000fea0003800000 */
[----:B------:R-:W-:Y:S01]  /*7540*/  ULDC.64 UR4, c[0x0][0xa28] ;  /* 0x00028a0000047ab9 */ /* 0x000fe20000000a00 */
[----:B------:R-:W-:Y:S01]  /*7550*/  IMAD.MOV.U32 R18, RZ, RZ, RZ ;  /* 0x000000ffff127224 */ /* 0x000fe200078e00ff */
[----:B0-----:R-:W-:-:S13]  /*7560*/  ISETP.NE.AND P0, PT, R0, 0x1, PT ;  /* 0x000000010000780c */ /* 0x001fda0003f05270 */
[----:B------:R-:W2:Y:S08]  /*7570*/  @P0 LDC R0, c[0x0][0xc3c] ;  /* 0x00030f00ff000b82 */ /* 0x000eb00000000800 */
[----:B------:R-:W0:Y:S01]  /*7580*/  @P0 LDC R3, c[0x0][0xc40] ;  /* 0x00031000ff030b82 */ /* 0x000e220000000800 */
[----:B--2---:R-:W-:-:S04]  /*7590*/  @P0 IMAD.HI.U32 R0, R2, R0, RZ ;  /* 0x0000000002000227 */ /* 0x004fc800078e00ff */
[----:B------:R-:W-:Y:S01]  /*75a0*/  IMAD.MOV.U32 R24, RZ, RZ, R2 ;  /* 0x000000ffff187224 */ /* 0x000fe200078e0002 */
[----:B0-----:R-:W-:Y:S02]  /*75b0*/  @P0 SHF.R.U32.HI R24, RZ, R3, R0 ;  /* 0x00000003ff180219 */ /* 0x001fe40000011600 */
[----:B------:R-:W0:Y:S03]  /*75c0*/  LDC R0, c[0x0][0xc44] ;  /* 0x00031100ff007b82 */ /* 0x000e260000000800 */
[----:B------:R-:W-:Y:S01]  /*75d0*/  IMAD.MOV.U32 R19, RZ, RZ, R24 ;  /* 0x000000ffff137224 */ /* 0x000fe200078e0018 */
[----:B0-----:R-:W-:-:S13]  /*75e0*/  ISETP.NE.AND P0, PT, R0, 0x1, PT ;  /* 0x000000010000780c */ /* 0x001fda0003f05270 */
[----:B------:R-:W0:Y:S02]  /*75f0*/  @P0 LDC.64 R2, c[0x0][0xc48] ;  /* 0x00031200ff020b82 */ /* 0x000e240000000a00 */
[----:B0-----:R-:W-:-:S05]  /*7600*/  @P0 IMAD.HI.U32 R2, R24, R2, RZ ;  /* 0x0000000218020227 */ /* 0x001fca00078e00ff */
[----:B------:R-:W-:Y:S02]  /*7610*/  @P0 SHF.R.U32.HI R19, RZ, R3, R2 ;  /* 0x00000003ff130219 */ /* 0x000fe40000011602 */
[----:B------:R-:W-:-:S04]  /*7620*/  ISETP.NE.U32.AND P0, PT, RZ, UR4, PT ;  /* 0x00000004ff007c0c */ /* 0x000fc8000bf05070 */
[----:B------:R-:W-:-:S13]  /*7630*/  ISETP.NE.AND.EX P0, PT, RZ, UR5, PT, P0 ;  /* 0x00000005ff007c0c */ /* 0x000fda000bf05300 */
[----:B------:R-:W0:Y:S02]  /*7640*/  @P0 LDC.64 R2, c[0x0][0xa28] ;  /* 0x00028a00ff020b82 */ /* 0x000e240000000a00 */
[----:B0-----:R-:W-:-:S05]  /*7650*/  @P0 IMAD.WIDE R2, R19, 0x4, R2 ;  /* 0x0000000413020825 */ /* 0x001fca00078e0202 */
[----:B------:R-:W2:Y:S01]  /*7660*/  @P0 LDG.E R18, desc[UR48][R2.64] ;  /* 0x0000003002120981 */ /* 0x000ea2000c1e1900 */
[----:B------:R-:W-:-:S04]  /*7670*/  UIADD3 UR4, UR37, 0x15400, URZ ;  /* 0x0001540025047890 */ /* 0x000fc8000fffe03f */
[----:B------:R-:W-:-:S06]  /*7680*/  ULOP3.LUT UP0, URZ, UR4, 0x1bf, URZ, 0xc0, !UPT ;  /* 0x000001bf043f7892 */ /* 0x000fcc000f80c03f */
[----:B------:R-:W-:Y:S01]  /*7690*/  PLOP3.LUT P0, PT, PT, PT, UP0, 0x80, 0x0 ;  /* 0x000000000000781c */ /* 0x000fe20003f0f008 */
[----:B--2---:R0:W-:-:S12]  /*76a0*/  STL [R1+0x8], R18 ;  /* 0x0000081201007387 */ /* 0x0041d80000100800 */
[----:B------:R-:W-:Y:S05]  /*76b0*/  @!P0 BRA `(.L_x_37) ;  /* 0x0000000000408947 */ /* 0x000fea0003800000 */
[----:B------:R-:W-:Y:S01]  /*76c0*/  MOV R2, 0x0 ;  /* 0x0000000000027802 */ /* 0x000fe20000000f00 */
[----:B------:R-:W-:Y:S01]  /*76d0*/  ULDC.64 UR6, c[0x4][0x88] ;  /* 0x0100220000067ab9 */ /* 0x000fe20000000a00 */
[----:B------:R-:W-:Y:S01]  /*76e0*/  ULDC.64 UR8, c[0x4][0x90] ;  /* 0x0100240000087ab9 */ /* 0x000fe20000000a00 */
[----:B------:R-:W-:Y:S01]  /*76f0*/  ULDC.64 UR4, c[0x4][0x8] ;  /* 0x0100020000047ab9 */ /* 0x000fe20000000a00 */
[----:B------:R-:W-:Y:S01]  /*7700*/  IMAD.U32 R4, RZ, RZ, UR6 ;  /* 0x00000006ff047e24 */ /* 0x000fe2000f8e00ff */
[----:B------:R-:W-:Y:S01]  /*7710*/  MOV R8, 0x70 ;  /* 0x0000007000087802 */ /* 0x000fe20000000f00 */
[----:B------:R-:W1:Y:S01]  /*7720*/  LDC.64 R2, c[0x4][R2] ;  /* 0x0100000002027b82 */ /* 0x000e620000000a00 */
[----:B------:R-:W-:Y:S02]  /*7730*/  IMAD.U32 R5, RZ, RZ, UR7 ;  /* 0x00000007ff057e24 */ /* 0x000fe4000f8e00ff */
[----:B------:R-:W-:Y:S02]  /*7740*/  IMAD.U32 R6, RZ, RZ, UR8 ;  /* 0x00000008ff067e24 */ /* 0x000fe4000f8e00ff */
[----:B------:R-:W-:-:S02]  /*7750*/  IMAD.U32 R7, RZ, RZ, UR9 ;  /* 0x00000009ff077e24 */ /* 0x000fc4000f8e00ff */
[----:B------:R-:W-:Y:S02]  /*7760*/  IMAD.U32 R10, RZ, RZ, UR4 ;  /* 0x00000004ff0a7e24 */ /* 0x000fe4000f8e00ff */
[----:B------:R-:W-:Y:S02]  /*7770*/  IMAD.U32 R11, RZ, RZ, UR5 ;  /* 0x00000005ff0b7e24 */ /* 0x000fe4000f8e00ff */
[----:B------:R-:W-:Y:S02]  /*7780*/  IMAD.MOV.U32 R12, RZ, RZ, 0x1 ;  /* 0x00000001ff0c7424 */ /* 0x000fe400078e00ff */
[----:B------:R-:W-:-:S07]  /*7790*/  IMAD.MOV.U32 R13, RZ, RZ, RZ ;  /* 0x000000ffff0d7224 */ /* 0x000fce00078e00ff */
[----:B------:R-:W-:-:S07]  /*77a0*/  LEPC R20, `(.L_x_37) ;  /* 0x000000001014794e */ /* 0x000fce0000000000 */
[----:B01----:R-:W-:Y:S05]  /*77b0*/  CALL.ABS.NOINC R2 ;  /* 0x0000000002007343 */ /* 0x003fea0003c00000 */
.L_x_37:
[----:B------:R-:W-:-:S04]  /*77c0*/  UIADD3 UR4, UR37, 0x400, URZ ;  /* 0x0000040025047890 */ /* 0x000fc8000fffe03f */
[----:B------:R-:W-:-:S06]  /*77d0*/  ULOP3.LUT UP0, URZ, UR4, 0x1bf, URZ, 0xc0, !UPT ;  /* 0x000001bf043f7892 */ /* 0x000fcc000f80c03f */
[----:B------:R-:W-:-:S13]  /*77e0*/  PLOP3.LUT P0, PT, PT, PT, UP0, 0x80, 0x0 ;  /* 0x000000000000781c */ /* 0x000fda0003f0f008 */
[----:B------:R-:W-:Y:S05]  /*77f0*/  @!P0 BRA `(.L_x_38) ;  /* 0x00000000007c8947 */ /* 0x000fea0003800000 */
[----:B------:R-:W-:Y:S01]  /*7800*/  MOV R17, 0x0 ;  /* 0x0000000000117802 */ /* 0x000fe20000000f00 */
[----:B------:R-:W-:Y:S01]  /*7810*/  ULDC.64 UR6, c[0x4][0x88] ;  /* 0x0100220000067ab9 */ /* 0x000fe20000000a00 */
[----:B------:R-:W-:Y:S01]  /*7820*/  ULDC.64 UR8, c[0x4][0x90] ;  /* 0x0100240000087ab9 */ /* 0x000fe20000000a00 */
[----:B------:R-:W-:Y:S01]  /*7830*/  ULDC.64 UR4, c[0x4][0x10] ;  /* 0x0100040000047ab9 */ /* 0x000fe20000000a00 */
[----:B------:R1:W2:Y:S01]  /*7840*/  LDC.64 R2, c[0x4][R17] ;  /* 0x0100000011027b82 */ /* 0x0002a20000000a00 */
[----:B------:R-:W-:Y:S02]  /*7850*/  IMAD.U32 R4, RZ, RZ, UR6 ;  /* 0x00000006ff047e24 */ /* 0x000fe4000f8e00ff */
[----:B------:R-:W-:Y:S02]  /*7860*/  IMAD.U32 R5, RZ, RZ, UR7 ;  /* 0x00000007ff057e24 */ /* 0x000fe4000f8e00ff */
[----:B------:R-:W-:Y:S02]  /*7870*/  IMAD.U32 R6, RZ, RZ, UR8 ;  /* 0x00000008ff067e24 */ /* 0x000fe4000f8e00ff */
[----:B------:R-:W-:-:S02]  /*7880*/  IMAD.U32 R7, RZ, RZ, UR9 ;  /* 0x00000009ff077e24 */ /* 0x000fc4000f8e00ff */
[----:B------:R-:W-:Y:S02]  /*7890*/  IMAD.U32 R10, RZ, RZ, UR4 ;  /* 0x00000004ff0a7e24 */ /* 0x000fe4000f8e00ff */
[----:B------:R-:W-:Y:S02]  /*78a0*/  IMAD.U32 R11, RZ, RZ, UR5 ;  /* 0x00000005ff0b7e24 */ /* 0x000fe4000f8e00ff */
[----:B------:R-:W-:Y:S02]  /*78b0*/  IMAD.MOV.U32 R8, RZ, RZ, 0x70 ;  /* 0x00000070ff087424 */ /* 0x000fe400078e00ff */
[----:B------:R-:W-:Y:S02]  /*78c0*/  IMAD.MOV.U32 R12, RZ, RZ, 0x1 ;  /* 0x00000001ff0c7424 */ /* 0x000fe400078e00ff */
[----:B-1----:R-:W-:-:S07]  /*78d0*/  IMAD.MOV.U32 R13, RZ, RZ, RZ ;  /* 0x000000ffff0d7224 */ /* 0x002fce00078e00ff */
[----:B------:R-:W-:-:S07]  /*78e0*/  LEPC R20, `(.L_x_39) ;  /* 0x000000001014794e */ /* 0x000fce0000000000 */
[----:B0-2---:R-:W-:Y:S05]  /*78f0*/  CALL.ABS.NOINC R2 ;  /* 0x0000000002007343 */ /* 0x005fea0003c00000 */
.L_x_39:
[----:B------:R0:W1:Y:S01]  /*7900*/  LDC.64 R2, c[0x4][R17] ;  /* 0x0100000011027b82 */ /* 0x0000620000000a00 */
[----:B------:R-:W-:Y:S01]  /*7910*/  ULDC.64 UR6, c[0x4][0x88] ;  /* 0x0100220000067ab9 */ /* 0x000fe20000000a00 */
[----:B------:R-:W-:Y:S01]  /*7920*/  ULDC.64 UR8, c[0x4][0x90] ;  /* 0x0100240000087ab9 */ /* 0x000fe20000000a00 */
[----:B------:R-:W-:Y:S01]  /*7930*/  ULDC.64 UR4, c[0x4][0x18] ;  /* 0x0100060000047ab9 */ /* 0x000fe20000000a00 */
[----:B------:R-:W-:Y:S01]  /*7940*/  IMAD.U32 R4, RZ, RZ, UR6 ;  /* 0x00000006ff047e24 */ /* 0x000fe2000f8e00ff */
[----:B------:R-:W-:Y:S01]  /*7950*/  MOV R6, UR8 ;  /* 0x0000000800067c02 */ /* 0x000fe20008000f00 */
        /* <DEDUP_REMOVED lines=9> */
.L_x_38:
[----:B------:R-:W-:Y:S01]  /*79f0*/  ULDC.64 UR4, c[0x0][0x9f8] ;  /* 0x00027e0000047ab9 */ /* 0x000fe20000000a00 */
[--C-:B------:R-:W-:Y:S01]  /*7a00*/  IMAD.MOV.U32 R6, RZ, RZ, R19.reuse ;  /* 0x000000ffff067224 */ /* 0x100fe200078e0013 */
[----:B------:R-:W-:Y:S01]  /*7a10*/  ISETP.NE.U32.AND P0, PT, RZ, UR4, PT ;  /* 0x00000004ff007c0c */ /* 0x000fe2000bf05070 */
[----:B------:R-:W1:Y:S01]  /*7a20*/  LDC R9, c[0x0][0x430] ;  /* 0x00010c00ff097b82 */ /* 0x000e620000000800 */
[----:B------:R-:W-:Y:S01]  /*7a30*/  IMAD.MOV R5, RZ, RZ, -R19 ;  /* 0x000000ffff057224 */ /* 0x000fe200078e0a13 */
[----:B------:R-:W-:Y:S01]  /*7a40*/  ULDC UR4, c[0x0][0xc44] ;  /* 0x0003110000047ab9 */ /* 0x000fe20000000800 */
[----:B------:R-:W-:-:S13]  /*7a50*/  ISETP.NE.AND.EX P0, PT, RZ, UR5, PT, P0 ;  /* 0x00000005ff007c0c */ /* 0x000fda000bf05300 */
[----:B------:R-:W2:Y:S02]  /*7a60*/  @P0 LDC.64 R2, c[0x0][0x9f8] ;  /* 0x00027e00ff020b82 */ /* 0x000ea40000000a00 */
[----:B--2---:R-:W-:-:S05]  /*7a70*/  @P0 IMAD.WIDE R2, R19, 0x4, R2 ;  /* 0x0000000413020825 */ /* 0x004fca00078e0202 */
[----:B------:R-:W2:Y:S01]  /*7a80*/  @P0 LDG.E R6, desc[UR48][R2.64] ;  /* 0x0000003002060981 */ /* 0x000ea2000c1e1900 */
[----:B------:R-:W-:Y:S01]  /*7a90*/  UMOV UR5, 0xffffffff ;  /* 0xffffffff00057882 */ /* 0x000fe20000000000 */
[----:B------:R-:W-:Y:S02]  /*7aa0*/  IMAD R22, R5, UR4, R24 ;  /* 0x0000000405167c24 */ /* 0x000fe4000f8e0218 */
[----:B--2---:R2:W-:Y:S01]  /*7ab0*/  STL [R1], R6 ;  /* 0x0000000601007387 */ /* 0x0045e20000100800 */
[----:B-1----:R-:W-:Y:S05]  /*7ac0*/  BRA.DIV UR5, `(.L_x_40) ;  /* 0x0000002e05d87947 */ /* 0x002fea000b800000 */
.L_x_88:
[----:B------:R-:W1:Y:S01]  /*7ad0*/  S2R R2, SR_TID.X ;  /* 0x0000000000027919 */ /* 0x000e620000002100 */
[----:B------:R-:W-:Y:S01]  /*7ae0*/  USHF.L.U32 UR4, UR43, 0x7, URZ ;  /* 0x000000072b047899 */ /* 0x000fe2000800063f */
[----:B------:R-:W-:Y:S02]  /*7af0*/  ISETP.NE.AND P1, PT, R9, 0x1, PT ;  /* 0x000000010900780c */ /* 0x000fe40003f25270 */
[----:B------:R-:W-:Y:S02]  /*7b00*/  SHF.R.S32.HI R10, RZ, 0x1f, R6 ;  /* 0x0000001fff0a7819 */ /* 0x000fe40000011406 */
[----:B------:R-:W-:-:S03]  /*7b10*/  LOP3.LUT R16, R16, 0xffffffbf, RZ, 0xc0, !PT ;  /* 0xffffffbf10107812 */ /* 0x000fc600078ec0ff */
[----:B------:R3:W-:Y:S06]  /*7b20*/  STL [R1+0x4], R10 ;  /* 0x0000040a01007387 */ /* 0x0007ec0000100800 */
[----:B------:R-:W4:Y:S01]  /*7b30*/  @P1 LDC R3, c[0x0][0x434] ;  /* 0x00010d00ff031b82 */ /* 0x000f220000000800 */
[----:B------:R-:W-:-:S07]  /*7b40*/  @P1 LOP3.LUT R16, R16, 0x40, RZ, 0xfc, !PT ;  /* 0x0000004010101812 */ /* 0x000fce00078efcff */
[----:B------:R-:W0:Y:S01]  /*7b50*/  @P1 LDC R7, c[0x0][0x438] ;  /* 0x00010e00ff071b82 */ /* 0x000e220000000800 */
[----:B-1----:R-:W-:Y:S01]  /*7b60*/  SHF.R.U32.HI R0, RZ, 0x2, R2 ;  /* 0x00000002ff007819 */ /* 0x002fe20000011602 */
[----:B------:R-:W-:-:S03]  /*7b70*/  IMAD.SHL.U32 R2, R2, 0x20, RZ ;  /* 0x0000002002027824 */ /* 0x000fc600078e00ff */
[----:B------:R-:W-:Y:S02]  /*7b80*/  LOP3.LUT R0, R0, 0x1f, RZ, 0xc0, !PT ;  /* 0x0000001f00007812 */ /* 0x000fe400078ec0ff */
[----:B------:R-:W-:-:S04]  /*7b90*/  LOP3.LUT R2, R2, 0x60, RZ, 0xc0, !PT ;  /* 0x0000006002027812 */ /* 0x000fc800078ec0ff */
[----:B------:R-:W-:-:S04]  /*7ba0*/  LOP3.LUT R0, R0, UR4, R2, 0xfe, !PT ;  /* 0x0000000400007c12 */ /* 0x000fc8000f8efe02 */
[C---:B------:R-:W-:Y:S01]  /*7bb0*/  ISETP.GE.AND P0, PT, R0.reuse, UR36, PT ;  /* 0x0000002400007c0c */ /* 0x040fe2000bf06270 */
[----:B------:R-:W-:-:S04]  /*7bc0*/  IMAD.IADD R0, R0, 0x1, R18 ;  /* 0x0000000100007824 */ /* 0x000fc800078e0212 */
[----:B----4-:R-:W-:-:S04]  /*7bd0*/  @P1 IMAD.HI.U32 R2, R0, R3, RZ ;  /* 0x0000000300021227 */ /* 0x010fc800078e00ff */
[----:B------:R-:W-:Y:S01]  /*7be0*/  IMAD.MOV.U32 R8, RZ, RZ, R0 ;  /* 0x000000ffff087224 */ /* 0x000fe200078e0000 */
[----:B0-----:R-:W-:-:S03]  /*7bf0*/  @P1 SHF.R.U32.HI R8, RZ, R7, R2 ;  /* 0x00000007ff081219 */ /* 0x001fc60000011602 */
[----:B------:R-:W0:Y:S01]  /*7c00*/  @!P0 LDC.64 R4, c[0x0][0x428] ;  /* 0x00010a00ff048b82 */ /* 0x000e220000000a00 */
[----:B------:R-:W-:Y:S01]  /*7c10*/  @!P0 SHF.R.S32.HI R3, RZ, 0x1f, R8 ;  /* 0x0000001fff038819 */ /* 0x000fe20000011408 */
[----:B0-----:R-:W-:-:S04]  /*7c20*/  @!P0 IMAD R2, R10, R4, RZ ;  /* 0x000000040a028224 */ /* 0x001fc800078e02ff */
[----:B------:R-:W-:Y:S02]  /*7c30*/  @!P0 IMAD R5, R6, R5, R2 ;  /* 0x0000000506058224 */ /* 0x000fe400078e0202 */
[----:B------:R-:W-:-:S04]  /*7c40*/  @!P0 IMAD.MOV.U32 R2, RZ, RZ, R8 ;  /* 0x000000ffff028224 */ /* 0x000fc800078e0008 */
[----:B------:R-:W-:Y:S01]  /*7c50*/  @!P0 IMAD.WIDE.U32 R2, R6, R4, R2 ;  /* 0x0000000406028225 */ /* 0x000fe200078e0002 */
[----:B------:R-:W-:Y:S01]  /*7c60*/  MOV R4, RZ ;  /* 0x000000ff00047202 */ /* 0x000fe20000000f00 */
[----:B--2---:R-:W0:Y:S02]  /*7c70*/  @!P0 LDC.64 R6, c[0x0][0x418] ;  /* 0x00010600ff068b82 */ /* 0x004e240000000a00 */
[----:B------:R-:W-:Y:S01]  /*7c80*/  @!P0 IMAD.IADD R5, R3, 0x1, R5 ;  /* 0x0000000103058824 */ /* 0x000fe200078e0205 */
[----:B------:R-:W-:Y:S02]  /*7c90*/  LOP3.LUT R16, R16, 0xffffff7f, RZ, 0xc0, !PT ;  /* 0xffffff7f10107812 */ /* 0x000fe400078ec0ff */
[----:B0-----:R-:W-:-:S04]  /*7ca0*/  @!P0 LEA R6, P1, R2, R6, 0x2 ;  /* 0x0000000602068211 */ /* 0x001fc800078210ff */
[----:B------:R-:W-:Y:S01]  /*7cb0*/  @!P0 LEA.HI.X R7, R2, R7, R5, 0x2, P1 ;  /* 0x0000000702078211 */ /* 0x000fe200008f1405 */
[----:B------:R-:W-:Y:S02]  /*7cc0*/  IMAD.U32 R2, RZ, RZ, UR40 ;  /* 0x00000028ff027e24 */ /* 0x000fe4000f8e00ff */
[----:B------:R-:W-:Y:S01]  /*7cd0*/  IMAD.MOV R3, RZ, RZ, -R8 ;  /* 0x000000ffff037224 */ /* 0x000fe200078e0a08 */
[----:B------:R-:W-:Y:S01]  /*7ce0*/  SHF.R.S32.HI R29, RZ, 0x1f, R22 ;  /* 0x0000001fff1d7819 */ /* 0x000fe20000011416 */
[----:B------:R0:W5:Y:S01]  /*7cf0*/  @!P0 LDG.E R4, desc[UR48][R6.64] ;  /* 0x0000003006048981 */ /* 0x000162000c1e1900 */
[----:B------:R-:W-:Y:S01]  /*7d00*/  ISETP.NE.AND P2, PT, R2, 0x3, PT ;  /* 0x000000030200780c */ /* 0x000fe20003f45270 */
[----:B0-----:R-:W-:-:S12]  /*7d10*/  IMAD R6, R9, R3, R0 ;  /* 0x0000000309067224 */ /* 0x001fd800078e0200 */
[----:B------:R-:W-:Y:S01]  /*7d20*/  @P2 LOP3.LUT R16, R16, 0x80, RZ, 0xfc, !PT ;  /* 0x0000008010102812 */ /* 0x000fe200078efcff */
[----:B---3--:R-:W-:Y:S06]  /*7d30*/  @!P2 BRA `(.L_x_41) ;  /* 0x000000000004a947 */ /* 0x008fec0003800000 */
[----:B------:R-:W-:Y:S01]  /*7d40*/  BPT.TRAP 0x1 ;  /* 0x000000040000795c */ /* 0x000fe20000300000 */
.L_x_41:
[----:B------:R-:W-:Y:S01]  /*7d50*/  SHF.R.S32.HI R7, RZ, 0x1f, R6 ;  /* 0x0000001fff077819 */ /* 0x000fe20000011406 */
[----:B------:R-:W-:Y:S01]  /*7d60*/  ULDC.64 UR4, c[0x0][0x328] ;  /* 0x0000ca0000047ab9 */ /* 0x000fe20000000a00 */
[----:B------:R-:W-:Y:S03]  /*7d70*/  BSSY B0, `(.L_x_42) ;  /* 0x0000017000007945 */ /* 0x000fe60003800000 */
[----:B------:R-:W-:-:S04]  /*7d80*/  IMAD R3, R7, UR4, RZ ;  /* 0x0000000407037c24 */ /* 0x000fc8000f8e02ff */
[C---:B------:R-:W-:Y:S02]  /*7d90*/  IMAD R5, R6.reuse, UR5, R3 ;  /* 0x0000000506057c24 */ /* 0x040fe4000f8e0203 */
[----:B------:R-:W-:Y:S01]  /*7da0*/  IMAD.WIDE.U32 R2, R6, UR4, RZ ;  /* 0x0000000406027c25 */ /* 0x000fe2000f8e00ff */
[----:B------:R-:W-:-:S03]  /*7db0*/  ULDC.64 UR4, c[0x0][0x338] ;  /* 0x0000ce0000047ab9 */ /* 0x000fc60000000a00 */
[----:B------:R-:W-:Y:S01]  /*7dc0*/  IMAD.IADD R3, R3, 0x1, R5 ;  /* 0x0000000103037824 */ /* 0x000fe200078e0205 */
[----:B-----5:R-:W-:Y:S01]  /*7dd0*/  SHF.R.S32.HI R5, RZ, 0x1f, R4 ;  /* 0x0000001fff057819 */ /* 0x020fe20000011404 */
[----:B------:R-:W-:-:S04]  /*7de0*/  IMAD.WIDE.U32 R2, R4, UR4, R2 ;  /* 0x0000000404027c25 */ /* 0x000fc8000f8e0002 */
[----:B------:R-:W-:-:S04]  /*7df0*/  IMAD R0, R5, UR4, RZ ;  /* 0x0000000405007c24 */ /* 0x000fc8000f8e02ff */
[----:B------:R-:W-:Y:S01]  /*7e00*/  IMAD R0, R4, UR5, R0 ;  /* 0x0000000504007c24 */ /* 0x000fe2000f8e0200 */
[----:B------:R-:W-:-:S03]  /*7e10*/  ULDC.64 UR4, c[0x0][0x330] ;  /* 0x0000cc0000047ab9 */ /* 0x000fc60000000a00 */
[----:B------:R-:W-:Y:S02]  /*7e20*/  IMAD.IADD R3, R3, 0x1, R0 ;  /* 0x0000000103037824 */ /* 0x000fe400078e0200 */
[----:B------:R-:W-:Y:S02]  /*7e30*/  IMAD R0, R29, UR4, RZ ;  /* 0x000000041d007c24 */ /* 0x000fe4000f8e02ff */
[----:B------:R-:W-:-:S04]  /*7e40*/  IMAD.WIDE.U32 R2, R22, UR4, R2 ;  /* 0x0000000416027c25 */ /* 0x000fc8000f8e0002 */
[----:B------:R-:W-:Y:S01]  /*7e50*/  IMAD R0, R22, UR5, R0 ;  /* 0x0000000516007c24 */ /* 0x000fe2000f8e0200 */
[----:B------:R-:W-:Y:S02]  /*7e60*/  ULDC.64 UR4, c[0x0][0x318] ;  /* 0x0000c60000047ab9 */ /* 0x000fe40000000a00 */
[----:B------:R-:W-:Y:S01]  /*7e70*/  LEA R17, P0, R2, UR4, 0x1 ;  /* 0x0000000402117c11 */ /* 0x000fe2000f8008ff */
[----:B------:R-:W-:-:S05]  /*7e80*/  IMAD.IADD R0, R3, 0x1, R0 ;  /* 0x0000000103007824 */ /* 0x000fca00078e0200 */
[----:B------:R-:W-:Y:S02]  /*7e90*/  LEA.HI.X R18, R2, UR5, R0, 0x1, P0 ;  /* 0x0000000502127c11 */ /* 0x000fe400080f0c00 */
[----:B------:R-:W-:Y:S02]  /*7ea0*/  LEA R0, R23, UR37, 0x3 ;  /* 0x0000002517007c11 */ /* 0x000fe4000f8e18ff */
[----:B------:R-:W-:-:S04]  /*7eb0*/  SHF.L.U32 R2, R25, 0x1f, RZ ;  /* 0x0000001f19027819 */ /* 0x000fc800000006ff */
[----:B------:R-:W0:Y:S02]  /*7ec0*/  SYNCS.PHASECHK.TRANS64.TRYWAIT P0, [R0+URZ+0x2d840], R2 ;  /* 0x02d84002000075a7 */ /* 0x000e24000800017f */
[----:B0-----:R-:W-:Y:S05]  /*7ed0*/  @!P0 BRA `(.L_x_43) ;  /* 0x0000002c00088947 */ /* 0x001fea0003800000 */
.L_x_89:
[----:B------:R-:W-:Y:S05]  /*7ee0*/  BSYNC B0 ;  /* 0x0000000000007941 */ /* 0x000fea0003800000 */
.L_x_42:
[----:B------:R-:W1:Y:S01]  /*7ef0*/  S2R R9, SR_TID.X ;  /* 0x0000000000097919 */ /* 0x000e620000002100 */
[----:B------:R-:W-:Y:S01]  /*7f00*/  ULDC.64 UR4, c[0x0][0x300] ;  /* 0x0000c00000047ab9 */ /* 0x000fe20000000a00 */
[----:B------:R-:W-:Y:S01]  /*7f10*/  USHF.L.U32 UR6, UR43, 0x7, URZ ;  /* 0x000000072b067899 */ /* 0x000fe2000800063f */
[----:B------:R-:W-:Y:S01]  /*7f20*/  IMAD R7, R7, UR4, RZ ;  /* 0x0000000407077c24 */ /* 0x000fe2000f8e02ff */
[----:B------:R-:W-:Y:S01]  /*7f30*/  LOP3.LUT P4, RZ, R16, 0x4, RZ, 0xc0, !PT ;  /* 0x0000000410ff7812 */ /* 0x000fe2000788c0ff */
[----:B0-----:R-:W-:Y:S01]  /*7f40*/  IMAD.WIDE.U32 R2, R6, UR4, RZ ;  /* 0x0000000406027c25 */ /* 0x001fe2000f8e00ff */
[C---:B------:R-:W-:Y:S02]  /*7f50*/  LOP3.LUT P3, RZ, R16.reuse, 0x2, RZ, 0xc0, !PT ;  /* 0x0000000210ff7812 */ /* 0x040fe4000786c0ff */
[----:B------:R-:W-:Y:S01]  /*7f60*/  LOP3.LUT P2, RZ, R16, 0x1, RZ, 0xc0, !PT ;  /* 0x0000000110ff7812 */ /* 0x000fe2000784c0ff */
[----:B------:R-:W-:Y:S01]  /*7f70*/  IMAD R7, R6, UR5, R7 ;  /* 0x0000000506077c24 */ /* 0x000fe2000f8e0207 */
[----:B------:R-:W-:-:S02]  /*7f80*/  ULDC.64 UR4, c[0x0][0x310] ;  /* 0x0000c40000047ab9 */ /* 0x000fc40000000a00 */
[----:B------:R-:W-:Y:S02]  /*7f90*/  IMAD R5, R5, UR4, RZ ;  /* 0x0000000405057c24 */ /* 0x000fe4000f8e02ff */
[----:B------:R-:W-:Y:S02]  /*7fa0*/  IMAD.IADD R3, R3, 0x1, R7 ;  /* 0x0000000103037824 */ /* 0x000fe400078e0207 */
[C---:B------:R-:W-:Y:S02]  /*7fb0*/  IMAD R5, R4.reuse, UR5, R5 ;  /* 0x0000000504057c24 */ /* 0x040fe4000f8e0205 */
[----:B------:R-:W-:Y:S01]  /*7fc0*/  IMAD.WIDE.U32 R2, R4, UR4, R2 ;  /* 0x0000000404027c25 */ /* 0x000fe2000f8e0002 */
[----:B------:R-:W-:-:S03]  /*7fd0*/  ULDC.64 UR4, c[0x0][0x308] ;  /* 0x0000c20000047ab9 */ /* 0x000fc60000000a00 */
[----:B------:R-:W-:Y:S02]  /*7fe0*/  IMAD.IADD R3, R3, 0x1, R5 ;  /* 0x0000000103037824 */ /* 0x000fe400078e0205 */
[----:B------:R-:W-:Y:S02]  /*7ff0*/  IMAD R5, R29, UR4, RZ ;  /* 0x000000041d057c24 */ /* 0x000fe4000f8e02ff */
[----:B------:R-:W-:-:S04]  /*8000*/  IMAD.WIDE.U32 R2, R22, UR4, R2 ;  /* 0x0000000416027c25 */ /* 0x000fc8000f8e0002 */
[----:B------:R-:W-:Y:S01]  /*8010*/  IMAD R4, R22, UR5, R5 ;  /* 0x0000000516047c24 */ /* 0x000fe2000f8e0205 */
[----:B------:R-:W-:Y:S01]  /*8020*/  ULDC.64 UR4, c[0x0][0x2e8] ;  /* 0x0000ba0000047ab9 */ /* 0x000fe20000000a00 */
[----:B-1----:R-:W-:Y:S01]  /*8030*/  SHF.R.U32.HI R10, RZ, 0x2, R9 ;  /* 0x00000002ff0a7819 */ /* 0x002fe20000011609 */
[----:B------:R-:W-:Y:S01]  /*8040*/  IMAD.SHL.U32 R8, R9, 0x8, RZ ;  /* 0x0000000809087824 */ /* 0x000fe200078e00ff */
[----:B------:R-:W-:Y:S01]  /*8050*/  LEA R5, P0, R2, UR4, 0x1 ;  /* 0x0000000402057c11 */ /* 0x000fe2000f8008ff */
[----:B------:R-:W-:Y:S01]  /*8060*/  IMAD.IADD R4, R3, 0x1, R4 ;  /* 0x0000000103047824 */ /* 0x000fe200078e0204 */
[----:B------:R-:W-:Y:S01]  /*8070*/  UMOV UR4, 0xffffffff ;  /* 0xffffffff00047882 */ /* 0x000fe20000000000 */
[----:B------:R-:W-:Y:S01]  /*8080*/  IMAD.U32 R9, RZ, RZ, UR6 ;  /* 0x00000006ff097e24 */ /* 0x000fe2000f8e00ff */
[----:B------:R-:W-:Y:S02]  /*8090*/  LOP3.LUT R10, R10, 0x1f, RZ, 0xc0, !PT ;  /* 0x0000001f0a0a7812 */ /* 0x000fe400078ec0ff */
[----:B------:R-:W-:Y:S01]  /*80a0*/  LEA.HI.X R6, R2, UR5, R4, 0x1, P0 ;  /* 0x0000000502067c11 */ /* 0x000fe200080f0c04 */
[----:B------:R-:W-:Y:S01]  /*80b0*/  IMAD R4, R23, 0x3000, R28 ;  /* 0x0000300017047824 */ /* 0x000fe200078e021c */
[----:B------:R-:W-:-:S02]  /*80c0*/  LOP3.LUT R8, R8, 0x18, RZ, 0xc0, !PT ;  /* 0x0000001808087812 */ /* 0x000fc400078ec0ff */
[----:B------:R-:W-:Y:S01]  /*80d0*/  IADD3 R9, -R10, UR36, -R9 ;  /* 0x000000240a097c10 */ /* 0x000fe2000fffe909 */
[----:B------:R-:W-:Y:S06]  /*80e0*/  BRA.DIV UR4, `(.L_x_44) ;  /* 0x0000002a04987947 */ /* 0x000fec000b800000 */
[----:B------:R-:W0:Y:S01]  /*80f0*/  SHFL.IDX PT, R3, R5, RZ, 0x1c1f ;  /* 0x001c1fff05037589 */ /* 0x000e2200000e0000 */
[----:B------:R-:W-:-:S03]  /*8100*/  ISETP.GE.AND P0, PT, R9, 0x1, PT ;  /* 0x000000010900780c */ /* 0x000fc60003f06270 */
[----:B------:R-:W1:Y:S04]  /*8110*/  SHFL.IDX PT, R2, R6, RZ, 0x1c1f ;  /* 0x001c1fff06027589 */ /* 0x000e6800000e0000 */
[----:B------:R-:W-:Y:S06]  /*8120*/  SHFL.IDX PT, R14, R5, 0x3, 0x1c1f ;  /* 0x007c1f00050e7f89 */ /* 0x000fec00000e0000 */
[----:B------:R-:W-:-:S02]  /*8130*/  @P0 LEA R7, R4, UR37, 0x1 ;  /* 0x0000002504070c11 */ /* 0x000fc4000f8e08ff */
[----:B0-----:R-:W-:-:S05]  /*8140*/  @P0 LEA R3, P1, R8, R3, 0x1 ;  /* 0x0000000308030211 */ /* 0x001fca00078208ff */
[----:B-1----:R-:W-:-:S05]  /*8150*/  @P0 IMAD.X R2, RZ, RZ, R2, P1 ;  /* 0x000000ffff020224 */ /* 0x002fca00008e0602 */
[----:B------:R-:W-:-:S04]  /*8160*/  @P0 LOP3.LUT R3, R3, R2, RZ, 0x3c, !PT ;  /* 0x0000000203030212 */ /* 0x000fc800078e3cff */
[----:B------:R-:W-:-:S04]  /*8170*/  @P0 LOP3.LUT R2, R3, R2, RZ, 0x3c, !PT ;  /* 0x0000000203020212 */ /* 0x000fc800078e3cff */
[----:B------:R-:W-:-:S05]  /*8180*/  @P0 LOP3.LUT R3, R3, R2, RZ, 0x3c, !PT ;  /* 0x0000000203030212 */ /* 0x000fca00078e3cff */
[----:B------:R-:W-:Y:S04]  /*8190*/  @P0 LDGSTS.E.BYPASS.LTC128B.128 [R7+0x15400], desc[UR48][R2.64], !P4 ;  /* 0x1540000002070fae */ /* 0x000fe8000e101d70 */
[----:B------:R-:W-:Y:S04]  /*81a0*/  @P0 LDGSTS.E.BYPASS.LTC128B.128 [R7+0x17400], desc[UR48][R2.64+0x40], !P3 ;  /* 0x1740004002070fae */ /* 0x000fe8000d901d70 */
[----:B------:R0:W-:Y:S01]  /*81b0*/  @P0 LDGSTS.E.BYPASS.LTC128B.128 [R7+0x19400], desc[UR48][R2.64+0x80], !P2 ;  /* 0x1940008002070fae */ /* 0x0001e2000d101d70 */
[----:B------:R-:W-:-:S03]  /*81c0*/  ISETP.GE.AND P0, PT, R9, 0x21, PT ;  /* 0x000000210900780c */ /* 0x000fc60003f06270 */
[----:B0-----:R-:W0:Y:S10]  /*81d0*/  SHFL.IDX PT, R3, R5, 0x1, 0x1c1f ;  /* 0x003c1f0005037f89 */ /* 0x001e3400000e0000 */
[----:B------:R-:W-:Y:S01]  /*81e0*/  @P0 LEA R7, R4, UR37, 0x1 ;  /* 0x0000002504070c11 */ /* 0x000fe2000f8e08ff */
[----:B------:R-:W1:Y:S01]  /*81f0*/  SHFL.IDX PT, R2, R6, 0x1, 0x1c1f ;  /* 0x003c1f0006027f89 */ /* 0x000e6200000e0000 */
        /* <DEDUP_REMOVED lines=11> */
[----:B------:R-:W1:Y:S04]  /*82b0*/  SHFL.IDX PT, R2, R6, 0x2, 0x1c1f ;  /* 0x005c1f0006027f89 */ /* 0x000e6800000e0000 */
[----:B------:R-:W2:Y:S01]  /*82c0*/  SHFL.IDX PT, R6, R6, 0x3, 0x1c1f ;  /* 0x007c1f0006067f89 */ /* 0x000ea200000e0000 */
[----:B0-----:R-:W-:-:S05]  /*82d0*/  @P0 LEA R3, P1, R8, R3, 0x1 ;  /* 0x0000000308030211 */ /* 0x001fca00078208ff */
[----:B-1----:R-:W-:-:S05]  /*82e0*/  @P0 IMAD.X R2, RZ, RZ, R2, P1 ;  /* 0x000000ffff020224 */ /* 0x002fca00008e0602 */
[----:B------:R-:W-:-:S04]  /*82f0*/  @P0 LOP3.LUT R3, R3, R2, RZ, 0x3c, !PT ;  /* 0x0000000203030212 */ /* 0x000fc800078e3cff */
[----:B------:R-:W-:-:S04]  /*8300*/  @P0 LOP3.LUT R2, R3, R2, RZ, 0x3c, !PT ;  /* 0x0000000203020212 */ /* 0x000fc800078e3cff */
[----:B------:R-:W-:-:S05]  /*8310*/  @P0 LOP3.LUT R3, R3, R2, RZ, 0x3c, !PT ;  /* 0x0000000203030212 */ /* 0x000fca00078e3cff */
[----:B------:R0:W-:Y:S04]  /*8320*/  @P0 LDGSTS.E.BYPASS.LTC128B.128 [R7+0x16400], desc[UR48][R2.64], !P4 ;  /* 0x1640000002070fae */ /* 0x0001e8000e101d70 */
[----:B------:R0:W-:Y:S04]  /*8330*/  @P0 LDGSTS.E.BYPASS.LTC128B.128 [R7+0x18400], desc[UR48][R2.64+0x40], !P3 ;  /* 0x1840004002070fae */ /* 0x0001e8000d901d70 */
[----:B--2---:R0:W-:Y:S02]  /*8340*/  @P0 LDGSTS.E.BYPASS.LTC128B.128 [R7+0x1a400], desc[UR48][R2.64+0x80], !P2 ;  /* 0x1a40008002070fae */ /* 0x0041e4000d101d70 */
.L_x_99:
[----:B------:R-:W-:-:S13]  /*8350*/  ISETP.GE.AND P0, PT, R9, 0x61, PT ;  /* 0x000000610900780c */ /* 0x000fda0003f06270 */
[----:B0-----:R-:W-:Y:S02]  /*8360*/  @P0 LEA R2, P1, R8, R14, 0x1 ;  /* 0x0000000e08020211 */ /* 0x001fe400078208ff */
[----:B------:R-:W-:Y:S02]  /*8370*/  @P0 LEA R5, R4, UR37, 0x1 ;  /* 0x0000002504050c11 */ /* 0x000fe4000f8e08ff */
[----:B------:R-:W-:-:S05]  /*8380*/  @P0 IADD3.X R3, RZ, R6, RZ, P1, !PT ;  /* 0x00000006ff030210 */ /* 0x000fca0000ffe4ff */
[----:B------:R-:W-:Y:S01]  /*8390*/  @!PT LDS RZ, [RZ] ;  /* 0x00000000fffff984 */ /* 0x000fe20000000800 */
[----:B------:R-:W-:Y:S01]  /*83a0*/  @!PT LDS RZ, [RZ] ;  /* 0x00000000fffff984 */ /* 0x000fe20000000800 */
[----:B------:R-:W-:Y:S01]  /*83b0*/  @!PT LDS RZ, [RZ] ;  /* 0x00000000fffff984 */ /* 0x000fe20000000800 */
[----:B------:R0:W-:Y:S04]  /*83c0*/  @P0 LDGSTS.E.BYPASS.LTC128B.128 [R5+0x16c00], desc[UR48][R2.64], !P4 ;  /* 0x16c0000002050fae */ /* 0x0001e8000e101d70 */
[----:B------:R0:W-:Y:S04]  /*83d0*/  @P0 LDGSTS.E.BYPASS.LTC128B.128 [R5+0x18c00], desc[UR48][R2.64+0x40], !P3 ;  /* 0x18c0004002050fae */ /* 0x0001e8000d901d70 */
[----:B------:R0:W-:Y:S01]  /*83e0*/  @P0 LDGSTS.E.BYPASS.LTC128B.128 [R5+0x1ac00], desc[UR48][R2.64+0x80], !P2 ;  /* 0x1ac0008002050fae */ /* 0x0001e2000d101d70 */
[----:B------:R-:W-:Y:S01]  /*83f0*/  PLOP3.LUT P0, PT, PT, PT, PT, 0x80, 0x0 ;  /* 0x000000000000781c */ /* 0x000fe20003f0f070 */
[----:B------:R-:W-:-:S12]  /*8400*/  NOP ;  /* 0x0000000000007918 */ /* 0x000fd80000000000 */
.L_x_45:
[----:B------:R-:W-:Y:S02]  /*8410*/  PLOP3.LUT P1, PT, P1, P0, PT, 0xa2, 0x0 ;  /* 0x000000000000781c */ /* 0x000fe40000f21472 */
[----:B------:R-:W-:-:S08]  /*8420*/  @P0 R2UR P1, UR4, R0 ;  /* 0x00000000000402ca */ /* 0x000fd00000020000 */
[----:B------:R-:W-:-:S05]  /*8430*/  @P0 PLOP3.LUT P0, PT, P1, PT, PT, 0x80, 0x0 ;  /* 0x000000000000081c */ /* 0x000fca0000f0f070 */
[----:B------:R-:W-:Y:S01]  /*8440*/  @!P1 SYNCS.ARRIVE.TRANS64.RED.A0T1 RZ, [UR4+0x2d830], RZ ;  /* 0x02d830ffffff99a7 */ /* 0x000fe20008200404 */
[----:B------:R-:W-:Y:S07]  /*8450*/  @!P1 ARRIVES.LDGSTSBAR.64.TRANSCNT [UR4+0x2d830] ;  /* 0x02d83000ff0099b0 */ /* 0x000fee0008000a84 */
[----:B------:R-:W-:Y:S05]  /*8460*/  @P0 BRA.U.ANY `(.L_x_45) ;  /* 0xfffffffd00e80947 */ /* 0x000fea000393ffff */
[----:B------:R-:W-:Y:S01]  /*8470*/  NOP ;  /* 0x0000000000007918 */ /* 0x000fe20000000000 */
[----:B0-----:R-:W-:-:S05]  /*8480*/  IMAD.U32 R2, RZ, RZ, UR40 ;  /* 0x00000028ff027e24 */ /* 0x001fca000f8e00ff */
[----:B------:R-:W-:-:S13]  /*8490*/  ISETP.NE.AND P2, PT, R2, 0x3, PT ;  /* 0x000000030200780c */ /* 0x000fda0003f45270 */
[----:B------:R-:W-:Y:S05]  /*84a0*/  @!P2 BRA `(.L_x_46) ;  /* 0x000000000004a947 */ /* 0x000fea0003800000 */
[----:B------:R-:W-:Y:S01]  /*84b0*/  BPT.TRAP 0x1 ;  /* 0x000000040000795c */ /* 0x000fe20000300000 */
.L_x_46:
[----:B------:R0:W-:Y:S02]  /*84c0*/  SYNCS.ARRIVE.TRANS64.A1T0 RZ, [R0+URZ+0x2d830], RZ ;  /* 0x02d830ff00ff79a7 */ /* 0x0001e4000810003f */
[----:B------:R-:W-:Y:S05]  /*84d0*/  WARPSYNC.ALL ;  /* 0x0000000000007948 */ /* 0x000fea0003800000 */
[----:B------:R-:W-:-:S04]  /*84e0*/  UIADD3 UR4, UR37, 0xc400, URZ ;  /* 0x0000c40025047890 */ /* 0x000fc8000fffe03f */
[----:B------:R-:W-:Y:S01]  /*84f0*/  ULOP3.LUT UP0, URZ, UR4, 0x1bf, URZ, 0xc0, !UPT ;  /* 0x000001bf043f7892 */ /* 0x000fe2000f80c03f */
[----:B------:R-:W-:Y:S05]  /*8500*/  BAR.SYNC.DEFER_BLOCKING 0x8, 0x200 ;  /* 0x0208000000007b1d */ /* 0x000fea0000010000 */
[----:B------:R-:W-:-:S13]  /*8510*/  PLOP3.LUT P0, PT, PT, PT, UP0, 0x80, 0x0 ;  /* 0x000000000000781c */ /* 0x000fda0003f0f008 */
[----:B------:R-:W-:Y:S05]  /*8520*/  @!P0 BRA `(.L_x_47) ;  /* 0x0000000000408947 */ /* 0x000fea0003800000 */
[----:B------:R-:W-:Y:S01]  /*8530*/  MOV R2, 0x0 ;  /* 0x0000000000027802 */ /* 0x000fe20000000f00 */
[----:B------:R-:W-:Y:S01]  /*8540*/  ULDC.64 UR6, c[0x4][0x88] ;  /* 0x0100220000067ab9 */ /* 0x000fe20000000a00 */
[----:B------:R-:W-:Y:S01]  /*8550*/  ULDC.64 UR8, c[0x4][0x90] ;  /* 0x0100240000087ab9 */ /* 0x000fe20000000a00 */
[----:B------:R-:W-:Y:S01]  /*8560*/  ULDC.64 UR4, c[0x4][0x20] ;  /* 0x0100080000047ab9 */ /* 0x000fe20000000a00 */
[----:B------:R-:W-:Y:S02]  /*8570*/  IMAD.U32 R4, RZ, RZ, UR6 ;  /* 0x00000006ff047e24 */ /* 0x000fe4000f8e00ff */
[----:B------:R-:W1:Y:S01]  /*8580*/  LDC.64 R2, c[0x4][R2] ;  /* 0x0100000002027b82 */ /* 0x000e620000000a00 */
[----:B------:R-:W-:Y:S02]  /*8590*/  IMAD.U32 R5, RZ, RZ, UR7 ;  /* 0x00000007ff057e24 */ /* 0x000fe4000f8e00ff */
[----:B------:R-:W-:Y:S02]  /*85a0*/  IMAD.U32 R6, RZ, RZ, UR8 ;  /* 0x00000008ff067e24 */ /* 0x000fe4000f8e00ff */
[----:B------:R-:W-:-:S02]  /*85b0*/  IMAD.U32 R7, RZ, RZ, UR9 ;  /* 0x00000009ff077e24 */ /* 0x000fc4000f8e00ff */
[----:B------:R-:W-:Y:S02]  /*85c0*/  IMAD.U32 R10, RZ, RZ, UR4 ;  /* 0x00000004ff0a7e24 */ /* 0x000fe4000f8e00ff */
[----:B------:R-:W-:Y:S02]  /*85d0*/  IMAD.U32 R11, RZ, RZ, UR5 ;  /* 0x00000005ff0b7e24 */ /* 0x000fe4000f8e00ff */
[----:B------:R-:W-:Y:S02]  /*85e0*/  IMAD.MOV.U32 R8, RZ, RZ, 0x70 ;  /* 0x00000070ff087424 */ /* 0x000fe400078e00ff */
[----:B------:R-:W-:Y:S02]  /*85f0*/  IMAD.MOV.U32 R12, RZ, RZ, 0x1 ;  /* 0x00000001ff0c7424 */ /* 0x000fe400078e00ff */
[----:B------:R-:W-:-:S07]  /*8600*/  IMAD.MOV.U32 R13, RZ, RZ, RZ ;  /* 0x000000ffff0d7224 */ /* 0x000fce00078e00ff */
[----:B------:R-:W-:-:S07]  /*8610*/  LEPC R20, `(.L_x_47) ;  /* 0x000000001014794e */ /* 0x000fce0000000000 */
[----:B01----:R-:W-:Y:S05]  /*8620*/  CALL.ABS.NOINC R2 ;  /* 0x0000000002007343 */ /* 0x003fea0003c00000 */
.L_x_47:
[----:B------:R-:W2:Y:S01]  /*8630*/  LDL R21, [R1+0xc] ;  /* 0x00000c0001157983 */ /* 0x000ea20000100800 */
[----:B------:R-:W1:Y:S01]  /*8640*/  LDC R10, c[0x0][0x448] ;  /* 0x00011200ff0a7b82 */ /* 0x000e620000000800 */
[----:B------:R-:W-:Y:S01]  /*8650*/  ULDC.64 UR4, c[0x0][0x2d8] ;  /* 0x0000b60000047ab9 */ /* 0x000fe20000000a00 */
[----:B0-----:R-:W-:Y:S01]  /*8660*/  SHF.R.S32.HI R0, RZ, 0x1f, R19 ;  /* 0x0000001fff007819 */ /* 0x001fe20000011413 */
[----:B------:R-:W0:Y:S01]  /*8670*/  S2R R26, SR_TID.X ;  /* 0x00000000001a7919 */ /* 0x000e220000002100 */
[----:B------:R-:W-:Y:S01]  /*8680*/  IMAD R3, R29, UR4, RZ ;  /* 0x000000041d037c24 */ /* 0x000fe2000f8e02ff */
[----:B------:R-:W-:Y:S01]  /*8690*/  ULDC.64 UR6, c[0x0][0x2c8] ;  /* 0x0000b20000067ab9 */ /* 0x000fe20000000a00 */
[----:B------:R-:W-:Y:S01]  /*86a0*/  IMAD.MOV R6, RZ, RZ, -R24 ;  /* 0x000000ffff067224 */ /* 0x000fe200078e0a18 */
[----:B------:R-:W-:Y:S01]  /*86b0*/  ULDC.64 UR8, c[0x0][0x280] ;  /* 0x0000a00000087ab9 */ /* 0x000fe20000000a00 */
[C---:B------:R-:W-:Y:S01]  /*86c0*/  IMAD R4, R22.reuse, UR5, R3 ;  /* 0x0000000516047c24 */ /* 0x040fe2000f8e0203 */
[----:B------:R-:W3:Y:S01]  /*86d0*/  S2R R11, SR_TID.X ;  /* 0x00000000000b7919 */ /* 0x000ee20000002100 */
[----:B------:R-:W-:Y:S01]  /*86e0*/  IMAD.WIDE.U32 R2, R22, UR4, RZ ;  /* 0x0000000416027c25 */ /* 0x000fe2000f8e00ff */
[----:B------:R-:W-:Y:S01]  /*86f0*/  ULDC.64 UR4, c[0x0][0x2e0] ;  /* 0x0000b80000047ab9 */ /* 0x000fe20000000a00 */
[----:B------:R-:W-:-:S02]  /*8700*/  LOP3.LUT P3, RZ, R16, 0x400, RZ, 0xc0, !PT ;  /* 0x0000040010ff7812 */ /* 0x000fc4000786c0ff */
[----:B------:R-:W-:Y:S01]  /*8710*/  IMAD R0, R0, UR4, RZ ;  /* 0x0000000400007c24 */ /* 0x000fe2000f8e02ff */
[C---:B------:R-:W-:Y:S01]  /*8720*/  LOP3.LUT P4, RZ, R16.reuse, 0x200, RZ, 0xc0, !PT ;  /* 0x0000020010ff7812 */ /* 0x040fe2000788c0ff */
[----:B------:R-:W-:Y:S01]  /*8730*/  IMAD.IADD R3, R3, 0x1, R4 ;  /* 0x0000000103037824 */ /* 0x000fe200078e0204 */
[----:B------:R-:W-:Y:S01]  /*8740*/  LOP3.LUT P5, RZ, R16, 0x100, RZ, 0xc0, !PT ;  /* 0x0000010010ff7812 */ /* 0x000fe200078ac0ff */
[C---:B------:R-:W-:Y:S02]  /*8750*/  IMAD R5, R19.reuse, UR5, R0 ;  /* 0x0000000513057c24 */ /* 0x040fe4000f8e0200 */
[----:B------:R-:W-:Y:S01]  /*8760*/  IMAD.WIDE.U32 R2, R19, UR4, R2 ;  /* 0x0000000413027c25 */ /* 0x000fe2000f8e0002 */
[----:B------:R-:W-:Y:S01]  /*8770*/  ULDC UR4, c[0x0][0xc38] ;  /* 0x00030e0000047ab9 */ /* 0x000fe20000000800 */
[----:B------:R-:W-:Y:S02]  /*8780*/  LEA R19, R28, UR37, 0x1 ;  /* 0x000000251c137c11 */ /* 0x000fe4000f8e08ff */
[----:B-1----:R-:W-:-:S02]  /*8790*/  ISETP.NE.AND P0, PT, R10, 0x1, PT ;  /* 0x000000010a00780c */ /* 0x002fc40003f05270 */
[----:B------:R-:W-:Y:S02]  /*87a0*/  IADD3 R3, R3, R5, RZ ;  /* 0x0000000503037210 */ /* 0x000fe40007ffe0ff */
[----:B0-----:R-:W-:Y:S01]  /*87b0*/  SHF.R.U32.HI R20, RZ, 0x2, R26 ;  /* 0x00000002ff147819 */ /* 0x001fe2000001161a */
[----:B------:R-:W-:-:S08]  /*87c0*/  IMAD.SHL.U32 R26, R26, 0x20, RZ ;  /* 0x000000201a1a7824 */ /* 0x000fd000078e00ff */
[----:B------:R-:W0:Y:S01]  /*87d0*/  @P0 LDC R0, c[0x0][0x44c] ;  /* 0x00011300ff000b82 */ /* 0x000e220000000800 */
[----:B------:R-:W-:Y:S02]  /*87e0*/  LOP3.LUT R20, R20, 0x1f, RZ, 0xc0, !PT ;  /* 0x0000001f14147812 */ /* 0x000fe400078ec0ff */
[----:B------:R-:W-:-:S05]  /*87f0*/  LOP3.LUT R26, R26, 0x60, RZ, 0xc0, !PT ;  /* 0x000000601a1a7812 */ /* 0x000fca00078ec0ff */
[----:B------:R-:W1:Y:S01]  /*8800*/  @P0 LDC R4, c[0x0][0x450] ;  /* 0x00011400ff040b82 */ /* 0x000e620000000800 */
[----:B------:R-:W-:-:S07]  /*8810*/  LOP3.LUT R20, R20, R26, RZ, 0xfc, !PT ;  /* 0x0000001a14147212 */ /* 0x000fce00078efcff */
[----:B------:R-:W4:Y:S01]  /*8820*/  @P0 LDC R9, c[0x0][0x44c] ;  /* 0x00011300ff090b82 */ /* 0x000f220000000800 */
[----:B--2---:R-:W-:Y:S01]  /*8830*/  IMAD R6, R6, UR4, R21 ;  /* 0x0000000406067c24 */ /* 0x004fe2000f8e0215 */
[----:B------:R-:W-:Y:S01]  /*8840*/  ULDC.64 UR4, c[0x0][0x2d0] ;  /* 0x0000b40000047ab9 */ /* 0x000fe20000000a00 */
[----:B---3--:R-:W-:Y:S02]  /*8850*/  SHF.R.U32.HI R21, RZ, 0x2, R11 ;  /* 0x00000002ff157819 */ /* 0x008fe4000001160b */
[----:B------:R-:W-:Y:S02]  /*8860*/  IMAD R7, R6, 0xc0, R20 ;  /* 0x000000c006077824 */ /* 0x000fe400078e0214 */
[----:B------:R-:W-:Y:S01]  /*8870*/  IMAD.SHL.U32 R20, R11, 0x8, RZ ;  /* 0x000000080b147824 */ /* 0x000fe200078e00ff */
[----:B------:R-:W-:Y:S01]  /*8880*/  LOP3.LUT R21, R21, 0x1f, RZ, 0xc0, !PT ;  /* 0x0000001f15157812 */ /* 0x000fe200078ec0ff */
[----:B0-----:R-:W-:-:S03]  /*8890*/  @P0 IMAD.HI.U32 R0, R7, R0, RZ ;  /* 0x0000000007000227 */ /* 0x001fc600078e00ff */
[----:B------:R-:W-:Y:S01]  /*88a0*/  LOP3.LUT R20, R20, 0x18, RZ, 0xc0, !PT ;  /* 0x0000001814147812 */ /* 0x000fe200078ec0ff */
[----:B------:R-:W-:Y:S01]  /*88b0*/  IMAD.MOV.U32 R5, RZ, RZ, R7 ;  /* 0x000000ffff057224 */ /* 0x000fe200078e0007 */
[----:B-1----:R-:W-:-:S04]  /*88c0*/  @P0 SHF.R.U32.HI R5, RZ, R4, R0 ;  /* 0x00000004ff050219 */ /* 0x002fc80000011600 */
[----:B------:R-:W-:-:S05]  /*88d0*/  SHF.R.S32.HI R0, RZ, 0x1f, R5 ;  /* 0x0000001fff007819 */ /* 0x000fca0000011405 */
[----:B------:R-:W-:-:S04]  /*88e0*/  IMAD R0, R0, UR4, RZ ;  /* 0x0000000400007c24 */ /* 0x000fc8000f8e02ff */
[C---:B------:R-:W-:Y:S02]  /*88f0*/  IMAD R8, R5.reuse, UR5, R0 ;  /* 0x0000000505087c24 */ /* 0x040fe4000f8e0200 */
[----:B------:R-:W-:Y:S02]  /*8900*/  IMAD.MOV R0, RZ, RZ, -R5 ;  /* 0x000000ffff007224 */ /* 0x000fe400078e0a05 */
[----:B------:R-:W-:-:S04]  /*8910*/  IMAD.WIDE.U32 R4, R5, UR4, R2 ;  /* 0x0000000405047c25 */ /* 0x000fc8000f8e0002 */
[----:B------:R-:W-:Y:S02]  /*8920*/  IMAD R0, R10, R0, R7 ;  /* 0x000000000a007224 */ /* 0x000fe400078e0207 */
[----:B------:R-:W-:-:S03]  /*8930*/  IMAD.IADD R5, R5, 0x1, R8 ;  /* 0x0000000105057824 */ /* 0x000fc600078e0208 */
[----:B------:R-:W-:Y:S01]  /*8940*/  SHF.R.S32.HI R8, RZ, 0x1f, R0 ;  /* 0x0000001fff087819 */ /* 0x000fe20000011400 */
[----:B------:R-:W-:-:S04]  /*8950*/  IMAD.WIDE.U32 R4, R0, UR6, R4 ;  /* 0x0000000600047c25 */ /* 0x000fc8000f8e0004 */
[----:B------:R-:W-:-:S04]  /*8960*/  IMAD R8, R8, UR6, RZ ;  /* 0x0000000608087c24 */ /* 0x000fc8000f8e02ff */
[----:B------:R-:W-:Y:S01]  /*8970*/  IMAD R8, R0, UR7, R8 ;  /* 0x0000000700087c24 */ /* 0x000fe2000f8e0208 */
[----:B------:R-:W-:-:S03]  /*8980*/  LEA R0, P1, R4, UR8, 0x1 ;  /* 0x0000000804007c11 */ /* 0x000fc6000f8208ff */
[----:B------:R-:W-:Y:S02]  /*8990*/  IMAD.IADD R5, R5, 0x1, R8 ;  /* 0x0000000105057824 */ /* 0x000fe400078e0208 */
[----:B------:R-:W-:-:S03]  /*89a0*/  VIADD R8, R7, 0x80 ;  /* 0x0000008007087836 */ /* 0x000fc60000000000 */
[----:B------:R-:W-:Y:S01]  /*89b0*/  LEA.HI.X R4, R4, UR9, R5, 0x1, P1 ;  /* 0x0000000904047c11 */ /* 0x000fe200088f0c05 */
[----:B----4-:R-:W-:Y:S01]  /*89c0*/  @P0 IMAD.HI.U32 R9, R8, R9, RZ ;  /* 0x0000000908090227 */ /* 0x010fe200078e00ff */
[----:B------:R-:W0:Y:S03]  /*89d0*/  @P0 LDC R5, c[0x0][0x450] ;  /* 0x00011400ff050b82 */ /* 0x000e260000000800 */
[----:B------:R-:W-:Y:S01]  /*89e0*/  IMAD.MOV.U32 R7, RZ, RZ, R8 ;  /* 0x000000ffff077224 */ /* 0x000fe200078e0008 */
[----:B0-----:R-:W-:-:S05]  /*89f0*/  @P0 SHF.R.U32.HI R7, RZ, R5, R9 ;  /* 0x00000005ff070219 */ /* 0x001fca0000011609 */
[----:B------:R-:W-:Y:S02]  /*8a00*/  IMAD.MOV R5, RZ, RZ, -R7 ;  /* 0x000000ffff057224 */ /* 0x000fe400078e0a07 */
[----:B------:R-:W-:-:S04]  /*8a10*/  IMAD.WIDE.U32 R2, R7, UR4, R2 ;  /* 0x0000000407027c25 */ /* 0x000fc8000f8e0002 */
[----:B------:R-:W-:Y:S01]  /*8a20*/  IMAD R5, R10, R5, R8 ;  /* 0x000000050a057224 */ /* 0x000fe200078e0208 */
[----:B------:R-:W-:-:S05]  /*8a30*/  SHF.R.S32.HI R8, RZ, 0x1f, R7 ;  /* 0x0000001fff087819 */ /* 0x000fca0000011407 */
[----:B------:R-:W-:Y:S01]  /*8a40*/  IMAD R8, R8, UR4, RZ ;  /* 0x0000000408087c24 */ /* 0x000fe2000f8e02ff */
[----:B------:R-:W-:-:S03]  /*8a50*/  UMOV UR4, 0xffffffff ;  /* 0xffffffff00047882 */ /* 0x000fc60000000000 */
[----:B------:R-:W-:Y:S01]  /*8a60*/  IMAD R8, R7, UR5, R8 ;  /* 0x0000000507087c24 */ /* 0x000fe2000f8e0208 */
[----:B------:R-:W-:-:S03]  /*8a70*/  SHF.R.S32.HI R7, RZ, 0x1f, R5 ;  /* 0x0000001fff077819 */ /* 0x000fc60000011405 */
[----:B------:R-:W-:Y:S02]  /*8a80*/  IMAD.IADD R3, R3, 0x1, R8 ;  /* 0x0000000103037824 */ /* 0x000fe400078e0208 */
[----:B------:R-:W-:Y:S02]  /*8a90*/  IMAD R7, R7, UR6, RZ ;  /* 0x0000000607077c24 */ /* 0x000fe4000f8e02ff */
[----:B------:R-:W-:-:S04]  /*8aa0*/  IMAD.WIDE.U32 R2, R5, UR6, R2 ;  /* 0x0000000605027c25 */ /* 0x000fc8000f8e0002 */
[----:B------:R-:W-:Y:S01]  /*8ab0*/  IMAD R7, R5, UR7, R7 ;  /* 0x0000000705077c24 */ /* 0x000fe2000f8e0207 */
[----:B------:R-:W-:-:S03]  /*8ac0*/  LEA R8, P0, R2, UR8, 0x1 ;  /* 0x0000000802087c11 */ /* 0x000fc6000f8008ff */
[----:B------:R-:W-:-:S05]  /*8ad0*/  IMAD.IADD R7, R3, 0x1, R7 ;  /* 0x0000000103077824 */ /* 0x000fca00078e0207 */
[----:B------:R-:W-:Y:S01]  /*8ae0*/  LEA.HI.X R7, R2, UR9, R7, 0x1, P0 ;  /* 0x0000000902077c11 */ /* 0x000fe200080f0c07 */
[----:B------:R-:W-:Y:S06]  /*8af0*/  BRA.DIV UR4, `(.L_x_48) ;  /* 0x00000026047c7947 */ /* 0x000fec000b800000 */
[----:B------:R-:W0:Y:S01]  /*8b00*/  SHFL.IDX PT, R3, R0, RZ, 0x1c1f ;  /* 0x001c1fff00037589 */ /* 0x000e2200000e0000 */
[----:B------:R-:W-:-:S03]  /*8b10*/  IMAD R5, R6, 0xc0, R21 ;  /* 0x000000c006057824 */ /* 0x000fc600078e0215 */
[----:B------:R-:W1:Y:S01]  /*8b20*/  SHFL.IDX PT, R2, R4, RZ, 0x1c1f ;  /* 0x001c1fff04027589 */ /* 0x000e6200000e0000 */
[C---:B------:R-:W-:Y:S01]  /*8b30*/  VIADD R6, R5.reuse, 0x20 ;  /* 0x0000002005067836 */ /* 0x040fe20000000000 */
[----:B------:R-:W-:Y:S02]  /*8b40*/  ISETP.GE.AND P0, PT, R5, UR38, PT ;  /* 0x0000002605007c0c */ /* 0x000fe4000bf06270 */
[----:B------:R-:W-:Y:S11]  /*8b50*/  SHFL.IDX PT, R14, R0, 0x3, 0x1c1f ;  /* 0x007c1f00000e7f89 */ /* 0x000ff600000e0000 */
[----:B0-----:R-:W-:-:S05]  /*8b60*/  @!P0 LEA R3, P1, R20, R3, 0x1 ;  /* 0x0000000314038211 */ /* 0x001fca00078208ff */
[----:B-1----:R-:W-:-:S05]  /*8b70*/  @!P0 IMAD.X R2, RZ, RZ, R2, P1 ;  /* 0x000000ffff028224 */ /* 0x002fca00008e0602 */
[----:B------:R-:W-:-:S04]  /*8b80*/  @!P0 LOP3.LUT R3, R3, R2, RZ, 0x3c, !PT ;  /* 0x0000000203038212 */ /* 0x000fc800078e3cff */
[----:B------:R-:W-:-:S04]  /*8b90*/  @!P0 LOP3.LUT R2, R3, R2, RZ, 0x3c, !PT ;  /* 0x0000000203028212 */ /* 0x000fc800078e3cff */
[----:B------:R-:W-:-:S05]  /*8ba0*/  @!P0 LOP3.LUT R3, R3, R2, RZ, 0x3c, !PT ;  /* 0x0000000203038212 */ /* 0x000fca00078e3cff */
[----:B------:R-:W-:Y:S04]  /*8bb0*/  @!P0 LDGSTS.E.BYPASS.LTC128B.128 [R19+0xc400], desc[UR48][R2.64], !P3 ;  /* 0x0c40000002138fae */ /* 0x000fe8000d901d70 */
[----:B------:R-:W-:Y:S04]  /*8bc0*/  @!P0 LDGSTS.E.BYPASS.LTC128B.128 [R19+0xf400], desc[UR48][R2.64+0x40], !P4 ;  /* 0x0f40004002138fae */ /* 0x000fe8000e101d70 */
[----:B------:R0:W-:Y:S01]  /*8bd0*/  @!P0 LDGSTS.E.BYPASS.LTC128B.128 [R19+0x12400], desc[UR48][R2.64+0x80], !P5 ;  /* 0x1240008002138fae */ /* 0x0001e2000e901d70 */
[----:B------:R-:W-:Y:S02]  /*8be0*/  ISETP.GE.AND P0, PT, R6, UR38, PT ;  /* 0x0000002606007c0c */ /* 0x000fe4000bf06270 */
[----:B------:R-:W-:Y:S01]  /*8bf0*/  IADD3 R6, R5, 0x40, RZ ;  /* 0x0000004005067810 */ /* 0x000fe20007ffe0ff */
[----:B0-----:R-:W0:Y:S04]  /*8c00*/  SHFL.IDX PT, R3, R0, 0x1, 0x1c1f ;  /* 0x003c1f0000037f89 */ /* 0x001e2800000e0000 */
[----:B------:R-:W1:Y:S06]  /*8c10*/  SHFL.IDX PT, R2, R4, 0x1, 0x1c1f ;  /* 0x003c1f0004027f89 */ /* 0x000e6c00000e0000 */
        /* <DEDUP_REMOVED lines=8> */
[----:B------:R-:W-:Y:S01]  /*8ca0*/  ISETP.GE.AND P0, PT, R6, UR38, PT ;  /* 0x0000002606007c0c */ /* 0x000fe2000bf06270 */
[----:B------:R-:W-:-:S02]  /*8cb0*/  VIADD R6, R5, 0x60 ;  /* 0x0000006005067836 */ /* 0x000fc40000000000 */
[----:B0-----:R-:W0:Y:S04]  /*8cc0*/  SHFL.IDX PT, R3, R0, 0x2, 0x1c1f ;  /* 0x005c1f0000037f89 */ /* 0x001e2800000e0000 */
[----:B------:R-:W1:Y:S04]  /*8cd0*/  SHFL.IDX PT, R2, R4, 0x2, 0x1c1f ;  /* 0x005c1f0004027f89 */ /* 0x000e6800000e0000 */
[----:B------:R-:W2:Y:S04]  /*8ce0*/  SHFL.IDX PT, R4, R4, 0x3, 0x1c1f ;  /* 0x007c1f0004047f89 */ /* 0x000ea800000e0000 */
[----:B------:R-:W-:Y:S04]  /*8cf0*/  SHFL.IDX PT, R0, R7, RZ, 0x1c1f ;  /* 0x001c1fff07007589 */ /* 0x000fe800000e0000 */
[----:B------:R-:W-:Y:S01]  /*8d00*/  SHFL.IDX PT, R7, R7, 0x1, 0x1c1f ;  /* 0x003c1f0007077f89 */ /* 0x000fe200000e0000 */
        /* <DEDUP_REMOVED lines=8> */
[----:B------:R-:W-:-:S13]  /*8d90*/  ISETP.GE.AND P0, PT, R6, UR38, PT ;  /* 0x0000002606007c0c */ /* 0x000fda000bf06270 */
[----:B------:R-:W-:-:S05]  /*8da0*/  @!P0 LEA R14, P1, R20, R14, 0x1 ;  /* 0x0000000e140e8211 */ /* 0x000fca00078208ff */
[----:B--2---:R-:W-:Y:S02]  /*8db0*/  @!P0 IMAD.X R9, RZ, RZ, R4, P1 ;  /* 0x000000ffff098224 */ /* 0x004fe400008e0604 */
[----:B0-----:R-:W-:Y:S02]  /*8dc0*/  @!P0 IMAD.MOV.U32 R2, RZ, RZ, R14 ;  /* 0x000000ffff028224 */ /* 0x001fe400078e000e */
[----:B------:R-:W0:Y:S01]  /*8dd0*/  SHFL.IDX PT, R14, R8, RZ, 0x1c1f ;  /* 0x001c1fff080e7589 */ /* 0x000e2200000e0000 */
[----:B------:R-:W-:Y:S02]  /*8de0*/  @!P0 IMAD.MOV.U32 R3, RZ, RZ, R9 ;  /* 0x000000ffff038224 */ /* 0x000fe400078e0009 */
[----:B------:R-:W-:-:S03]  /*8df0*/  VIADD R4, R5, 0x80 ;  /* 0x0000008005047836 */ /* 0x000fc60000000000 */
[----:B------:R-:W-:Y:S04]  /*8e00*/  @!P0 LDGSTS.E.BYPASS.LTC128B.128 [R19+0xdc00], desc[UR48][R2.64], !P3 ;  /* 0x0dc0000002138fae */ /* 0x000fe8000d901d70 */
[----:B------:R-:W-:Y:S04]  /*8e10*/  @!P0 LDGSTS.E.BYPASS.LTC128B.128 [R19+0x10c00], desc[UR48][R2.64+0x40], !P4 ;  /* 0x10c0004002138fae */ /* 0x000fe8000e101d70 */
[----:B------:R1:W-:Y:S01]  /*8e20*/  @!P0 LDGSTS.E.BYPASS.LTC128B.128 [R19+0x13c00], desc[UR48][R2.64+0x80], !P5 ;  /* 0x13c0008002138fae */ /* 0x0003e2000e901d70 */
[----:B------:R-:W-:-:S13]  /*8e30*/  ISETP.GE.AND P0, PT, R4, UR38, PT ;  /* 0x0000002604007c0c */ /* 0x000fda000bf06270 */
[----:B0-----:R-:W-:-:S05]  /*8e40*/  @!P0 LEA R14, P1, R20, R14, 0x1 ;  /* 0x0000000e140e8211 */ /* 0x001fca00078208ff */
[----:B------:R-:W-:Y:S02]  /*8e50*/  @!P0 IMAD.X R9, RZ, RZ, R0, P1 ;  /* 0x000000ffff098224 */ /* 0x000fe400008e0600 */
[----:B-1----:R-:W-:Y:S02]  /*8e60*/  @!P0 IMAD.MOV.U32 R2, RZ, RZ, R14 ;  /* 0x000000ffff028224 */ /* 0x002fe400078e000e */
[----:B------:R-:W-:Y:S01]  /*8e70*/  @!P0 IMAD.MOV.U32 R3, RZ, RZ, R9 ;  /* 0x000000ffff038224 */ /* 0x000fe200078e0009 */
[----:B------:R0:W1:Y:S04]  /*8e80*/  SHFL.IDX PT, R14, R8, 0x1, 0x1c1f ;  /* 0x003c1f00080e7f89 */ /* 0x00006800000e0000 */
[----:B------:R0:W-:Y:S04]  /*8e90*/  @!P0 LDGSTS.E.BYPASS.LTC128B.128 [R19+0xe400], desc[UR48][R2.64], !P3 ;  /* 0x0e40000002138fae */ /* 0x0001e8000d901d70 */
[----:B------:R0:W-:Y:S04]  /*8ea0*/  @!P0 LDGSTS.E.BYPASS.LTC128B.128 [R19+0x11400], desc[UR48][R2.64+0x40], !P4 ;  /* 0x1140004002138fae */ /* 0x0001e8000e101d70 */
[----:B------:R0:W-:Y:S02]  /*8eb0*/  @!P0 LDGSTS.E.BYPASS.LTC128B.128 [R19+0x14400], desc[UR48][R2.64+0x80], !P5 ;  /* 0x1440008002138fae */ /* 0x0001e4000e901d70 */
.L_x_112:
[----:B------:R-:W2:Y:S01]  /*8ec0*/  LDL R0, [R1+0x10] ;  /* 0x0000100001007983 */ /* 0x000ea20000100800 */
[----:B------:R-:W-:-:S05]  /*8ed0*/  VIADD R5, R5, 0xa0 ;  /* 0x000000a005057836 */ /* 0x000fca0000000000 */
[----:B------:R-:W-:-:S13]  /*8ee0*/  ISETP.GE.AND P0, PT, R5, UR38, PT ;  /* 0x0000002605007c0c */ /* 0x000fda000bf06270 */
[----:B01----:R-:W-:-:S05]  /*8ef0*/  @!P0 LEA R2, P1, R20, R14, 0x1 ;  /* 0x0000000e14028211 */ /* 0x003fca00078208ff */
[----:B------:R-:W-:-:S05]  /*8f00*/  @!P0 IMAD.X R3, RZ, RZ, R7, P1 ;  /* 0x000000ffff038224 */ /* 0x000fca00008e0607 */
[----:B------:R-:W-:Y:S01]  /*8f10*/  @!PT LDS RZ, [RZ] ;  /* 0x00000000fffff984 */ /* 0x000fe20000000800 */
[----:B------:R-:W-:Y:S01]  /*8f20*/  @!PT LDS RZ, [RZ] ;  /* 0x00000000fffff984 */ /* 0x000fe20000000800 */
[----:B------:R-:W-:Y:S01]  /*8f30*/  @!PT LDS RZ, [RZ] ;  /* 0x00000000fffff984 */ /* 0x000fe20000000800 */
[----:B------:R0:W-:Y:S04]  /*8f40*/  @!P0 LDGSTS.E.BYPASS.LTC128B.128 [R19+0xec00], desc[UR48][R2.64], !P3 ;  /* 0x0ec0000002138fae */ /* 0x0001e8000d901d70 */
[----:B------:R0:W-:Y:S04]  /*8f50*/  @!P0 LDGSTS.E.BYPASS.LTC128B.128 [R19+0x11c00], desc[UR48][R2.64+0x40], !P4 ;  /* 0x11c0004002138fae */ /* 0x0001e8000e101d70 */
[----:B------:R0:W-:Y:S01]  /*8f60*/  @!P0 LDGSTS.E.BYPASS.LTC128B.128 [R19+0x14c00], desc[UR48][R2.64+0x80], !P5 ;  /* 0x14c0008002138fae */ /* 0x0001e2000e901d70 */
[----:B------:R-:W-:Y:S01]  /*8f70*/  NOP ;  /* 0x0000000000007918 */ /* 0x000fe20000000000 */
[----:B------:R-:W-:Y:S02]  /*8f80*/  SYNCS.ARRIVE.TRANS64.RED.A0T1 RZ, [UR37+0x2d800], RZ ;  /* 0x02d800ffffff79a7 */ /* 0x000fe40008200425 */
[----:B------:R-:W-:Y:S01]  /*8f90*/  ARRIVES.LDGSTSBAR.64.TRANSCNT [UR37+0x2d800] ;  /* 0x02d80000ff0079b0 */ /* 0x000fe20008000aa5 */
[----:B--2---:R-:W-:-:S04]  /*8fa0*/  LOP3.LUT R0, R0, 0x1, RZ, 0xc, !PT ;  /* 0x0000000100007812 */ /* 0x004fc800078e0cff */
[----:B------:R-:W-:Y:S01]  /*8fb0*/  SHF.L.U32 R0, R0, 0x1f, RZ ;  /* 0x0000001f00007819 */ /* 0x000fe200000006ff */
[----:B------:R-:W-:Y:S01]  /*8fc0*/  NOP ;  /* 0x0000000000007918 */ /* 0x000fe20000000000 */
[----:B------:R-:W-:Y:S01]  /*8fd0*/  SYNCS.ARRIVE.TRANS64.A1T0 RZ, [UR37+0x2d800], RZ ;  /* 0x02d800ffffff79a7 */ /* 0x000fe20008100025 */
[----:B------:R-:W-:Y:S01]  /*8fe0*/  BSSY B0, `(.L_x_49) ;  /* 0x0000003000007945 */ /* 0x000fe20003800000 */
[----:B------:R-:W1:Y:S03]  /*8ff0*/  SYNCS.PHASECHK.TRANS64.TRYWAIT P0, [UR37+0x2d820], R0 ;  /* 0x02d82000ff0075a7 */ /* 0x000e660008000165 */
[----:B01----:R-:W-:Y:S05]  /*9000*/  @!P0 BRA `(.L_x_50) ;  /* 0x00000028003c8947 */ /* 0x003fea0003800000 */
.L_x_113:
[----:B------:R-:W-:Y:S05]  /*9010*/  BSYNC B0 ;  /* 0x0000000000007941 */ /* 0x000fea0003800000 */
.L_x_49:
[----:B------:R-:W-:Y:S01]  /*9020*/  UISETP.GE.AND UP0, UPT, UR36, 0x81, UPT ;  /* 0x000000812400788c */ /* 0x000fe2000bf06270 */
[----:B------:R-:W-:-:S05]  /*9030*/  IMAD.U32 R10, RZ, RZ, UR43 ;  /* 0x0000002bff0a7e24 */ /* 0x000fca000f8e00ff */
[----:B------:R-:W-:-:S13]  /*9040*/  PLOP3.LUT P0, PT, PT, PT, UP0, 0x40, 0x0 ;  /* 0x000000000000781c */ /* 0x000fda0003f0e808 */
[----:B------:R-:W-:Y:S05]  /*9050*/  @P0 BRA `(.L_x_51) ;  /* 0x0000000c00a00947 */ /* 0x000fea0003800000 */
[----:B------:R-:W-:Y:S01]  /*9060*/  BSSY B0, `(.L_x_51) ;  /* 0x00000e7000007945 */ /* 0x000fe20003800000 */
[----:B------:R-:W-:Y:S01]  /*9070*/  IMAD.MOV.U32 R20, RZ, RZ, R25 ;  /* 0x000000ffff147224 */ /* 0x000fe200078e0019 */
[----:B------:R-:W-:Y:S01]  /*9080*/  MOV R7, R23 ;  /* 0x0000001700077202 */ /* 0x000fe20000000f00 */
[----:B0-----:R-:W-:Y:S02]  /*9090*/  IMAD.U32 R0, RZ, RZ, UR39 ;  /* 0x00000027ff007e24 */ /* 0x001fe4000f8e00ff */
[----:B------:R-:W-:-:S07]  /*90a0*/  IMAD.U32 R26, RZ, RZ, UR43 ;  /* 0x0000002bff1a7e24 */ /* 0x000fce000f8e00ff */
.L_x_64:
[----:B------:R-:W2:Y:S01]  /*90b0*/  LDL R9, [R1+0x8] ;  /* 0x0000080001097983 */ /* 0x000ea20000100800 */
[----:B------:R-:W0:Y:S01]  /*90c0*/  LDC R3, c[0x0][0x430] ;  /* 0x00010c00ff037b82 */ /* 0x000e220000000800 */
[----:B------:R-:W-:Y:S02]  /*90d0*/  ULDC.64 UR4, c[0x0][0x428] ;  /* 0x00010a0000047ab9 */ /* 0x000fe40000000a00 */
[----:B------:R-:W3:Y:S04]  /*90e0*/  LDL R6, [R1+0x4] ;  /* 0x0000040001067983 */ /* 0x000ee80000100800 */
[----:B------:R-:W4:Y:S01]  /*90f0*/  LDL R8, [R1] ;  /* 0x0000000001087983 */ /* 0x000f220000100800 */
[----:B------:R-:W1:Y:S01]  /*9100*/  S2R R2, SR_TID.X ;  /* 0x0000000000027919 */ /* 0x000e620000002100 */
[----:B0-----:R-:W-:-:S13]  /*9110*/  ISETP.NE.AND P0, PT, R3, 0x1, PT ;  /* 0x000000010300780c */ /* 0x001fda0003f05270 */
[----:B------:R-:W0:Y:S01]  /*9120*/  @P0 LDC R4, c[0x0][0x434] ;  /* 0x00010d00ff040b82 */ /* 0x000e220000000800 */
[----:B-1----:R-:W-:Y:S01]  /*9130*/  IMAD.SHL.U32 R3, R2, 0x20, RZ ;  /* 0x0000002002037824 */ /* 0x002fe200078e00ff */
[----:B------:R-:W-:-:S06]  /*9140*/  SHF.R.U32.HI R5, RZ, 0x2, R2 ;  /* 0x00000002ff057819 */ /* 0x000fcc0000011602 */
[----:B------:R-:W1:Y:S01]  /*9150*/  @P0 LDC R2, c[0x0][0x438] ;  /* 0x00010e00ff020b82 */ /* 0x000e620000000800 */
[----:B------:R-:W-:Y:S02]  /*9160*/  LOP3.LUT R5, R5, 0x1f, RZ, 0xc0, !PT ;  /* 0x0000001f05057812 */ /* 0x000fe400078ec0ff */
[----:B------:R-:W-:-:S03]  /*9170*/  LOP3.LUT R3, R3, 0x60, RZ, 0xc0, !PT ;  /* 0x0000006003037812 */ /* 0x000fc600078ec0ff */
[----:B------:R-:W-:-:S05]  /*9180*/  IMAD R5, R0, 0x80, R5 ;  /* 0x0000008000057824 */ /* 0x000fca00078e0205 */
[----:B--2---:R-:W-:-:S05]  /*9190*/  IADD3 R5, R3, R5, R9 ;  /* 0x0000000503057210 */ /* 0x004fca0007ffe009 */
[----:B0-----:R-:W-:-:S04]  /*91a0*/  @P0 IMAD.HI.U32 R3, R5, R4, RZ ;  /* 0x0000000405030227 */ /* 0x001fc800078e00ff */
[----:B------:R-:W-:Y:S01]  /*91b0*/  IMAD.MOV.U32 R4, RZ, RZ, R5 ;  /* 0x000000ffff047224 */ /* 0x000fe200078e0005 */
[----:B-1----:R-:W-:Y:S01]  /*91c0*/  @P0 SHF.R.U32.HI R4, RZ, R2, R3 ;  /* 0x00000002ff040219 */ /* 0x002fe20000011603 */
[----:B---3--:R-:W-:-:S03]  /*91d0*/  IMAD R6, R6, UR4, RZ ;  /* 0x0000000406067c24 */ /* 0x008fc6000f8e02ff */
[--C-:B------:R-:W-:Y:S01]  /*91e0*/  SHF.R.S32.HI R3, RZ, 0x1f, R4.reuse ;  /* 0x0000001fff037819 */ /* 0x100fe20000011404 */
[----:B------:R-:W-:Y:S02]  /*91f0*/  IMAD.MOV.U32 R2, RZ, RZ, R4 ;  /* 0x000000ffff027224 */ /* 0x000fe400078e0004 */
[C---:B----4-:R-:W-:Y:S02]  /*9200*/  IMAD R6, R8.reuse, UR5, R6 ;  /* 0x0000000508067c24 */ /* 0x050fe4000f8e0206 */
[----:B------:R-:W-:Y:S01]  /*9210*/  IMAD.WIDE.U32 R2, R8, UR4, R2 ;  /* 0x0000000408027c25 */ /* 0x000fe2000f8e0002 */
[----:B------:R-:W-:-:S03]  /*9220*/  ULDC.64 UR4, c[0x0][0x418] ;  /* 0x0001060000047ab9 */ /* 0x000fc60000000a00 */
[----:B------:R-:W-:Y:S01]  /*9230*/  IMAD.IADD R6, R6, 0x1, R3 ;  /* 0x0000000106067824 */ /* 0x000fe200078e0203 */
[C---:B------:R-:W-:Y:S01]  /*9240*/  LEA R8, P0, R2.reuse, UR4, 0x2 ;  /* 0x0000000402087c11 */ /* 0x040fe2000f8010ff */
[----:B------:R-:W-:Y:S01]  /*9250*/  IMAD.U32 R10, RZ, RZ, UR40 ;  /* 0x00000028ff0a7e24 */ /* 0x000fe2000f8e00ff */
[----:B------:R-:W-:Y:S02]  /*9260*/  ULDC UR4, c[0x0][0x430] ;  /* 0x00010c0000047ab9 */ /* 0x000fe40000000800 */
[----:B------:R-:W-:Y:S01]  /*9270*/  LEA.HI.X R9, R2, UR5, R6, 0x2, P0 ;  /* 0x0000000502097c11 */ /* 0x000fe200080f1406 */
[----:B------:R-:W-:-:S04]  /*9280*/  IMAD.MOV R2, RZ, RZ, -R4 ;  /* 0x000000ffff027224 */ /* 0x000fc800078e0a04 */
[----:B------:R-:W2:Y:S01]  /*9290*/  LDG.E R4, desc[UR48][R8.64] ;  /* 0x0000003008047981 */ /* 0x000ea2000c1e1900 */
[----:B------:R-:W-:Y:S01]  /*92a0*/  ISETP.NE.AND P1, PT, R10, 0x3, PT ;  /* 0x000000030a00780c */ /* 0x000fe20003f25270 */
[----:B------:R-:W-:-:S05]  /*92b0*/  VIADD R23, R7, 0x1 ;  /* 0x0000000107177836 */ /* 0x000fca0000000000 */
[----:B------:R-:W-:Y:S01]  /*92c0*/  ISETP.NE.AND P0, PT, R23, 0x2, PT ;  /* 0x000000021700780c */ /* 0x000fe20003f05270 */
[----:B------:R-:W-:-:S03]  /*92d0*/  IMAD R5, R2, UR4, R5 ;  /* 0x0000000402057c24 */ /* 0x000fc6000f8e0205 */
[----:B------:R-:W-:Y:S01]  /*92e0*/  SEL R25, RZ, 0x1, P0 ;  /* 0x00000001ff197807 */ /* 0x000fe20000000000 */
[----:B------:R-:W-:Y:S01]  /*92f0*/  IMAD.MOV.U32 R10, RZ, RZ, R0 ;  /* 0x000000ffff0a7224 */ /* 0x000fe200078e0000 */
[----:B------:R-:W-:Y:S02]  /*9300*/  SEL R23, R23, RZ, P0 ;  /* 0x000000ff17177207 */ /* 0x000fe40000000000 */
[----:B------:R-:W-:Y:S02]  /*9310*/  LOP3.LUT R25, R20, R25, RZ, 0x3c, !PT ;  /* 0x0000001914197212 */ /* 0x000fe400078e3cff */
[----:B--2---:R-:W-:Y:S01]  /*9320*/  SHF.R.S32.HI R24, RZ, 0x1f, R4 ;  /* 0x0000001fff187819 */ /* 0x004fe20000011404 */
[----:B------:R-:W-:Y:S06]  /*9330*/  @!P1 BRA `(.L_x_52) ;  /* 0x0000000000049947 */ /* 0x000fec0003800000 */
[----:B------:R-:W-:Y:S01]  /*9340*/  BPT.TRAP 0x1 ;  /* 0x000000040000795c */ /* 0x000fe20000300000 */
.L_x_52:
[----:B------:R-:W-:Y:S01]  /*9350*/  LEA R6, R23, UR37, 0x3 ;  /* 0x0000002517067c11 */ /* 0x000fe2000f8e18ff */
[----:B------:R-:W-:Y:S01]  /*9360*/  BSSY B1, `(.L_x_53) ;  /* 0x0000004000017945 */ /* 0x000fe20003800000 */
[----:B------:R-:W-:-:S04]  /*9370*/  SHF.L.U32 R0, R25, 0x1f, RZ ;  /* 0x0000001f19007819 */ /* 0x000fc800000006ff */
[----:B------:R-:W0:Y:S02]  /*9380*/  SYNCS.PHASECHK.TRANS64.TRYWAIT P0, [R6+URZ+0x2d840], R0 ;  /* 0x02d84000060075a7 */ /* 0x000e24000800017f */
[----:B0-----:R-:W-:Y:S05]  /*9390*/  @!P0 BRA `(.L_x_54) ;  /* 0x0000002400708947 */ /* 0x001fea0003800000 */
.L_x_114:
[----:B------:R-:W-:Y:S05]  /*93a0*/  BSYNC B1 ;  /* 0x0000000000017941 */ /* 0x000fea0003800000 */
.L_x_53:
[----:B------:R-:W-:Y:S01]  /*93b0*/  SHF.R.S32.HI R21, RZ, 0x1f, R5 ;  /* 0x0000001fff157819 */ /* 0x000fe20000011405 */
[----:B------:R-:W-:Y:S01]  /*93c0*/  ULDC.64 UR4, c[0x0][0x300] ;  /* 0x0000c00000047ab9 */ /* 0x000fe20000000a00 */
[C---:B------:R-:W-:Y:S01]  /*93d0*/  LOP3.LUT P3, RZ, R16.reuse, 0x4, RZ, 0xc0, !PT ;  /* 0x0000000410ff7812 */ /* 0x040fe2000786c0ff */
[----:B------:R-:W-:Y:S01]  /*93e0*/  IMAD.WIDE.U32 R2, R5, UR4, RZ ;  /* 0x0000000405027c25 */ /* 0x000fe2000f8e00ff */
[C---:B------:R-:W-:Y:S02]  /*93f0*/  LOP3.LUT P2, RZ, R16.reuse, 0x2, RZ, 0xc0, !PT ;  /* 0x0000000210ff7812 */ /* 0x040fe4000784c0ff */
[----:B------:R-:W-:Y:S01]  /*9400*/  LOP3.LUT P1, RZ, R16, 0x1, RZ, 0xc0, !PT ;  /* 0x0000000110ff7812 */ /* 0x000fe2000782c0ff */
[----:B0-----:R-:W-:Y:S02]  /*9410*/  IMAD R0, R21, UR4, RZ ;  /* 0x0000000415007c24 */ /* 0x001fe4000f8e02ff */
[----:B------:R-:W-:Y:S02]  /*9420*/  IMAD R9, R23, 0x3000, R28 ;  /* 0x0000300017097824 */ /* 0x000fe400078e021c */
[----:B------:R-:W-:Y:S01]  /*9430*/  IMAD R0, R5, UR5, R0 ;  /* 0x0000000505007c24 */ /* 0x000fe2000f8e0200 */
[----:B------:R-:W-:-:S03]  /*9440*/  ULDC.64 UR4, c[0x0][0x310] ;  /* 0x0000c40000047ab9 */ /* 0x000fc60000000a00 */
[----:B------:R-:W-:Y:S02]  /*9450*/  IMAD.IADD R3, R3, 0x1, R0 ;  /* 0x0000000103037824 */ /* 0x000fe400078e0200 */
[----:B------:R-:W-:Y:S02]  /*9460*/  IMAD R0, R24, UR4, RZ ;  /* 0x0000000418007c24 */ /* 0x000fe4000f8e02ff */
[----:B------:R-:W-:-:S04]  /*9470*/  IMAD.WIDE.U32 R2, R4, UR4, R2 ;  /* 0x0000000404027c25 */ /* 0x000fc8000f8e0002 */
[----:B------:R-:W-:Y:S01]  /*9480*/  IMAD R0, R4, UR5, R0 ;  /* 0x0000000504007c24 */ /* 0x000fe2000f8e0200 */
[----:B------:R-:W-:-:S04]  /*9490*/  ULDC.64 UR4, c[0x0][0x308] ;  /* 0x0000c20000047ab9 */ /* 0x000fc80000000a00 */
[----:B------:R-:W-:Y:S01]  /*94a0*/  IADD3 R3, R3, R0, RZ ;  /* 0x0000000003037210 */ /* 0x000fe20007ffe0ff */
[----:B------:R-:W-:-:S04]  /*94b0*/  IMAD R0, R29, UR4, RZ ;  /* 0x000000041d007c24 */ /* 0x000fc8000f8e02ff */
[C---:B------:R-:W-:Y:S02]  /*94c0*/  IMAD R0, R22.reuse, UR5, R0 ;  /* 0x0000000516007c24 */ /* 0x040fe4000f8e0200 */
[----:B------:R-:W-:Y:S01]  /*94d0*/  IMAD.WIDE.U32 R2, R22, UR4, R2 ;  /* 0x0000000416027c25 */ /* 0x000fe2000f8e0002 */
[----:B------:R-:W-:-:S03]  /*94e0*/  ULDC.64 UR4, c[0x0][0x2e8] ;  /* 0x0000ba0000047ab9 */ /* 0x000fc60000000a00 */
[----:B------:R-:W-:Y:S01]  /*94f0*/  IMAD.IADD R0, R0, 0x1, R3 ;  /* 0x0000000100007824 */ /* 0x000fe200078e0203 */
[----:B------:R-:W-:Y:S01]  /*9500*/  LEA R8, P0, R2, UR4, 0x1 ;  /* 0x0000000402087c11 */ /* 0x000fe2000f8008ff */
[----:B------:R-:W-:-:S03]  /*9510*/  UMOV UR4, 0xffffffff ;  /* 0xffffffff00047882 */ /* 0x000fc60000000000 */
[----:B------:R-:W-:Y:S01]  /*9520*/  LEA.HI.X R19, R2, UR5, R0, 0x1, P0 ;  /* 0x0000000502137c11 */ /* 0x000fe200080f0c00 */
[----:B------:R-:W-:Y:S08]  /*9530*/  BRA.DIV UR4, `(.L_x_55) ;  /* 0x00000026041c7947 */ /* 0x000ff0000b800000 */
[----:B------:R-:W0:Y:S01]  /*9540*/  S2R R3, SR_TID.X ;  /* 0x0000000000037919 */ /* 0x000e220000002100 */
[----:B------:R-:W-:Y:S01]  /*9550*/  LEA R9, R9, UR37, 0x1 ;  /* 0x0000002509097c11 */ /* 0x000fe2000f8e08ff */
[----:B------:R-:W1:Y:S04]  /*9560*/  SHFL.IDX PT, R2, R8, RZ, 0x1c1f ;  /* 0x001c1fff08027589 */ /* 0x000e6800000e0000 */
[----:B------:R-:W-:Y:S01]  /*9570*/  SHFL.IDX PT, R27, R19, 0x2, 0x1c1f ;  /* 0x005c1f00131b7f89 */ /* 0x000fe200000e0000 */
[----:B0-----:R-:W-:-:S03]  /*9580*/  IMAD.SHL.U32 R11, R3, 0x8, RZ ;  /* 0x00000008030b7824 */ /* 0x001fc600078e00ff */
[----:B------:R-:W0:Y:S02]  /*9590*/  SHFL.IDX PT, R3, R19, RZ, 0x1c1f ;  /* 0x001c1fff13037589 */ /* 0x000e2400000e0000 */
[----:B------:R-:W-:-:S05]  /*95a0*/  LOP3.LUT R11, R11, 0x18, RZ, 0xc0, !PT ;  /* 0x000000180b0b7812 */ /* 0x000fca00078ec0ff */
[----:B------:R-:W-:-:S05]  /*95b0*/  IMAD.SHL.U32 R0, R11, 0x2, RZ ;  /* 0x000000020b007824 */ /* 0x000fca00078e00ff */
[----:B-1----:R-:W-:-:S05]  /*95c0*/  IADD3 R2, P0, R2, R0, RZ ;  /* 0x0000000002027210 */ /* 0x002fca0007f1e0ff */
[----:B0-----:R-:W-:-:S05]  /*95d0*/  IMAD.X R3, RZ, RZ, R3, P0 ;  /* 0x000000ffff037224 */ /* 0x001fca00000e0603 */
[----:B------:R-:W-:Y:S04]  /*95e0*/  LDGSTS.E.BYPASS.LTC128B.128 [R9+0x15400], desc[UR48][R2.64], !P3 ;  /* 0x1540000002097fae */ /* 0x000fe8000d901d70 */
[----:B------:R-:W-:Y:S04]  /*95f0*/  LDGSTS.E.BYPASS.LTC128B.128 [R9+0x17400], desc[UR48][R2.64+0x40], !P2 ;  /* 0x1740004002097fae */ /* 0x000fe8000d101d70 */
[----:B------:R0:W-:Y:S04]  /*9600*/  LDGSTS.E.BYPASS.LTC128B.128 [R9+0x19400], desc[UR48][R2.64+0x80], !P1 ;  /* 0x1940008002097fae */ /* 0x0001e8000c901d70 */
[----:B0-----:R-:W0:Y:S04]  /*9610*/  SHFL.IDX PT, R2, R8, 0x1, 0x1c1f ;  /* 0x003c1f0008027f89 */ /* 0x001e2800000e0000 */
[----:B------:R-:W1:Y:S01]  /*9620*/  SHFL.IDX PT, R3, R19, 0x1, 0x1c1f ;  /* 0x003c1f0013037f89 */ /* 0x000e6200000e0000 */
[----:B0-----:R-:W-:-:S05]  /*9630*/  IADD3 R2, P0, R2, R0, RZ ;  /* 0x0000000002027210 */ /* 0x001fca0007f1e0ff */
[----:B-1----:R-:W-:-:S05]  /*9640*/  IMAD.X R3, RZ, RZ, R3, P0 ;  /* 0x000000ffff037224 */ /* 0x002fca00000e0603 */
[----:B------:R-:W-:Y:S04]  /*9650*/  LDGSTS.E.BYPASS.LTC128B.128 [R9+0x15c00], desc[UR48][R2.64], !P3 ;  /* 0x15c0000002097fae */ /* 0x000fe8000d901d70 */
[----:B------:R-:W-:Y:S04]  /*9660*/  LDGSTS.E.BYPASS.LTC128B.128 [R9+0x17c00], desc[UR48][R2.64+0x40], !P2 ;  /* 0x17c0004002097fae */ /* 0x000fe8000d101d70 */
[----:B------:R0:W-:Y:S04]  /*9670*/  LDGSTS.E.BYPASS.LTC128B.128 [R9+0x19c00], desc[UR48][R2.64+0x80], !P1 ;  /* 0x19c0008002097fae */ /* 0x0001e8000c901d70 */
[----:B0-----:R-:W0:Y:S02]  /*9680*/  SHFL.IDX PT, R2, R8, 0x2, 0x1c1f ;  /* 0x005c1f0008027f89 */ /* 0x001e2400000e0000 */
[----:B0-----:R-:W-:-:S05]  /*9690*/  IADD3 R2, P0, R2, R0, RZ ;  /* 0x0000000002027210 */ /* 0x001fca0007f1e0ff */
[----:B------:R-:W-:Y:S02]  /*96a0*/  IMAD.X R3, RZ, RZ, R27, P0 ;  /* 0x000000ffff037224 */ /* 0x000fe400000e061b */
[----:B------:R0:W1:Y:S04]  /*96b0*/  SHFL.IDX PT, R27, R19, 0x3, 0x1c1f ;  /* 0x007c1f00131b7f89 */ /* 0x00006800000e0000 */
[----:B------:R-:W-:Y:S04]  /*96c0*/  LDGSTS.E.BYPASS.LTC128B.128 [R9+0x16400], desc[UR48][R2.64], !P3 ;  /* 0x1640000002097fae */ /* 0x000fe8000d901d70 */
[----:B------:R-:W-:Y:S04]  /*96d0*/  LDGSTS.E.BYPASS.LTC128B.128 [R9+0x18400], desc[UR48][R2.64+0x40], !P2 ;  /* 0x1840004002097fae */ /* 0x000fe8000d101d70 */
[----:B------:R2:W-:Y:S04]  /*96e0*/  LDGSTS.E.BYPASS.LTC128B.128 [R9+0x1a400], desc[UR48][R2.64+0x80], !P1 ;  /* 0x1a40008002097fae */ /* 0x0005e8000c901d70 */
[----:B-12---:R0:W2:Y:S02]  /*96f0*/  SHFL.IDX PT, R2, R8, 0x3, 0x1c1f ;  /* 0x007c1f0008027f89 */ /* 0x0060a400000e0000 */
.L_x_124:
[----:B--2---:R-:W-:-:S05]  /*9700*/  IADD3 R2, P0, R2, R0, RZ ;  /* 0x0000000002027210 */ /* 0x004fca0007f1e0ff */
[----:B------:R-:W-:Y:S01]  /*9710*/  IMAD.X R3, RZ, RZ, R27, P0 ;  /* 0x000000ffff037224 */ /* 0x000fe200000e061b */
[----:B------:R-:W-:-:S04]  /*9720*/  PLOP3.LUT P0, PT, PT, PT, PT, 0x80, 0x0 ;  /* 0x000000000000781c */ /* 0x000fc80003f0f070 */
[----:B------:R-:W-:Y:S01]  /*9730*/  @!PT LDS RZ, [RZ] ;  /* 0x00000000fffff984 */ /* 0x000fe20000000800 */
[----:B------:R-:W-:Y:S01]  /*9740*/  @!PT LDS RZ, [RZ] ;  /* 0x00000000fffff984 */ /* 0x000fe20000000800 */
[----:B------:R-:W-:Y:S01]  /*9750*/  @!PT LDS RZ, [RZ] ;  /* 0x00000000fffff984 */ /* 0x000fe20000000800 */
[----:B------:R1:W-:Y:S04]  /*9760*/  LDGSTS.E.BYPASS.LTC128B.128 [R9+0x16c00], desc[UR48][R2.64], !P3 ;  /* 0x16c0000002097fae */ /* 0x0003e8000d901d70 */
[----:B------:R1:W-:Y:S04]  /*9770*/  LDGSTS.E.BYPASS.LTC128B.128 [R9+0x18c00], desc[UR48][R2.64+0x40], !P2 ;  /* 0x18c0004002097fae */ /* 0x0003e8000d101d70 */
[----:B------:R1:W-:Y:S01]  /*9780*/  LDGSTS.E.BYPASS.LTC128B.128 [R9+0x1ac00], desc[UR48][R2.64+0x80], !P1 ;  /* 0x1ac0008002097fae */ /* 0x0003e2000c901d70 */
[----:B------:R-:W-:Y:S01]  /*9790*/  NOP ;  /* 0x0000000000007918 */ /* 0x000fe20000000000 */
.L_x_56:
[----:B------:R-:W-:Y:S02]  /*97a0*/  PLOP3.LUT P1, PT, P1, P0, PT, 0xa2, 0x0 ;  /* 0x000000000000781c */ /* 0x000fe40000f21472 */
[----:B------:R-:W-:-:S08]  /*97b0*/  @P0 R2UR P1, UR4, R6 ;  /* 0x00000000060402ca */ /* 0x000fd00000020000 */
[----:B------:R-:W-:-:S05]  /*97c0*/  @P0 PLOP3.LUT P0, PT, P1, PT, PT, 0x80, 0x0 ;  /* 0x000000000000081c */ /* 0x000fca0000f0f070 */
[----:B------:R-:W-:Y:S01]  /*97d0*/  @!P1 SYNCS.ARRIVE.TRANS64.RED.A0T1 RZ, [UR4+0x2d830], RZ ;  /* 0x02d830ffffff99a7 */ /* 0x000fe20008200404 */
[----:B------:R-:W-:Y:S07]  /*97e0*/  @!P1 ARRIVES.LDGSTSBAR.64.TRANSCNT [UR4+0x2d830] ;  /* 0x02d83000ff0099b0 */ /* 0x000fee0008000a84 */
[----:B------:R-:W-:Y:S05]  /*97f0*/  @P0 BRA.U.ANY `(.L_x_56) ;  /* 0xfffffffd00e80947 */ /* 0x000fea000393ffff */
[----:B------:R-:W-:Y:S01]  /*9800*/  NOP ;  /* 0x0000000000007918 */ /* 0x000fe20000000000 */
[----:B-1----:R-:W-:-:S05]  /*9810*/  IMAD.U32 R2, RZ, RZ, UR40 ;  /* 0x00000028ff027e24 */ /* 0x002fca000f8e00ff */
[----:B------:R-:W-:-:S13]  /*9820*/  ISETP.NE.AND P2, PT, R2, 0x3, PT ;  /* 0x000000030200780c */ /* 0x000fda0003f45270 */
[----:B------:R-:W-:Y:S05]  /*9830*/  @!P2 BRA `(.L_x_57) ;  /* 0x000000000004a947 */ /* 0x000fea0003800000 */
[----:B------:R-:W-:Y:S01]  /*9840*/  BPT.TRAP 0x1 ;  /* 0x000000040000795c */ /* 0x000fe20000300000 */
.L_x_57:
[----:B------:R1:W-:Y:S01]  /*9850*/  SYNCS.ARRIVE.TRANS64.A1T0 RZ, [R6+URZ+0x2d830], RZ ;  /* 0x02d830ff06ff79a7 */ /* 0x0003e2000810003f */
[----:B------:R-:W-:Y:S05]  /*9860*/  @!P2 BRA `(.L_x_58) ;  /* 0x000000000004a947 */ /* 0x000fea0003800000 */
[----:B------:R-:W-:Y:S01]  /*9870*/  BPT.TRAP 0x1 ;  /* 0x000000040000795c */ /* 0x000fe20000300000 */
.L_x_58:
[----:B------:R-:W-:Y:S01]  /*9880*/  SHF.L.U32 R2, R20, 0x1f, RZ ;  /* 0x0000001f14027819 */ /* 0x000fe200000006ff */
[----:B------:R-:W-:Y:S01]  /*9890*/  BSSY B1, `(.L_x_59) ;  /* 0x0000004000017945 */ /* 0x000fe20003800000 */
[----:B-1----:R-:W-:-:S04]  /*98a0*/  LEA R6, R7, UR37, 0x3 ;  /* 0x0000002507067c11 */ /* 0x002fc8000f8e18ff */
[----:B------:R-:W1:Y:S02]  /*98b0*/  SYNCS.PHASECHK.TRANS64.TRYWAIT P0, [R6+URZ+0x2d860], R2 ;  /* 0x02d86002060075a7 */ /* 0x000e64000800017f */
[----:B-1----:R-:W-:Y:S05]  /*98c0*/  @!P0 BRA `(.L_x_60) ;  /* 0x00000024007c8947 */ /* 0x002fea0003800000 */
.L_x_125:
[----:B------:R-:W-:Y:S05]  /*98d0*/  BSYNC B1 ;  /* 0x0000000000017941 */ /* 0x000fea0003800000 */
.L_x_59:
[----:B------:R-:W2:Y:S01]  /*98e0*/  S2R R3, SR_TID.X ;  /* 0x0000000000037919 */ /* 0x000ea20000002100 */
[----:B-1----:R-:W-:Y:S01]  /*98f0*/  IMAD.MOV.U32 R2, RZ, RZ, -0x80 ;  /* 0xffffff80ff027424 */ /* 0x002fe200078e00ff */
[----:B------:R-:W-:Y:S01]  /*9900*/  UMOV UR4, 0xffffffff ;  /* 0xffffffff00047882 */ /* 0x000fe20000000000 */
[C---:B------:R-:W-:Y:S01]  /*9910*/  LOP3.LUT P3, RZ, R16.reuse, 0x20, RZ, 0xc0, !PT ;  /* 0x0000002010ff7812 */ /* 0x040fe2000786c0ff */
[----:B------:R-:W-:Y:S01]  /*9920*/  IMAD R7, R7, 0x3000, R28 ;  /* 0x0000300007077824 */ /* 0x000fe200078e021c */
[----:B------:R-:W-:Y:S01]  /*9930*/  LOP3.LUT P2, RZ, R16, 0x10, RZ, 0xc0, !PT ;  /* 0x0000001010ff7812 */ /* 0x000fe2000784c0ff */
[----:B------:R-:W-:Y:S01]  /*9940*/  IMAD R2, R26, R2, UR36 ;  /* 0x000000241a027e24 */ /* 0x000fe2000f8e0202 */
[----:B------:R-:W-:Y:S02]  /*9950*/  LOP3.LUT P1, RZ, R16, 0x8, RZ, 0xc0, !PT ;  /* 0x0000000810ff7812 */ /* 0x000fe4000782c0ff */
[----:B--2---:R-:W-:-:S04]  /*9960*/  SHF.R.U32.HI R3, RZ, 0x2, R3 ;  /* 0x00000002ff037819 */ /* 0x004fc80000011603 */
[----:B------:R-:W-:-:S05]  /*9970*/  LOP3.LUT R3, R3, 0x1f, RZ, 0xc0, !PT ;  /* 0x0000001f03037812 */ /* 0x000fca00078ec0ff */
[----:B0-----:R-:W-:Y:S01]  /*9980*/  IMAD.IADD R8, R2, 0x1, -R3 ;  /* 0x0000000102087824 */ /* 0x001fe200078e0a03 */
[----:B------:R-:W-:Y:S06]  /*9990*/  BRA.DIV UR4, `(.L_x_61) ;  /* 0x00000026045c7947 */ /* 0x000fec000b800000 */
[----:B------:R-:W0:Y:S01]  /*99a0*/  SHFL.IDX PT, R2, R17, RZ, 0x1c1f ;  /* 0x001c1fff11027589 */ /* 0x000e2200000e0000 */
[----:B------:R-:W-:-:S03]  /*99b0*/  LEA R7, R7, UR37, 0x1 ;  /* 0x0000002507077c11 */ /* 0x000fc6000f8e08ff */
[----:B------:R-:W1:Y:S01]  /*99c0*/  SHFL.IDX PT, R3, R18, RZ, 0x1c1f ;  /* 0x001c1fff12037589 */ /* 0x000e6200000e0000 */
[----:B0-----:R-:W-:-:S05]  /*99d0*/  IADD3 R2, P0, R2, R0, RZ ;  /* 0x0000000002027210 */ /* 0x001fca0007f1e0ff */
[----:B-1----:R-:W-:Y:S01]  /*99e0*/  IMAD.X R3, RZ, RZ, R3, P0 ;  /* 0x000000ffff037224 */ /* 0x002fe200000e0603 */
[----:B------:R-:W-:-:S13]  /*99f0*/  ISETP.LT.OR P0, PT, R8, 0x1, P3 ;  /* 0x000000010800780c */ /* 0x000fda0001f01670 */
[----:B------:R-:W-:Y:S01]  /*9a00*/  @!PT LDS RZ, [RZ] ;  /* 0x00000000fffff984 */ /* 0x000fe20000000800 */
[----:B------:R-:W-:Y:S01]  /*9a10*/  LDGSTS.E.BYPASS.LTC128B.128 [R7+0x400], desc[UR48][R2.64], !P0 ;  /* 0x0040000002077fae */ /* 0x000fe2000c101d70 */
[----:B------:R-:W-:-:S13]  /*9a20*/  ISETP.LT.OR P0, PT, R8, 0x1, P2 ;  /* 0x000000010800780c */ /* 0x000fda0001701670 */
[----:B------:R-:W-:Y:S01]  /*9a30*/  LDGSTS.E.BYPASS.LTC128B.128 [R7+0x2400], desc[UR48][R2.64+0x40], !P0 ;  /* 0x0240004002077fae */ /* 0x000fe2000c101d70 */
[----:B------:R-:W-:-:S13]  /*9a40*/  ISETP.LT.OR P0, PT, R8, 0x1, P1 ;  /* 0x000000010800780c */ /* 0x000fda0000f01670 */
[----:B------:R0:W-:Y:S04]  /*9a50*/  LDGSTS.E.BYPASS.LTC128B.128 [R7+0x4400], desc[UR48][R2.64+0x80], !P0 ;  /* 0x0440008002077fae */ /* 0x0001e8000c101d70 */
[----:B0-----:R-:W0:Y:S04]  /*9a60*/  SHFL.IDX PT, R2, R17, 0x1, 0x1c1f ;  /* 0x003c1f0011027f89 */ /* 0x001e2800000e0000 */
[----:B------:R-:W1:Y:S01]  /*9a70*/  SHFL.IDX PT, R3, R18, 0x1, 0x1c1f ;  /* 0x003c1f0012037f89 */ /* 0x000e6200000e0000 */
[----:B0-----:R-:W-:-:S05]  /*9a80*/  IADD3 R2, P0, R2, R0, RZ ;  /* 0x0000000002027210 */ /* 0x001fca0007f1e0ff */
[----:B-1----:R-:W-:Y:S01]  /*9a90*/  IMAD.X R3, RZ, RZ, R3, P0 ;  /* 0x000000ffff037224 */ /* 0x002fe200000e0603 */
[----:B------:R-:W-:-:S13]  /*9aa0*/  ISETP.LT.OR P0, PT, R8, 0x21, P3 ;  /* 0x000000210800780c */ /* 0x000fda0001f01670 */
[----:B------:R-:W-:Y:S01]  /*9ab0*/  LDGSTS.E.BYPASS.LTC128B.128 [R7+0xc00], desc[UR48][R2.64], !P0 ;  /* 0x00c0000002077fae */ /* 0x000fe2000c101d70 */
[----:B------:R-:W-:-:S13]  /*9ac0*/  ISETP.LT.OR P0, PT, R8, 0x21, P2 ;  /* 0x000000210800780c */ /* 0x000fda0001701670 */
[----:B------:R-:W-:Y:S01]  /*9ad0*/  LDGSTS.E.BYPASS.LTC128B.128 [R7+0x2c00], desc[UR48][R2.64+0x40], !P0 ;  /* 0x02c0004002077fae */ /* 0x000fe2000c101d70 */
[----:B------:R-:W-:-:S13]  /*9ae0*/  ISETP.LT.OR P0, PT, R8, 0x21, P1 ;  /* 0x000000210800780c */ /* 0x000fda0000f01670 */
[----:B------:R0:W-:Y:S04]  /*9af0*/  LDGSTS.E.BYPASS.LTC128B.128 [R7+0x4c00], desc[UR48][R2.64+0x80], !P0 ;  /* 0x04c0008002077fae */ /* 0x0001e8000c101d70 */
[----:B0-----:R-:W0:Y:S04]  /*9b00*/  SHFL.IDX PT, R2, R17, 0x2, 0x1c1f ;  /* 0x005c1f0011027f89 */ /* 0x001e2800000e0000 */
[----:B------:R-:W1:Y:S04]  /*9b10*/  SHFL.IDX PT, R3, R18, 0x2, 0x1c1f ;  /* 0x005c1f0012037f89 */ /* 0x000e6800000e0000 */
[----:B------:R-:W2:Y:S01]  /*9b20*/  SHFL.IDX PT, R18, R18, 0x3, 0x1c1f ;  /* 0x007c1f0012127f89 */ /* 0x000ea200000e0000 */
[----:B0-----:R-:W-:-:S04]  /*9b30*/  IADD3 R2, P0, R2, R0, RZ ;  /* 0x0000000002027210 */ /* 0x001fc80007f1e0ff */
[----:B-1----:R-:W-:Y:S02]  /*9b40*/  IADD3.X R3, RZ, R3, RZ, P0, !PT ;  /* 0x00000003ff037210 */ /* 0x002fe400007fe4ff */
[----:B------:R-:W-:-:S13]  /*9b50*/  ISETP.LT.OR P0, PT, R8, 0x41, P3 ;  /* 0x000000410800780c */ /* 0x000fda0001f01670 */
[----:B------:R-:W-:Y:S01]  /*9b60*/  LDGSTS.E.BYPASS.LTC128B.128 [R7+0x1400], desc[UR48][R2.64], !P0 ;  /* 0x0140000002077fae */ /* 0x000fe2000c101d70 */
[----:B------:R-:W-:-:S13]  /*9b70*/  ISETP.LT.OR P0, PT, R8, 0x41, P2 ;  /* 0x000000410800780c */ /* 0x000fda0001701670 */
[----:B------:R-:W-:Y:S01]  /*9b80*/  LDGSTS.E.BYPASS.LTC128B.128 [R7+0x3400], desc[UR48][R2.64+0x40], !P0 ;  /* 0x0340004002077fae */ /* 0x000fe2000c101d70 */
[----:B------:R-:W-:-:S13]  /*9b90*/  ISETP.LT.OR P0, PT, R8, 0x41, P1 ;  /* 0x000000410800780c */ /* 0x000fda0000f01670 */
[----:B------:R0:W-:Y:S04]  /*9ba0*/  LDGSTS.E.BYPASS.LTC128B.128 [R7+0x5400], desc[UR48][R2.64+0x80], !P0 ;  /* 0x0540008002077fae */ /* 0x0001e8000c101d70 */
[----:B0-2---:R0:W1:Y:S02]  /*9bb0*/  SHFL.IDX PT, R2, R17, 0x3, 0x1c1f ;  /* 0x007c1f0011027f89 */ /* 0x00506400000e0000 */
.L_x_135:
[----:B-1----:R-:W-:Y:S01]  /*9bc0*/  IADD3 R2, P0, R2, R0, RZ ;  /* 0x0000000002027210 */ /* 0x002fe20007f1e0ff */
[----:B------:R-:W-:Y:S02]  /*9bd0*/  ULDC.64 UR4, c[0x0][0x328] ;  /* 0x0000ca0000047ab9 */ /* 0x000fe40000000a00 */
[----:B------:R-:W-:Y:S02]  /*9be0*/  IMAD R0, R21, UR4, RZ ;  /* 0x0000000415007c24 */ /* 0x000fe4000f8e02ff */
[----:B------:R-:W-:Y:S01]  /*9bf0*/  IMAD.X R3, RZ, RZ, R18, P0 ;  /* 0x000000ffff037224 */ /* 0x000fe200000e0612 */
[----:B------:R-:W-:Y:S01]  /*9c00*/  ISETP.LT.OR P0, PT, R8, 0x61, P3 ;  /* 0x000000610800780c */ /* 0x000fe20001f01670 */
[----:B------:R-:W-:-:S12]  /*9c10*/  IMAD R9, R5, UR5, R0 ;  /* 0x0000000505097c24 */ /* 0x000fd8000f8e0200 */
[----:B------:R-:W-:Y:S01]  /*9c20*/  @!PT LDS RZ, [RZ] ;  /* 0x00000000fffff984 */ /* 0x000fe20000000800 */
[----:B------:R-:W-:Y:S01]  /*9c30*/  @!PT LDS RZ, [RZ] ;  /* 0x00000000fffff984 */ /* 0x000fe20000000800 */
[----:B------:R-:W-:Y:S01]  /*9c40*/  @!PT LDS RZ, [RZ] ;  /* 0x00000000fffff984 */ /* 0x000fe20000000800 */
[----:B------:R-:W-:Y:S01]  /*9c50*/  LDGSTS.E.BYPASS.LTC128B.128 [R7+0x1c00], desc[UR48][R2.64], !P0 ;  /* 0x01c0000002077fae */ /* 0x000fe2000c101d70 */
[----:B------:R-:W-:-:S13]  /*9c60*/  ISETP.LT.OR P0, PT, R8, 0x61, P2 ;  /* 0x000000610800780c */ /* 0x000fda0001701670 */
[----:B------:R-:W-:Y:S01]  /*9c70*/  LDGSTS.E.BYPASS.LTC128B.128 [R7+0x3c00], desc[UR48][R2.64+0x40], !P0 ;  /* 0x03c0004002077fae */ /* 0x000fe2000c101d70 */
[----:B------:R-:W-:-:S13]  /*9c80*/  ISETP.LT.OR P0, PT, R8, 0x61, P1 ;  /* 0x000000610800780c */ /* 0x000fda0000f01670 */
[----:B------:R1:W-:Y:S01]  /*9c90*/  LDGSTS.E.BYPASS.LTC128B.128 [R7+0x5c00], desc[UR48][R2.64+0x80], !P0 ;  /* 0x05c0008002077fae */ /* 0x0003e2000c101d70 */
[----:B------:R-:W-:Y:S01]  /*9ca0*/  NOP ;  /* 0x0000000000007918 */ /* 0x000fe20000000000 */
[----:B-1----:R-:W-:Y:S01]  /*9cb0*/  IMAD.WIDE.U32 R2, R5, UR4, RZ ;  /* 0x0000000405027c25 */ /* 0x002fe2000f8e00ff */
[----:B------:R-:W-:-:S03]  /*9cc0*/  ULDC.64 UR4, c[0x0][0x338] ;  /* 0x0000ce0000047ab9 */ /* 0x000fc60000000a00 */
[----:B------:R-:W-:Y:S02]  /*9cd0*/  IMAD.IADD R3, R3, 0x1, R9 ;  /* 0x0000000103037824 */ /* 0x000fe400078e0209 */
[----:B------:R-:W-:Y:S02]  /*9ce0*/  IMAD R5, R24, UR4, RZ ;  /* 0x0000000418057c24 */ /* 0x000fe4000f8e02ff */
[----:B------:R-:W-:-:S04]  /*9cf0*/  IMAD.WIDE.U32 R2, R4, UR4, R2 ;  /* 0x0000000404027c25 */ /* 0x000fc8000f8e0002 */
[----:B------:R-:W-:Y:S01]  /*9d00*/  IMAD R5, R4, UR5, R5 ;  /* 0x0000000504057c24 */ /* 0x000fe2000f8e0205 */
[----:B------:R-:W-:-:S03]  /*9d10*/  ULDC.64 UR4, c[0x0][0x330] ;  /* 0x0000cc0000047ab9 */ /* 0x000fc60000000a00 */
[----:B------:R-:W-:Y:S02]  /*9d20*/  IMAD.IADD R3, R3, 0x1, R5 ;  /* 0x0000000103037824 */ /* 0x000fe400078e0205 */
[----:B------:R-:W-:Y:S02]  /*9d30*/  IMAD R5, R29, UR4, RZ ;  /* 0x000000041d057c24 */ /* 0x000fe4000f8e02ff */
[----:B------:R-:W-:-:S04]  /*9d40*/  IMAD.WIDE.U32 R2, R22, UR4, R2 ;  /* 0x0000000416027c25 */ /* 0x000fc8000f8e0002 */
[----:B------:R-:W-:Y:S01]  /*9d50*/  IMAD R5, R22, UR5, R5 ;  /* 0x0000000516057c24 */ /* 0x000fe2000f8e0205 */
[----:B------:R-:W-:Y:S02]  /*9d60*/  ULDC.64 UR4, c[0x0][0x318] ;  /* 0x0000c60000047ab9 */ /* 0x000fe40000000a00 */
[----:B0-----:R-:W-:Y:S01]  /*9d70*/  LEA R17, P0, R2, UR4, 0x1 ;  /* 0x0000000402117c11 */ /* 0x001fe2000f8008ff */
[----:B------:R-:W-:-:S05]  /*9d80*/  IMAD.IADD R3, R5, 0x1, R3 ;  /* 0x0000000105037824 */ /* 0x000fca00078e0203 */
[----:B------:R-:W-:Y:S02]  /*9d90*/  LEA.HI.X R18, R2, UR5, R3, 0x1, P0 ;  /* 0x0000000502127c11 */ /* 0x000fe400080f0c03 */
[----:B------:R-:W-:-:S13]  /*9da0*/  PLOP3.LUT P0, PT, PT, PT, PT, 0x80, 0x0 ;  /* 0x000000000000781c */ /* 0x000fda0003f0f070 */
.L_x_62:
[----:B------:R-:W-:Y:S02]  /*9db0*/  PLOP3.LUT P1, PT, P1, P0, PT, 0xa2, 0x0 ;  /* 0x000000000000781c */ /* 0x000fe40000f21472 */
[----:B------:R-:W-:-:S08]  /*9dc0*/  @P0 R2UR P1, UR4, R6 ;  /* 0x00000000060402ca */ /* 0x000fd00000020000 */
[----:B------:R-:W-:-:S05]  /*9dd0*/  @P0 PLOP3.LUT P0, PT, P1, PT, PT, 0x80, 0x0 ;  /* 0x000000000000081c */ /* 0x000fca0000f0f070 */
[----:B------:R-:W-:Y:S01]  /*9de0*/  @!P1 SYNCS.ARRIVE.TRANS64.RED.A0T1 RZ, [UR4+0x2d850], RZ ;  /* 0x02d850ffffff99a7 */ /* 0x000fe20008200404 */
[----:B------:R-:W-:Y:S07]  /*9df0*/  @!P1 ARRIVES.LDGSTSBAR.64.TRANSCNT [UR4+0x2d850] ;  /* 0x02d85000ff0099b0 */ /* 0x000fee0008000a84 */
[----:B------:R-:W-:Y:S05]  /*9e00*/  @P0 BRA.U.ANY `(.L_x_62) ;  /* 0xfffffffd00e80947 */ /* 0x000fea000393ffff */
[----:B------:R-:W-:Y:S01]  /*9e10*/  NOP ;  /* 0x0000000000007918 */ /* 0x000fe20000000000 */
[----:B------:R-:W-:-:S05]  /*9e20*/  IMAD.U32 R0, RZ, RZ, UR40 ;  /* 0x00000028ff007e24 */ /* 0x000fca000f8e00ff */
[----:B------:R-:W-:-:S13]  /*9e30*/  ISETP.NE.AND P2, PT, R0, 0x3, PT ;  /* 0x000000030000780c */ /* 0x000fda0003f45270 */
[----:B------:R-:W-:Y:S05]  /*9e40*/  @!P2 BRA `(.L_x_63) ;  /* 0x000000000004a947 */ /* 0x000fea0003800000 */
[----:B------:R-:W-:Y:S01]  /*9e50*/  BPT.TRAP 0x1 ;  /* 0x000000040000795c */ /* 0x000fe20000300000 */
.L_x_63:
[C---:B------:R-:W-:Y:S01]  /*9e60*/  ISETP.GT.AND P0, PT, R10.reuse, RZ, PT ;  /* 0x000000ff0a00720c */ /* 0x040fe20003f04270 */
[----:B------:R0:W-:Y:S01]  /*9e70*/  SYNCS.ARRIVE.TRANS64.A1T0 RZ, [R6+URZ+0x2d850], RZ ;  /* 0x02d850ff06ff79a7 */ /* 0x0001e2000810003f */
[----:B------:R-:W-:Y:S02]  /*9e80*/  VIADD R0, R10, 0xffffffff ;  /* 0xffffffff0a007836 */ /* 0x000fe40000000000 */
[----:B------:R-:W-:Y:S02]  /*9e90*/  IMAD.MOV.U32 R20, RZ, RZ, R25 ;  /* 0x000000ffff147224 */ /* 0x000fe400078e0019 */
[----:B------:R-:W-:Y:S02]  /*9ea0*/  IMAD.MOV.U32 R7, RZ, RZ, R23 ;  /* 0x000000ffff077224 */ /* 0x000fe400078e0017 */
[----:B------:R-:W-:-:S05]  /*9eb0*/  IMAD.MOV.U32 R26, RZ, RZ, R10 ;  /* 0x000000ffff1a7224 */ /* 0x000fca00078e000a */
[----:B0-----:R-:W-:Y:S05]  /*9ec0*/  @P0 BRA `(.L_x_64) ;  /* 0xfffffff000780947 */ /* 0x001fea000383ffff */
[----:B------:R-:W-:Y:S05]  /*9ed0*/  BSYNC B0 ;  /* 0x0000000000007941 */ /* 0x000fea0003800000 */
.L_x_51:
[----:B0-----:R-:W-:-:S05]  /*9ee0*/  IMAD.U32 R0, RZ, RZ, UR40 ;  /* 0x00000028ff007e24 */ /* 0x001fca000f8e00ff */
[----:B------:R-:W-:-:S13]  /*9ef0*/  ISETP.NE.AND P0, PT, R0, 0x3, PT ;  /* 0x000000030000780c */ /* 0x000fda0003f05270 */
[----:B------:R-:W-:Y:S05]  /*9f00*/  @!P0 BRA `(.L_x_65) ;  /* 0x0000000000048947 */ /* 0x000fea0003800000 */
[----:B------:R-:W-:Y:S01]  /*9f10*/  BPT.TRAP 0x1 ;  /* 0x000000040000795c */ /* 0x000fe20000300000 */
.L_x_65:
[----:B------:R-:W-:Y:S01]  /*9f20*/  LEA R4, R23, UR37, 0x3 ;  /* 0x0000002517047c11 */ /* 0x000fe2000f8e18ff */
[----:B------:R-:W-:Y:S01]  /*9f30*/  IMAD.MOV.U32 R5, RZ, RZ, -0x80 ;  /* 0xffffff80ff057424 */ /* 0x000fe200078e00ff */
[----:B------:R-:W-:Y:S01]  /*9f40*/  SHF.L.U32 R3, R25, 0x1f, RZ ;  /* 0x0000001f19037819 */ /* 0x000fe200000006ff */
[----:B------:R-:W-:Y:S02]  /*9f50*/  BSSY B0, `(.L_x_66) ;  /* 0x0000004000007945 */ /* 0x000fe40003800000 */
[----:B------:R-:W-:Y:S01]  /*9f60*/  IMAD R5, R10, R5, UR36 ;  /* 0x000000240a057e24 */ /* 0x000fe2000f8e0205 */
[----:B------:R-:W0:Y:S02]  /*9f70*/  SYNCS.PHASECHK.TRANS64.TRYWAIT P0, [R4+URZ+0x2d860], R3 ;  /* 0x02d86003040075a7 */ /* 0x000e24000800017f */
[----:B0-----:R-:W-:Y:S05]  /*9f80*/  @!P0 BRA `(.L_x_67) ;  /* 0x0000002400448947 */ /* 0x001fea0003800000 */
.L_x_136:
[----:B------:R-:W-:Y:S05]  /*9f90*/  BSYNC B0 ;  /* 0x0000000000007941 */ /* 0x000fea0003800000 */
.L_x_66:
[----:B------:R-:W1:Y:S01]  /*9fa0*/  S2R R0, SR_TID.X ;  /* 0x0000000000007919 */ /* 0x000e620000002100 */
[----:B------:R-:W-:Y:S01]  /*9fb0*/  UMOV UR4, 0xffffffff ;  /* 0xffffffff00047882 */ /* 0x000fe20000000000 */
[C---:B------:R-:W-:Y:S01]  /*9fc0*/  LOP3.LUT P3, RZ, R16.reuse, 0x20, RZ, 0xc0, !PT ;  /* 0x0000002010ff7812 */ /* 0x040fe2000786c0ff */
[----:B------:R-:W-:Y:S01]  /*9fd0*/  IMAD R7, R23, 0x3000, R28 ;  /* 0x0000300017077824 */ /* 0x000fe200078e021c */
[C---:B------:R-:W-:Y:S02]  /*9fe0*/  LOP3.LUT P2, RZ, R16.reuse, 0x10, RZ, 0xc0, !PT ;  /* 0x0000001010ff7812 */ /* 0x040fe4000784c0ff */
[----:B------:R-:W-:Y:S02]  /*9ff0*/  LOP3.LUT P1, RZ, R16, 0x8, RZ, 0xc0, !PT ;  /* 0x0000000810ff7812 */ /* 0x000fe4000782c0ff */
[----:B-1----:R-:W-:-:S04]  /*a000*/  SHF.R.U32.HI R0, RZ, 0x2, R0 ;  /* 0x00000002ff007819 */ /* 0x002fc80000011600 */
[----:B------:R-:W-:-:S05]  /*a010*/  LOP3.LUT R0, R0, 0x1f, RZ, 0xc0, !PT ;  /* 0x0000001f00007812 */ /* 0x000fca00078ec0ff */
[----:B------:R-:W-:Y:S01]  /*a020*/  IMAD.IADD R5, R5, 0x1, -R0 ;  /* 0x0000000105057824 */ /* 0x000fe200078e0a00 */
[----:B------:R-:W-:Y:S06]  /*a030*/  BRA.DIV UR4, `(.L_x_68) ;  /* 0x00000026042c7947 */ /* 0x000fec000b800000 */
[----:B------:R-:W1:Y:S01]  /*a040*/  S2R R2, SR_TID.X ;  /* 0x0000000000027919 */ /* 0x000e620000002100 */
[----:B------:R-:W2:Y:S04]  /*a050*/  SHFL.IDX PT, R14, R17, RZ, 0x1c1f ;  /* 0x001c1fff110e7589 */ /* 0x000ea800000e0000 */
[----:B------:R-:W0:Y:S01]  /*a060*/  SHFL.IDX PT, R0, R18, RZ, 0x1c1f ;  /* 0x001c1fff12007589 */ /* 0x000e2200000e0000 */
[----:B-1----:R-:W-:-:S04]  /*a070*/  SHF.L.U32 R2, R2, 0x3, RZ ;  /* 0x0000000302027819 */ /* 0x002fc800000006ff */
[----:B------:R-:W-:-:S05]  /*a080*/  LOP3.LUT R2, R2, 0x18, RZ, 0xc0, !PT ;  /* 0x0000001802027812 */ /* 0x000fca00078ec0ff */
[----:B------:R-:W-:-:S05]  /*a090*/  IMAD.SHL.U32 R6, R2, 0x2, RZ ;  /* 0x0000000202067824 */ /* 0x000fca00078e00ff */
[----:B--2---:R-:W-:Y:S02]  /*a0a0*/  IADD3 R2, P0, R14, R6, RZ ;  /* 0x000000060e027210 */ /* 0x004fe40007f1e0ff */
[----:B------:R-:W1:Y:S03]  /*a0b0*/  SHFL.IDX PT, R14, R17, 0x1, 0x1c1f ;  /* 0x003c1f00110e7f89 */ /* 0x000e6600000e0000 */
[----:B0-----:R-:W-:Y:S01]  /*a0c0*/  IMAD.X R3, RZ, RZ, R0, P0 ;  /* 0x000000ffff037224 */ /* 0x001fe200000e0600 */
[----:B------:R-:W-:Y:S02]  /*a0d0*/  ISETP.LT.OR P0, PT, R5, 0x1, P3 ;  /* 0x000000010500780c */ /* 0x000fe40001f01670 */
[----:B------:R-:W-:Y:S02]  /*a0e0*/  LEA R0, R7, UR37, 0x1 ;  /* 0x0000002507007c11 */ /* 0x000fe4000f8e08ff */
[----:B------:R-:W-:Y:S09]  /*a0f0*/  SHFL.IDX PT, R7, R18, 0x3, 0x1c1f ;  /* 0x007c1f0012077f89 */ /* 0x000ff200000e0000 */
[----:B------:R-:W-:Y:S01]  /*a100*/  LDGSTS.E.BYPASS.LTC128B.128 [R0+0x400], desc[UR48][R2.64], !P0 ;  /* 0x0040000002007fae */ /* 0x000fe2000c101d70 */
[----:B------:R-:W-:-:S13]  /*a110*/  ISETP.LT.OR P0, PT, R5, 0x1, P2 ;  /* 0x000000010500780c */ /* 0x000fda0001701670 */
[----:B------:R-:W-:Y:S01]  /*a120*/  LDGSTS.E.BYPASS.LTC128B.128 [R0+0x2400], desc[UR48][R2.64+0x40], !P0 ;  /* 0x0240004002007fae */ /* 0x000fe2000c101d70 */
[----:B------:R-:W-:-:S13]  /*a130*/  ISETP.LT.OR P0, PT, R5, 0x1, P1 ;  /* 0x000000010500780c */ /* 0x000fda0000f01670 */
[----:B------:R0:W-:Y:S04]  /*a140*/  LDGSTS.E.BYPASS.LTC128B.128 [R0+0x4400], desc[UR48][R2.64+0x80], !P0 ;  /* 0x0440008002007fae */ /* 0x0001e8000c101d70 */
[----:B0-----:R-:W0:Y:S01]  /*a150*/  SHFL.IDX PT, R3, R18, 0x1, 0x1c1f ;  /* 0x003c1f0012037f89 */ /* 0x001e2200000e0000 */
[----:B-1----:R-:W-:-:S03]  /*a160*/  IADD3 R2, P0, R14, R6, RZ ;  /* 0x000000060e027210 */ /* 0x002fc60007f1e0ff */
[----:B------:R-:W1:Y:S02]  /*a170*/  SHFL.IDX PT, R14, R17, 0x2, 0x1c1f ;  /* 0x005c1f00110e7f89 */ /* 0x000e6400000e0000 */
[----:B0-----:R-:W-:Y:S01]  /*a180*/  IMAD.X R3, RZ, RZ, R3, P0 ;  /* 0x000000ffff037224 */ /* 0x001fe200000e0603 */
[----:B------:R-:W-:-:S13]  /*a190*/  ISETP.LT.OR P0, PT, R5, 0x21, P3 ;  /* 0x000000210500780c */ /* 0x000fda0001f01670 */
[----:B------:R-:W-:Y:S01]  /*a1a0*/  LDGSTS.E.BYPASS.LTC128B.128 [R0+0xc00], desc[UR48][R2.64], !P0 ;  /* 0x00c0000002007fae */ /* 0x000fe2000c101d70 */
[----:B------:R-:W-:-:S13]  /*a1b0*/  ISETP.LT.OR P0, PT, R5, 0x21, P2 ;  /* 0x000000210500780c */ /* 0x000fda0001701670 */
[----:B------:R-:W-:Y:S01]  /*a1c0*/  LDGSTS.E.BYPASS.LTC128B.128 [R0+0x2c00], desc[UR48][R2.64+0x40], !P0 ;  /* 0x02c0004002007fae */ /* 0x000fe2000c101d70 */
[----:B------:R-:W-:-:S13]  /*a1d0*/  ISETP.LT.OR P0, PT, R5, 0x21, P1 ;  /* 0x000000210500780c */ /* 0x000fda0000f01670 */
[----:B------:R0:W-:Y:S04]  /*a1e0*/  LDGSTS.E.BYPASS.LTC128B.128 [R0+0x4c00], desc[UR48][R2.64+0x80], !P0 ;  /* 0x04c0008002007fae */ /* 0x0001e8000c101d70 */
[----:B0-----:R-:W0:Y:S01]  /*a1f0*/  SHFL.IDX PT, R3, R18, 0x2, 0x1c1f ;  /* 0x005c1f0012037f89 */ /* 0x001e2200000e0000 */
[----:B-1----:R-:W-:-:S03]  /*a200*/  IADD3 R2, P0, R14, R6, RZ ;  /* 0x000000060e027210 */ /* 0x002fc60007f1e0ff */
[----:B------:R1:W2:Y:S02]  /*a210*/  SHFL.IDX PT, R14, R17, 0x3, 0x1c1f ;  /* 0x007c1f00110e7f89 */ /* 0x0002a400000e0000 */
[----:B0-----:R-:W-:Y:S01]  /*a220*/  IMAD.X R3, RZ, RZ, R3, P0 ;  /* 0x000000ffff037224 */ /* 0x001fe200000e0603 */
[----:B------:R-:W-:-:S13]  /*a230*/  ISETP.LT.OR P0, PT, R5, 0x41, P3 ;  /* 0x000000410500780c */ /* 0x000fda0001f01670 */
[----:B------:R1:W-:Y:S01]  /*a240*/  LDGSTS.E.BYPASS.LTC128B.128 [R0+0x1400], desc[UR48][R2.64], !P0 ;  /* 0x0140000002007fae */ /* 0x0003e2000c101d70 */
[----:B------:R-:W-:-:S13]  /*a250*/  ISETP.LT.OR P0, PT, R5, 0x41, P2 ;  /* 0x000000410500780c */ /* 0x000fda0001701670 */
[----:B------:R1:W-:Y:S01]  /*a260*/  LDGSTS.E.BYPASS.LTC128B.128 [R0+0x3400], desc[UR48][R2.64+0x40], !P0 ;  /* 0x0340004002007fae */ /* 0x0003e2000c101d70 */
[----:B------:R-:W-:-:S13]  /*a270*/  ISETP.LT.OR P0, PT, R5, 0x41, P1 ;  /* 0x000000410500780c */ /* 0x000fda0000f01670 */
[----:B--2---:R1:W-:Y:S02]  /*a280*/  LDGSTS.E.BYPASS.LTC128B.128 [R0+0x5400], desc[UR48][R2.64+0x80], !P0 ;  /* 0x0540008002007fae */ /* 0x0043e4000c101d70 */
.L_x_146:
[----:B01----:R-:W-:-:S05]  /*a290*/  IADD3 R2, P0, R14, R6, RZ ;  /* 0x000000060e027210 */ /* 0x003fca0007f1e0ff */
[----:B------:R-:W-:Y:S01]  /*a2a0*/  IMAD.X R3, RZ, RZ, R7, P0 ;  /* 0x000000ffff037224 */ /* 0x000fe200000e0607 */
[----:B------:R-:W-:-:S13]  /*a2b0*/  ISETP.LT.OR P0, PT, R5, 0x61, P3 ;  /* 0x000000610500780c */ /* 0x000fda0001f01670 */
[----:B------:R-:W-:Y:S01]  /*a2c0*/  @!PT LDS RZ, [RZ] ;  /* 0x00000000fffff984 */ /* 0x000fe20000000800 */
[----:B------:R-:W-:Y:S01]  /*a2d0*/  @!PT LDS RZ, [RZ] ;  /* 0x00000000fffff984 */ /* 0x000fe20000000800 */
[----:B------:R-:W-:Y:S01]  /*a2e0*/  @!PT LDS RZ, [RZ] ;  /* 0x00000000fffff984 */ /* 0x000fe20000000800 */
[----:B------:R0:W-:Y:S01]  /*a2f0*/  LDGSTS.E.BYPASS.LTC128B.128 [R0+0x1c00], desc[UR48][R2.64], !P0 ;  /* 0x01c0000002007fae */ /* 0x0001e2000c101d70 */
[----:B------:R-:W-:-:S13]  /*a300*/  ISETP.LT.OR P0, PT, R5, 0x61, P2 ;  /* 0x000000610500780c */ /* 0x000fda0001701670 */
[----:B------:R0:W-:Y:S01]  /*a310*/  LDGSTS.E.BYPASS.LTC128B.128 [R0+0x3c00], desc[UR48][R2.64+0x40], !P0 ;  /* 0x03c0004002007fae */ /* 0x0001e2000c101d70 */
[----:B------:R-:W-:-:S13]  /*a320*/  ISETP.LT.OR P0, PT, R5, 0x61, P1 ;  /* 0x000000610500780c */ /* 0x000fda0000f01670 */
[----:B------:R0:W-:Y:S01]  /*a330*/  LDGSTS.E.BYPASS.LTC128B.128 [R0+0x5c00], desc[UR48][R2.64+0x80], !P0 ;  /* 0x05c0008002007fae */ /* 0x0001e2000c101d70 */
[----:B------:R-:W-:Y:S01]  /*a340*/  PLOP3.LUT P0, PT, PT, PT, PT, 0x80, 0x0 ;  /* 0x000000000000781c */ /* 0x000fe20003f0f070 */
[----:B------:R-:W-:-:S12]  /*a350*/  NOP ;  /* 0x0000000000007918 */ /* 0x000fd80000000000 */
.L_x_69:
        /* <DEDUP_REMOVED lines=11> */
.L_x_70:
[----:B------:R-:W2:Y:S01]  /*a410*/  LDL.LU R3, [R1+0xc] ;  /* 0x00000c0001037983 */ /* 0x000ea20000300800 */
[----:B------:R-:W-:Y:S01]  /*a420*/  VIADD R23, R23, 0x1 ;  /* 0x0000000117177836 */ /* 0x000fe20000000000 */
[----:B------:R-:W-:Y:S01]  /*a430*/  ULDC UR4, c[0x0][0xc34] ;  /* 0x00030d0000047ab9 */ /* 0x000fe20000000800 */
[----:B------:R0:W-:Y:S01]  /*a440*/  SYNCS.ARRIVE.TRANS64.A1T0 RZ, [R4+URZ+0x2d850], RZ ;  /* 0x02d850ff04ff79a7 */ /* 0x0001e2000810003f */
[----:B------:R-:W3:Y:S02]  /*a450*/  LDL.LU R2, [R1+0x10] ;  /* 0x0000100001027983 */ /* 0x000ee40000300800 */
[----:B------:R-:W-:-:S04]  /*a460*/  ISETP.NE.AND P0, PT, R23, 0x2, PT ;  /* 0x000000021700780c */ /* 0x000fc80003f05270 */
[----:B------:R-:W-:Y:S02]  /*a470*/  SEL R23, R23, RZ, P0 ;  /* 0x000000ff17177207 */ /* 0x000fe40000000000 */
[----:B------:R-:W-:-:S04]  /*a480*/  SEL R0, RZ, 0x1, P0 ;  /* 0x00000001ff007807 */ /* 0x000fc80000000000 */
[----:B------:R-:W-:Y:S01]  /*a490*/  LOP3.LUT R25, R25, R0, RZ, 0x3c, !PT ;  /* 0x0000000019197212 */ /* 0x000fe200078e3cff */
[----:B--2---:R-:W-:Y:S02]  /*a4a0*/  VIADD R3, R3, UR41 ;  /* 0x0000002903037c36 */ /* 0x004fe40008000000 */
[----:B---3--:R-:W-:-:S03]  /*a4b0*/  VIADD R2, R2, 0x1 ;  /* 0x0000000102027836 */ /* 0x008fc60000000000 */
[----:B------:R0:W-:Y:S01]  /*a4c0*/  STL [R1+0xc], R3 ;  /* 0x00000c0301007387 */ /* 0x0001e20000100800 */
[----:B------:R-:W-:-:S03]  /*a4d0*/  ISETP.GE.AND P0, PT, R3, UR4, PT ;  /* 0x0000000403007c0c */ /* 0x000fc6000bf06270 */
[----:B------:R0:W-:Y:S10]  /*a4e0*/  STL [R1+0x10], R2 ;  /* 0x0000100201007387 */ /* 0x0001f40000100800 */
[----:B0-----:R-:W-:Y:S05]  /*a4f0*/  @!P0 BRA `(.L_x_71) ;  /* 0xffffffd000048947 */ /* 0x001fea000383ffff */
[----:B------:R-:W-:-:S07]  /*a500*/  LOP3.LUT R0, R2, 0x1, RZ, 0xc, !PT ;  /* 0x0000000102007812 */ /* 0x000fce00078e0cff */
.L_x_36:
[----:B------:R-:W0:Y:S01]  /*a510*/  S2R R3, SR_CgaCtaId ;  /* 0x0000000000037919 */ /* 0x000e220000008800 */
[----:B------:R-:W-:Y:S01]  /*a520*/  MOV R2, 0x400 ;  /* 0x0000040000027802 */ /* 0x000fe20000000f00 */
[----:B------:R-:W-:Y:S01]  /*a530*/  BSSY B0, `(.L_x_72) ;  /* 0x0000005000007945 */ /* 0x000fe20003800000 */
[----:B------:R-:W-:Y:S02]  /*a540*/  SHF.L.U32 R0, R0, 0x1f, RZ ;  /* 0x0000001f00007819 */ /* 0x000fe400000006ff */
[----:B0-----:R-:W-:-:S04]  /*a550*/  LEA R4, R3, R2, 0x18 ;  /* 0x0000000203047211 */ /* 0x001fc800078ec0ff */
[----:B------:R-:W0:Y:S02]  /*a560*/  SYNCS.PHASECHK.TRANS64.TRYWAIT P0, [R4+URZ+0x2d820], R0 ;  /* 0x02d82000040075a7 */ /* 0x000e24000800017f */
[----:B0-----:R-:W-:Y:S05]  /*a570*/  @!P0 BRA `(.L_x_73) ;  /* 0x0000002400408947 */ /* 0x001fea0003800000 */
.L_x_147:
[----:B------:R-:W-:Y:S05]  /*a580*/  BSYNC B0 ;  /* 0x0000000000007941 */ /* 0x000fea0003800000 */
.L_x_72:
[----:B------:R-:W-:-:S03]  /*a590*/  UMOV UR4, 0xffffffff ;  /* 0xffffffff00047882 */ /* 0x000fc60000000000 */
[----:B------:R-:W-:Y:S05]  /*a5a0*/  BRA.DIV UR4, `(.L_x_74) ;  /* 0x0000002604487947 */ /* 0x000fea000b800000 */
[----:B0-----:R-:W0:Y:S02]  /*a5b0*/  S2R R0, SR_TID.X ;  /* 0x0000000000007919 */ /* 0x001e240000002100 */
[----:B0-----:R-:W-:-:S04]  /*a5c0*/  SHF.R.U32.HI R0, RZ, 0x5, R0 ;  /* 0x00000005ff007819 */ /* 0x001fc80000011600 */
[----:B------:R-:W-:-:S05]  /*a5d0*/  LOP3.LUT R0, R0, 0x3, RZ, 0xc0, !PT ;  /* 0x0000000300007812 */ /* 0x000fca00078ec0ff */
[----:B------:R0:W1:Y:S02]  /*a5e0*/  SHFL.IDX PT, R14, R0, RZ, 0x1f ;  /* 0x00001fff000e7589 */ /* 0x00006400000e0000 */
.L_x_150:
[----:B-1----:R-:W-:Y:S01]  /*a5f0*/  ISETP.NE.AND P0, PT, R14, RZ, PT ;  /* 0x000000ff0e00720c */ /* 0x002fe20003f05270 */
[----:B------:R-:W-:-:S12]  /*a600*/  BSSY B0, `(.L_x_75) ;  /* 0x0000024000007945 */ /* 0x000fd80003800000 */
[----:B------:R-:W-:Y:S05]  /*a610*/  @P0 BRA `(.L_x_76) ;  /* 0x0000000000880947 */ /* 0x000fea0003800000 */
[----:B------:R-:W-:-:S03]  /*a620*/  UMOV UR4, 0xffffffff ;  /* 0xffffffff00047882 */ /* 0x000fc60000000000 */
[----:B------:R-:W-:Y:S05]  /*a630*/  BRA.DIV UR4, `(.L_x_77) ;  /* 0x0000002604587947 */ /* 0x000fea000b800000 */
[----:B------:R-:W-:-:S13]  /*a640*/  ELECT P6, URZ, PT ;  /* 0x00000000003f782f */ /* 0x000fda00038c0000 */
.L_x_153:
[----:B------:R-:W-:Y:S05]  /*a650*/  @!P6 BRA `(.L_x_76) ;  /* 0x000000000078e947 */ /* 0x000fea0003800000 */
[----:B------:R-:W-:-:S06]  /*a660*/  ULOP3.LUT UR4, UR42, 0x2, URZ, 0xfc, !UPT ;  /* 0x000000022a047892 */ /* 0x000fcc000f8efc3f */
[----:B0-----:R-:W-:-:S05]  /*a670*/  IMAD.U32 R0, RZ, RZ, UR4 ;  /* 0x00000004ff007e24 */ /* 0x001fca000f8e00ff */
[----:B------:R-:W-:-:S13]  /*a680*/  ISETP.NE.AND P0, PT, R0, 0x3, PT ;  /* 0x000000030000780c */ /* 0x000fda0003f05270 */
[----:B------:R-:W-:Y:S05]  /*a690*/  @!P0 BRA `(.L_x_78) ;  /* 0x0000000000048947 */ /* 0x000fea0003800000 */
[----:B------:R-:W-:Y:S01]  /*a6a0*/  BPT.TRAP 0x1 ;  /* 0x000000040000795c */ /* 0x000fe20000300000 */
.L_x_78:
[----:B------:R-:W-:Y:S01]  /*a6b0*/  IMAD R3, R23, 0x8, R4 ;  /* 0x0000000817037824 */ /* 0x000fe200078e0204 */
[----:B------:R-:W-:Y:S01]  /*a6c0*/  SHF.L.U32 R2, R25, 0x1f, RZ ;  /* 0x0000001f19027819 */ /* 0x000fe200000006ff */
[----:B------:R-:W-:-:S03]  /*a6d0*/  VIADD R23, R23, 0x1 ;  /* 0x0000000117177836 */ /* 0x000fc60000000000 */
[----:B------:R-:W0:Y:S02]  /*a6e0*/  SYNCS.PHASECHK.TRANS64.TRYWAIT P1, [R3+URZ+0x2d840], R2 ;  /* 0x02d84002030075a7 */ /* 0x000e24000802017f */
[----:B------:R-:W-:-:S04]  /*a6f0*/  ISETP.NE.AND P2, PT, R23, 0x2, PT ;  /* 0x000000021700780c */ /* 0x000fc80003f45270 */
[----:B------:R-:W-:Y:S01]  /*a700*/  SEL R0, RZ, 0x1, P2 ;  /* 0x00000001ff007807 */ /* 0x000fe20001000000 */
[----:B0-----:R-:W-:Y:S08]  /*a710*/  @!P1 BRA `(.L_x_79) ;  /* 0x0000002400409947 */ /* 0x001ff00003800000 */
.L_x_154:
[----:B------:R-:W-:Y:S02]  /*a720*/  SEL R23, R23, RZ, P2 ;  /* 0x000000ff17177207 */ /* 0x000fe40001000000 */
[----:B------:R-:W-:Y:S01]  /*a730*/  LOP3.LUT R0, R25, R0, RZ, 0x3c, !PT ;  /* 0x0000000019007212 */ /* 0x000fe200078e3cff */
[----:B------:R-:W-:Y:S06]  /*a740*/  @!P0 BRA `(.L_x_80) ;  /* 0x0000000000048947 */ /* 0x000fec0003800000 */
[----:B------:R-:W-:Y:S01]  /*a750*/  BPT.TRAP 0x1 ;  /* 0x000000040000795c */ /* 0x000fe20000300000 */
.L_x_80:
[----:B------:R-:W-:Y:S02]  /*a760*/  LEA R23, R23, R4, 0x3 ;  /* 0x0000000417177211 */ /* 0x000fe400078e18ff */
[----:B------:R-:W-:-:S04]  /*a770*/  SHF.L.U32 R0, R0, 0x1f, RZ ;  /* 0x0000001f00007819 */ /* 0x000fc800000006ff */
[----:B------:R-:W1:Y:S02]  /*a780*/  SYNCS.PHASECHK.TRANS64.TRYWAIT P1, [R23+URZ+0x2d840], R0 ;  /* 0x02d84000170075a7 */ /* 0x000e64000802017f */
[----:B-1----:R-:W-:Y:S05]  /*a790*/  @!P1 BRA `(.L_x_81) ;  /* 0x0000002400349947 */ /* 0x002fea0003800000 */
.L_x_155:
[----:B------:R-:W-:Y:S05]  /*a7a0*/  @!P0 BRA `(.L_x_82) ;  /* 0x0000000000048947 */ /* 0x000fea0003800000 */
[----:B------:R-:W-:Y:S01]  /*a7b0*/  BPT.TRAP 0x1 ;  /* 0x000000040000795c */ /* 0x000fe20000300000 */
.L_x_82:
[----:B------:R-:W2:Y:S02]  /*a7c0*/  SYNCS.PHASECHK.TRANS64.TRYWAIT P1, [R3+URZ+0x2d860], R2 ;  /* 0x02d86002030075a7 */ /* 0x000ea4000802017f */
[----:B--2---:R-:W-:Y:S05]  /*a7d0*/  @!P1 BRA `(.L_x_83) ;  /* 0x0000002400389947 */ /* 0x004fea0003800000 */
.L_x_156:
[----:B------:R-:W-:Y:S05]  /*a7e0*/  @!P0 BRA `(.L_x_84) ;  /* 0x0000000000048947 */ /* 0x000fea0003800000 */
[----:B------:R-:W-:Y:S01]  /*a7f0*/  BPT.TRAP 0x1 ;  /* 0x000000040000795c */ /* 0x000fe20000300000 */
.L_x_84:
[----:B---3--:R3:W4:Y:S02]  /*a800*/  SYNCS.PHASECHK.TRANS64.TRYWAIT P0, [R23+URZ+0x2d860], R0 ;  /* 0x02d86000170075a7 */ /* 0x008724000800017f */
[----:B----4-:R-:W-:Y:S05]  /*a810*/  @!P0 NANOSLEEP.SYNCS 0x989680 ;  /* 0x009896800000895d */ /* 0x010fea0003900000 */
[----:B------:R-:W4:Y:S02]  /*a820*/  @!P0 SYNCS.PHASECHK.TRANS64 P0, [R23+URZ+0x2d860], R0 ;  /* 0x02d86000170085a7 */ /* 0x000f24000800007f */
[----:B----4-:R-:W-:Y:S05]  /*a830*/  @!P0 BRA `(.L_x_84) ;  /* 0xfffffffc00f08947 */ /* 0x010fea000383ffff */
.L_x_76:
[----:B------:R-:W-:Y:S05]  /*a840*/  BSYNC B0 ;  /* 0x0000000000007941 */ /* 0x000fea0003800000 */
.L_x_75:
[----:B------:R-:W-:Y:S05]  /*a850*/  EXIT ;  /* 0x000000000000794d */ /* 0x000fea0003800000 */
.L_x_8:
[----:B0-----:R-:W-:-:S04]  /*a860*/  IMAD.U32 R3, RZ, RZ, UR40 ;  /* 0x00000028ff037e24 */ /* 0x001fc8000f8e00ff */
[----:B------:R0:W1:Y:S03]  /*a870*/  SYNCS.PHASECHK.TRANS64.TRYWAIT P1, [R3+URZ+0x2d800], R0 ;  /* 0x02d80000030075a7 */ /* 0x000066000802017f */
[----:B-1----:R-:W-:Y:S05]  /*a880*/  @!P1 NANOSLEEP.SYNCS 0x989680 ;  /* 0x009896800000995d */ /* 0x002fea0003900000 */
[----:B------:R-:W1:Y:S02]  /*a890*/  @!P1 SYNCS.PHASECHK.TRANS64 P1, [R3+URZ+0x2d800], R0 ;  /* 0x02d80000030095a7 */ /* 0x000e64000802007f */
[----:B-1----:R-:W-:Y:S05]  /*a8a0*/  @!P1 BRA `(.L_x_8) ;  /* 0xfffffffc00ec9947 */ /* 0x002fea000383ffff */
[----:B------:R-:W-:Y:S05]  /*a8b0*/  BRA `(.L_x_85) ;  /* 0xffffff6800547947 */ /* 0x000fea000383ffff */
.L_x_12:
[----:B-1----:R1:W2:Y:S02]  /*a8c0*/  SYNCS.PHASECHK.TRANS64.TRYWAIT P1, [R4+URZ+0x2d830], R3 ;  /* 0x02d83003040075a7 */ /* 0x0022a4000802017f */
[----:B--2---:R-:W-:Y:S05]  /*a8d0*/  @!P1 NANOSLEEP.SYNCS 0x989680 ;  /* 0x009896800000995d */ /* 0x004fea0003900000 */
[----:B------:R-:W2:Y:S02]  /*a8e0*/  @!P1 SYNCS.PHASECHK.TRANS64 P1, [R4+URZ+0x2d830], R3 ;  /* 0x02d83003040095a7 */ /* 0x000ea4000802007f */
[----:B--2---:R-:W-:Y:S05]  /*a8f0*/  @!P1 BRA `(.L_x_12) ;  /* 0xfffffffc00f09947 */ /* 0x004fea000383ffff */
[----:B------:R-:W-:Y:S05]  /*a900*/  BRA `(.L_x_11) ;  /* 0xffffff6800747947 */ /* 0x000fea000383ffff */
.L_x_18:
[----:B--2---:R-:W-:-:S04]  /*a910*/  IMAD.U32 R3, RZ, RZ, UR6 ;  /* 0x00000006ff037e24 */ /* 0x004fc8000f8e00ff */
[----:B------:R2:W3:Y:S03]  /*a920*/  SYNCS.PHASECHK.TRANS64.TRYWAIT P1, [R3+URZ+0x2d830], R0 ;  /* 0x02d83000030075a7 */ /* 0x0004e6000802017f */
[----:B---3--:R-:W-:Y:S05]  /*a930*/  @!P1 NANOSLEEP.SYNCS 0x989680 ;  /* 0x009896800000995d */ /* 0x008fea0003900000 */
[----:B------:R-:W3:Y:S02]  /*a940*/  @!P1 SYNCS.PHASECHK.TRANS64 P1, [R3+URZ+0x2d830], R0 ;  /* 0x02d83000030095a7 */ /* 0x000ee4000802007f */
[----:B---3--:R-:W-:Y:S05]  /*a950*/  @!P1 BRA `(.L_x_18) ;  /* 0xfffffffc00ec9947 */ /* 0x008fea000383ffff */
[----:B------:R-:W-:Y:S05]  /*a960*/  BRA `(.L_x_15) ;  /* 0xffffff8c00647947 */ /* 0x000fea000383ffff */
.L_x_22:
[----:B-1----:R-:W-:-:S04]  /*a970*/  IMAD.U32 R3, RZ, RZ, UR6 ;  /* 0x00000006ff037e24 */ /* 0x002fc8000f8e00ff */
[----:B------:R1:W2:Y:S03]  /*a980*/  SYNCS.PHASECHK.TRANS64.TRYWAIT P1, [R3+URZ+0x2d850], R0 ;  /* 0x02d85000030075a7 */ /* 0x0002a6000802017f */
[----:B--2---:R-:W-:Y:S05]  /*a990*/  @!P1 NANOSLEEP.SYNCS 0x989680 ;  /* 0x009896800000995d */ /* 0x004fea0003900000 */
[----:B------:R-:W2:Y:S02]  /*a9a0*/  @!P1 SYNCS.PHASECHK.TRANS64 P1, [R3+URZ+0x2d850], R0 ;  /* 0x02d85000030095a7 */ /* 0x000ea4000802007f */
[----:B--2---:R-:W-:Y:S05]  /*a9b0*/  @!P1 BRA `(.L_x_22) ;  /* 0xfffffffc00ec9947 */ /* 0x004fea000383ffff */
[----:B------:R-:W-:Y:S05]  /*a9c0*/  BRA `(.L_x_19) ;  /* 0xffffff9000107947 */ /* 0x000fea000383ffff */
.L_x_29:
[----:B--2---:R-:W-:-:S04]  /*a9d0*/  IMAD.U32 R7, RZ, RZ, UR8 ;  /* 0x00000008ff077e24 */ /* 0x004fc8000f8e00ff */
[----:B------:R2:W3:Y:S03]  /*a9e0*/  SYNCS.PHASECHK.TRANS64.TRYWAIT P1, [R7+URZ+0x2d850], R6 ;  /* 0x02d85006070075a7 */ /* 0x0004e6000802017f */
[----:B---3--:R-:W-:Y:S05]  /*a9f0*/  @!P1 NANOSLEEP.SYNCS 0x989680 ;  /* 0x009896800000995d */ /* 0x008fea0003900000 */
[----:B------:R-:W3:Y:S02]  /*aa00*/  @!P1 SYNCS.PHASECHK.TRANS64 P1, [R7+URZ+0x2d850], R6 ;  /* 0x02d85006070095a7 */ /* 0x000ee4000802007f */
[----:B---3--:R-:W-:Y:S05]  /*aa10*/  @!P1 BRA `(.L_x_29) ;  /* 0xfffffffc00ec9947 */ /* 0x008fea000383ffff */
[----:B------:R-:W-:Y:S05]  /*aa20*/  BRA `(.L_x_28) ;  /* 0xffffffac00447947 */ /* 0x000fea000383ffff */
.L_x_40:
[----:B------:R-:W1:Y:S01]  /*aa30*/  S2R R17, SR_TID.X ;  /* 0x0000000000117919 */ /* 0x000e620000002100 */
[----:B------:R-:W-:Y:S01]  /*aa40*/  BSSY B0, `(.L_x_86) ;  /* 0x000000a000007945 */ /* 0x000fe20003800000 */
[----:B------:R-:W-:Y:S02]  /*aa50*/  IMAD.MOV.U32 R12, RZ, RZ, RZ ;  /* 0x000000ffff0c7224 */ /* 0x000fe400078e00ff */
[----:B------:R-:W-:Y:S02]  /*aa60*/  IMAD.MOV.U32 R11, RZ, RZ, 0x1f ;  /* 0x0000001fff0b7424 */ /* 0x000fe400078e00ff */
[----:B------:R-:W-:Y:S01]  /*aa70*/  IMAD.MOV.U32 R15, RZ, RZ, -0x1 ;  /* 0xffffffffff0f7424 */ /* 0x000fe200078e00ff */
[----:B-1----:R-:W-:-:S04]  /*aa80*/  SHF.R.U32.HI R17, RZ, 0x5, R17 ;  /* 0x00000005ff117819 */ /* 0x002fc80000011611 */
[----:B------:R-:W-:-:S05]  /*aa90*/  LOP3.LUT R17, R17, 0x3, RZ, 0xc0, !PT ;  /* 0x0000000311117812 */ /* 0x000fca00078ec0ff */
[----:B------:R-:W-:-:S07]  /*aaa0*/  IMAD.MOV.U32 R13, RZ, RZ, R17 ;  /* 0x000000ffff0d7224 */ /* 0x000fce00078e0011 */
[----:B0-2---:R-:W-:Y:S05]  /*aab0*/  WARPSYNC.COLLECTIVE R15, `(.L_x_87) ;  /* 0x000000000f087348 */ /* 0x005fea0003c00000 */
[----:B------:R1:W3:Y:S02]  /*aac0*/  SHFL.IDX P6, R14, R13, R12, R11 ;  /* 0x0000000c0d0e7389 */ /* 0x0002e400000c000b */
[----:B0123--:R-:W-:Y:S01]  /*aad0*/  ENDCOLLECTIVE ;  /* 0x000000000000791b */ /* 0x00ffe20003800000 */
.L_x_87:
[----:B------:R-:W-:Y:S05]  /*aae0*/  BSYNC B0 ;  /* 0x0000000000007941 */ /* 0x000fea0003800000 */
.L_x_86:
[----:B------:R-:W-:Y:S05]  /*aaf0*/  BRA `(.L_x_88) ;  /* 0xffffffcc00f47947 */ /* 0x000fea000383ffff */
.L_x_43:
[----:B0-----:R0:W1:Y:S02]  /*ab00*/  SYNCS.PHASECHK.TRANS64.TRYWAIT P0, [R0+URZ+0x2d840], R2 ;  /* 0x02d84002000075a7 */ /* 0x001064000800017f */
[----:B-1----:R-:W-:Y:S05]  /*ab10*/  @!P0 NANOSLEEP.SYNCS 0x989680 ;  /* 0x009896800000895d */ /* 0x002fea0003900000 */
[----:B------:R-:W1:Y:S02]  /*ab20*/  @!P0 SYNCS.PHASECHK.TRANS64 P0, [R0+URZ+0x2d840], R2 ;  /* 0x02d84002000085a7 */ /* 0x000e64000800007f */
[----:B-1----:R-:W-:Y:S05]  /*ab30*/  @!P0 BRA `(.L_x_43) ;  /* 0xfffffffc00f08947 */ /* 0x002fea000383ffff */
[----:B------:R-:W-:Y:S05]  /*ab40*/  BRA `(.L_x_89) ;  /* 0xffffffd000e47947 */ /* 0x000fea000383ffff */
.L_x_44:
[----:B------:R-:W-:Y:S01]  /*ab50*/  BSSY B0, `(.L_x_90) ;  /* 0x0000008000007945 */ /* 0x000fe20003800000 */
[----:B------:R-:W-:Y:S02]  /*ab60*/  IMAD.MOV.U32 R13, RZ, RZ, R6 ;  /* 0x000000ffff0d7224 */ /* 0x000fe400078e0006 */
[----:B------:R-:W-:Y:S02]  /*ab70*/  IMAD.MOV.U32 R12, RZ, RZ, RZ ;  /* 0x000000ffff0c7224 */ /* 0x000fe400078e00ff */
[----:B------:R-:W-:Y:S02]  /*ab80*/  IMAD.MOV.U32 R11, RZ, RZ, 0x1c1f ;  /* 0x00001c1fff0b7424 */ /* 0x000fe400078e00ff */
[----:B------:R-:W-:-:S07]  /*ab90*/  IMAD.MOV.U32 R15, RZ, RZ, -0x1 ;  /* 0xffffffffff0f7424 */ /* 0x000fce00078e00ff */
[----:B------:R-:W-:Y:S05]  /*aba0*/  WARPSYNC.COLLECTIVE R15, `(.L_x_91) ;  /* 0x000000000f087348 */ /* 0x000fea0003c00000 */
[----:B------:R0:W1:Y:S02]  /*abb0*/  SHFL.IDX P6, R14, R13, R12, R11 ;  /* 0x0000000c0d0e7389 */ /* 0x00006400000c000b */
[----:B01----:R-:W-:Y:S01]  /*abc0*/  ENDCOLLECTIVE ;  /* 0x000000000000791b */ /* 0x003fe20003800000 */
.L_x_91:
[----:B------:R-:W-:Y:S05]  /*abd0*/  BSYNC B0 ;  /* 0x0000000000007941 */ /* 0x000fea0003800000 */
.L_x_90:
[----:B------:R-:W-:Y:S01]  /*abe0*/  IMAD.MOV.U32 R13, RZ, RZ, R5 ;  /* 0x000000ffff0d7224 */ /* 0x000fe200078e0005 */
[----:B------:R-:W-:Y:S01]  /*abf0*/  MOV R2, R14 ;  /* 0x0000000e00027202 */ /* 0x000fe20000000f00 */
[----:B------:R-:W-:Y:S01]  /*ac00*/  IMAD.MOV.U32 R12, RZ, RZ, RZ ;  /* 0x000000ffff0c7224 */ /* 0x000fe200078e00ff */
[----:B------:R-:W-:Y:S01]  /*ac10*/  ISETP.GE.AND P0, PT, R9, 0x1, PT ;  /* 0x000000010900780c */ /* 0x000fe20003f06270 */
[----:B------:R-:W-:Y:S02]  /*ac20*/  IMAD.MOV.U32 R11, RZ, RZ, 0x1c1f ;  /* 0x00001c1fff0b7424 */ /* 0x000fe400078e00ff */
[----:B------:R-:W-:-:S10]  /*ac30*/  IMAD.MOV.U32 R15, RZ, RZ, -0x1 ;  /* 0xffffffffff0f7424 */ /* 0x000fd400078e00ff */
[----:B------:R-:W-:Y:S05]  /*ac40*/  WARPSYNC.COLLECTIVE R15, `(.L_x_92) ;  /* 0x000000000f087348 */ /* 0x000fea0003c00000 */
[----:B------:R0:W1:Y:S02]  /*ac50*/  SHFL.IDX P6, R14, R13, R12, R11 ;  /* 0x0000000c0d0e7389 */ /* 0x00006400000c000b */
[----:B01----:R-:W-:Y:S01]  /*ac60*/  ENDCOLLECTIVE ;  /* 0x000000000000791b */ /* 0x003fe20003800000 */
.L_x_92:
[----:B------:R-:W-:Y:S01]  /*ac70*/  @P0 LEA R7, R4, UR37, 0x1 ;  /* 0x0000002504070c11 */ /* 0x000fe2000f8e08ff */
[----:B------:R-:W-:Y:S02]  /*ac80*/  IMAD.MOV.U32 R13, RZ, RZ, R6 ;  /* 0x000000ffff0d7224 */ /* 0x000fe400078e0006 */
[----:B------:R-:W-:Y:S02]  /*ac90*/  IMAD.MOV.U32 R12, RZ, RZ, 0x1 ;  /* 0x00000001ff0c7424 */ /* 0x000fe400078e00ff */
[----:B------:R-:W-:-:S07]  /*aca0*/  IMAD.MOV.U32 R3, RZ, RZ, R14 ;  /* 0x000000ffff037224 */ /* 0x000fce00078e000e */
[----:B------:R-:W-:Y:S05]  /*acb0*/  WARPSYNC.COLLECTIVE R15, `(.L_x_93) ;  /* 0x000000000f087348 */ /* 0x000fea0003c00000 */
[----:B------:R0:W1:Y:S02]  /*acc0*/  SHFL.IDX P6, R14, R13, R12, R11 ;  /* 0x0000000c0d0e7389 */ /* 0x00006400000c000b */
[----:B01----:R-:W-:Y:S01]  /*acd0*/  ENDCOLLECTIVE ;  /* 0x000000000000791b */ /* 0x003fe20003800000 */
.L_x_93:
[----:B------:R-:W-:-:S05]  /*ace0*/  @P0 LEA R3, P1, R8, R3, 0x1 ;  /* 0x0000000308030211 */ /* 0x000fca00078208ff */
[----:B------:R-:W-:-:S05]  /*acf0*/  @P0 IMAD.X R2, RZ, RZ, R2, P1 ;  /* 0x000000ffff020224 */ /* 0x000fca00008e0602 */
[----:B------:R-:W-:Y:S01]  /*ad00*/  @P0 LOP3.LUT R3, R3, R2, RZ, 0x3c, !PT ;  /* 0x0000000203030212 */ /* 0x000fe200078e3cff */
[----:B------:R-:W-:-:S03]  /*ad10*/  IMAD.MOV.U32 R13, RZ, RZ, R5 ;  /* 0x000000ffff0d7224 */ /* 0x000fc600078e0005 */
[----:B------:R-:W-:-:S04]  /*ad20*/  @P0 LOP3.LUT R2, R3, R2, RZ, 0x3c, !PT ;  /* 0x0000000203020212 */ /* 0x000fc800078e3cff */
[----:B------:R-:W-:-:S05]  /*ad30*/  @P0 LOP3.LUT R3, R3, R2, RZ, 0x3c, !PT ;  /* 0x0000000203030212 */ /* 0x000fca00078e3cff */
[----:B------:R-:W-:Y:S01]  /*ad40*/  @!PT LDS RZ, [RZ] ;  /* 0x00000000fffff984 */ /* 0x000fe20000000800 */
[----:B------:R-:W-:Y:S01]  /*ad50*/  @!PT LDS RZ, [RZ] ;  /* 0x00000000fffff984 */ /* 0x000fe20000000800 */
[----:B------:R-:W-:Y:S01]  /*ad60*/  @!PT LDS RZ, [RZ] ;  /* 0x00000000fffff984 */ /* 0x000fe20000000800 */
[----:B------:R-:W-:Y:S04]  /*ad70*/  @P0 LDGSTS.E.BYPASS.LTC128B.128 [R7+0x15400], desc[UR48][R2.64], !P4 ;  /* 0x1540000002070fae */ /* 0x000fe8000e101d70 */
[----:B------:R-:W-:Y:S04]  /*ad80*/  @P0 LDGSTS.E.BYPASS.LTC128B.128 [R7+0x17400], desc[UR48][R2.64+0x40], !P3 ;  /* 0x1740004002070fae */ /* 0x000fe8000d901d70 */
[----:B------:R0:W-:Y:S01]  /*ad90*/  @P0 LDGSTS.E.BYPASS.LTC128B.128 [R7+0x19400], desc[UR48][R2.64+0x80], !P2 ;  /* 0x1940008002070fae */ /* 0x0001e2000d101d70 */
[----:B------:R-:W-:Y:S01]  /*ada0*/  ISETP.GE.AND P0, PT, R9, 0x21, PT ;  /* 0x000000210900780c */ /* 0x000fe20003f06270 */
[----:B0-----:R-:W-:-:S12]  /*adb0*/  IMAD.MOV.U32 R2, RZ, RZ, R14 ;  /* 0x000000ffff027224 */ /* 0x001fd800078e000e */
[----:B------:R-:W-:Y:S05]  /*adc0*/  WARPSYNC.COLLECTIVE R15, `(.L_x_94) ;  /* 0x000000000f087348 */ /* 0x000fea0003c00000 */
[----:B------:R0:W1:Y:S02]  /*add0*/  SHFL.IDX P6, R14, R13, R12, R11 ;  /* 0x0000000c0d0e7389 */ /* 0x00006400000c000b */
[----:B01----:R-:W-:Y:S01]  /*ade0*/  ENDCOLLECTIVE ;  /* 0x000000000000791b */ /* 0x003fe20003800000 */
.L_x_94:
[----:B------:R-:W-:Y:S02]  /*adf0*/  @P0 LEA R7, R4, UR37, 0x1 ;  /* 0x0000002504070c11 */ /* 0x000fe4000f8e08ff */
[----:B------:R-:W-:Y:S01]  /*ae00*/  MOV R13, R6 ;  /* 0x00000006000d7202 */ /* 0x000fe20000000f00 */
[----:B------:R-:W-:Y:S02]  /*ae10*/  IMAD.MOV.U32 R12, RZ, RZ, 0x2 ;  /* 0x00000002ff0c7424 */ /* 0x000fe400078e00ff */
[----:B------:R-:W-:-:S07]  /*ae20*/  IMAD.MOV.U32 R3, RZ, RZ, R14 ;  /* 0x000000ffff037224 */ /* 0x000fce00078e000e */
[----:B------:R-:W-:Y:S05]  /*ae30*/  WARPSYNC.COLLECTIVE R15, `(.L_x_95) ;  /* 0x000000000f087348 */ /* 0x000fea0003c00000 */
[----:B------:R0:W1:Y:S02]  /*ae40*/  SHFL.IDX P6, R14, R13, R12, R11 ;  /* 0x0000000c0d0e7389 */ /* 0x00006400000c000b */
[----:B01----:R-:W-:Y:S01]  /*ae50*/  ENDCOLLECTIVE ;  /* 0x000000000000791b */ /* 0x003fe20003800000 */
.L_x_95:
        /* <DEDUP_REMOVED lines=17> */
.L_x_96:
[----:B------:R-:W-:Y:S01]  /*af70*/  @P0 LEA R7, R4, UR37, 0x1 ;  /* 0x0000002504070c11 */ /* 0x000fe2000f8e08ff */
[----:B------:R-:W-:Y:S02]  /*af80*/  IMAD.MOV.U32 R13, RZ, RZ, R6 ;  /* 0x000000ffff0d7224 */ /* 0x000fe400078e0006 */
[----:B------:R-:W-:Y:S02]  /*af90*/  IMAD.MOV.U32 R12, RZ, RZ, 0x3 ;  /* 0x00000003ff0c7424 */ /* 0x000fe400078e00ff */
[----:B------:R-:W-:-:S07]  /*afa0*/  IMAD.MOV.U32 R3, RZ, RZ, R14 ;  /* 0x000000ffff037224 */ /* 0x000fce00078e000e */
[----:B------:R-:W-:Y:S05]  /*afb0*/  WARPSYNC.COLLECTIVE R15, `(.L_x_97) ;  /* 0x000000000f087348 */ /* 0x000fea0003c00000 */
[----:B------:R0:W1:Y:S02]  /*afc0*/  SHFL.IDX P6, R14, R13, R12, R11 ;  /* 0x0000000c0d0e7389 */ /* 0x00006400000c000b */
[----:B01----:R-:W-:Y:S01]  /*afd0*/  ENDCOLLECTIVE ;  /* 0x000000000000791b */ /* 0x003fe20003800000 */
.L_x_97:
[----:B------:R-:W-:-:S05]  /*afe0*/  @P0 LEA R3, P1, R8, R3, 0x1 ;  /* 0x0000000308030211 */ /* 0x000fca00078208ff */
[----:B------:R-:W-:-:S05]  /*aff0*/  @P0 IMAD.X R2, RZ, RZ, R2, P1 ;  /* 0x000000ffff020224 */ /* 0x000fca00008e0602 */
[----:B------:R-:W-:Y:S01]  /*b000*/  @P0 LOP3.LUT R3, R3, R2, RZ, 0x3c, !PT ;  /* 0x0000000203030212 */ /* 0x000fe200078e3cff */
[----:B------:R-:W-:-:S03]  /*b010*/  IMAD.MOV.U32 R13, RZ, RZ, R5 ;  /* 0x000000ffff0d7224 */ /* 0x000fc600078e0005 */
[----:B------:R-:W-:-:S04]  /*b020*/  @P0 LOP3.LUT R2, R3, R2, RZ, 0x3c, !PT ;  /* 0x0000000203020212 */ /* 0x000fc800078e3cff */
[----:B------:R-:W-:Y:S01]  /*b030*/  @P0 LOP3.LUT R3, R3, R2, RZ, 0x3c, !PT ;  /* 0x0000000203030212 */ /* 0x000fe200078e3cff */
[----:B------:R-:W-:-:S04]  /*b040*/  IMAD.MOV.U32 R6, RZ, RZ, R14 ;  /* 0x000000ffff067224 */ /* 0x000fc800078e000e */
[----:B------:R-:W-:Y:S01]  /*b050*/  @!PT LDS RZ, [RZ] ;  /* 0x00000000fffff984 */ /* 0x000fe20000000800 */
[----:B------:R-:W-:Y:S01]  /*b060*/  @!PT LDS RZ, [RZ] ;  /* 0x00000000fffff984 */ /* 0x000fe20000000800 */
[----:B------:R-:W-:Y:S01]  /*b070*/  @!PT LDS RZ, [RZ] ;  /* 0x00000000fffff984 */ /* 0x000fe20000000800 */
[----:B------:R0:W-:Y:S04]  /*b080*/  @P0 LDGSTS.E.BYPASS.LTC128B.128 [R7+0x16400], desc[UR48][R2.64], !P4 ;  /* 0x1640000002070fae */ /* 0x0001e8000e101d70 */
[----:B------:R0:W-:Y:S04]  /*b090*/  @P0 LDGSTS.E.BYPASS.LTC128B.128 [R7+0x18400], desc[UR48][R2.64+0x40], !P3 ;  /* 0x1840004002070fae */ /* 0x0001e8000d901d70 */
[----:B------:R0:W-:Y:S02]  /*b0a0*/  @P0 LDGSTS.E.BYPASS.LTC128B.128 [R7+0x1a400], desc[UR48][R2.64+0x80], !P2 ;  /* 0x1a40008002070fae */ /* 0x0001e4000d101d70 */
[----:B0-----:R-:W-:Y:S05]  /*b0b0*/  WARPSYNC.COLLECTIVE R15, `(.L_x_98) ;  /* 0x000000000f087348 */ /* 0x001fea0003c00000 */
[----:B------:R1:W2:Y:S02]  /*b0c0*/  SHFL.IDX P6, R14, R13, R12, R11 ;  /* 0x0000000c0d0e7389 */ /* 0x0002a400000c000b */
[----:B012---:R-:W-:Y:S01]  /*b0d0*/  ENDCOLLECTIVE ;  /* 0x000000000000791b */ /* 0x007fe20003800000 */
.L_x_98:
[----:B------:R-:W-:Y:S05]  /*b0e0*/  BRA `(.L_x_99) ;  /* 0xffffffd000987947 */ /* 0x000fea000383ffff */
.L_x_48:
[----:B------:R-:W-:Y:S01]  /*b0f0*/  IMAD.MOV.U32 R13, RZ, RZ, R4 ;  /* 0x000000ffff0d7224 */ /* 0x000fe200078e0004 */
[----:B------:R-:W-:Y:S01]  /*b100*/  MOV R15, 0xffffffff ;  /* 0xffffffff000f7802 */ /* 0x000fe20000000f00 */
[----:B------:R-:W-:Y:S02]  /*b110*/  IMAD.MOV.U32 R12, RZ, RZ, RZ ;  /* 0x000000ffff0c7224 */ /* 0x000fe400078e00ff */
[----:B------:R-:W-:Y:S02]  /*b120*/  IMAD.MOV.U32 R11, RZ, RZ, 0x1c1f ;  /* 0x00001c1fff0b7424 */ /* 0x000fe400078e00ff */
[----:B------:R-:W-:-:S07]  /*b130*/  IMAD R5, R6, 0xc0, R21 ;  /* 0x000000c006057824 */ /* 0x000fce00078e0215 */
[----:B------:R-:W-:Y:S05]  /*b140*/  WARPSYNC.COLLECTIVE R15, `(.L_x_100) ;  /* 0x000000000f087348 */ /* 0x000fea0003c00000 */
[----:B------:R0:W1:Y:S02]  /*b150*/  SHFL.IDX P6, R14, R13, R12, R11 ;  /* 0x0000000c0d0e7389 */ /* 0x00006400000c000b */
[----:B01----:R-:W-:Y:S01]  /*b160*/  ENDCOLLECTIVE ;  /* 0x000000000000791b */ /* 0x003fe20003800000 */
.L_x_100:
[C---:B------:R-:W-:Y:S01]  /*b170*/  VIADD R6, R5.reuse, 0x20 ;  /* 0x0000002005067836 */ /* 0x040fe20000000000 */
[----:B------:R-:W-:Y:S01]  /*b180*/  ISETP.GE.AND P0, PT, R5, UR38, PT ;  /* 0x0000002605007c0c */ /* 0x000fe2000bf06270 */
[----:B------:R-:W-:Y:S02]  /*b190*/  IMAD.MOV.U32 R13, RZ, RZ, R0 ;  /* 0x000000ffff0d7224 */ /* 0x000fe400078e0000 */
[----:B------:R-:W-:-:S10]  /*b1a0*/  IMAD.MOV.U32 R2, RZ, RZ, R14 ;  /* 0x000000ffff027224 */ /* 0x000fd400078e000e */
[----:B------:R-:W-:Y:S05]  /*b1b0*/  WARPSYNC.COLLECTIVE R15, `(.L_x_101) ;  /* 0x000000000f087348 */ /* 0x000fea0003c00000 */
[----:B------:R0:W1:Y:S02]  /*b1c0*/  SHFL.IDX P6, R14, R13, R12, R11 ;  /* 0x0000000c0d0e7389 */ /* 0x00006400000c000b */
[----:B01----:R-:W-:Y:S01]  /*b1d0*/  ENDCOLLECTIVE ;  /* 0x000000000000791b */ /* 0x003fe20003800000 */
.L_x_101:
[----:B------:R-:W-:Y:S02]  /*b1e0*/  IMAD.MOV.U32 R13, RZ, RZ, R4 ;  /* 0x000000ffff0d7224 */ /* 0x000fe400078e0004 */
[----:B------:R-:W-:Y:S02]  /*b1f0*/  IMAD.MOV.U32 R12, RZ, RZ, 0x1 ;  /* 0x00000001ff0c7424 */ /* 0x000fe400078e00ff */
[----:B------:R-:W-:-:S07]  /*b200*/  IMAD.MOV.U32 R3, RZ, RZ, R14 ;  /* 0x000000ffff037224 */ /* 0x000fce00078e000e */
[----:B------:R-:W-:Y:S05]  /*b210*/  WARPSYNC.COLLECTIVE R15, `(.L_x_102) ;  /* 0x000000000f087348 */ /* 0x000fea0003c00000 */
[----:B------:R0:W1:Y:S02]  /*b220*/  SHFL.IDX P6, R14, R13, R12, R11 ;  /* 0x0000000c0d0e7389 */ /* 0x00006400000c000b */
[----:B01----:R-:W-:Y:S01]  /*b230*/  ENDCOLLECTIVE ;  /* 0x000000000000791b */ /* 0x003fe20003800000 */
.L_x_102:
[----:B------:R-:W-:-:S05]  /*b240*/  @!P0 LEA R3, P1, R20, R3, 0x1 ;  /* 0x0000000314038211 */ /* 0x000fca00078208ff */
[----:B------:R-:W-:-:S05]  /*b250*/  @!P0 IMAD.X R2, RZ, RZ, R2, P1 ;  /* 0x000000ffff028224 */ /* 0x000fca00008e0602 */
[----:B------:R-:W-:Y:S01]  /*b260*/  @!P0 LOP3.LUT R3, R3, R2, RZ, 0x3c, !PT ;  /* 0x0000000203038212 */ /* 0x000fe200078e3cff */
[----:B------:R-:W-:-:S03]  /*b270*/  IMAD.MOV.U32 R13, RZ, RZ, R0 ;  /* 0x000000ffff0d7224 */ /* 0x000fc600078e0000 */
[----:B------:R-:W-:-:S04]  /*b280*/  @!P0 LOP3.LUT R2, R3, R2, RZ, 0x3c, !PT ;  /* 0x0000000203028212 */ /* 0x000fc800078e3cff */
[----:B------:R-:W-:-:S05]  /*b290*/  @!P0 LOP3.LUT R3, R3, R2, RZ, 0x3c, !PT ;  /* 0x0000000203038212 */ /* 0x000fca00078e3cff */
[----:B------:R-:W-:Y:S01]  /*b2a0*/  @!PT LDS RZ, [RZ] ;  /* 0x00000000fffff984 */ /* 0x000fe20000000800 */
[----:B------:R-:W-:Y:S01]  /*b2b0*/  @!PT LDS RZ, [RZ] ;  /* 0x00000000fffff984 */ /* 0x000fe20000000800 */
[----:B------:R-:W-:Y:S01]  /*b2c0*/  @!PT LDS RZ, [RZ] ;  /* 0x00000000fffff984 */ /* 0x000fe20000000800 */
[----:B------:R-:W-:Y:S04]  /*b2d0*/  @!P0 LDGSTS.E.BYPASS.LTC128B.128 [R19+0xc400], desc[UR48][R2.64], !P3 ;  /* 0x0c40000002138fae */ /* 0x000fe8000d901d70 */
[----:B------:R-:W-:Y:S04]  /*b2e0*/  @!P0 LDGSTS.E.BYPASS.LTC128B.128 [R19+0xf400], desc[UR48][R2.64+0x40], !P4 ;  /* 0x0f40004002138fae */ /* 0x000fe8000e101d70 */
[----:B------:R0:W-:Y:S01]  /*b2f0*/  @!P0 LDGSTS.E.BYPASS.LTC128B.128 [R19+0x12400], desc[UR48][R2.64+0x80], !P5 ;  /* 0x1240008002138fae */ /* 0x0001e2000e901d70 */
[----:B------:R-:W-:Y:S01]  /*b300*/  ISETP.GE.AND P0, PT, R6, UR38, PT ;  /* 0x0000002606007c0c */ /* 0x000fe2000bf06270 */
[----:B------:R-:W-:-:S02]  /*b310*/  VIADD R6, R5, 0x40 ;  /* 0x0000004005067836 */ /* 0x000fc40000000000 */
[----:B0-----:R-:W-:-:S10]  /*b320*/  IMAD.MOV.U32 R2, RZ, RZ, R14 ;  /* 0x000000ffff027224 */ /* 0x001fd400078e000e */
[----:B------:R-:W-:Y:S05]  /*b330*/  WARPSYNC.COLLECTIVE R15, `(.L_x_103) ;  /* 0x000000000f087348 */ /* 0x000fea0003c00000 */
[----:B------:R0:W1:Y:S02]  /*b340*/  SHFL.IDX P6, R14, R13, R12, R11 ;  /* 0x0000000c0d0e7389 */ /* 0x00006400000c000b */
[----:B01----:R-:W-:Y:S01]  /*b350*/  ENDCOLLECTIVE ;  /* 0x000000000000791b */ /* 0x003fe20003800000 */
.L_x_103:
[----:B------:R-:W-:Y:S01]  /*b360*/  MOV R13, R4 ;  /* 0x00000004000d7202 */ /* 0x000fe20000000f00 */
[----:B------:R-:W-:Y:S02]  /*b370*/  IMAD.MOV.U32 R12, RZ, RZ, 0x2 ;  /* 0x00000002ff0c7424 */ /* 0x000fe400078e00ff */
[----:B------:R-:W-:-:S07]  /*b380*/  IMAD.MOV.U32 R3, RZ, RZ, R14 ;  /* 0x000000ffff037224 */ /* 0x000fce00078e000e */
[----:B------:R-:W-:Y:S05]  /*b390*/  WARPSYNC.COLLECTIVE R15, `(.L_x_104) ;  /* 0x000000000f087348 */ /* 0x000fea0003c00000 */
[----:B------:R0:W1:Y:S02]  /*b3a0*/  SHFL.IDX P6, R14, R13, R12, R11 ;  /* 0x0000000c0d0e7389 */ /* 0x00006400000c000b */
[----:B01----:R-:W-:Y:S01]  /*b3b0*/  ENDCOLLECTIVE ;  /* 0x000000000000791b */ /* 0x003fe20003800000 */
.L_x_104:
        /* <DEDUP_REMOVED lines=13> */
[----:B0-----:R-:W-:-:S12]  /*b490*/  IMAD.MOV.U32 R2, RZ, RZ, R14 ;  /* 0x000000ffff027224 */ /* 0x001fd800078e000e */
[----:B------:R-:W-:Y:S05]  /*b4a0*/  WARPSYNC.COLLECTIVE R15, `(.L_x_105) ;  /* 0x000000000f087348 */ /* 0x000fea0003c00000 */
[----:B------:R0:W1:Y:S02]  /*b4b0*/  SHFL.IDX P6, R14, R13, R12, R11 ;  /* 0x0000000c0d0e7389 */ /* 0x00006400000c000b */
[----:B01----:R-:W-:Y:S01]  /*b4c0*/  ENDCOLLECTIVE ;  /* 0x000000000000791b */ /* 0x003fe20003800000 */
.L_x_105:
[----:B------:R-:W-:Y:S02]  /*b4d0*/  IMAD.MOV.U32 R13, RZ, RZ, R4 ;  /* 0x000000ffff0d7224 */ /* 0x000fe400078e0004 */
[----:B------:R-:W-:Y:S02]  /*b4e0*/  IMAD.MOV.U32 R12, RZ, RZ, 0x3 ;  /* 0x00000003ff0c7424 */ /* 0x000fe400078e00ff */
[----:B------:R-:W-:-:S07]  /*b4f0*/  IMAD.MOV.U32 R3, RZ, RZ, R14 ;  /* 0x000000ffff037224 */ /* 0x000fce00078e000e */
[----:B------:R-:W-:Y:S05]  /*b500*/  WARPSYNC.COLLECTIVE R15, `(.L_x_106) ;  /* 0x000000000f087348 */ /* 0x000fea0003c00000 */
[----:B------:R0:W1:Y:S02]  /*b510*/  SHFL.IDX P6, R14, R13, R12, R11 ;  /* 0x0000000c0d0e7389 */ /* 0x00006400000c000b */
[----:B01----:R-:W-:Y:S01]  /*b520*/  ENDCOLLECTIVE ;  /* 0x000000000000791b */ /* 0x003fe20003800000 */
.L_x_106:
[----:B------:R-:W-:-:S05]  /*b530*/  @!P0 LEA R3, P1, R20, R3, 0x1 ;  /* 0x0000000314038211 */ /* 0x000fca00078208ff */
[----:B------:R-:W-:-:S05]  /*b540*/  @!P0 IMAD.X R2, RZ, RZ, R2, P1 ;  /* 0x000000ffff028224 */ /* 0x000fca00008e0602 */
[-C--:B------:R-:W-:Y:S01]  /*b550*/  @!P0 LOP3.LUT R3, R3, R2.reuse, RZ, 0x3c, !PT ;  /* 0x0000000203038212 */ /* 0x080fe200078e3cff */
[----:B------:R-:W-:Y:S02]  /*b560*/  IMAD.MOV.U32 R13, RZ, RZ, R0 ;  /* 0x000000ffff0d7224 */ /* 0x000fe400078e0000 */
[----:B------:R-:W-:Y:S01]  /*b570*/  VIADD R0, R5, 0x60 ;  /* 0x0000006005007836 */ /* 0x000fe20000000000 */
[----:B------:R-:W-:-:S04]  /*b580*/  @!P0 LOP3.LUT R2, R3, R2, RZ, 0x3c, !PT ;  /* 0x0000000203028212 */ /* 0x000fc800078e3cff */
[----:B------:R-:W-:Y:S01]  /*b590*/  @!P0 LOP3.LUT R3, R3, R2, RZ, 0x3c, !PT ;  /* 0x0000000203038212 */ /* 0x000fe200078e3cff */
[----:B------:R-:W-:-:S07]  /*b5a0*/  IMAD.MOV.U32 R4, RZ, RZ, R14 ;  /* 0x000000ffff047224 */ /* 0x000fce00078e000e */
[----:B------:R-:W-:Y:S05]  /*b5b0*/  WARPSYNC.COLLECTIVE R15, `(.L_x_107) ;  /* 0x000000000f087348 */ /* 0x000fea0003c00000 */
[----:B------:R0:W1:Y:S02]  /*b5c0*/  SHFL.IDX P6, R14, R13, R12, R11 ;  /* 0x0000000c0d0e7389 */ /* 0x00006400000c000b */
[----:B01----:R-:W-:Y:S01]  /*b5d0*/  ENDCOLLECTIVE ;  /* 0x000000000000791b */ /* 0x003fe20003800000 */
.L_x_107:
[----:B------:R-:W-:Y:S01]  /*b5e0*/  @!PT LDS RZ, [RZ] ;  /* 0x00000000fffff984 */ /* 0x000fe20000000800 */
[----:B------:R-:W-:Y:S01]  /*b5f0*/  @!PT LDS RZ, [RZ] ;  /* 0x00000000fffff984 */ /* 0x000fe20000000800 */
[----:B------:R-:W-:Y:S01]  /*b600*/  @!PT LDS RZ, [RZ] ;  /* 0x00000000fffff984 */ /* 0x000fe20000000800 */
[----:B------:R-:W-:Y:S04]  /*b610*/  @!P0 LDGSTS.E.BYPASS.LTC128B.128 [R19+0xd400], desc[UR48][R2.64], !P3 ;  /* 0x0d40000002138fae */ /* 0x000fe8000d901d70 */
[----:B------:R-:W-:Y:S04]  /*b620*/  @!P0 LDGSTS.E.BYPASS.LTC128B.128 [R19+0x10400], desc[UR48][R2.64+0x40], !P4 ;  /* 0x1040004002138fae */ /* 0x000fe8000e101d70 */
[----:B------:R0:W-:Y:S01]  /*b630*/  @!P0 LDGSTS.E.BYPASS.LTC128B.128 [R19+0x13400], desc[UR48][R2.64+0x80], !P5 ;  /* 0x1340008002138fae */ /* 0x0001e2000e901d70 */
[----:B------:R-:W-:Y:S01]  /*b640*/  ISETP.GE.AND P0, PT, R0, UR38, PT ;  /* 0x0000002600007c0c */ /* 0x000fe2000bf06270 */
[----:B------:R-:W-:-:S02]  /*b650*/  IMAD.MOV.U32 R13, RZ, RZ, R7 ;  /* 0x000000ffff0d7224 */ /* 0x000fc400078e0007 */
[----:B------:R-:W-:Y:S02]  /*b660*/  IMAD.MOV.U32 R12, RZ, RZ, RZ ;  /* 0x000000ffff0c7224 */ /* 0x000fe400078e00ff */
[----:B------:R-:W-:-:S08]  /*b670*/  VIADD R0, R5, 0x80 ;  /* 0x0000008005007836 */ /* 0x000fd00000000000 */
[----:B------:R-:W-:-:S05]  /*b680*/  @!P0 LEA R14, P1, R20, R14, 0x1 ;  /* 0x0000000e140e8211 */ /* 0x000fca00078208ff */
[----:B0-----:R-:W-:-:S08]  /*b690*/  @!P0 IMAD.MOV.U32 R2, RZ, RZ, R14 ;  /* 0x000000ffff028224 */ /* 0x001fd000078e000e */
[----:B------:R-:W-:Y:S05]  /*b6a0*/  WARPSYNC.COLLECTIVE R15, `(.L_x_108) ;  /* 0x000000000f087348 */ /* 0x000fea0003c00000 */
[----:B------:R0:W1:Y:S02]  /*b6b0*/  SHFL.IDX P6, R14, R13, R12, R11 ;  /* 0x0000000c0d0e7389 */ /* 0x00006400000c000b */
[----:B01----:R-:W-:Y:S01]  /*b6c0*/  ENDCOLLECTIVE ;  /* 0x000000000000791b */ /* 0x003fe20003800000 */
.L_x_108:
[----:B------:R-:W-:-:S05]  /*b6d0*/  @!P0 IMAD.X R9, RZ, RZ, R4, P1 ;  /* 0x000000ffff098224 */ /* 0x000fca00008e0604 */
[----:B------:R-:W-:-:S05]  /*b6e0*/  @!P0 MOV R3, R9 ;  /* 0x0000000900038202 */ /* 0x000fca0000000f00 */
[----:B------:R-:W-:Y:S01]  /*b6f0*/  @!PT LDS RZ, [RZ] ;  /* 0x00000000fffff984 */ /* 0x000fe20000000800 */
[----:B------:R-:W-:Y:S01]  /*b700*/  @!PT LDS RZ, [RZ] ;  /* 0x00000000fffff984 */ /* 0x000fe20000000800 */
[----:B------:R-:W-:Y:S01]  /*b710*/  @!PT LDS RZ, [RZ] ;  /* 0x00000000fffff984 */ /* 0x000fe20000000800 */
[----:B------:R0:W-:Y:S01]  /*b720*/  @!P0 LDGSTS.E.BYPASS.LTC128B.128 [R19+0xdc00], desc[UR48][R2.64], !P3 ;  /* 0x0dc0000002138fae */ /* 0x0001e2000d901d70 */
[----:B------:R-:W-:-:S03]  /*b730*/  IMAD.MOV.U32 R13, RZ, RZ, R8 ;  /* 0x000000ffff0d7224 */ /* 0x000fc600078e0008 */
[----:B------:R0:W-:Y:S04]  /*b740*/  @!P0 LDGSTS.E.BYPASS.LTC128B.128 [R19+0x10c00], desc[UR48][R2.64+0x40], !P4 ;  /* 0x10c0004002138fae */ /* 0x0001e8000e101d70 */
[----:B------:R0:W-:Y:S01]  /*b750*/  @!P0 LDGSTS.E.BYPASS.LTC128B.128 [R19+0x13c00], desc[UR48][R2.64+0x80], !P5 ;  /* 0x13c0008002138fae */ /* 0x0001e2000e901d70 */
[----:B------:R-:W-:Y:S01]  /*b760*/  ISETP.GE.AND P0, PT, R0, UR38, PT ;  /* 0x0000002600007c0c */ /* 0x000fe2000bf06270 */
[----:B------:R-:W-:-:S12]  /*b770*/  IMAD.MOV.U32 R0, RZ, RZ, R14 ;  /* 0x000000ffff007224 */ /* 0x000fd800078e000e */
[----:B0-----:R-:W-:Y:S05]  /*b780*/  WARPSYNC.COLLECTIVE R15, `(.L_x_109) ;  /* 0x000000000f087348 */ /* 0x001fea0003c00000 */
[----:B------:R1:W2:Y:S02]  /*b790*/  SHFL.IDX P6, R14, R13, R12, R11 ;  /* 0x0000000c0d0e7389 */ /* 0x0002a400000c000b */
[----:B012---:R-:W-:Y:S01]  /*b7a0*/  ENDCOLLECTIVE ;  /* 0x000000000000791b */ /* 0x007fe20003800000 */
.L_x_109:
[----:B------:R-:W-:Y:S02]  /*b7b0*/  IMAD.MOV.U32 R13, RZ, RZ, R7 ;  /* 0x000000ffff0d7224 */ /* 0x000fe400078e0007 */
[----:B------:R-:W-:Y:S01]  /*b7c0*/  IMAD.MOV.U32 R12, RZ, RZ, 0x1 ;  /* 0x00000001ff0c7424 */ /* 0x000fe200078e00ff */
[----:B------:R-:W-:-:S05]  /*b7d0*/  @!P0 LEA R14, P1, R20, R14, 0x1 ;  /* 0x0000000e140e8211 */ /* 0x000fca00078208ff */
[----:B------:R-:W-:-:S08]  /*b7e0*/  @!P0 IMAD.MOV.U32 R2, RZ, RZ, R14 ;  /* 0x000000ffff028224 */ /* 0x000fd000078e000e */
[----:B------:R-:W-:Y:S05]  /*b7f0*/  WARPSYNC.COLLECTIVE R15, `(.L_x_110) ;  /* 0x000000000f087348 */ /* 0x000fea0003c00000 */
[----:B------:R0:W1:Y:S02]  /*b800*/  SHFL.IDX P6, R14, R13, R12, R11 ;  /* 0x0000000c0d0e7389 */ /* 0x00006400000c000b */
[----:B01----:R-:W-:Y:S01]  /*b810*/  ENDCOLLECTIVE ;  /* 0x000000000000791b */ /* 0x003fe20003800000 */
.L_x_110:
[----:B------:R-:W-:-:S04]  /*b820*/  @!P0 IMAD.X R9, RZ, RZ, R0, P1 ;  /* 0x000000ffff098224 */ /* 0x000fc800008e0600 */
[----:B------:R-:W-:-:S05]  /*b830*/  @!P0 IMAD.MOV.U32 R3, RZ, RZ, R9 ;  /* 0x000000ffff038224 */ /* 0x000fca00078e0009 */
[----:B------:R-:W-:Y:S01]  /*b840*/  @!PT LDS RZ, [RZ] ;  /* 0x00000000fffff984 */ /* 0x000fe20000000800 */
[----:B------:R-:W-:Y:S01]  /*b850*/  @!PT LDS RZ, [RZ] ;  /* 0x00000000fffff984 */ /* 0x000fe20000000800 */
[----:B------:R-:W-:Y:S01]  /*b860*/  @!PT LDS RZ, [RZ] ;  /* 0x00000000fffff984 */ /* 0x000fe20000000800 */
[----:B------:R0:W-:Y:S01]  /*b870*/  @!P0 LDGSTS.E.BYPASS.LTC128B.128 [R19+0xe400], desc[UR48][R2.64], !P3 ;  /* 0x0e40000002138fae */ /* 0x0001e2000d901d70 */
[----:B------:R-:W-:-:S03]  /*b880*/  IMAD.MOV.U32 R13, RZ, RZ, R8 ;  /* 0x000000ffff0d7224 */ /* 0x000fc600078e0008 */
[----:B------:R0:W-:Y:S04]  /*b890*/  @!P0 LDGSTS.E.BYPASS.LTC128B.128 [R19+0x11400], desc[UR48][R2.64+0x40], !P4 ;  /* 0x1140004002138fae */ /* 0x0001e8000e101d70 */
[----:B------:R0:W-:Y:S01]  /*b8a0*/  @!P0 LDGSTS.E.BYPASS.LTC128B.128 [R19+0x14400], desc[UR48][R2.64+0x80], !P5 ;  /* 0x1440008002138fae */ /* 0x0001e2000e901d70 */
[----:B------:R-:W-:-:S07]  /*b8b0*/  IMAD.MOV.U32 R7, RZ, RZ, R14 ;  /* 0x000000ffff077224 */ /* 0x000fce00078e000e */
[----:B0-----:R-:W-:Y:S05]  /*b8c0*/  WARPSYNC.COLLECTIVE R15, `(.L_x_111) ;  /* 0x000000000f087348 */ /* 0x001fea0003c00000 */
[----:B------:R1:W2:Y:S02]  /*b8d0*/  SHFL.IDX P6, R14, R13, R12, R11 ;  /* 0x0000000c0d0e7389 */ /* 0x0002a400000c000b */
[----:B012---:R-:W-:Y:S01]  /*b8e0*/  ENDCOLLECTIVE ;  /* 0x000000000000791b */ /* 0x007fe20003800000 */
.L_x_111:
[----:B------:R-:W-:Y:S05]  /*b8f0*/  BRA `(.L_x_112) ;  /* 0xffffffd400707947 */ /* 0x000fea000383ffff */
.L_x_50:
[----:B0-----:R-:W-:-:S04]  /*b900*/  MOV R3, UR37 ;  /* 0x0000002500037c02 */ /* 0x001fc80008000f00 */
[----:B------:R0:W1:Y:S03]  /*b910*/  SYNCS.PHASECHK.TRANS64.TRYWAIT P0, [R3+URZ+0x2d820], R0 ;  /* 0x02d82000030075a7 */ /* 0x000066000800017f */
[----:B-1----:R-:W-:Y:S05]  /*b920*/  @!P0 NANOSLEEP.SYNCS 0x989680 ;  /* 0x009896800000895d */ /* 0x002fea0003900000 */
[----:B------:R-:W1:Y:S02]  /*b930*/  @!P0 SYNCS.PHASECHK.TRANS64 P0, [R3+URZ+0x2d820], R0 ;  /* 0x02d82000030085a7 */ /* 0x000e64000800007f */
[----:B-1----:R-:W-:Y:S05]  /*b940*/  @!P0 BRA `(.L_x_50) ;  /* 0xfffffffc00ec8947 */ /* 0x002fea000383ffff */
[----:B------:R-:W-:Y:S05]  /*b950*/  BRA `(.L_x_113) ;  /* 0xffffffd400ac7947 */ /* 0x000fea000383ffff */
.L_x_54:
[----:B0-----:R0:W1:Y:S02]  /*b960*/  SYNCS.PHASECHK.TRANS64.TRYWAIT P0, [R6+URZ+0x2d840], R0 ;  /* 0x02d84000060075a7 */ /* 0x001064000800017f */
[----:B-1----:R-:W-:Y:S05]  /*b970*/  @!P0 NANOSLEEP.SYNCS 0x989680 ;  /* 0x009896800000895d */ /* 0x002fea0003900000 */
[----:B------:R-:W1:Y:S02]  /*b980*/  @!P0 SYNCS.PHASECHK.TRANS64 P0, [R6+URZ+0x2d840], R0 ;  /* 0x02d84000060085a7 */ /* 0x000e64000800007f */
[----:B-1----:R-:W-:Y:S05]  /*b990*/  @!P0 BRA `(.L_x_54) ;  /* 0xfffffffc00f08947 */ /* 0x002fea000383ffff */
[----:B------:R-:W-:Y:S05]  /*b9a0*/  BRA `(.L_x_114) ;  /* 0xffffffd8007c7947 */ /* 0x000fea000383ffff */
.L_x_55:
        /* <DEDUP_REMOVED lines=8> */
.L_x_116:
[----:B------:R-:W-:Y:S05]  /*ba30*/  BSYNC B1 ;  /* 0x0000000000017941 */ /* 0x000fea0003800000 */
.L_x_115:
[----:B------:R-:W0:Y:S01]  /*ba40*/  S2R R27, SR_TID.X ;  /* 0x00000000001b7919 */ /* 0x000e220000002100 */
[----:B------:R-:W-:Y:S01]  /*ba50*/  IMAD.MOV.U32 R13, RZ, RZ, R8 ;  /* 0x000000ffff0d7224 */ /* 0x000fe200078e0008 */
[----:B------:R-:W-:Y:S01]  /*ba60*/  LEA R9, R9, UR37, 0x1 ;  /* 0x0000002509097c11 */ /* 0x000fe2000f8e08ff */
[----:B------:R-:W-:Y:S02]  /*ba70*/  IMAD.MOV.U32 R12, RZ, RZ, RZ ;  /* 0x000000ffff0c7224 */ /* 0x000fe400078e00ff */
[----:B------:R-:W-:Y:S02]  /*ba80*/  IMAD.MOV.U32 R11, RZ, RZ, 0x1c1f ;  /* 0x00001c1fff0b7424 */ /* 0x000fe400078e00ff */
[----:B------:R-:W-:Y:S02]  /*ba90*/  IMAD.MOV.U32 R15, RZ, RZ, -0x1 ;  /* 0xffffffffff0f7424 */ /* 0x000fe400078e00ff */
[----:B------:R-:W-:-:S07]  /*baa0*/  IMAD.MOV.U32 R3, RZ, RZ, R14 ;  /* 0x000000ffff037224 */ /* 0x000fce00078e000e */
[----:B0-----:R-:W-:Y:S05]  /*bab0*/  WARPSYNC.COLLECTIVE R15, `(.L_x_117) ;  /* 0x000000000f087348 */ /* 0x001fea0003c00000 */
[----:B------:R1:W2:Y:S02]  /*bac0*/  SHFL.IDX P6, R14, R13, R12, R11 ;  /* 0x0000000c0d0e7389 */ /* 0x0002a400000c000b */
[----:B012---:R-:W-:Y:S01]  /*bad0*/  ENDCOLLECTIVE ;  /* 0x000000000000791b */ /* 0x007fe20003800000 */
.L_x_117:
[----:B------:R-:W-:Y:S02]  /*bae0*/  IMAD.MOV.U32 R13, RZ, RZ, R19 ;  /* 0x000000ffff0d7224 */ /* 0x000fe400078e0013 */
[----:B------:R-:W-:Y:S02]  /*baf0*/  IMAD.MOV.U32 R12, RZ, RZ, 0x1 ;  /* 0x00000001ff0c7424 */ /* 0x000fe400078e00ff */
[----:B------:R-:W-:Y:S02]  /*bb00*/  IMAD.SHL.U32 R27, R27, 0x8, RZ ;  /* 0x000000081b1b7824 */ /* 0x000fe400078e00ff */
[----:B------:R-:W-:-:S03]  /*bb10*/  IMAD.MOV.U32 R2, RZ, RZ, R14 ;  /* 0x000000ffff027224 */ /* 0x000fc600078e000e */
[----:B------:R-:W-:-:S07]  /*bb20*/  LOP3.LUT R27, R27, 0x18, RZ, 0xc0, !PT ;  /* 0x000000181b1b7812 */ /* 0x000fce00078ec0ff */
[----:B------:R-:W-:Y:S05]  /*bb30*/  WARPSYNC.COLLECTIVE R15, `(.L_x_118) ;  /* 0x000000000f087348 */ /* 0x000fea0003c00000 */
[----:B------:R0:W1:Y:S02]  /*bb40*/  SHFL.IDX P6, R14, R13, R12, R11 ;  /* 0x0000000c0d0e7389 */ /* 0x00006400000c000b */
[----:B01----:R-:W-:Y:S01]  /*bb50*/  ENDCOLLECTIVE ;  /* 0x000000000000791b */ /* 0x003fe20003800000 */
.L_x_118:
[----:B------:R-:W-:-:S05]  /*bb60*/  IMAD.SHL.U32 R0, R27, 0x2, RZ ;  /* 0x000000021b007824 */ /* 0x000fca00078e00ff */
[----:B------:R-:W-:-:S04]  /*bb70*/  IADD3 R2, P0, R2, R0, RZ ;  /* 0x0000000002027210 */ /* 0x000fc80007f1e0ff */
[----:B------:R-:W-:Y:S01]  /*bb80*/  IADD3.X R3, RZ, R3, RZ, P0, !PT ;  /* 0x00000003ff037210 */ /* 0x000fe200007fe4ff */
[----:B------:R-:W-:-:S04]  /*bb90*/  IMAD.MOV.U32 R13, RZ, RZ, R8 ;  /* 0x000000ffff0d7224 */ /* 0x000fc800078e0008 */
[----:B------:R-:W-:Y:S01]  /*bba0*/  @!PT LDS RZ, [RZ] ;  /* 0x00000000fffff984 */ /* 0x000fe20000000800 */
[----:B------:R-:W-:Y:S01]  /*bbb0*/  @!PT LDS RZ, [RZ] ;  /* 0x00000000fffff984 */ /* 0x000fe20000000800 */
[----:B------:R-:W-:Y:S01]  /*bbc0*/  @!PT LDS RZ, [RZ] ;  /* 0x00000000fffff984 */ /* 0x000fe20000000800 */
[----:B------:R-:W-:Y:S04]  /*bbd0*/  LDGSTS.E.BYPASS.LTC128B.128 [R9+0x15400], desc[UR48][R2.64], !P3 ;  /* 0x1540000002097fae */ /* 0x000fe8000d901d70 */
[----:B------:R-:W-:Y:S04]  /*bbe0*/  LDGSTS.E.BYPASS.LTC128B.128 [R9+0x17400], desc[UR48][R2.64+0x40], !P2 ;  /* 0x1740004002097fae */ /* 0x000fe8000d101d70 */
[----:B------:R0:W-:Y:S02]  /*bbf0*/  LDGSTS.E.BYPASS.LTC128B.128 [R9+0x19400], desc[UR48][R2.64+0x80], !P1 ;  /* 0x1940008002097fae */ /* 0x0001e4000c901d70 */
[----:B0-----:R-:W-:-:S07]  /*bc00*/  IMAD.MOV.U32 R3, RZ, RZ, R14 ;  /* 0x000000ffff037224 */ /* 0x001fce00078e000e */
[----:B------:R-:W-:Y:S05]  /*bc10*/  WARPSYNC.COLLECTIVE R15, `(.L_x_119) ;  /* 0x000000000f087348 */ /* 0x000fea0003c00000 */
[----:B------:R0:W1:Y:S02]  /*bc20*/  SHFL.IDX P6, R14, R13, R12, R11 ;  /* 0x0000000c0d0e7389 */ /* 0x00006400000c000b */
[----:B01----:R-:W-:Y:S01]  /*bc30*/  ENDCOLLECTIVE ;  /* 0x000000000000791b */ /* 0x003fe20003800000 */
.L_x_119:
[----:B------:R-:W-:Y:S02]  /*bc40*/  IMAD.MOV.U32 R13, RZ, RZ, R19 ;  /* 0x000000ffff0d7224 */ /* 0x000fe400078e0013 */
[----:B------:R-:W-:Y:S02]  /*bc50*/  IMAD.MOV.U32 R12, RZ, RZ, 0x2 ;  /* 0x00000002ff0c7424 */ /* 0x000fe400078e00ff */
[----:B------:R-:W-:-:S07]  /*bc60*/  IMAD.MOV.U32 R2, RZ, RZ, R14 ;  /* 0x000000ffff027224 */ /* 0x000fce00078e000e */
[----:B------:R-:W-:Y:S05]  /*bc70*/  WARPSYNC.COLLECTIVE R15, `(.L_x_120) ;  /* 0x000000000f087348 */ /* 0x000fea0003c00000 */
[----:B------:R0:W1:Y:S02]  /*bc80*/  SHFL.IDX P6, R14, R13, R12, R11 ;  /* 0x0000000c0d0e7389 */ /* 0x00006400000c000b */
[----:B01----:R-:W-:Y:S01]  /*bc90*/  ENDCOLLECTIVE ;  /* 0x000000000000791b */ /* 0x003fe20003800000 */
.L_x_120:
[----:B------:R-:W-:-:S05]  /*bca0*/  IADD3 R2, P0, R2, R0, RZ ;  /* 0x0000000002027210 */ /* 0x000fca0007f1e0ff */
[----:B------:R-:W-:-:S05]  /*bcb0*/  IMAD.X R3, RZ, RZ, R3, P0 ;  /* 0x000000ffff037224 */ /* 0x000fca00000e0603 */
[----:B------:R-:W-:Y:S01]  /*bcc0*/  @!PT LDS RZ, [RZ] ;  /* 0x00000000fffff984 */ /* 0x000fe20000000800 */
[----:B------:R-:W-:Y:S01]  /*bcd0*/  @!PT LDS RZ, [RZ] ;  /* 0x00000000fffff984 */ /* 0x000fe20000000800 */
[----:B------:R-:W-:Y:S01]  /*bce0*/  @!PT LDS RZ, [RZ] ;  /* 0x00000000fffff984 */ /* 0x000fe20000000800 */
[----:B------:R0:W-:Y:S01]  /*bcf0*/  LDGSTS.E.BYPASS.LTC128B.128 [R9+0x15c00], desc[UR48][R2.64], !P3 ;  /* 0x15c0000002097fae */ /* 0x0001e2000d901d70 */
[----:B------:R-:W-:-:S03]  /*bd00*/  IMAD.MOV.U32 R13, RZ, RZ, R8 ;  /* 0x000000ffff0d7224 */ /* 0x000fc600078e0008 */
[----:B------:R0:W-:Y:S04]  /*bd10*/  LDGSTS.E.BYPASS.LTC128B.128 [R9+0x17c00], desc[UR48][R2.64+0x40], !P2 ;  /* 0x17c0004002097fae */ /* 0x0001e8000d101d70 */
[----:B------:R0:W-:Y:S01]  /*bd20*/  LDGSTS.E.BYPASS.LTC128B.128 [R9+0x19c00], desc[UR48][R2.64+0x80], !P1 ;  /* 0x19c0008002097fae */ /* 0x0001e2000c901d70 */
[----:B------:R-:W-:-:S07]  /*bd30*/  IMAD.MOV.U32 R27, RZ, RZ, R14 ;  /* 0x000000ffff1b7224 */ /* 0x000fce00078e000e */
[----:B0-----:R-:W-:Y:S05]  /*bd40*/  WARPSYNC.COLLECTIVE R15, `(.L_x_121) ;  /* 0x000000000f087348 */ /* 0x001fea0003c00000 */
[----:B------:R1:W2:Y:S02]  /*bd50*/  SHFL.IDX P6, R14, R13, R12, R11 ;  /* 0x0000000c0d0e7389 */ /* 0x0002a400000c000b */
[----:B012---:R-:W-:Y:S01]  /*bd60*/  ENDCOLLECTIVE ;  /* 0x000000000000791b */ /* 0x007fe20003800000 */
.L_x_121:
[----:B------:R-:W-:Y:S01]  /*bd70*/  MOV R13, R19 ;  /* 0x00000013000d7202 */ /* 0x000fe20000000f00 */
[----:B------:R-:W-:Y:S02]  /*bd80*/  IMAD.MOV.U32 R12, RZ, RZ, 0x3 ;  /* 0x00000003ff0c7424 */ /* 0x000fe400078e00ff */
[----:B------:R-:W-:-:S07]  /*bd90*/  IMAD.MOV.U32 R2, RZ, RZ, R14 ;  /* 0x000000ffff027224 */ /* 0x000fce00078e000e */
[----:B------:R-:W-:Y:S05]  /*bda0*/  WARPSYNC.COLLECTIVE R15, `(.L_x_122) ;  /* 0x000000000f087348 */ /* 0x000fea0003c00000 */
[----:B------:R0:W1:Y:S02]  /*bdb0*/  SHFL.IDX P6, R14, R13, R12, R11 ;  /* 0x0000000c0d0e7389 */ /* 0x00006400000c000b */
[----:B01----:R-:W-:Y:S01]  /*bdc0*/  ENDCOLLECTIVE ;  /* 0x000000000000791b */ /* 0x003fe20003800000 */
.L_x_122:
        /* <DEDUP_REMOVED lines=13> */
.L_x_123:
[----:B------:R-:W-:Y:S01]  /*bea0*/  IMAD.MOV.U32 R2, RZ, RZ, R14 ;  /* 0x000000ffff027224 */ /* 0x000fe200078e000e */
[----:B------:R-:W-:Y:S06]  /*beb0*/  BRA `(.L_x_124) ;  /* 0xffffffd800107947 */ /* 0x000fec000383ffff */
.L_x_60:
[----:B-1----:R1:W2:Y:S02]  /*bec0*/  SYNCS.PHASECHK.TRANS64.TRYWAIT P0, [R6+URZ+0x2d860], R2 ;  /* 0x02d86002060075a7 */ /* 0x0022a4000800017f */
[----:B--2---:R-:W-:Y:S05]  /*bed0*/  @!P0 NANOSLEEP.SYNCS 0x989680 ;  /* 0x009896800000895d */ /* 0x004fea0003900000 */
[----:B------:R-:W2:Y:S02]  /*bee0*/  @!P0 SYNCS.PHASECHK.TRANS64 P0, [R6+URZ+0x2d860], R2 ;  /* 0x02d86002060085a7 */ /* 0x000ea4000800007f */
[----:B--2---:R-:W-:Y:S05]  /*bef0*/  @!P0 BRA `(.L_x_60) ;  /* 0xfffffffc00f08947 */ /* 0x004fea000383ffff */
[----:B------:R-:W-:Y:S05]  /*bf00*/  BRA `(.L_x_125) ;  /* 0xffffffd800707947 */ /* 0x000fea000383ffff */
.L_x_61:
        /* <DEDUP_REMOVED lines=8> */
.L_x_127:
[----:B------:R-:W-:Y:S05]  /*bf90*/  BSYNC B1 ;  /* 0x0000000000017941 */ /* 0x000fea0003800000 */
.L_x_126:
[----:B------:R-:W-:Y:S01]  /*bfa0*/  IMAD.MOV.U32 R13, RZ, RZ, R17 ;  /* 0x000000ffff0d7224 */ /* 0x000fe200078e0011 */
[----:B------:R-:W-:Y:S01]  /*bfb0*/  MOV R15, 0xffffffff ;  /* 0xffffffff000f7802 */ /* 0x000fe20000000f00 */
[----:B------:R-:W-:Y:S01]  /*bfc0*/  IMAD.MOV.U32 R12, RZ, RZ, RZ ;  /* 0x000000ffff0c7224 */ /* 0x000fe200078e00ff */
[----:B------:R-:W-:Y:S01]  /*bfd0*/  LEA R7, R7, UR37, 0x1 ;  /* 0x0000002507077c11 */ /* 0x000fe2000f8e08ff */
[----:B------:R-:W-:Y:S02]  /*bfe0*/  IMAD.MOV.U32 R11, RZ, RZ, 0x1c1f ;  /* 0x00001c1fff0b7424 */ /* 0x000fe400078e00ff */
[----:B------:R-:W-:-:S07]  /*bff0*/  IMAD.MOV.U32 R3, RZ, RZ, R14 ;  /* 0x000000ffff037224 */ /* 0x000fce00078e000e */
[----:B------:R-:W-:Y:S05]  /*c000*/  WARPSYNC.COLLECTIVE R15, `(.L_x_128) ;  /* 0x000000000f087348 */ /* 0x000fea0003c00000 */
[----:B------:R0:W1:Y:S02]  /*c010*/  SHFL.IDX P6, R14, R13, R12, R11 ;  /* 0x0000000c0d0e7389 */ /* 0x00006400000c000b */
[----:B01----:R-:W-:Y:S01]  /*c020*/  ENDCOLLECTIVE ;  /* 0x000000000000791b */ /* 0x003fe20003800000 */
.L_x_128:
[----:B------:R-:W-:Y:S02]  /*c030*/  IMAD.MOV.U32 R13, RZ, RZ, R18 ;  /* 0x000000ffff0d7224 */ /* 0x000fe400078e0012 */
[----:B------:R-:W-:Y:S02]  /*c040*/  IMAD.MOV.U32 R12, RZ, RZ, 0x1 ;  /* 0x00000001ff0c7424 */ /* 0x000fe400078e00ff */
[----:B------:R-:W-:-:S07]  /*c050*/  IMAD.MOV.U32 R2, RZ, RZ, R14 ;  /* 0x000000ffff027224 */ /* 0x000fce00078e000e */
[----:B------:R-:W-:Y:S05]  /*c060*/  WARPSYNC.COLLECTIVE R15, `(.L_x_129) ;  /* 0x000000000f087348 */ /* 0x000fea0003c00000 */
[----:B------:R0:W1:Y:S02]  /*c070*/  SHFL.IDX P6, R14, R13, R12, R11 ;  /* 0x0000000c0d0e7389 */ /* 0x00006400000c000b */
[----:B01----:R-:W-:Y:S01]  /*c080*/  ENDCOLLECTIVE ;  /* 0x000000000000791b */ /* 0x003fe20003800000 */
.L_x_129:
[----:B------:R-:W-:-:S05]  /*c090*/  IADD3 R2, P0, R2, R0, RZ ;  /* 0x0000000002027210 */ /* 0x000fca0007f1e0ff */
[----:B------:R-:W-:Y:S01]  /*c0a0*/  IMAD.X R3, RZ, RZ, R3, P0 ;  /* 0x000000ffff037224 */ /* 0x000fe200000e0603 */
[----:B------:R-:W-:Y:S01]  /*c0b0*/  ISETP.LT.OR P0, PT, R8, 0x1, P3 ;  /* 0x000000010800780c */ /* 0x000fe20001f01670 */
[----:B------:R-:W-:-:S12]  /*c0c0*/  IMAD.MOV.U32 R13, RZ, RZ, R17 ;  /* 0x000000ffff0d7224 */ /* 0x000fd800078e0011 */
[----:B------:R-:W-:Y:S01]  /*c0d0*/  @!PT LDS RZ, [RZ] ;  /* 0x00000000fffff984 */ /* 0x000fe20000000800 */
[----:B------:R-:W-:Y:S01]  /*c0e0*/  @!PT LDS RZ, [RZ] ;  /* 0x00000000fffff984 */ /* 0x000fe20000000800 */
[----:B------:R-:W-:Y:S01]  /*c0f0*/  @!PT LDS RZ, [RZ] ;  /* 0x00000000fffff984 */ /* 0x000fe20000000800 */
[----:B------:R-:W-:Y:S01]  /*c100*/  LDGSTS.E.BYPASS.LTC128B.128 [R7+0x400], desc[UR48][R2.64], !P0 ;  /* 0x0040000002077fae */ /* 0x000fe2000c101d70 */
[----:B------:R-:W-:-:S13]  /*c110*/  ISETP.LT.OR P0, PT, R8, 0x1, P2 ;  /* 0x000000010800780c */ /* 0x000fda0001701670 */
[----:B------:R-:W-:Y:S01]  /*c120*/  LDGSTS.E.BYPASS.LTC128B.128 [R7+0x2400], desc[UR48][R2.64+0x40], !P0 ;  /* 0x0240004002077fae */ /* 0x000fe2000c101d70 */
[----:B------:R-:W-:-:S13]  /*c130*/  ISETP.LT.OR P0, PT, R8, 0x1, P1 ;  /* 0x000000010800780c */ /* 0x000fda0000f01670 */
[----:B------:R0:W-:Y:S02]  /*c140*/  LDGSTS.E.BYPASS.LTC128B.128 [R7+0x4400], desc[UR48][R2.64+0x80], !P0 ;  /* 0x0440008002077fae */ /* 0x0001e4000c101d70 */
[----:B0-----:R-:W-:-:S07]  /*c150*/  IMAD.MOV.U32 R3, RZ, RZ, R14 ;  /* 0x000000ffff037224 */ /* 0x001fce00078e000e */
[----:B------:R-:W-:Y:S05]  /*c160*/  WARPSYNC.COLLECTIVE R15, `(.L_x_130) ;  /* 0x000000000f087348 */ /* 0x000fea0003c00000 */
[----:B------:R0:W1:Y:S02]  /*c170*/  SHFL.IDX P6, R14, R13, R12, R11 ;  /* 0x0000000c0d0e7389 */ /* 0x00006400000c000b */
[----:B01----:R-:W-:Y:S01]  /*c180*/  ENDCOLLECTIVE ;  /* 0x000000000000791b */ /* 0x003fe20003800000 */
.L_x_130:
[----:B------:R-:W-:Y:S02]  /*c190*/  IMAD.MOV.U32 R13, RZ, RZ, R18 ;  /* 0x000000ffff0d7224 */ /* 0x000fe400078e0012 */
[----:B------:R-:W-:Y:S02]  /*c1a0*/  IMAD.MOV.U32 R12, RZ, RZ, 0x2 ;  /* 0x00000002ff0c7424 */ /* 0x000fe400078e00ff */
[----:B------:R-:W-:-:S07]  /*c1b0*/  IMAD.MOV.U32 R2, RZ, RZ, R14 ;  /* 0x000000ffff027224 */ /* 0x000fce00078e000e */
[----:B------:R-:W-:Y:S05]  /*c1c0*/  WARPSYNC.COLLECTIVE R15, `(.L_x_131) ;  /* 0x000000000f087348 */ /* 0x000fea0003c00000 */
[----:B------:R0:W1:Y:S02]  /*c1d0*/  SHFL.IDX P6, R14, R13, R12, R11 ;  /* 0x0000000c0d0e7389 */ /* 0x00006400000c000b */
[----:B01----:R-:W-:Y:S01]  /*c1e0*/  ENDCOLLECTIVE ;  /* 0x000000000000791b */ /* 0x003fe20003800000 */
.L_x_131:
        /* <DEDUP_REMOVED lines=16> */
.L_x_132:
[----:B------:R-:W-:Y:S02]  /*c2f0*/  IMAD.MOV.U32 R13, RZ, RZ, R18 ;  /* 0x000000ffff0d7224 */ /* 0x000fe400078e0012 */
[----:B------:R-:W-:Y:S01]  /*c300*/  IMAD.MOV.U32 R12, RZ, RZ, 0x3 ;  /* 0x00000003ff0c7424 */ /* 0x000fe200078e00ff */
[----:B------:R-:W-:-:S07]  /*c310*/  MOV R2, R14 ;  /* 0x0000000e00027202 */ /* 0x000fce0000000f00 */
[----:B------:R-:W-:Y:S05]  /*c320*/  WARPSYNC.COLLECTIVE R15, `(.L_x_133) ;  /* 0x000000000f087348 */ /* 0x000fea0003c00000 */
[----:B------:R0:W1:Y:S02]  /*c330*/  SHFL.IDX P6, R14, R13, R12, R11 ;  /* 0x0000000c0d0e7389 */ /* 0x00006400000c000b */
[----:B01----:R-:W-:Y:S01]  /*c340*/  ENDCOLLECTIVE ;  /* 0x000000000000791b */ /* 0x003fe20003800000 */
.L_x_133:
[----:B------:R-:W-:-:S05]  /*c350*/  IADD3 R2, P0, R2, R0, RZ ;  /* 0x0000000002027210 */ /* 0x000fca0007f1e0ff */
[----:B------:R-:W-:Y:S01]  /*c360*/  IMAD.X R3, RZ, RZ, R3, P0 ;  /* 0x000000ffff037224 */ /* 0x000fe200000e0603 */
[----:B------:R-:W-:Y:S01]  /*c370*/  ISETP.LT.OR P0, PT, R8, 0x41, P3 ;  /* 0x000000410800780c */ /* 0x000fe20001f01670 */
[----:B------:R-:W-:-:S12]  /*c380*/  IMAD.MOV.U32 R13, RZ, RZ, R17 ;  /* 0x000000ffff0d7224 */ /* 0x000fd800078e0011 */
[----:B------:R-:W-:Y:S01]  /*c390*/  @!PT LDS RZ, [RZ] ;  /* 0x00000000fffff984 */ /* 0x000fe20000000800 */
[----:B------:R-:W-:Y:S01]  /*c3a0*/  @!PT LDS RZ, [RZ] ;  /* 0x00000000fffff984 */ /* 0x000fe20000000800 */
[----:B------:R-:W-:Y:S01]  /*c3b0*/  @!PT LDS RZ, [RZ] ;  /* 0x00000000fffff984 */ /* 0x000fe20000000800 */
[----:B------:R0:W-:Y:S01]  /*c3c0*/  LDGSTS.E.BYPASS.LTC128B.128 [R7+0x1400], desc[UR48][R2.64], !P0 ;  /* 0x0140000002077fae */ /* 0x0001e2000c101d70 */
[----:B------:R-:W-:Y:S01]  /*c3d0*/  ISETP.LT.OR P0, PT, R8, 0x41, P2 ;  /* 0x000000410800780c */ /* 0x000fe20001701670 */
[----:B------:R-:W-:-:S12]  /*c3e0*/  IMAD.MOV.U32 R18, RZ, RZ, R14 ;  /* 0x000000ffff127224 */ /* 0x000fd800078e000e */
[----:B0-----:R-:W-:Y:S05]  /*c3f0*/  WARPSYNC.COLLECTIVE R15, `(.L_x_134) ;  /* 0x000000000f087348 */ /* 0x001fea0003c00000 */
[----:B------:R1:W2:Y:S02]  /*c400*/  SHFL.IDX P6, R14, R13, R12, R11 ;  /* 0x0000000c0d0e7389 */ /* 0x0002a400000c000b */
[----:B012---:R-:W-:Y:S01]  /*c410*/  ENDCOLLECTIVE ;  /* 0x000000000000791b */ /* 0x007fe20003800000 */
.L_x_134:
[----:B------:R-:W-:Y:S01]  /*c420*/  @!PT LDS RZ, [RZ] ;  /* 0x00000000fffff984 */ /* 0x000fe20000000800 */
[----:B------:R-:W-:Y:S01]  /*c430*/  @!PT LDS RZ, [RZ] ;  /* 0x00000000fffff984 */ /* 0x000fe20000000800 */
[----:B------:R-:W-:Y:S01]  /*c440*/  @!PT LDS RZ, [RZ] ;  /* 0x00000000fffff984 */ /* 0x000fe20000000800 */
[----:B------:R-:W-:Y:S01]  /*c450*/  LDGSTS.E.BYPASS.LTC128B.128 [R7+0x3400], desc[UR48][R2.64+0x40], !P0 ;  /* 0x0340004002077fae */ /* 0x000fe2000c101d70 */
[----:B------:R-:W-:-:S13]  /*c460*/  ISETP.LT.OR P0, PT, R8, 0x41, P1 ;  /* 0x000000410800780c */ /* 0x000fda0000f01670 */
[----:B------:R0:W-:Y:S02]  /*c470*/  LDGSTS.E.BYPASS.LTC128B.128 [R7+0x5400], desc[UR48][R2.64+0x80], !P0 ;  /* 0x0540008002077fae */ /* 0x0001e4000c101d70 */
[----:B0-----:R-:W-:Y:S01]  /*c480*/  IMAD.MOV.U32 R2, RZ, RZ, R14 ;  /* 0x000000ffff027224 */ /* 0x001fe200078e000e */
[----:B------:R-:W-:Y:S06]  /*c490*/  BRA `(.L_x_135) ;  /* 0xffffffd400c87947 */ /* 0x000fec000383ffff */
.L_x_67:
[----:B0-----:R0:W1:Y:S02]  /*c4a0*/  SYNCS.PHASECHK.TRANS64.TRYWAIT P0, [R4+URZ+0x2d860], R3 ;  /* 0x02d86003040075a7 */ /* 0x001064000800017f */
[----:B-1----:R-:W-:Y:S05]  /*c4b0*/  @!P0 NANOSLEEP.SYNCS 0x989680 ;  /* 0x009896800000895d */ /* 0x002fea0003900000 */
[----:B------:R-:W1:Y:S02]  /*c4c0*/  @!P0 SYNCS.PHASECHK.TRANS64 P0, [R4+URZ+0x2d860], R3 ;  /* 0x02d86003040085a7 */ /* 0x000e64000800007f */
[----:B-1----:R-:W-:Y:S05]  /*c4d0*/  @!P0 BRA `(.L_x_67) ;  /* 0xfffffffc00f08947 */ /* 0x002fea000383ffff */
[----:B------:R-:W-:Y:S05]  /*c4e0*/  BRA `(.L_x_136) ;  /* 0xffffffd800a87947 */ /* 0x000fea000383ffff */
.L_x_68:
[----:B------:R-:W-:Y:S01]  /*c4f0*/  BSSY B0, `(.L_x_137) ;  /* 0x0000008000007945 */ /* 0x000fe20003800000 */
[----:B------:R-:W-:Y:S02]  /*c500*/  IMAD.MOV.U32 R13, RZ, RZ, R18 ;  /* 0x000000ffff0d7224 */ /* 0x000fe400078e0012 */
[----:B------:R-:W-:Y:S02]  /*c510*/  IMAD.MOV.U32 R12, RZ, RZ, RZ ;  /* 0x000000ffff0c7224 */ /* 0x000fe400078e00ff */
[----:B------:R-:W-:Y:S02]  /*c520*/  IMAD.MOV.U32 R11, RZ, RZ, 0x1c1f ;  /* 0x00001c1fff0b7424 */ /* 0x000fe400078e00ff */
[----:B------:R-:W-:-:S07]  /*c530*/  IMAD.MOV.U32 R15, RZ, RZ, -0x1 ;  /* 0xffffffffff0f7424 */ /* 0x000fce00078e00ff */
[----:B0-----:R-:W-:Y:S05]  /*c540*/  WARPSYNC.COLLECTIVE R15, `(.L_x_138) ;  /* 0x000000000f087348 */ /* 0x001fea0003c00000 */
[----:B------:R1:W2:Y:S02]  /*c550*/  SHFL.IDX P6, R14, R13, R12, R11 ;  /* 0x0000000c0d0e7389 */ /* 0x0002a400000c000b */
[----:B012---:R-:W-:Y:S01]  /*c560*/  ENDCOLLECTIVE ;  /* 0x000000000000791b */ /* 0x007fe20003800000 */
.L_x_138:
[----:B------:R-:W-:Y:S05]  /*c570*/  BSYNC B0 ;  /* 0x0000000000007941 */ /* 0x000fea0003800000 */
.L_x_137:
[----:B------:R-:W0:Y:S01]  /*c580*/  S2R R2, SR_TID.X ;  /* 0x0000000000027919 */ /* 0x000e220000002100 */
[----:B------:R-:W-:Y:S01]  /*c590*/  IMAD.MOV.U32 R13, RZ, RZ, R17 ;  /* 0x000000ffff0d7224 */ /* 0x000fe200078e0011 */
[----:B------:R-:W-:Y:S01]  /*c5a0*/  MOV R12, RZ ;  /* 0x000000ff000c7202 */ /* 0x000fe20000000f00 */
[----:B------:R-:W-:Y:S02]  /*c5b0*/  IMAD.MOV.U32 R11, RZ, RZ, 0x1c1f ;  /* 0x00001c1fff0b7424 */ /* 0x000fe400078e00ff */
[----:B------:R-:W-:Y:S02]  /*c5c0*/  IMAD.MOV.U32 R15, RZ, RZ, -0x1 ;  /* 0xffffffffff0f7424 */ /* 0x000fe400078e00ff */
[----:B------:R-:W-:-:S07]  /*c5d0*/  IMAD.MOV.U32 R0, RZ, RZ, R14 ;  /* 0x000000ffff007224 */ /* 0x000fce00078e000e */
[----:B0-----:R-:W-:Y:S05]  /*c5e0*/  WARPSYNC.COLLECTIVE R15, `(.L_x_139) ;  /* 0x000000000f087348 */ /* 0x001fea0003c00000 */
[----:B------:R1:W2:Y:S02]  /*c5f0*/  SHFL.IDX P6, R14, R13, R12, R11 ;  /* 0x0000000c0d0e7389 */ /* 0x0002a400000c000b */
[----:B012---:R-:W-:Y:S01]  /*c600*/  ENDCOLLECTIVE ;  /* 0x000000000000791b */ /* 0x007fe20003800000 */
.L_x_139:
[----:B------:R-:W-:Y:S02]  /*c610*/  IMAD.MOV.U32 R13, RZ, RZ, R18 ;  /* 0x000000ffff0d7224 */ /* 0x000fe400078e0012 */
[----:B------:R-:W-:Y:S02]  /*c620*/  IMAD.MOV.U32 R12, RZ, RZ, 0x1 ;  /* 0x00000001ff0c7424 */ /* 0x000fe400078e00ff */
[----:B------:R-:W-:-:S05]  /*c630*/  IMAD.SHL.U32 R2, R2, 0x8, RZ ;  /* 0x0000000802027824 */ /* 0x000fca00078e00ff */
[----:B------:R-:W-:-:S05]  /*c640*/  LOP3.LUT R2, R2, 0x18, RZ, 0xc0, !PT ;  /* 0x0000001802027812 */ /* 0x000fca00078ec0ff */
[----:B------:R-:W-:-:S05]  /*c650*/  IMAD.SHL.U32 R6, R2, 0x2, RZ ;  /* 0x0000000202067824 */ /* 0x000fca00078e00ff */
[----:B------:R-:W-:-:S13]  /*c660*/  IADD3 R2, P0, R14, R6, RZ ;  /* 0x000000060e027210 */ /* 0x000fda0007f1e0ff */
[----:B------:R-:W-:Y:S05]  /*c670*/  WARPSYNC.COLLECTIVE R15, `(.L_x_140) ;  /* 0x000000000f087348 */ /* 0x000fea0003c00000 */
[----:B------:R0:W1:Y:S02]  /*c680*/  SHFL.IDX P6, R14, R13, R12, R11 ;  /* 0x0000000c0d0e7389 */ /* 0x00006400000c000b */
[----:B01----:R-:W-:Y:S01]  /*c690*/  ENDCOLLECTIVE ;  /* 0x000000000000791b */ /* 0x003fe20003800000 */
.L_x_140:
[----:B------:R-:W-:Y:S01]  /*c6a0*/  IMAD.X R3, RZ, RZ, R0, P0 ;  /* 0x000000ffff037224 */ /* 0x000fe200000e0600 */
[----:B------:R-:W-:Y:S02]  /*c6b0*/  ISETP.LT.OR P0, PT, R5, 0x1, P3 ;  /* 0x000000010500780c */ /* 0x000fe40001f01670 */
[----:B------:R-:W-:Y:S01]  /*c6c0*/  LEA R0, R7, UR37, 0x1 ;  /* 0x0000002507007c11 */ /* 0x000fe2000f8e08ff */
[----:B------:R-:W-:-:S10]  /*c6d0*/  IMAD.MOV.U32 R13, RZ, RZ, R17 ;  /* 0x000000ffff0d7224 */ /* 0x000fd400078e0011 */
        /* <DEDUP_REMOVED lines=12> */
.L_x_141:
[----:B------:R-:W-:Y:S02]  /*c7a0*/  IMAD.MOV.U32 R13, RZ, RZ, R18 ;  /* 0x000000ffff0d7224 */ /* 0x000fe400078e0012 */
[----:B------:R-:W-:Y:S01]  /*c7b0*/  IMAD.MOV.U32 R12, RZ, RZ, 0x2 ;  /* 0x00000002ff0c7424 */ /* 0x000fe200078e00ff */
[----:B------:R-:W-:-:S13]  /*c7c0*/  IADD3 R2, P0, R14, R6, RZ ;  /* 0x000000060e027210 */ /* 0x000fda0007f1e0ff */
[----:B------:R-:W-:Y:S05]  /*c7d0*/  WARPSYNC.COLLECTIVE R15, `(.L_x_142) ;  /* 0x000000000f087348 */ /* 0x000fea0003c00000 */
[----:B------:R0:W1:Y:S02]  /*c7e0*/  SHFL.IDX P6, R14, R13, R12, R11 ;  /* 0x0000000c0d0e7389 */ /* 0x00006400000c000b */
[----:B01----:R-:W-:Y:S01]  /*c7f0*/  ENDCOLLECTIVE ;  /* 0x000000000000791b */ /* 0x003fe20003800000 */
.L_x_142:
        /* <DEDUP_REMOVED lines=11> */
[----:B0-----:R-:W-:-:S07]  /*c8b0*/  MOV R3, R14 ;  /* 0x0000000e00037202 */ /* 0x001fce0000000f00 */
[----:B------:R-:W-:Y:S05]  /*c8c0*/  WARPSYNC.COLLECTIVE R15, `(.L_x_143) ;  /* 0x000000000f087348 */ /* 0x000fea0003c00000 */
[----:B------:R0:W1:Y:S02]  /*c8d0*/  SHFL.IDX P6, R14, R13, R12, R11 ;  /* 0x0000000c0d0e7389 */ /* 0x00006400000c000b */
[----:B01----:R-:W-:Y:S01]  /*c8e0*/  ENDCOLLECTIVE ;  /* 0x000000000000791b */ /* 0x003fe20003800000 */
.L_x_143:
[----:B------:R-:W-:Y:S02]  /*c8f0*/  IMAD.MOV.U32 R13, RZ, RZ, R18 ;  /* 0x000000ffff0d7224 */ /* 0x000fe400078e0012 */
[----:B------:R-:W-:Y:S01]  /*c900*/  IMAD.MOV.U32 R12, RZ, RZ, 0x3 ;  /* 0x00000003ff0c7424 */ /* 0x000fe200078e00ff */
[----:B------:R-:W-:-:S13]  /*c910*/  IADD3 R2, P0, R14, R6, RZ ;  /* 0x000000060e027210 */ /* 0x000fda0007f1e0ff */
[----:B------:R-:W-:Y:S05]  /*c920*/  WARPSYNC.COLLECTIVE R15, `(.L_x_144) ;  /* 0x000000000f087348 */ /* 0x000fea0003c00000 */
[----:B------:R0:W1:Y:S02]  /*c930*/  SHFL.IDX P6, R14, R13, R12, R11 ;  /* 0x0000000c0d0e7389 */ /* 0x00006400000c000b */
[----:B01----:R-:W-:Y:S01]  /*c940*/  ENDCOLLECTIVE ;  /* 0x000000000000791b */ /* 0x003fe20003800000 */
.L_x_144:
        /* <DEDUP_REMOVED lines=12> */
.L_x_145:
[----:B------:R-:W-:Y:S01]  /*ca10*/  @!PT LDS RZ, [RZ] ;  /* 0x00000000fffff984 */ /* 0x000fe20000000800 */
[----:B------:R-:W-:Y:S01]  /*ca20*/  @!PT LDS RZ, [RZ] ;  /* 0x00000000fffff984 */ /* 0x000fe20000000800 */
[----:B------:R-:W-:Y:S01]  /*ca30*/  @!PT LDS RZ, [RZ] ;  /* 0x00000000fffff984 */ /* 0x000fe20000000800 */
[----:B------:R0:W-:Y:S01]  /*ca40*/  LDGSTS.E.BYPASS.LTC128B.128 [R0+0x3400], desc[UR48][R2.64+0x40], !P0 ;  /* 0x0340004002007fae */ /* 0x0001e2000c101d70 */
[----:B------:R-:W-:-:S13]  /*ca50*/  ISETP.LT.OR P0, PT, R5, 0x41, P1 ;  /* 0x000000410500780c */ /* 0x000fda0000f01670 */
[----:B------:R0:W-:Y:S01]  /*ca60*/  LDGSTS.E.BYPASS.LTC128B.128 [R0+0x5400], desc[UR48][R2.64+0x80], !P0 ;  /* 0x0540008002007fae */ /* 0x0001e2000c101d70 */
[----:B------:R-:W-:Y:S05]  /*ca70*/  BRA `(.L_x_146) ;  /* 0xffffffd800047947 */ /* 0x000fea000383ffff */
.L_x_73:
[----:B0-----:R0:W1:Y:S02]  /*ca80*/  SYNCS.PHASECHK.TRANS64.TRYWAIT P0, [R4+URZ+0x2d820], R0 ;  /* 0x02d82000040075a7 */ /* 0x001064000800017f */
[----:B-1----:R-:W-:Y:S05]  /*ca90*/  @!P0 NANOSLEEP.SYNCS 0x989680 ;  /* 0x009896800000895d */ /* 0x002fea0003900000 */
[----:B------:R-:W1:Y:S02]  /*caa0*/  @!P0 SYNCS.PHASECHK.TRANS64 P0, [R4+URZ+0x2d820], R0 ;  /* 0x02d82000040085a7 */ /* 0x000e64000800007f */
[----:B-1----:R-:W-:Y:S05]  /*cab0*/  @!P0 BRA `(.L_x_73) ;  /* 0xfffffffc00f08947 */ /* 0x002fea000383ffff */
[----:B------:R-:W-:Y:S05]  /*cac0*/  BRA `(.L_x_147) ;  /* 0xffffffd800ac7947 */ /* 0x000fea000383ffff */
.L_x_74:
        /* <DEDUP_REMOVED lines=8> */
[----:B0-----:R-:W-:Y:S05]  /*cb50*/  WARPSYNC.COLLECTIVE R15, `(.L_x_149) ;  /* 0x000000000f087348 */ /* 0x001fea0003c00000 */
[----:B------:R1:W2:Y:S02]  /*cb60*/  SHFL.IDX P6, R14, R13, R12, R11 ;  /* 0x0000000c0d0e7389 */ /* 0x0002a400000c000b */
[----:B012---:R-:W-:Y:S01]  /*cb70*/  ENDCOLLECTIVE ;  /* 0x000000000000791b */ /* 0x007fe20003800000 */
.L_x_149:
[----:B------:R-:W-:Y:S05]  /*cb80*/  BSYNC B0 ;  /* 0x0000000000007941 */ /* 0x000fea0003800000 */
.L_x_148:
[----:B------:R-:W-:Y:S05]  /*cb90*/  BRA `(.L_x_150) ;  /* 0xffffffd800947947 */ /* 0x000fea000383ffff */
.L_x_77:
[----:B------:R-:W-:Y:S01]  /*cba0*/  BSSY B1, `(.L_x_151) ;  /* 0x0000006000017945 */ /* 0x000fe20003800000 */
[----:B------:R-:W-:-:S07]  /*cbb0*/  IMAD.MOV.U32 R15, RZ, RZ, -0x1 ;  /* 0xffffffffff0f7424 */ /* 0x000fce00078e00ff */
[----:B0-----:R-:W-:Y:S05]  /*cbc0*/  WARPSYNC.COLLECTIVE R15, `(.L_x_152) ;  /* 0x000000000f0c7348 */ /* 0x001fea0003c00000 */
[----:B------:R-:W-:Y:S02]  /*cbd0*/  ELECT P6, UR62, PT ;  /* 0x00000000003e782f */ /* 0x000fe400038c0000 */
[----:B------:R-:W-:Y:S01]  /*cbe0*/  MOV R14, UR62 ;  /* 0x0000003e000e7c02 */ /* 0x000fe20008000f00 */
[----:B0-----:R-:W-:Y:S10]  /*cbf0*/  ENDCOLLECTIVE ;  /* 0x000000000000791b */ /* 0x001ff40003800000 */
.L_x_152:
[----:B------:R-:W-:Y:S05]  /*cc00*/  BSYNC B1 ;  /* 0x0000000000017941 */ /* 0x000fea0003800000 */
.L_x_151:
[----:B------:R-:W-:Y:S05]  /*cc10*/  BRA `(.L_x_153) ;  /* 0xffffffd8008c7947 */ /* 0x000fea000383ffff */
.L_x_79:
[----:B0-----:R0:W1:Y:S02]  /*cc20*/  SYNCS.PHASECHK.TRANS64.TRYWAIT P1, [R3+URZ+0x2d840], R2 ;  /* 0x02d84002030075a7 */ /* 0x001064000802017f */
[----:B-1----:R-:W-:Y:S05]  /*cc30*/  @!P1 NANOSLEEP.SYNCS 0x989680 ;  /* 0x009896800000995d */ /* 0x002fea0003900000 */
[----:B------:R-:W1:Y:S02]  /*cc40*/  @!P1 SYNCS.PHASECHK.TRANS64 P1, [R3+URZ+0x2d840], R2 ;  /* 0x02d84002030095a7 */ /* 0x000e64000802007f */
[----:B-1----:R-:W-:Y:S05]  /*cc50*/  @!P1 BRA `(.L_x_79) ;  /* 0xfffffffc00f09947 */ /* 0x002fea000383ffff */
[----:B------:R-:W-:Y:S05]  /*cc60*/  BRA `(.L_x_154) ;  /* 0xffffffd800ac7947 */ /* 0x000fea000383ffff */
.L_x_81:
[----:B-1----:R1:W2:Y:S02]  /*cc70*/  SYNCS.PHASECHK.TRANS64.TRYWAIT P1, [R23+URZ+0x2d840], R0 ;  /* 0x02d84000170075a7 */ /* 0x0022a4000802017f */
[----:B--2---:R-:W-:Y:S05]  /*cc80*/  @!P1 NANOSLEEP.SYNCS 0x989680 ;  /* 0x009896800000995d */ /* 0x004fea0003900000 */
[----:B------:R-:W2:Y:S02]  /*cc90*/  @!P1 SYNCS.PHASECHK.TRANS64 P1, [R23+URZ+0x2d840], R0 ;  /* 0x02d84000170095a7 */ /* 0x000ea4000802007f */
[----:B--2---:R-:W-:Y:S05]  /*cca0*/  @!P1 BRA `(.L_x_81) ;  /* 0xfffffffc00f09947 */ /* 0x004fea000383ffff */
[----:B------:R-:W-:Y:S05]  /*ccb0*/  BRA `(.L_x_155) ;  /* 0xffffffd800b87947 */ /* 0x000fea000383ffff */
.L_x_83:
[----:B--2---:R2:W3:Y:S02]  /*ccc0*/  SYNCS.PHASECHK.TRANS64.TRYWAIT P1, [R3+URZ+0x2d860], R2 ;  /* 0x02d86002030075a7 */ /* 0x0044e4000802017f */
[----:B---3--:R-:W-:Y:S05]  /*ccd0*/  @!P1 NANOSLEEP.SYNCS 0x989680 ;  /* 0x009896800000995d */ /* 0x008fea0003900000 */
[----:B------:R-:W3:Y:S02]  /*cce0*/  @!P1 SYNCS.PHASECHK.TRANS64 P1, [R3+URZ+0x2d860], R2 ;  /* 0x02d86002030095a7 */ /* 0x000ee4000802007f */
[----:B---3--:R-:W-:Y:S05]  /*ccf0*/  @!P1 BRA `(.L_x_83) ;  /* 0xfffffffc00f09947 */ /* 0x008fea000383ffff */
[----:B------:R-:W-:Y:S05]  /*cd00*/  BRA `(.L_x_156) ;  /* 0xffffffd800b47947 */ /* 0x000fea000383ffff */
.L_x_157:
[----:B------:R-:W-:-:S00]  /*cd10*/  BRA `(.L_x_157) ;  /* 0xfffffffc00fc7947 */ /* 0x000fc0000383ffff */
[----:B------:R-:W-:-:S00]  /*cd20*/  NOP ;  /* 0x0000000000007918 */ /* 0x000fc00000000000 */
        /* <DEDUP_REMOVED lines=13> */
.L_x_2728:


//--------------------- .text._ZN7cutlass13device_kernelIN5flash11enable_sm90INS1_16FlashAttnFwdSm90INS1_25CollectiveMainloopFwdSm90ILi2EN4cute5tupleIJNS5_1CILi1EEES8_S8_EEENS6_IJNS7_ILi192EEENS7_ILi128EEENS7_ILi96EEEEEELi96ENS_6half_tEfNS_4arch4Sm90ELb0ELb0ELb0ELb1ELb1ELb0ELb0ELb0ELb1ELb1ELb0ELb0EEENS1_21CollectiveEpilogueFwdINS6_IJSA_SC_SB_EEES9_SE_SG_Li384ELb1ELb1ELb0ELb0EEENS1_36VarlenDynamicPersistentTileSchedulerILi192ELi128ELi384ELi128ELb0ELb1ELb1ELb0ELb1ELb1EEEEEEEEEvNT_6ParamsE --------------------------
	.section	.text._ZN7cutlass13device_kernelIN5flash11enable_sm90INS1_16FlashAttnFwdSm90INS1_25CollectiveMainloopFwdSm90ILi2EN4cute5tupleIJNS5_1CILi1EEES8_S8_EEENS6_IJNS7_ILi192EEENS7_ILi128EEENS7_ILi96EEEEEELi96ENS_6half_tEfNS_4arch4Sm90ELb0ELb0ELb0ELb1ELb1ELb0ELb0ELb0ELb1ELb1ELb0ELb0EEENS1_21CollectiveEpilogueFwdINS6_IJSA_SC_SB_EEES9_SE_SG_Li384ELb1ELb1ELb0ELb0EEENS1_36VarlenDynamicPersistentTileSchedulerILi192ELi128ELi384ELi128ELb0ELb1ELb1ELb0ELb1ELb1EEEEEEEEEvNT_6ParamsE,"ax",@progbits
	.align	128
.text._ZN7cutlass13device_kernelIN5flash11enable_sm90INS1_16FlashAttnFwdSm90INS1_25CollectiveMainloopFwdSm90ILi2EN4cute5tupleIJNS5_1CILi1EEES8_S8_EEENS6_IJNS7_ILi192EEENS7_ILi128EEENS7_ILi96EEEEEELi96ENS_6half_tEfNS_4arch4Sm90ELb0ELb0ELb0ELb1ELb1ELb0ELb0ELb0ELb1ELb1ELb0ELb0EEENS1_21CollectiveEpilogueFwdINS6_IJSA_SC_SB_EEES9_SE_SG_Li384ELb1ELb1ELb0ELb0EEENS1_36VarlenDynamicPersistentTileSchedulerILi192ELi128ELi384ELi128ELb0ELb1ELb1ELb0ELb1ELb1EEEEEEEEEvNT_6ParamsE:
        .type           _ZN7cutlass13device_kernelIN5flash11enable_sm90INS1_16FlashAttnFwdSm90INS1_25CollectiveMainloopFwdSm90ILi2EN4cute5tupleIJNS5_1CILi1EEES8_S8_EEENS6_IJNS7_ILi192EEENS7_ILi128EEENS7_ILi96EEEEEELi96ENS_6half_tEfNS_4arch4Sm90ELb0ELb0ELb0ELb1ELb1ELb0ELb0ELb0ELb1ELb1ELb0ELb0EEENS1_21CollectiveEpilogueFwdINS6_IJSA_SC_SB_EEES9_SE_SG_Li384ELb1ELb1ELb0ELb0EEENS1_36VarlenDynamicPersistentTileSchedulerILi192ELi128ELi384ELi128ELb0ELb1ELb1ELb0ELb1ELb1EEEEEEEEEvNT_6ParamsE,@function
        .size           _ZN7cutlass13device_kernelIN5flash11enable_sm90INS1_16FlashAttnFwdSm90INS1_25CollectiveMainloopFwdSm90ILi2EN4cute5tupleIJNS5_1CILi1EEES8_S8_EEENS6_IJNS7_ILi192EEENS7_ILi128EEENS7_ILi96EEEEEELi96ENS_6half_tEfNS_4arch4Sm90ELb0ELb0ELb0ELb1ELb1ELb0ELb0ELb0ELb1ELb1ELb0ELb0EEENS1_21CollectiveEpilogueFwdINS6_IJSA_SC_SB_EEES9_SE_SG_Li384ELb1ELb1ELb0ELb0EEENS1_36VarlenDynamicPersistentTileSchedulerILi192ELi128ELi384ELi128ELb0ELb1ELb1ELb0ELb1ELb1EEEEEEEEEvNT_6ParamsE,(.L_x_2729 - _ZN7cutlass13device_kernelIN5flash11enable_sm90INS1_16FlashAttnFwdSm90INS1_25CollectiveMainloopFwdSm90ILi2EN4cute5tupleIJNS5_1CILi1EEES8_S8_EEENS6_IJNS7_ILi192EEENS7_ILi128EEENS7_ILi96EEEEEELi96ENS_6half_tEfNS_4arch4Sm90ELb0ELb0ELb0ELb1ELb1ELb0ELb0ELb0ELb1ELb1ELb0ELb0EEENS1_21CollectiveEpilogueFwdINS6_IJSA_SC_SB_EEES9_SE_SG_Li384ELb1ELb1ELb0ELb0EEENS1_36VarlenDynamicPersistentTileSchedulerILi192ELi128ELi384ELi128ELb0ELb1ELb1ELb0ELb1ELb1EEEEEEEEEvNT_6ParamsE)
        .other          _ZN7cutlass13device_kernelIN5flash11enable_sm90INS1_16FlashAttnFwdSm90INS1_25CollectiveMainloopFwdSm90ILi2EN4cute5tupleIJNS5_1CILi1EEES8_S8_EEENS6_IJNS7_ILi192EEENS7_ILi128EEENS7_ILi96EEEEEELi96ENS_6half_tEfNS_4arch4Sm90ELb0ELb0ELb0ELb1ELb1ELb0ELb0ELb0ELb1ELb1ELb0ELb0EEENS1_21CollectiveEpilogueFwdINS6_IJSA_SC_SB_EEES9_SE_SG_Li384ELb1ELb1ELb0ELb0EEENS1_36VarlenDynamicPersistentTileSchedulerILi192ELi128ELi384ELi128ELb0ELb1ELb1ELb0ELb1ELb1EEEEEEEEEvNT_6ParamsE,@"STO_CUDA_ENTRY STV_DEFAULT"
_ZN7cutlass13device_kernelIN5flash11enable_sm90INS1_16FlashAttnFwdSm90INS1_25CollectiveMainloopFwdSm90ILi2EN4cute5tupleIJNS5_1CILi1EEES8_S8_EEENS6_IJNS7_ILi192EEENS7_ILi128EEENS7_ILi96EEEEEELi96ENS_6half_tEfNS_4arch4Sm90ELb0ELb0ELb0ELb1ELb1ELb0ELb0ELb0ELb1ELb1ELb0ELb0EEENS1_21CollectiveEpilogueFwdINS6_IJSA_SC_SB_EEES9_SE_SG_Li384ELb1ELb1ELb0ELb0EEENS1_36VarlenDynamicPersistentTileSchedulerILi192ELi128ELi384ELi128ELb0ELb1ELb1ELb0ELb1ELb1EEEEEEEEEvNT_6ParamsE:
        /* <DEDUP_REMOVED lines=8> */
[----:B------:R-:W0:Y:S02]  /*0080*/  SHFL.IDX PT, R2, R0, RZ, 0x1f ;  /* 0x00001fff00027589 */ /* 0x000e2400000e0000 */
[C---:B0-----:R-:W-:Y:S02]  /*0090*/  ISETP.NE.OR P0, PT, R2.reuse, RZ, !P0 ;  /* 0x000000ff0200720c */ /* 0x041fe40004705670 */
[----:B------:R-:W-:Y:S02]  /*00a0*/  ISETP.NE.AND P1, PT, R2, RZ, PT ;  /* 0x000000ff0200720c */ /* 0x000fe40003f25270 */
[----:B------:R0:W1:Y:S09]  /*00b0*/  SHFL.IDX PT, R2, R3, RZ, 0x1f ;  /* 0x00001fff03027589 */ /* 0x00007200000e0000 */
[----:B------:R-:W-:Y:S01]  /*00c0*/  VOTEU.ALL UP0, P0 ;  /* 0x00000000003f7886 */ /* 0x000fe20000000000 */
[----:B------:R-:W-:-:S04]  /*00d0*/  VOTEU.ALL UP1, P0 ;  /* 0x00000000003f7886 */ /* 0x000fc80000020000 */
[----:B------:R-:W2:Y:S01]  /*00e0*/  @!UP0 S2UR UR8, SR_CgaCtaId ;  /* 0x00000000000889c3 */ /* 0x000ea20000008800 */
[----:B------:R-:W-:Y:S01]  /*00f0*/  @!UP0 UMOV UR6, 0x400 ;  /* 0x0000040000068882 */ /* 0x000fe20000000000 */
[----:B------:R-:W-:-:S04]  /*0100*/  @!UP0 UIADD3 UR4, -UR4, 0x100000, URZ ;  /* 0x0010000004048890 */ /* 0x000fc8000fffe13f */
[----:B------:R-:W-:Y:S02]  /*0110*/  @!UP0 USHF.L.U32 UR5, UR4, 0xb, URZ ;  /* 0x0000000b04058899 */ /* 0x000fe4000800063f */
[----:B------:R-:W-:Y:S02]  /*0120*/  @!UP0 USHF.L.U32 UR4, UR4, 0x1, URZ ;  /* 0x0000000104048899 */ /* 0x000fe4000800063f */
[----:B--2---:R-:W-:Y:S02]  /*0130*/  @!UP0 ULEA UR8, UR8, UR6, 0x18 ;  /* 0x0000000608088291 */ /* 0x004fe4000f8ec03f */
        /* <DEDUP_REMOVED lines=25> */
.L_x_158:
        /* <DEDUP_REMOVED lines=22> */
.L_x_159:
        /* <DEDUP_REMOVED lines=18> */
.L_x_160:
        /* <DEDUP_REMOVED lines=22> */
.L_x_161:
        /* <DEDUP_REMOVED lines=22> */
.L_x_162:
[----:B------:R-:W-:Y:S01]  /*0810*/  ISETP.NE.AND P0, PT, R2, RZ, PT ;  /* 0x000000ff0200720c */ /* 0x000fe20003f05270 */
[----:B------:R-:W-:Y:S01]  /*0820*/  IMAD.MOV.U32 R2, RZ, RZ, 0x1 ;  /* 0x00000001ff027424 */ /* 0x000fe200078e00ff */
[----:B------:R-:W-:Y:S01]  /*0830*/  NOP ;  /* 0x0000000000007918 */ /* 0x000fe20000000000 */
[----:B------:R-:W-:-:S03]  /*0840*/  ULDC.64 UR36, c[0x0][0x208] ;  /* 0x0000820000247ab9 */ /* 0x000fc60000000a00 */
[----:B------:R-:W-:-:S05]  /*0850*/  SEL R2, R2, 0x2, !P0 ;  /* 0x0000000202027807 */ /* 0x000fca0004000000 */
[----:B------:R0:W-:Y:S02]  /*0860*/  STL [R1+0x1c], R2 ;  /* 0x00001c0201007387 */ /* 0x0001e40000100800 */
[----:B01234-:R-:W-:Y:S06]  /*0870*/  BAR.SYNC.DEFER_BLOCKING 0x0 ;  /* 0x0000000000007b1d */ /* 0x01ffec0000010000 */
[----:B------:R-:W-:Y:S05]  /*0880*/  @!P0 BRA `(.L_x_163) ;  /* 0x0000007400548947 */ /* 0x000fea0003800000 */
.L_x_164:
[----:B------:R-:W-:-:S08]  /*0890*/  NOP ;  /* 0x0000000000007918 */ /* 0x000fd00000000000 */
[----:B------:R-:W0:Y:S02]  /*08a0*/  USETMAXREG.TRY_ALLOC.CTAPOOL UP0, 0xa0 ;  /* 0x000000a0000079c8 */ /* 0x000e240008000600 */
[----:B0-----:R-:W-:-:S13]  /*08b0*/  PLOP3.LUT P0, PT, PT, PT, UP0, 0x80, 0x0 ;  /* 0x000000000000781c */ /* 0x001fda0003f0f008 */
[----:B------:R-:W-:Y:S05]  /*08c0*/  @!P0 BRA `(.L_x_164) ;  /* 0xfffffffc00f08947 */ /* 0x000fea000383ffff */
[----:B------:R-:W0:Y:S01]  /*08d0*/  S2R R2, SR_TID.X ;  /* 0x0000000000027919 */ /* 0x000e220000002100 */
[----:B------:R-:W1:Y:S01]  /*08e0*/  S2UR UR41, SR_CgaCtaId ;  /* 0x00000000002979c3 */ /* 0x000e620000008800 */
[----:B------:R-:W-:Y:S01]  /*08f0*/  UMOV UR40, 0x400 ;  /* 0x0000040000287882 */ /* 0x000fe20000000000 */
[----:B------:R-:W-:Y:S01]  /*0900*/  ULDC UR4, c[0x0][0xc3c] ;  /* 0x00030f0000047ab9 */ /* 0x000fe20000000800 */
[----:B-1----:R-:W-:-:S05]  /*0910*/  ULEA UR40, UR41, UR40, 0x18 ;  /* 0x0000002829287291 */ /* 0x002fca000f8ec03f */
[----:B------:R-:W-:Y:S06]  /*0920*/  BAR.ARV 0x8, 0x200 ;  /* 0x0208000000007b1d */ /* 0x000fec0000002000 */
[----:B0-----:R-:W-:-:S04]  /*0930*/  LOP3.LUT R0, R2, 0xffffff80, RZ, 0xc0, !PT ;  /* 0xffffff8002007812 */ /* 0x001fc800078ec0ff */
[----:B------:R-:W-:-:S13]  /*0940*/  ISETP.NE.AND P0, PT, R0, 0x80, PT ;  /* 0x000000800000780c */ /* 0x000fda0003f05270 */
[----:B------:R-:W-:Y:S08]  /*0950*/  @!P0 BAR.ARV 0x9, 0x100 ;  /* 0x0244000000008b1d */ /* 0x000ff00000002000 */
[----:B------:R-:W-:Y:S06]  /*0960*/  BAR.SYNC.DEFER_BLOCKING 0x5, 0x200 ;  /* 0x0148000000007b1d */ /* 0x000fec0000010000 */
[----:B------:R-:W0:Y:S02]  /*0970*/  LDS.128 R32, [UR40+0x2d8d0] ;  /* 0x02d8d028ff207984 */ /* 0x000e240008000c00 */
[----:B------:R-:W-:Y:S06]  /*0980*/  BAR.ARV 0x4, 0x200 ;  /* 0x0108000000007b1d */ /* 0x000fec0000002000 */
[----:B0-----:R-:W-:-:S13]  /*0990*/  ISETP.GE.AND P0, PT, R35, UR4, PT ;  /* 0x0000000423007c0c */ /* 0x001fda000bf06270 */
[----:B------:R-:W-:Y:S05]  /*09a0*/  @P0 EXIT ;  /* 0x000000000000094d */ /* 0x000fea0003800000 */
[----:B------:R-:W2:Y:S01]  /*09b0*/  LDL.LU R13, [R1+0x1c] ;  /* 0x00001c00010d7983 */ /* 0x000ea20000300800 */
[----:B------:R-:W-:-:S05]  /*09c0*/  VIADD R155, R2, 0xffffff80 ;  /* 0xffffff80029b7836 */ /* 0x000fca0000000000 */
[----:B------:R-:W-:-:S04]  /*09d0*/  SHF.R.S32.HI R0, RZ, 0x1f, R155 ;  /* 0x0000001fff007819 */ /* 0x000fc8000001149b */
[CC--:B------:R-:W-:Y:S02]  /*09e0*/  LEA.HI R147, R0.reuse, R155.reuse, RZ, 0x7 ;  /* 0x0000009b00937211 */ /* 0x0c0fe400078f38ff */
[----:B------:R-:W-:Y:S02]  /*09f0*/  LEA.HI R2, R0, R155, RZ, 0x4 ;  /* 0x0000009b00027211 */ /* 0x000fe400078f20ff */
[----:B------:R-:W-:Y:S02]  /*0a00*/  LOP3.LUT R146, R147, 0xffffff80, RZ, 0xc0, !PT ;  /* 0xffffff8093927812 */ /* 0x000fe400078ec0ff */
[C---:B------:R-:W-:Y:S02]  /*0a10*/  LOP3.LUT R4, R2.reuse, 0xfffffff0, RZ, 0xc0, !PT ;  /* 0xfffffff002047812 */ /* 0x040fe400078ec0ff */
[----:B------:R-:W-:Y:S01]  /*0a20*/  SHF.R.S32.HI R5, RZ, 0x4, R2 ;  /* 0x00000004ff057819 */ /* 0x000fe20000011402 */
[C---:B------:R-:W-:Y:S02]  /*0a30*/  IMAD.IADD R146, R155.reuse, 0x1, -R146 ;  /* 0x000000019b927824 */ /* 0x040fe400078e0a92 */
[----:B------:R-:W-:Y:S01]  /*0a40*/  IMAD.IADD R4, R155, 0x1, -R4 ;  /* 0x000000019b047824 */ /* 0x000fe200078e0a04 */
[----:B------:R-:W-:-:S02]  /*0a50*/  LEA.HI R2, R2, R5, RZ, 0x1 ;  /* 0x0000000502027211 */ /* 0x000fc400078f08ff */
[----:B------:R-:W-:Y:S02]  /*0a60*/  SHF.R.S32.HI R9, RZ, 0x1f, R146 ;  /* 0x0000001fff097819 */ /* 0x000fe40000011492 */
[----:B------:R-:W-:Y:S02]  /*0a70*/  SHF.R.S32.HI R3, RZ, 0x1f, R4 ;  /* 0x0000001fff037819 */ /* 0x000fe40000011404 */
[----:B------:R-:W-:Y:S02]  /*0a80*/  LOP3.LUT R2, R2, 0x1ffffffe, RZ, 0xc0, !PT ;  /* 0x1ffffffe02027812 */ /* 0x000fe400078ec0ff */
[----:B------:R-:W-:Y:S02]  /*0a90*/  LEA.HI R8, R9, R146, RZ, 0x2 ;  /* 0x0000009209087211 */ /* 0x000fe400078f10ff */
[----:B------:R-:W-:Y:S01]  /*0aa0*/  LEA.HI R3, R3, R4, RZ, 0x3 ;  /* 0x0000000403037211 */ /* 0x000fe200078f18ff */
[----:B------:R-:W-:Y:S01]  /*0ab0*/  IMAD.IADD R2, R5, 0x1, -R2 ;  /* 0x0000000105027824 */ /* 0x000fe200078e0a02 */
[----:B------:R-:W-:-:S02]  /*0ac0*/  SHF.R.S32.HI R10, RZ, 0x2, R8 ;  /* 0x00000002ff0a7819 */ /* 0x000fc40000011408 */
[----:B------:R-:W-:Y:S02]  /*0ad0*/  SHF.R.S32.HI R7, RZ, 0x1f, R8 ;  /* 0x0000001fff077819 */ /* 0x000fe40000011408 */
[----:B------:R-:W-:Y:S02]  /*0ae0*/  LOP3.LUT R5, R3, 0xfffffff8, RZ, 0xc0, !PT ;  /* 0xfffffff803057812 */ /* 0x000fe400078ec0ff */
[----:B------:R-:W-:Y:S02]  /*0af0*/  LEA.HI R7, R7, R10, RZ, 0x3 ;  /* 0x0000000a07077211 */ /* 0x000fe400078f18ff */
[----:B------:R-:W-:Y:S01]  /*0b00*/  LEA.HI R6, R0, R155, RZ, 0x5 ;  /* 0x0000009b00067211 */ /* 0x000fe200078f28ff */
[----:B------:R-:W-:Y:S01]  /*0b10*/  IMAD.IADD R5, R4, 0x1, -R5 ;  /* 0x0000000104057824 */ /* 0x000fe200078e0a05 */
[----:B------:R-:W-:Y:S02]  /*0b20*/  LOP3.LUT R11, R7, 0xfffffff8, RZ, 0xc0, !PT ;  /* 0xfffffff8070b7812 */ /* 0x000fe400078ec0ff */
[----:B------:R-:W-:-:S02]  /*0b30*/  SHF.R.S32.HI R6, RZ, 0x5, R6 ;  /* 0x00000005ff067819 */ /* 0x000fc40000011406 */
[C---:B------:R-:W-:Y:S01]  /*0b40*/  R2P PR, R5.reuse, 0x6 ;  /* 0x0000000605007804 */ /* 0x040fe20000000000 */
[----:B------:R-:W-:Y:S02]  /*0b50*/  IMAD.SHL.U32 R5, R5, 0x40, RZ ;  /* 0x0000004005057824 */ /* 0x000fe400078e00ff */
[----:B------:R-:W-:Y:S01]  /*0b60*/  IMAD.IADD R10, R10, 0x1, -R11 ;  /* 0x000000010a0a7824 */ /* 0x000fe200078e0a0b */
[----:B------:R-:W-:Y:S01]  /*0b70*/  LEA R11, R6, R4, 0x4 ;  /* 0x00000004060b7211 */ /* 0x000fe200078e20ff */
[----:B------:R-:W-:Y:S01]  /*0b80*/  IMAD.SHL.U32 R2, R2, 0x8, RZ ;  /* 0x0000000802027824 */ /* 0x000fe200078e00ff */
[----:B------:R-:W-:Y:S01]  /*0b90*/  LOP3.LUT R5, R5, 0x1c0, RZ, 0xc0, !PT ;  /* 0x000001c005057812 */ /* 0x000fe200078ec0ff */
[----:B------:R-:W-:Y:S01]  /*0ba0*/  IMAD.SHL.U32 R3, R3, 0x40, RZ ;  /* 0x0000004003037824 */ /* 0x000fe200078e00ff */
[----:B------:R-:W-:Y:S01]  /*0bb0*/  SHF.R.S32.HI R147, RZ, 0x7, R147 ;  /* 0x00000007ff937819 */ /* 0x000fe20000011493 */
[--C-:B------:R-:W-:Y:S01]  /*0bc0*/  IMAD.U32 R152, R11, 0x20, R2.reuse ;  /* 0x000000200b987824 */ /* 0x100fe200078e0002 */
[----:B------:R-:W-:-:S02]  /*0bd0*/  LOP3.LUT R2, R5, 0x8, R2, 0xf8, !PT ;  /* 0x0000000805027812 */ /* 0x000fc400078ef802 */
[----:B------:R-:W-:Y:S02]  /*0be0*/  LOP3.LUT R3, R3, 0x7ffffe00, RZ, 0xc0, !PT ;  /* 0x7ffffe0003037812 */ /* 0x000fe400078ec0ff */
[----:B------:R-:W-:Y:S01]  /*0bf0*/  SHF.R.U32.HI R5, RZ, 0x3, R5 ;  /* 0x00000003ff057819 */ /* 0x000fe20000011605 */
[----:B------:R-:W-:Y:S01]  /*0c00*/  IMAD.HI R7, R147, 0x55555556, RZ ;  /* 0x5555555693077827 */ /* 0x000fe200078e02ff */
[----:B------:R-:W-:Y:S02]  /*0c10*/  LEA.HI R9, R9, R146, RZ, 0x5 ;  /* 0x0000009209097211 */ /* 0x000fe400078f28ff */
[----:B------:R-:W-:Y:S01]  /*0c20*/  LOP3.LUT R2, R2, R5, RZ, 0x3c, !PT ;  /* 0x0000000502027212 */ /* 0x000fe200078e3cff */
[----:B------:R-:W-:Y:S01]  /*0c30*/  IMAD R3, R6, 0x400, R3 ;  /* 0x0000040006037824 */ /* 0x000fe200078e0203 */
[----:B------:R-:W-:Y:S02]  /*0c40*/  LEA.HI R0, R0, R155, RZ, 0x2 ;  /* 0x0000009b00007211 */ /* 0x000fe400078f10ff */
[----:B------:R-:W-:Y:S01]  /*0c50*/  LEA.HI R4, R7, R7, RZ, 0x1 ;  /* 0x0000000707047211 */ /* 0x000fe200078f08ff */
[----:B------:R-:W-:Y:S01]  /*0c60*/  IMAD.IADD R3, R3, 0x1, R2 ;  /* 0x0000000103037824 */ /* 0x000fe200078e0202 */
[----:B------:R-:W-:-:S02]  /*0c70*/  SHF.R.S32.HI R9, RZ, 0x5, R9 ;  /* 0x00000005ff097819 */ /* 0x000fc40000011409 */
[----:B------:R-:W-:Y:S01]  /*0c80*/  LOP3.LUT R2, R0, 0xfffffffc, RZ, 0xc0, !PT ;  /* 0xfffffffc00027812 */ /* 0x000fe200078ec0ff */
[----:B------:R-:W-:Y:S02]  /*0c90*/  IMAD R4, R4, -0x3, R147 ;  /* 0xfffffffd04047824 */ /* 0x000fe400078e0293 */
[----:B------:R-:W-:Y:S01]  /*0ca0*/  IMAD R9, R9, 0x10, R10 ;  /* 0x0000001009097824 */ /* 0x000fe200078e020a */
[----:B------:R-:W-:Y:S02]  /*0cb0*/  IADD3 R143, R155, -R2, RZ ;  /* 0x800000029b8f7210 */ /* 0x000fe40007ffe0ff */
[----:B------:R-:W-:Y:S01]  /*0cc0*/  LEA R16, R3, UR40, 0x1 ;  /* 0x0000002803107c11 */ /* 0x000fe2000f8e08ff */
[----:B------:R-:W-:Y:S01]  /*0cd0*/  IMAD R148, R4, 0x40, R9 ;  /* 0x0000004004947824 */ /* 0x000fe200078e0209 */
[C---:B------:R-:W-:Y:S01]  /*0ce0*/  LEA.HI R4, R143.reuse, R143, RZ, 0x1 ;  /* 0x0000008f8f047211 */ /* 0x040fe200078f08ff */
[----:B------:R-:W-:Y:S01]  /*0cf0*/  IMAD.MOV.U32 R17, RZ, RZ, 0x40 ;  /* 0x00000040ff117424 */ /* 0x000fe200078e00ff */
[----:B------:R-:W-:Y:S01]  /*0d00*/  LOP3.LUT R7, R8, 0x7ffffffc, RZ, 0xc0, !PT ;  /* 0x7ffffffc08077812 */ /* 0x000fe200078ec0ff */
[----:B------:R-:W-:Y:S01]  /*0d10*/  VIADD R18, R16, 0x21800 ;  /* 0x0002180010127836 */ /* 0x000fe20000000000 */
[----:B------:R-:W-:Y:S01]  /*0d20*/  LOP3.LUT R4, R4, 0x1ffffffe, RZ, 0xc0, !PT ;  /* 0x1ffffffe04047812 */ /* 0x000fe200078ec0ff */
[----:B------:R-:W-:Y:S01]  /*0d30*/  IMAD.SHL.U32 R136, R143, 0x8, RZ ;  /* 0x000000088f887824 */ /* 0x000fe200078e00ff */
[----:B------:R-:W-:Y:S01]  /*0d40*/  SEL R17, R17, 0xffffffc0, !P2 ;  /* 0xffffffc011117807 */ /* 0x000fe20005000000 */
[----:B------:R-:W-:Y:S01]  /*0d50*/  VIADD R22, R16, 0x21820 ;  /* 0x0002182010167836 */ /* 0x000fe20000000000 */
[----:B------:R-:W-:Y:S01]  /*0d60*/  @P1 IADD3 R22, R18, -0x20, RZ ;  /* 0xffffffe012161810 */ /* 0x000fe20007ffe0ff */
[----:B------:R-:W-:-:S02]  /*0d70*/  VIADD R140, R136, 0x20 ;  /* 0x00000020888c7836 */ /* 0x000fc40000000000 */
[----:B------:R-:W-:Y:S02]  /*0d80*/  VIADD R141, R136, 0x40 ;  /* 0x00000040888d7836 */ /* 0x000fe40000000000 */
[----:B------:R-:W-:Y:S02]  /*0d90*/  IMAD.MOV.U32 R12, RZ, RZ, -0x2 ;  /* 0xfffffffeff0c7424 */ /* 0x000fe400078e00ff */
[----:B------:R-:W-:Y:S02]  /*0da0*/  IMAD.IADD R7, R146, 0x1, -R7 ;  /* 0x0000000192077824 */ /* 0x000fe400078e0a07 */
[----:B------:R-:W-:Y:S01]  /*0db0*/  IMAD.IADD R3, R143, 0x1, -R4 ;  /* 0x000000018f037824 */ /* 0x000fe200078e0a04 */
[----:B------:R-:W-:Y:S01]  /*0dc0*/  SHF.R.S32.HI R144, RZ, 0x2, R0 ;  /* 0x00000002ff907819 */ /* 0x000fe20000011400 */
[----:B------:R-:W-:Y:S01]  /*0dd0*/  IMAD.IADD R18, R18, 0x1, R17 ;  /* 0x0000000112127824 */ /* 0x000fe200078e0211 */
[----:B------:R-:W-:Y:S01]  /*0de0*/  SHF.R.S32.HI R154, RZ, 0x1f, R140 ;  /* 0x0000001fff9a7819 */ /* 0x000fe2000001148c */
[----:B------:R-:W-:Y:S01]  /*0df0*/  IMAD R151, R7, R12, 0x80 ;  /* 0x0000008007977424 */ /* 0x000fe200078e020c */
[----:B------:R-:W-:Y:S01]  /*0e00*/  SHF.R.S32.HI R153, RZ, 0x1f, R141 ;  /* 0x0000001fff997819 */ /* 0x000fe2000001148d */
[----:B------:R-:W-:-:S02]  /*0e10*/  IMAD.MOV.U32 R145, RZ, RZ, RZ ;  /* 0x000000ffff917224 */ /* 0x000fc400078e00ff */
[----:B------:R-:W-:Y:S02]  /*0e20*/  IMAD.MOV.U32 R2, RZ, RZ, RZ ;  /* 0x000000ffff027224 */ /* 0x000fe400078e00ff */
[----:B------:R-:W-:Y:S02]  /*0e30*/  IMAD R150, R3, 0x8, R148 ;  /* 0x0000000803967824 */ /* 0x000fe400078e0294 */
[----:B------:R-:W-:Y:S02]  /*0e40*/  IMAD.IADD R17, R17, 0x1, R22 ;  /* 0x0000000111117824 */ /* 0x000fe400078e0216 */
[----:B------:R-:W-:Y:S01]  /*0e50*/  VIADD R23, R22, 0x6000 ;  /* 0x0000600016177836 */ /* 0x000fe20000000000 */
[----:B------:R-:W-:Y:S01]  /*0e60*/  UMOV UR38, URZ ;  /* 0x0000003f00267c82 */ /* 0x000fe20008000000 */
[----:B--2---:R-:W-:-:S07]  /*0e70*/  LOP3.LUT R19, R13, 0x1, RZ, 0xfc, !PT ;  /* 0x000000010d137812 */ /* 0x004fce00078efcff */
.L_x_202:
[----:B--23--:R-:W0:Y:S01]  /*0e80*/  LDC.64 R4, c[0x0][0xc88] ;  /* 0x00032200ff047b82 */ /* 0x00ce220000000a00 */
[----:B------:R-:W-:Y:S01]  /*0e90*/  ULDC.64 UR4, c[0x0][0xa28] ;  /* 0x00028a0000047ab9 */ /* 0x000fe20000000a00 */
[----:B-1----:R-:W-:Y:S01]  /*0ea0*/  IMAD.MOV.U32 R3, RZ, RZ, RZ ;  /* 0x000000ffff037224 */ /* 0x002fe200078e00ff */
[----:B------:R-:W-:Y:S01]  /*0eb0*/  ULDC.64 UR6, c[0x0][0xa20] ;  /* 0x0002880000067ab9 */ /* 0x000fe20000000a00 */
[----:B0-----:R-:W-:-:S05]  /*0ec0*/  IMAD.WIDE R4, R35, 0x4, R4 ;  /* 0x0000000423047825 */ /* 0x001fca00078e0204 */
[----:B------:R-:W2:Y:S01]  /*0ed0*/  LDG.E R137, desc[UR36][R4.64] ;  /* 0x0000002404897981 */ /* 0x000ea2000c1e1900 */
[----:B------:R-:W-:-:S04]  /*0ee0*/  ISETP.NE.U32.AND P0, PT, RZ, UR4, PT ;  /* 0x00000004ff007c0c */ /* 0x000fc8000bf05070 */
[----:B------:R-:W-:Y:S02]  /*0ef0*/  ISETP.NE.AND.EX P0, PT, RZ, UR5, PT, P0 ;  /* 0x00000005ff007c0c */ /* 0x000fe4000bf05300 */
[----:B--2---:R-:W-:-:S11]  /*0f00*/  SHF.R.S32.HI R142, RZ, 0x1f, R137 ;  /* 0x0000001fff8e7819 */ /* 0x004fd60000011489 */
[----:B------:R-:W-:-:S04]  /*0f10*/  @P0 LEA R6, P1, R137, UR4, 0x2 ;  /* 0x0000000489060c11 */ /* 0x000fc8000f8210ff */
[----:B------:R-:W-:Y:S01]  /*0f20*/  @P0 LEA.HI.X R7, R137, UR5, R142, 0x2, P1 ;  /* 0x0000000589070c11 */ /* 0x000fe200088f148e */
[----:B------:R-:W-:-:S04]  /*0f30*/  ULDC.64 UR4, c[0x0][0x418] ;  /* 0x0001060000047ab9 */ /* 0x000fc80000000a00 */
[----:B------:R0:W5:Y:S01]  /*0f40*/  @P0 LDG.E R3, desc[UR36][R6.64] ;  /* 0x0000002406030981 */ /* 0x000162000c1e1900 */
[----:B------:R-:W-:Y:S01]  /*0f50*/  ISETP.NE.U32.AND P0, PT, RZ, UR6, PT ;  /* 0x00000006ff007c0c */ /* 0x000fe2000bf05070 */
[----:B------:R-:W-:-:S03]  /*0f60*/  UISETP.NE.U32.AND UP0, UPT, UR4, URZ, UPT ;  /* 0x0000003f0400728c */ /* 0x000fc6000bf05070 */
[----:B------:R-:W-:Y:S01]  /*0f70*/  ISETP.NE.AND.EX P0, PT, RZ, UR7, PT, P0 ;  /* 0x00000007ff007c0c */ /* 0x000fe2000bf05300 */
[----:B------:R-:W-:Y:S01]  /*0f80*/  UISETP.NE.AND.EX UP0, UPT, UR5, URZ, UPT, UP0 ;  /* 0x0000003f0500728c */ /* 0x000fe2000bf05300 */
[----:B------:R-:W-:Y:S02]  /*0f90*/  ULDC UR4, c[0x0][0x424] ;  /* 0x0001090000047ab9 */ /* 0x000fe40000000800 */
[----:B------:R-:W-:Y:S01]  /*0fa0*/  ULDC UR5, c[0x0][0x2f0] ;  /* 0x0000bc0000057ab9 */ /* 0x000fe20000000800 */
[----:B------:R-:W-:-:S04]  /*0fb0*/  USEL UR4, UR4, 0x1, UP0 ;  /* 0x0000000104047887 */ /* 0x000fc80008000000 */
[----:B------:R-:W-:-:S04]  /*0fc0*/  UIMAD UR4, UR4, UR5, URZ ;  /* 0x00000005040472a4 */ /* 0x000fc8000f8e023f */
[C---:B------:R-:W-:Y:S02]  /*0fd0*/  @P0 LEA R4, P1, R137.reuse, UR6, 0x2 ;  /* 0x0000000689040c11 */ /* 0x040fe4000f8210ff */
[----:B------:R-:W-:Y:S02]  /*0fe0*/  IMAD.U32 R88, RZ, RZ, UR4 ;  /* 0x00000004ff587e24 */ /* 0x000fe4000f8e00ff */
[----:B------:R-:W-:-:S05]  /*0ff0*/  @P0 LEA.HI.X R5, R137, UR7, R142, 0x2, P1 ;  /* 0x0000000789050c11 */ /* 0x000fca00088f148e */
[----:B------:R0:W5:Y:S01]  /*1000*/  @P0 LDG.E R88, desc[UR36][R4.64] ;  /* 0x0000002404580981 */ /* 0x000162000c1e1900 */
[----:B----4-:R-:W-:Y:S05]  /*1010*/  @P0 BRA `(.L_x_165) ;  /* 0x0000000000240947 */ /* 0x010fea0003800000 */
[----:B------:R-:W-:Y:S02]  /*1020*/  ULDC.64 UR4, c[0x0][0xa08] ;  /* 0x0002820000047ab9 */ /* 0x000fe40000000a00 */
[----:B------:R-:W-:-:S04]  /*1030*/  ISETP.NE.U32.AND P0, PT, RZ, UR4, PT ;  /* 0x00000004ff007c0c */ /* 0x000fc8000bf05070 */
[----:B------:R-:W-:-:S13]  /*1040*/  ISETP.NE.AND.EX P0, PT, RZ, UR5, PT, P0 ;  /* 0x00000005ff007c0c */ /* 0x000fda000bf05300 */
[----:B------:R-:W-:Y:S05]  /*1050*/  @!P0 BRA `(.L_x_165) ;  /* 0x0000000000148947 */ /* 0x000fea0003800000 */
[----:B0-----:R-:W0:Y:S02]  /*1060*/  LDC.64 R4, c[0x0][0xa08] ;  /* 0x00028200ff047b82 */ /* 0x001e240000000a00 */
[----:B0-----:R-:W-:-:S05]  /*1070*/  IMAD.WIDE R4, R137, 0x4, R4 ;  /* 0x0000000489047825 */ /* 0x001fca00078e0204 */
[----:B-----5:R-:W2:Y:S04]  /*1080*/  LDG.E R88, desc[UR36][R4.64] ;  /* 0x0000002404587981 */ /* 0x020ea8000c1e1900 */
[----:B------:R-:W2:Y:S02]  /*1090*/  LDG.E R7, desc[UR36][R4.64+0x4] ;  /* 0x0000042404077981 */ /* 0x000ea4000c1e1900 */
[----:B--2---:R-:W-:-:S07]  /*10a0*/  IMAD.IADD R88, R7, 0x1, -R88 ;  /* 0x0000000107587824 */ /* 0x004fce00078e0a58 */
.L_x_165:
[----:B-----5:R-:W-:Y:S01]  /*10b0*/  IMAD.IADD R88, R88, 0x1, -R3 ;  /* 0x0000000158587824 */ /* 0x020fe200078e0a03 */
[----:B------:R-:W-:Y:S01]  /*10c0*/  MOV R139, R33 ;  /* 0x00000021008b7202 */ /* 0x000fe20000000f00 */
[----:B------:R-:W-:Y:S01]  /*10d0*/  IMAD.MOV.U32 R138, RZ, RZ, R34 ;  /* 0x000000ffff8a7224 */ /* 0x000fe200078e0022 */
[----:B------:R-:W-:Y:S01]  /*10e0*/  PLOP3.LUT P0, PT, PT, PT, PT, 0x80, 0x0 ;  /* 0x000000000000781c */ /* 0x000fe20003f0f070 */
[C---:B------:R-:W-:Y:S01]  /*10f0*/  VIADD R0, R88.reuse, 0x7f ;  /* 0x0000007f58007836 */ /* 0x040fe20000000000 */
[----:B------:R-:W-:Y:S02]  /*1100*/  ISETP.GE.AND P1, PT, R88, 0x1, PT ;  /* 0x000000015800780c */ /* 0x000fe40003f26270 */
[----:B------:R-:W-:Y:S01]  /*1110*/  CS2R R28, SRZ ;  /* 0x00000000001c7805 */ /* 0x000fe2000001ff00 */
[----:B------:R-:W-:Y:S01]  /*1120*/  IMAD.MOV.U32 R135, RZ, RZ, RZ ;  /* 0x000000ffff877224 */ /* 0x000fe200078e00ff */
[----:B------:R-:W-:Y:S02]  /*1130*/  CS2R R52, SRZ ;  /* 0x0000000000347805 */ /* 0x000fe4000001ff00 */
[----:B------:R-:W-:-:S02]  /*1140*/  SHF.R.S32.HI R3, RZ, 0x1f, R0 ;  /* 0x0000001fff037819 */ /* 0x000fc40000011400 */
[----:B------:R-:W-:Y:S02]  /*1150*/  CS2R R54, SRZ ;  /* 0x0000000000367805 */ /* 0x000fe4000001ff00 */
[----:B------:R-:W-:Y:S02]  /*1160*/  CS2R R40, SRZ ;  /* 0x0000000000287805 */ /* 0x000fe4000001ff00 */
[----:B------:R-:W-:Y:S02]  /*1170*/  CS2R R36, SRZ ;  /* 0x0000000000247805 */ /* 0x000fe4000001ff00 */
[----:B------:R-:W-:Y:S01]  /*1180*/  LEA.HI R149, R3, R0, RZ, 0x7 ;  /* 0x0000000003957211 */ /* 0x000fe200078f38ff */
[----:B------:R-:W-:Y:S01]  /*1190*/  IMAD.MOV.U32 R3, RZ, RZ, RZ ;  /* 0x000000ffff037224 */ /* 0x000fe200078e00ff */
[----:B------:R-:W-:Y:S01]  /*11a0*/  CS2R R56, SRZ ;  /* 0x0000000000387805 */ /* 0x000fe2000001ff00 */
[----:B------:R-:W-:Y:S01]  /*11b0*/  IMAD.MOV.U32 R0, RZ, RZ, RZ ;  /* 0x000000ffff007224 */ /* 0x000fe200078e00ff */
        /* <DEDUP_REMOVED lines=13> */
[----:B------:R-:W-:Y:S01]  /*1290*/  CS2R R70, SRZ ;  /* 0x0000000000467805 */ /* 0x000fe2000001ff00 */
[----:B------:R-:W-:Y:S01]  /*12a0*/  IMAD.MOV.U32 R24, RZ, RZ, RZ ;  /* 0x000000ffff187224 */ /* 0x000fe200078e00ff */
[----:B0-----:R-:W-:Y:S01]  /*12b0*/  CS2R R6, SRZ ;  /* 0x0000000000067805 */ /* 0x001fe2000001ff00 */
[----:B------:R-:W-:Y:S02]  /*12c0*/  IMAD.MOV.U32 R8, RZ, RZ, RZ ;  /* 0x000000ffff087224 */ /* 0x000fe400078e00ff */
[----:B------:R-:W-:Y:S02]  /*12d0*/  IMAD.MOV.U32 R26, RZ, RZ, RZ ;  /* 0x000000ffff1a7224 */ /* 0x000fe400078e00ff */
[----:B------:R-:W-:Y:S02]  /*12e0*/  IMAD.MOV.U32 R73, RZ, RZ, RZ ;  /* 0x000000ffff497224 */ /* 0x000fe400078e00ff */
[----:B------:R-:W-:Y:S01]  /*12f0*/  IMAD.MOV.U32 R31, RZ, RZ, RZ ;  /* 0x000000ffff1f7224 */ /* 0x000fe200078e00ff */
[----:B------:R-:W-:Y:S06]  /*1300*/  @!P1 BRA `(.L_x_166) ;  /* 0x0000005000149947 */ /* 0x000fec0003800000 */
[----:B------:R-:W0:Y:S01]  /*1310*/  SHFL.IDX PT, R0, R147, RZ, 0x1f ;  /* 0x00001fff93007589 */ /* 0x000e2200000e0000 */
[----:B------:R-:W-:Y:S01]  /*1320*/  UIADD3 UR6, UR40, 0x21800, URZ ;  /* 0x0002180028067890 */ /* 0x000fe2000fffe03f */
[----:B------:R-:W-:-:S03]  /*1330*/  SHF.R.S32.HI R149, RZ, 0x7, R149 ;  /* 0x00000007ff957819 */ /* 0x000fc60000011495 */
[----:B------:R-:W-:-:S06]  /*1340*/  ULOP3.LUT UP0, URZ, UR6, 0x3ff, URZ, 0xc0, !UPT ;  /* 0x000003ff063f7892 */ /* 0x000fcc000f80c03f */
[----:B------:R-:W-:Y:S02]  /*1350*/  PLOP3.LUT P0, PT, PT, PT, UP0, 0x80, 0x0 ;  /* 0x000000000000781c */ /* 0x000fe40003f0f008 */
[----:B0-----:R-:W-:-:S13]  /*1360*/  R2UR UR42, R0 ;  /* 0x00000000002a72ca */ /* 0x001fda00000e0000 */
[----:B------:R-:W-:-:S04]  /*1370*/  UIMAD.WIDE UR4, UR42, 0x55555556, URZ ;  /* 0x555555562a0478a5 */ /* 0x000fc8000f8e023f */
[----:B------:R-:W-:-:S04]  /*1380*/  ULEA.HI UR5, UR5, UR5, URZ, 0x1 ;  /* 0x0000000505057291 */ /* 0x000fc8000f8f083f */
[----:B------:R-:W-:-:S04]  /*1390*/  UIMAD UR43, UR5, -0x3, UR42 ;  /* 0xfffffffd052b78a4 */ /* 0x000fc8000f8e022a */
[----:B------:R-:W-:-:S04]  /*13a0*/  ULEA UR4, UR43, UR6, 0xd ;  /* 0x000000062b047291 */ /* 0x000fc8000f8e683f */
[----:B------:R-:W-:-:S04]  /*13b0*/  USHF.R.U32.HI UR4, URZ, 0x4, UR4 ;  /* 0x000000043f047899 */ /* 0x000fc80008011604 */
[----:B------:R-:W-:Y:S01]  /*13c0*/  ULOP3.LUT UR39, UR4, 0x3fff, URZ, 0xc0, !UPT ;  /* 0x00003fff04277892 */ /* 0x000fe2000f8ec03f */
[----:B------:R-:W-:Y:S11]  /*13d0*/  @!P0 BRA `(.L_x_167) ;  /* 0x0000000000408947 */ /* 0x000ff60003800000 */
[----:B------:R-:W-:Y:S01]  /*13e0*/  MOV R0, 0x0 ;  /* 0x0000000000007802 */ /* 0x000fe20000000f00 */
[----:B------:R-:W-:Y:S01]  /*13f0*/  ULDC.64 UR4, c[0x4][0x88] ;  /* 0x0100220000047ab9 */ /* 0x000fe20000000a00 */
[----:B------:R-:W-:Y:S01]  /*1400*/  ULDC.64 UR6, c[0x4][0x28] ;  /* 0x01000a0000067ab9 */ /* 0x000fe20000000a00 */
[----:B------:R-:W-:Y:S01]  /*1410*/  MOV R4, UR4 ;  /* 0x0000000400047c02 */ /* 0x000fe20008000f00 */
        /* <DEDUP_REMOVED lines=12> */
.L_x_167:
[----:B------:R-:W-:Y:S02]  /*14e0*/  LEA.HI R0, R145, R145, RZ, 0x1 ;  /* 0x0000009191007211 */ /* 0x000fe400078f08ff */
[----:B------:R-:W-:Y:S02]  /*14f0*/  ISETP.NE.AND P0, PT, R19, 0x3, PT ;  /* 0x000000031300780c */ /* 0x000fe40003f05270 */
[----:B------:R-:W-:-:S05]  /*1500*/  LOP3.LUT R0, R0, 0xfffffffe, RZ, 0xc0, !PT ;  /* 0xfffffffe00007812 */ /* 0x000fca00078ec0ff */
[----:B------:R-:W-:-:S05]  /*1510*/  IMAD.IADD R0, R145, 0x1, -R0 ;  /* 0x0000000191007824 */ /* 0x000fca00078e0a00 */
[----:B------:R-:W-:-:S04]  /*1520*/  SHF.L.U32 R0, R0, 0x1f, RZ ;  /* 0x0000001f00007819 */ /* 0x000fc800000006ff */
[----:B------:R-:W0:Y:S02]  /*1530*/  SYNCS.PHASECHK.TRANS64.TRYWAIT P1, [UR40+0x2d800], R0 ;  /* 0x02d80000ff0075a7 */ /* 0x000e240008020168 */
[----:B0-----:R-:W-:Y:S05]  /*1540*/  @!P1 BRA `(.L_x_168) ;  /* 0x000000b800e09947 */ /* 0x001fea0003800000 */
.L_x_287:
[----:B------:R-:W-:Y:S05]  /*1550*/  @!P0 BRA `(.L_x_169) ;  /* 0x0000000000048947 */ /* 0x000fea0003800000 */
[----:B------:R-:W-:Y:S01]  /*1560*/  BPT.TRAP 0x1 ;  /* 0x000000040000795c */ /* 0x000fe20000300000 */
.L_x_169:
[----:B------:R-:W-:Y:S02]  /*1570*/  MOV R4, UR38 ;  /* 0x0000002600047c02 */ /* 0x000fe40008000f00 */
[----:B0-----:R-:W-:Y:S02]  /*1580*/  SHF.L.U32 R3, R2, 0x1f, RZ ;  /* 0x0000001f02037819 */ /* 0x001fe400000006ff */
[----:B------:R-:W-:-:S04]  /*1590*/  LEA R4, R4, UR40, 0x3 ;  /* 0x0000002804047c11 */ /* 0x000fc8000f8e18ff */
[----:B------:R0:W1:Y:S01]  /*15a0*/  SYNCS.PHASECHK.TRANS64.TRYWAIT P1, [R4+URZ+0x2d830], R3 ;  /* 0x02d83003040075a7 */ /* 0x000062000802017f */
[----:B------:R-:W-:Y:S05]  /*15b0*/  @!P0 BRA `(.L_x_170) ;  /* 0x0000000000048947 */ /* 0x000fea0003800000 */
[----:B------:R-:W-:Y:S01]  /*15c0*/  BPT.TRAP 0x1 ;  /* 0x000000040000795c */ /* 0x000fe20000300000 */
.L_x_170:
[----:B------:R-:W-:Y:S01]  /*15d0*/  IMAD.MOV.U32 R135, RZ, RZ, RZ ;  /* 0x000000ffff877224 */ /* 0x000fe200078e00ff */
[----:B-1----:R-:W-:Y:S06]  /*15e0*/  @P1 BRA `(.L_x_171) ;  /* 0x0000000000081947 */ /* 0x002fec0003800000 */
[----:B------:R-:W1:Y:S02]  /*15f0*/  SYNCS.PHASECHK.TRANS64.TRYWAIT P1, [R4+URZ+0x2d830], R3 ;  /* 0x02d83003040075a7 */ /* 0x000e64000802017f */
[----:B-1----:R-:W-:Y:S05]  /*1600*/  @!P1 BRA `(.L_x_172) ;  /* 0x000000b800c89947 */ /* 0x002fea0003800000 */
.L_x_171:
        /* <DEDUP_REMOVED lines=53> */
.L_x_173:
[----:B------:R-:W-:Y:S01]  /*1960*/  IMAD.IADD R0, R151, 0x1, R88 ;  /* 0x0000000197007824 */ /* 0x000fe200078e0258 */
[----:B------:R-:W-:Y:S01]  /*1970*/  P2R R7, PR, RZ, 0x1 ;  /* 0x00000001ff077803 */ /* 0x000fe20000000000 */
[----:B------:R-:W-:Y:S01]  /*1980*/  ULDC UR6, c[0x0][0x988] ;  /* 0x0002620000067ab9 */ /* 0x000fe20000000800 */
[--C-:B------:R-:W-:Y:S02]  /*1990*/  IMAD.MOV.U32 R133, RZ, RZ, R135.reuse ;  /* 0x000000ffff857224 */ /* 0x100fe400078e0087 */
[----:B------:R-:W-:Y:S02]  /*19a0*/  IMAD R5, R149, -0x80, R0 ;  /* 0xffffff8095057824 */ /* 0x000fe400078e0200 */
[--C-:B------:R-:W-:Y:S02]  /*19b0*/  IMAD.MOV.U32 R131, RZ, RZ, R135.reuse ;  /* 0x000000ffff837224 */ /* 0x100fe400078e0087 */
        /* <DEDUP_REMOVED lines=8> */
[--C-:B------:R-:W-:Y:S01]  /*1a40*/  IMAD.MOV.U32 R121, RZ, RZ, R135.reuse ;  /* 0x000000ffff797224 */ /* 0x100fe200078e0087 */
[----:B------:R-:W-:Y:S01]  /*1a50*/  FSEL R10, R25, -INF , P3 ;  /* 0xff800000190a7808 */ /* 0x000fe20001800000 */
[--C-:B------:R-:W-:Y:S01]  /*1a60*/  IMAD.MOV.U32 R119, RZ, RZ, R135.reuse ;  /* 0x000000ffff777224 */ /* 0x100fe200078e0087 */
[C---:B------:R-:W-:Y:S01]  /*1a70*/  ISETP.GT.AND P2, PT, R5.reuse, 0x9, PT ;  /* 0x000000090500780c */ /* 0x040fe20003f44270 */
[--C-:B------:R-:W-:Y:S01]  /*1a80*/  IMAD.MOV.U32 R117, RZ, RZ, R135.reuse ;  /* 0x000000ffff757224 */ /* 0x100fe200078e0087 */
[----:B------:R-:W-:Y:S01]  /*1a90*/  FSEL R28, R28, -INF , P1 ;  /* 0xff8000001c1c7808 */ /* 0x000fe20000800000 */
[--C-:B------:R-:W-:Y:S01]  /*1aa0*/  IMAD.MOV.U32 R115, RZ, RZ, R135.reuse ;  /* 0x000000ffff737224 */ /* 0x100fe200078e0087 */
[----:B01----:R-:W-:Y:S01]  /*1ab0*/  FMNMX.FTZ R3, R24, R10, !PT ;  /* 0x0000000a18037209 */ /* 0x003fe20007810000 */
[--C-:B------:R-:W-:Y:S01]  /*1ac0*/  IMAD.MOV.U32 R113, RZ, RZ, R135.reuse ;  /* 0x000000ffff717224 */ /* 0x100fe200078e0087 */
[----:B------:R-:W-:Y:S01]  /*1ad0*/  ISETP.GT.AND P6, PT, R5, 0x10, PT ;  /* 0x000000100500780c */ /* 0x000fe20003fc4270 */
[--C-:B------:R-:W-:Y:S01]  /*1ae0*/  IMAD.MOV.U32 R111, RZ, RZ, R135.reuse ;  /* 0x000000ffff6f7224 */ /* 0x100fe200078e0087 */
[----:B------:R-:W-:Y:S01]  /*1af0*/  FSEL R8, R29, -INF , P2 ;  /* 0xff8000001d087808 */ /* 0x000fe20001000000 */
[--C-:B------:R-:W-:Y:S01]  /*1b00*/  IMAD.MOV.U32 R109, RZ, RZ, R135.reuse ;  /* 0x000000ffff6d7224 */ /* 0x100fe200078e0087 */
[----:B------:R-:W-:Y:S01]  /*1b10*/  FMNMX.FTZ R3, R28, R3, !PT ;  /* 0x000000031c037209 */ /* 0x000fe20007810000 */
[--C-:B------:R-:W-:Y:S01]  /*1b20*/  IMAD.MOV.U32 R107, RZ, RZ, R135.reuse ;  /* 0x000000ffff6b7224 */ /* 0x100fe200078e0087 */
[C---:B------:R-:W-:Y:S01]  /*1b30*/  ISETP.GT.AND P5, PT, R5.reuse, 0x11, PT ;  /* 0x000000110500780c */ /* 0x040fe20003fa4270 */
        /* <DEDUP_REMOVED lines=16> */
[----:B------:R-:W-:Y:S01]  /*1c40*/  IMAD.MOV.U32 R89, RZ, RZ, R135 ;  /* 0x000000ffff597224 */ /* 0x000fe200078e0087 */
[----:B------:R-:W-:-:S02]  /*1c50*/  FSEL R92, R36, -INF , P4 ;  /* 0xff800000245c7808 */ /* 0x000fc40002000000 */
[----:B------:R-:W-:Y:S02]  /*1c60*/  FMNMX.FTZ R3, R90, R3, !PT ;  /* 0x000000035a037209 */ /* 0x000fe40007810000 */
[----:B------:R-:W-:Y:S02]  /*1c70*/  FSEL R30, R30, -INF , P1 ;  /* 0xff8000001e1e7808 */ /* 0x000fe40000800000 */
[----:B------:R-:W-:Y:S02]  /*1c80*/  ISETP.GT.AND P1, PT, R5, 0x20, PT ;  /* 0x000000200500780c */ /* 0x000fe40003f24270 */
[----:B------:R-:W-:Y:S02]  /*1c90*/  FSEL R94, R37, -INF , P3 ;  /* 0xff800000255e7808 */ /* 0x000fe40001800000 */
[----:B------:R-:W-:Y:S02]  /*1ca0*/  FMNMX.FTZ R3, R92, R3, !PT ;  /* 0x000000035c037209 */ /* 0x000fe40007810000 */
[----:B------:R-:W-:-:S02]  /*1cb0*/  FSEL R6, R31, -INF , P2 ;  /* 0xff8000001f067808 */ /* 0x000fc40001000000 */
[C---:B------:R-:W-:Y:S02]  /*1cc0*/  ISETP.GT.AND P2, PT, R5.reuse, 0x21, PT ;  /* 0x000000210500780c */ /* 0x040fe40003f44270 */
[----:B------:R-:W-:Y:S02]  /*1cd0*/  FSEL R96, R40, -INF , P1 ;  /* 0xff80000028607808 */ /* 0x000fe40000800000 */
[----:B------:R-:W-:Y:S02]  /*1ce0*/  FMNMX.FTZ R3, R94, R3, !PT ;  /* 0x000000035e037209 */ /* 0x000fe40007810000 */
[----:B------:R-:W-:Y:S02]  /*1cf0*/  FSEL R34, R34, -INF , P6 ;  /* 0xff80000022227808 */ /* 0x000fe40003000000 */
[----:B------:R-:W-:Y:S02]  /*1d00*/  ISETP.GT.AND P6, PT, R5, 0x28, PT ;  /* 0x000000280500780c */ /* 0x000fe40003fc4270 */
[----:B------:R-:W-:-:S02]  /*1d10*/  FSEL R98, R41, -INF , P2 ;  /* 0xff80000029627808 */ /* 0x000fc40001000000 */
[----:B------:R-:W-:Y:S02]  /*1d20*/  FMNMX.FTZ R3, R96, R3, !PT ;  /* 0x0000000360037209 */ /* 0x000fe40007810000 */
[----:B------:R-:W-:Y:S02]  /*1d30*/  FSEL R12, R35, -INF , P5 ;  /* 0xff800000230c7808 */ /* 0x000fe40002800000 */
[----:B------:R-:W-:Y:S02]  /*1d40*/  ISETP.GT.AND P5, PT, R5, 0x29, PT ;  /* 0x000000290500780c */ /* 0x000fe40003fa4270 */
[----:B------:R-:W-:Y:S02]  /*1d50*/  FSEL R100, R44, -INF , P6 ;  /* 0xff8000002c647808 */ /* 0x000fe40003000000 */
[----:B------:R-:W-:Y:S02]  /*1d60*/  FMNMX.FTZ R3, R98, R3, !PT ;  /* 0x0000000362037209 */ /* 0x000fe40007810000 */
[----:B------:R-:W-:-:S02]  /*1d70*/  FSEL R38, R38, -INF , P4 ;  /* 0xff80000026267808 */ /* 0x000fc40002000000 */
[----:B------:R-:W-:Y:S02]  /*1d80*/  ISETP.GT.AND P4, PT, R5, 0x30, PT ;  /* 0x000000300500780c */ /* 0x000fe40003f84270 */
        /* <DEDUP_REMOVED lines=61> */
[----:B------:R-:W-:Y:S02]  /*2160*/  FSEL R52, R63, -INF , P3 ;  /* 0xff8000003f347808 */ /* 0x000fe40001800000 */
[----:B------:R-:W-:Y:S02]  /*2170*/  P2R R29, PR, RZ, 0x1 ;  /* 0x00000001ff1d7803 */ /* 0x000fe40000000000 */
[----:B------:R-:W-:Y:S02]  /*2180*/  P2R R21, PR, RZ, 0x2 ;  /* 0x00000002ff157803 */ /* 0x000fe40000000000 */
[----:B------:R-:W-:-:S02]  /*2190*/  FSEL R134, R77, -INF , P2 ;  /* 0xff8000004d867808 */ /* 0x000fc40001000000 */
[----:B------:R-:W-:Y:S02]  /*21a0*/  P2R R15, PR, RZ, 0x4 ;  /* 0x00000004ff0f7803 */ /* 0x000fe40000000000 */
[C---:B------:R-:W-:Y:S02]  /*21b0*/  ISETP.GT.AND P3, PT, R5.reuse, 0x70, PT ;  /* 0x000000700500780c */ /* 0x040fe40003f64270 */
[C---:B------:R-:W-:Y:S02]  /*21c0*/  ISETP.GT.AND P4, PT, R5.reuse, 0x71, PT ;  /* 0x000000710500780c */ /* 0x040fe40003f84270 */
[C---:B------:R-:W-:Y:S02]  /*21d0*/  ISETP.GT.AND P5, PT, R5.reuse, 0x78, PT ;  /* 0x000000780500780c */ /* 0x040fe40003fa4270 */
[C---:B------:R-:W-:Y:S02]  /*21e0*/  ISETP.GT.AND P6, PT, R5.reuse, 0x79, PT ;  /* 0x000000790500780c */ /* 0x040fe40003fc4270 */
[----:B------:R-:W-:-:S02]  /*21f0*/  ISETP.GT.AND P2, PT, R5, 0x58, PT ;  /* 0x000000580500780c */ /* 0x000fc40003f44270 */
[C---:B------:R-:W-:Y:S02]  /*2200*/  ISETP.GT.AND P1, PT, R5.reuse, 0x59, PT ;  /* 0x000000590500780c */ /* 0x040fe40003f24270 */
[----:B------:R-:W-:Y:S02]  /*2210*/  ISETP.GT.AND P0, PT, R5, 0x60, PT ;  /* 0x000000600500780c */ /* 0x000fe40003f04270 */
[----:B------:R-:W-:Y:S02]  /*2220*/  FMNMX.FTZ R3, R130, R3, !PT ;  /* 0x0000000382037209 */ /* 0x000fe40007810000 */
[----:B------:R-:W-:Y:S02]  /*2230*/  FMNMX.FTZ R5, R26, R27, !PT ;  /* 0x0000001b1a057209 */ /* 0x000fe40007810000 */
[----:B------:R-:W-:Y:S02]  /*2240*/  FSEL R80, R80, -INF , P3 ;  /* 0xff80000050507808 */ /* 0x000fe40001800000 */
[----:B------:R-:W-:-:S02]  /*2250*/  FMNMX.FTZ R3, R134, R3, !PT ;  /* 0x0000000386037209 */ /* 0x000fc40007810000 */
[----:B------:R-:W-:Y:S02]  /*2260*/  FMNMX.FTZ R5, R30, R5, !PT ;  /* 0x000000051e057209 */ /* 0x000fe40007810000 */
[----:B------:R-:W-:Y:S02]  /*2270*/  FSEL R132, R81, -INF , P4 ;  /* 0xff80000051847808 */ /* 0x000fe40002000000 */
        /* <DEDUP_REMOVED lines=8> */
[----:B------:R-:W-:Y:S01]  /*2300*/  FMNMX.FTZ R9, R76, R3, !PT ;  /* 0x000000034c097209 */ /* 0x000fe20007810000 */
[----:B------:R-:W-:Y:S01]  /*2310*/  IMAD.U32 R3, RZ, RZ, UR6 ;  /* 0x00000006ff037e24 */ /* 0x000fe2000f8e00ff */
[----:B------:R-:W-:-:S02]  /*2320*/  FMNMX.FTZ R5, R38, R5, !PT ;  /* 0x0000000526057209 */ /* 0x000fc40007810000 */
[----:B------:R-:W-:Y:S01]  /*2330*/  FSEL R70, R70, -INF , P2 ;  /* 0xff80000046467808 */ /* 0x000fe20001000000 */
[----:B------:R-:W0:Y:S01]  /*2340*/  SHFL.BFLY PT, R0, R9, 0x2, 0x1f ;  /* 0x0c401f0009007f89 */ /* 0x000e2200000e0000 */
[----:B------:R-:W-:Y:S02]  /*2350*/  FMNMX.FTZ R5, R14, R5, !PT ;  /* 0x000000050e057209 */ /* 0x000fe40007810000 */
[----:B------:R-:W-:Y:S02]  /*2360*/  P2R R13, PR, RZ, 0x8 ;  /* 0x00000008ff0d7803 */ /* 0x000fe40000000000 */
[----:B------:R-:W-:Y:S02]  /*2370*/  FMNMX.FTZ R5, R42, R5, !PT ;  /* 0x000000052a057209 */ /* 0x000fe40007810000 */
[----:B------:R-:W-:Y:S02]  /*2380*/  FSEL R60, R71, -INF , P1 ;  /* 0xff800000473c7808 */ /* 0x000fe40000800000 */
[----:B------:R-:W-:-:S02]  /*2390*/  FMNMX.FTZ R5, R20, R5, !PT ;  /* 0x0000000514057209 */ /* 0x000fc40007810000 */
[----:B------:R-:W-:Y:S02]  /*23a0*/  FSEL R74, R74, -INF , P0 ;  /* 0xff8000004a4a7808 */ /* 0x000fe40000000000 */
[----:B------:R-:W-:Y:S02]  /*23b0*/  FMNMX.FTZ R5, R46, R5, !PT ;  /* 0x000000052e057209 */ /* 0x000fe40007810000 */
[----:B------:R-:W-:Y:S02]  /*23c0*/  ISETP.NE.AND P0, PT, R29, RZ, PT ;  /* 0x000000ff1d00720c */ /* 0x000fe40003f05270 */
[----:B------:R-:W-:Y:S02]  /*23d0*/  FMNMX.FTZ R5, R36, R5, !PT ;  /* 0x0000000524057209 */ /* 0x000fe40007810000 */
[----:B------:R-:W-:Y:S02]  /*23e0*/  ISETP.NE.AND P1, PT, R21, RZ, PT ;  /* 0x000000ff1500720c */ /* 0x000fe40003f25270 */
[----:B------:R-:W-:-:S02]  /*23f0*/  FMNMX.FTZ R5, R50, R5, !PT ;  /* 0x0000000532057209 */ /* 0x000fc40007810000 */
[----:B------:R-:W-:Y:S02]  /*2400*/  FSEL R64, R75, -INF , P0 ;  /* 0xff8000004b407808 */ /* 0x000fe40000000000 */
[----:B------:R-:W-:Y:S02]  /*2410*/  FMNMX.FTZ R5, R40, R5, !PT ;  /* 0x0000000528057209 */ /* 0x000fe40007810000 */
[----:B0-----:R-:W-:Y:S02]  /*2420*/  FMNMX.FTZ R11, R9, R0, !PT ;  /* 0x00000000090b7209 */ /* 0x001fe40007810000 */
[----:B------:R-:W-:Y:S02]  /*2430*/  FMNMX.FTZ R5, R54, R5, !PT ;  /* 0x0000000536057209 */ /* 0x000fe40007810000 */
[----:B------:R-:W-:Y:S01]  /*2440*/  ISETP.NE.AND P2, PT, R15, RZ, PT ;  /* 0x000000ff0f00720c */ /* 0x000fe20003f45270 */
[----:B------:R-:W0:Y:S01]  /*2450*/  SHFL.BFLY PT, R0, R11, 0x1, 0x1f ;  /* 0x0c201f000b007f89 */ /* 0x000e2200000e0000 */
[----:B------:R-:W-:-:S02]  /*2460*/  FMNMX.FTZ R5, R44, R5, !PT ;  /* 0x000000052c057209 */ /* 0x000fc40007810000 */
[----:B------:R-:W-:Y:S02]  /*2470*/  ISETP.NE.AND P0, PT, R7, RZ, PT ;  /* 0x000000ff0700720c */ /* 0x000fe40003f05270 */
[----:B------:R-:W-:Y:S02]  /*2480*/  FMNMX.FTZ R5, R58, R5, !PT ;  /* 0x000000053a057209 */ /* 0x000fe40007810000 */
[----:B------:R-:W-:Y:S02]  /*2490*/  R2UR UR6, R4 ;  /* 0x00000000040672ca */ /* 0x000fe400000e0000 */
[----:B------:R-:W-:-:S04]  /*24a0*/  FMNMX.FTZ R5, R48, R5, !PT ;  /* 0x0000000530057209 */ /* 0x000fc80007810000 */
[----:B------:R-:W-:-:S04]  /*24b0*/  FMNMX.FTZ R5, R62, R5, !PT ;  /* 0x000000053e057209 */ /* 0x000fc80007810000 */
[----:B------:R-:W-:-:S03]  /*24c0*/  FMNMX.FTZ R5, R52, R5, !PT ;  /* 0x0000000534057209 */ /* 0x000fc60007810000 */
[----:B------:R-:W-:Y:S01]  /*24d0*/  UIADD3 UR6, UR6, 0x2d840, URZ ;  /* 0x0002d84006067890 */ /* 0x000fe2000fffe03f */
[----:B------:R-:W-:Y:S02]  /*24e0*/  FMNMX.FTZ R5, R66, R5, !PT ;  /* 0x0000000542057209 */ /* 0x000fe40007810000 */
[----:B0-----:R-:W-:Y:S01]  /*24f0*/  FMNMX.FTZ R0, R11, R0, !PT ;  /* 0x000000000b007209 */ /* 0x001fe20007810000 */
[----:B------:R-:W-:Y:S01]  /*2500*/  UPRMT UR6, UR41, 0x654, UR6 ;  /* 0x0000065429067896 */ /* 0x000fe20008000006 */
[----:B------:R-:W-:Y:S02]  /*2510*/  FMNMX.FTZ R5, R56, R5, !PT ;  /* 0x0000000538057209 */ /* 0x000fe40007810000 */
[C---:B------:R-:W-:Y:S01]  /*2520*/  FSETP.NEU.FTZ.AND P3, PT, R0.reuse, -INF , PT ;  /* 0xff8000000000780b */ /* 0x040fe20003f7d000 */
[----:B------:R-:W-:Y:S01]  /*2530*/  FMUL.FTZ R25, R0, R3 ;  /* 0x0000000300197220 */ /* 0x000fe20000410000 */
[----:B------:R-:W-:-:S04]  /*2540*/  FMNMX.FTZ R5, R70, R5, !PT ;  /* 0x0000000546057209 */ /* 0x000fc80007810000 */
[----:B------:R-:W-:Y:S01]  /*2550*/  FSEL R25, R25, RZ, P3 ;  /* 0x000000ff19197208 */ /* 0x000fe20001800000 */
[----:B------:R-:W-:Y:S01]  /*2560*/  SYNCS.ARRIVE.TRANS64.RED.A1T0 RZ, [UR6], RZ ;  /* 0x000000ffffff79a7 */ /* 0x000fe20008100406 */
[----:B------:R-:W-:Y:S02]  /*2570*/  FMNMX.FTZ R5, R60, R5, !PT ;  /* 0x000000053c057209 */ /* 0x000fe40007810000 */
[----:B------:R-:W-:Y:S01]  /*2580*/  ISETP.NE.AND P3, PT, R13, RZ, PT ;  /* 0x000000ff0d00720c */ /* 0x000fe20003f65270 */
[--C-:B------:R-:W-:Y:S01]  /*2590*/  FFMA.FTZ R68, R10, R3, -R25.reuse ;  /* 0x000000030a447223 */ /* 0x100fe20000010819 */
[----:B------:R-:W-:Y:S01]  /*25a0*/  FMNMX.FTZ R5, R74, R5, !PT ;  /* 0x000000054a057209 */ /* 0x000fe20007810000 */
[-CC-:B------:R-:W-:Y:S01]  /*25b0*/  FFMA.FTZ R10, R28, R3.reuse, -R25.reuse ;  /* 0x000000031c0a7223 */ /* 0x180fe20000010819 */
[-CC-:B------:R-:W-:Y:S01]  /*25c0*/  FFMA.FTZ R28, R94, R3.reuse, -R25.reuse ;  /* 0x000000035e1c7223 */ /* 0x180fe20000010819 */
[----:B------:R-:W-:Y:S01]  /*25d0*/  FSEL R94, R78, -INF , P1 ;  /* 0xff8000004e5e7808 */ /* 0x000fe20000800000 */
[--C-:B------:R-:W-:Y:S01]  /*25e0*/  FFMA.FTZ R21, R96, R3, -R25.reuse ;  /* 0x0000000360157223 */ /* 0x100fe20000010819 */
[----:B------:R-:W-:Y:S01]  /*25f0*/  FMNMX.FTZ R5, R64, R5, !PT ;  /* 0x0000000540057209 */ /* 0x000fe20007810000 */
        /* <DEDUP_REMOVED lines=21> */
[-CC-:B------:R-:W-:Y:S01]  /*2750*/  FFMA.FTZ R37, R104, R3.reuse, -R25.reuse ;  /* 0x0000000368257223 */ /* 0x180fe20000010819 */
[--C-:B------:R-:W-:Y:S01]  /*2760*/  FFMA.FTZ R41, R72, R3, -R25.reuse ;  /* 0x0000000348297223 */ /* 0x100fe20000010819 */
[----:B------:R-:W-:Y:S01]  /*2770*/  FMNMX.FTZ R5, R106, R5, !PT ;  /* 0x000000056a057209 */ /* 0x000fe20007810000 */
[-CC-:B------:R-:W-:Y:S01]  /*2780*/  FFMA.FTZ R47, R80, R3.reuse, -R25.reuse ;  /* 0x00000003502f7223 */ /* 0x180fe20000010819 */
[-CC-:B------:R-:W-:Y:S01]  /*2790*/  FFMA.FTZ R92, R112, R3.reuse, -R25.reuse ;  /* 0x00000003705c7223 */ /* 0x180fe20000010819 */
[-CC-:B------:R-:W-:Y:S01]  /*27a0*/  FFMA.FTZ R31, R120, R3.reuse, -R25.reuse ;  /* 0x00000003781f7223 */ /* 0x180fe20000010819 */
[-CC-:B------:R-:W-:Y:S01]  /*27b0*/  FFMA.FTZ R78, R118, R3.reuse, -R25.reuse ;  /* 0x00000003764e7223 */ /* 0x180fe20000010819 */
[----:B------:R-:W0:Y:S01]  /*27c0*/  SHFL.BFLY PT, R8, R5, 0x2, 0x1f ;  /* 0x0c401f0005087f89 */ /* 0x000e2200000e0000 */
[-CC-:B------:R-:W-:Y:S01]  /*27d0*/  FFMA.FTZ R102, R114, R3.reuse, -R25.reuse ;  /* 0x0000000372667223 */ /* 0x180fe20000010819 */
        /* <DEDUP_REMOVED lines=9> */
[----:B------:R-:W-:Y:S01]  /*2870*/  FFMA.FTZ R76, R76, R3, -R25 ;  /* 0x000000034c4c7223 */ /* 0x000fe20000010819 */
[----:B------:R-:W-:Y:S01]  /*2880*/  MUFU.EX2 R9, R9 ;  /* 0x0000000900097308 */ /* 0x000fe20000000800 */
[--C-:B------:R-:W-:Y:S01]  /*2890*/  IMAD.MOV.U32 R134, RZ, RZ, R135.reuse ;  /* 0x000000ffff867224 */ /* 0x100fe200078e0087 */
[-C--:B------:R-:W-:Y:S01]  /*28a0*/  MOV R128, R135.reuse ;  /* 0x0000008700807202 */ /* 0x080fe20000000f00 */
[--C-:B------:R-:W-:Y:S01]  /*28b0*/  IMAD.MOV.U32 R132, RZ, RZ, R135.reuse ;  /* 0x000000ffff847224 */ /* 0x100fe200078e0087 */
[----:B------:R-:W-:Y:S01]  /*28c0*/  MOV R118, R135 ;  /* 0x0000008700767202 */ /* 0x000fe20000000f00 */
[----:B------:R-:W-:-:S02]  /*28d0*/  IMAD.MOV.U32 R130, RZ, RZ, R135 ;  /* 0x000000ffff827224 */ /* 0x000fc400078e0087 */
[--C-:B------:R-:W-:Y:S01]  /*28e0*/  IMAD.MOV.U32 R126, RZ, RZ, R135.reuse ;  /* 0x000000ffff7e7224 */ /* 0x100fe200078e0087 */
[----:B------:R-:W1:Y:S01]  /*28f0*/  MUFU.EX2 R68, R68 ;  /* 0x0000004400447308 */ /* 0x000e620000000800 */
[--C-:B------:R-:W-:Y:S02]  /*2900*/  IMAD.MOV.U32 R124, RZ, RZ, R135.reuse ;  /* 0x000000ffff7c7224 */ /* 0x100fe400078e0087 */
[--C-:B------:R-:W-:Y:S01]  /*2910*/  IMAD.MOV.U32 R122, RZ, RZ, R135.reuse ;  /* 0x000000ffff7a7224 */ /* 0x100fe200078e0087 */
[----:B0-----:R-:W-:Y:S01]  /*2920*/  FMNMX.FTZ R8, R5, R8, !PT ;  /* 0x0000000805087209 */ /* 0x001fe20007810000 */
[--C-:B------:R-:W-:Y:S02]  /*2930*/  IMAD.MOV.U32 R120, RZ, RZ, R135.reuse ;  /* 0x000000ffff787224 */ /* 0x100fe400078e0087 */
[--C-:B------:R-:W-:Y:S01]  /*2940*/  IMAD.MOV.U32 R116, RZ, RZ, R135.reuse ;  /* 0x000000ffff747224 */ /* 0x100fe200078e0087 */
[----:B------:R-:W0:Y:S01]  /*2950*/  MUFU.EX2 R10, R10 ;  /* 0x0000000a000a7308 */ /* 0x000e220000000800 */
[----:B------:R-:W2:Y:S01]  /*2960*/  SHFL.BFLY PT, R5, R8, 0x1, 0x1f ;  /* 0x0c201f0008057f89 */ /* 0x000ea200000e0000 */
[----:B------:R-:W-:-:S02]  /*2970*/  IMAD.MOV.U32 R114, RZ, RZ, R135 ;  /* 0x000000ffff727224 */ /* 0x000fc400078e0087 */
[----:B------:R-:W-:-:S04]  /*2980*/  IMAD.MOV.U32 R112, RZ, RZ, R135 ;  /* 0x000000ffff707224 */ /* 0x000fc800078e0087 */
[----:B------:R-:W3:Y:S01]  /*2990*/  MUFU.EX2 R11, R11 ;  /* 0x0000000b000b7308 */ /* 0x000ee20000000800 */
[----:B-1----:R-:W-:-:S07]  /*29a0*/  FADD.FTZ R65, R9, R68 ;  /* 0x0000004409417221 */ /* 0x002fce0000010000 */
[----:B------:R-:W1:Y:S08]  /*29b0*/  MUFU.EX2 R13, R13 ;  /* 0x0000000d000d7308 */ /* 0x000e700000000800 */
[----:B------:R-:W4:Y:S01]  /*29c0*/  MUFU.EX2 R24, R24 ;  /* 0x0000001800187308 */ /* 0x000f220000000800 */
[----:B--2---:R-:W-:-:S04]  /*29d0*/  FMNMX.FTZ R5, R8, R5, !PT ;  /* 0x0000000508057209 */ /* 0x004fc80007810000 */
[C---:B------:R-:W-:Y:S01]  /*29e0*/  FSETP.NEU.FTZ.AND P1, PT, R5.reuse, -INF , PT ;  /* 0xff8000000500780b */ /* 0x040fe20003f3d000 */
[----:B------:R-:W-:Y:S02]  /*29f0*/  FMUL.FTZ R8, R5, R3 ;  /* 0x0000000305087220 */ /* 0x000fe40000410000 */
[----:B------:R-:W2:Y:S03]  /*2a00*/  MUFU.EX2 R15, R15 ;  /* 0x0000000f000f7308 */ /* 0x000ea60000000800 */
[----:B------:R-:W-:Y:S02]  /*2a10*/  FSEL R25, R8, RZ, P1 ;  /* 0x000000ff08197208 */ /* 0x000fe40000800000 */
[----:B------:R-:W-:Y:S02]  /*2a20*/  ISETP.GE.AND P1, PT, R88, 0x81, PT ;  /* 0x000000815800780c */ /* 0x000fe40003f26270 */
[----:B------:R-:W-:Y:S01]  /*2a30*/  MOV R88, R135 ;  /* 0x0000008700587202 */ /* 0x000fe20000000f00 */
[-CC-:B------:R-:W-:Y:S01]  /*2a40*/  FFMA.FTZ R26, R26, R3.reuse, -R25.reuse ;  /* 0x000000031a1a7223 */ /* 0x180fe20000010819 */
[-CC-:B------:R-:W-:Y:S01]  /*2a50*/  FFMA.FTZ R8, R27, R3.reuse, -R25.reuse ;  /* 0x000000031b087223 */ /* 0x180fe20000010819 */
[-CC-:B------:R-:W-:Y:S01]  /*2a60*/  FFMA.FTZ R51, R30, R3.reuse, -R25.reuse ;  /* 0x000000031e337223 */ /* 0x180fe20000010819 */
[-CC-:B------:R-:W-:Y:S01]  /*2a70*/  FFMA.FTZ R53, R6, R3.reuse, -R25.reuse ;  /* 0x0000000306357223 */ /* 0x180fe20000010819 */
[-CC-:B------:R-:W-:Y:S01]  /*2a80*/  FFMA.FTZ R6, R34, R3.reuse, -R25.reuse ;  /* 0x0000000322067223 */ /* 0x180fe20000010819 */
[----:B------:R-:W-:Y:S01]  /*2a90*/  MUFU.EX2 R61, R8 ;  /* 0x00000008003d7308 */ /* 0x000fe20000000800 */
[-CC-:B------:R-:W-:Y:S01]  /*2aa0*/  FFMA.FTZ R27, R12, R3.reuse, -R25.reuse ;  /* 0x000000030c1b7223 */ /* 0x180fe20000010819 */
[-CC-:B------:R-:W-:Y:S01]  /*2ab0*/  FFMA.FTZ R30, R38, R3.reuse, -R25.reuse ;  /* 0x00000003261e7223 */ /* 0x180fe20000010819 */
[-C--:B------:R-:W-:Y:S01]  /*2ac0*/  FFMA.FTZ R49, R14, R3.reuse, -R25 ;  /* 0x000000030e317223 */ /* 0x080fe20000010819 */
[----:B0-----:R-:W-:Y:S01]  /*2ad0*/  FADD.FTZ R14, R10, R65 ;  /* 0x000000410a0e7221 */ /* 0x001fe20000010000 */
[C---:B---3--:R-:W-:Y:S01]  /*2ae0*/  F2FP.F16.F32.PACK_AB R10, R11.reuse, R10 ;  /* 0x0000000a0b0a723e */ /* 0x048fe200000000ff */
[-CC-:B------:R-:W-:Y:S01]  /*2af0*/  FFMA.FTZ R34, R42, R3.reuse, -R25.reuse ;  /* 0x000000032a227223 */ /* 0x180fe20000010819 */
[-CC-:B------:R-:W-:Y:S01]  /*2b00*/  FFMA.FTZ R38, R46, R3.reuse, -R25.reuse ;  /* 0x000000032e267223 */ /* 0x180fe20000010819 */
[----:B------:R-:W0:Y:S01]  /*2b10*/  MUFU.EX2 R26, R26 ;  /* 0x0000001a001a7308 */ /* 0x000e220000000800 */
[----:B------:R-:W-:Y:S01]  /*2b20*/  FADD.FTZ R14, R11, R14 ;  /* 0x0000000e0b0e7221 */ /* 0x000fe20000010000 */
[-CC-:B------:R-:W-:Y:S01]  /*2b30*/  FFMA.FTZ R57, R36, R3.reuse, -R25.reuse ;  /* 0x0000000324397223 */ /* 0x180fe20000010819 */
[-CC-:B------:R-:W-:Y:S01]  /*2b40*/  FFMA.FTZ R36, R54, R3.reuse, -R25.reuse ;  /* 0x0000000336247223 */ /* 0x180fe20000010819 */
[-CC-:B------:R-:W-:Y:S01]  /*2b50*/  FFMA.FTZ R55, R44, R3.reuse, -R25.reuse ;  /* 0x000000032c377223 */ /* 0x180fe20000010819 */
[----:B-1----:R-:W-:Y:S01]  /*2b60*/  FADD.FTZ R67, R13, R14 ;  /* 0x0000000e0d437221 */ /* 0x002fe20000010000 */
[-CC-:B------:R-:W-:Y:S01]  /*2b70*/  FFMA.FTZ R59, R48, R3.reuse, -R25.reuse ;  /* 0x00000003303b7223 */ /* 0x180fe20000010819 */
[-C--:B------:R-:W-:Y:S01]  /*2b80*/  FFMA.FTZ R4, R62, R3.reuse, -R25 ;  /* 0x000000033e047223 */ /* 0x080fe20000010819 */
[----:B------:R1:W3:Y:S01]  /*2b90*/  MUFU.EX2 R63, R51 ;  /* 0x00000033003f7308 */ /* 0x0002e20000000800 */
[----:B----4-:R-:W-:Y:S01]  /*2ba0*/  FADD.FTZ R14, R24, R67 ;  /* 0x00000043180e7221 */ /* 0x010fe20000010000 */
[-CC-:B------:R-:W-:Y:S01]  /*2bb0*/  FFMA.FTZ R52, R52, R3.reuse, -R25.reuse ;  /* 0x0000000334347223 */ /* 0x180fe20000010819 */
[-CC-:B------:R-:W-:Y:S01]  /*2bc0*/  FFMA.FTZ R42, R66, R3.reuse, -R25.reuse ;  /* 0x00000003422a7223 */ /* 0x180fe20000010819 */
[-CC-:B------:R-:W-:Y:S01]  /*2bd0*/  FFMA.FTZ R44, R70, R3.reuse, -R25.reuse ;  /* 0x00000003462c7223 */ /* 0x180fe20000010819 */
[----:B--2---:R-:W-:Y:S01]  /*2be0*/  FADD.FTZ R69, R15, R14 ;  /* 0x0000000e0f457221 */ /* 0x004fe20000010000 */
[-CC-:B------:R-:W-:Y:S01]  /*2bf0*/  FFMA.FTZ R74, R74, R3.reuse, -R25.reuse ;  /* 0x000000034a4a7223 */ /* 0x180fe20000010819 */
[-C--:B------:R-:W-:Y:S01]  /*2c00*/  FFMA.FTZ R64, R64, R3.reuse, -R25 ;  /* 0x0000000340407223 */ /* 0x080fe20000010819 */
[----:B------:R2:W4:Y:S01]  /*2c10*/  MUFU.EX2 R84, R53 ;  /* 0x0000003500547308 */ /* 0x0005220000000800 */
[----:B0-----:R-:W-:Y:S01]  /*2c20*/  FADD.FTZ R12, R26, R61 ;  /* 0x0000003d1a0c7221 */ /* 0x001fe20000010000 */
[-CC-:B-1----:R-:W-:Y:S01]  /*2c30*/  FFMA.FTZ R51, R20, R3.reuse, -R25.reuse ;  /* 0x0000000314337223 */ /* 0x182fe20000010819 */
[-CC-:B------:R-:W-:Y:S01]  /*2c40*/  FFMA.FTZ R20, R50, R3.reuse, -R25.reuse ;  /* 0x0000000332147223 */ /* 0x180fe20000010819 */
[-CC-:B------:R-:W-:Y:S01]  /*2c50*/  FFMA.FTZ R94, R94, R3.reuse, -R25.reuse ;  /* 0x000000035e5e7223 */ /* 0x180fe20000010819 */
[-CC-:B------:R-:W-:Y:S01]  /*2c60*/  FFMA.FTZ R96, R96, R3.reuse, -R25.reuse ;  /* 0x0000000360607223 */ /* 0x180fe20000010819 */
[-CC-:B------:R-:W-:Y:S01]  /*2c70*/  FFMA.FTZ R98, R98, R3.reuse, -R25.reuse ;  /* 0x0000000362627223 */ /* 0x180fe20000010819 */
[-CC-:B------:R-:W-:Y:S01]  /*2c80*/  FFMA.FTZ R100, R100, R3.reuse, -R25.reuse ;  /* 0x0000000364647223 */ /* 0x180fe20000010819 */
[----:B------:R-:W0:Y:S01]  /*2c90*/  MUFU.EX2 R6, R6 ;  /* 0x0000000600067308 */ /* 0x000e220000000800 */
[----:B---3--:R-:W-:Y:S01]  /*2ca0*/  FADD.FTZ R11, R63, R12 ;  /* 0x0000000c3f0b7221 */ /* 0x008fe20000010000 */
[-CC-:B--2---:R-:W-:Y:S01]  /*2cb0*/  FFMA.FTZ R53, R40, R3.reuse, -R25.reuse ;  /* 0x0000000328357223 */ /* 0x184fe20000010819 */
[-CC-:B------:R-:W-:Y:S01]  /*2cc0*/  FFMA.FTZ R40, R58, R3.reuse, -R25.reuse ;  /* 0x000000033a287223 */ /* 0x180fe20000010819 */
[-CC-:B------:R-:W-:Y:S01]  /*2cd0*/  FFMA.FTZ R108, R108, R3.reuse, -R25.reuse ;  /* 0x000000036c6c7223 */ /* 0x180fe20000010819 */
[----:B------:R-:W-:Y:S01]  /*2ce0*/  FFMA.FTZ R106, R106, R3, -R25 ;  /* 0x000000036a6a7223 */ /* 0x000fe20000010819 */
[----:B------:R-:W-:-:S02]  /*2cf0*/  F2FP.F16.F32.PACK_AB R8, R68, R9 ;  /* 0x000000094408723e */ /* 0x000fc400000000ff */
[----:B------:R-:W1:Y:S01]  /*2d00*/  MUFU.EX2 R27, R27 ;  /* 0x0000001b001b7308 */ /* 0x000e620000000800 */
[C---:B----4-:R-:W-:Y:S01]  /*2d10*/  FADD.FTZ R65, R84.reuse, R11 ;  /* 0x0000000b54417221 */ /* 0x050fe20000010000 */
[----:B------:R-:W-:Y:S01]  /*2d20*/  F2FP.F16.F32.PACK_AB R11, R84, R63 ;  /* 0x0000003f540b723e */ /* 0x000fe200000000ff */
[----:B------:R-:W-:Y:S01]  /*2d30*/  FFMA.FTZ R63, R56, R3, -R25 ;  /* 0x00000003383f7223 */ /* 0x000fe20000010819 */
[----:B------:R-:W-:-:S04]  /*2d40*/  F2FP.F16.F32.PACK_AB R9, R61, R26 ;  /* 0x0000001a3d09723e */ /* 0x000fc800000000ff */
[----:B------:R-:W2:Y:S01]  /*2d50*/  MUFU.EX2 R28, R28 ;  /* 0x0000001c001c7308 */ /* 0x000ea20000000800 */
[----:B0-----:R-:W-:Y:S01]  /*2d60*/  FADD.FTZ R12, R6, R65 ;  /* 0x00000041060c7221 */ /* 0x001fe20000010000 */
[----:B------:R-:W-:Y:S01]  /*2d70*/  FFMA.FTZ R65, R60, R3, -R25 ;  /* 0x000000033c417223 */ /* 0x000fe20000010819 */
[----:B------:R0:W-:Y:S05]  /*2d80*/  STSM.16.M88.4 [R16+0x21800], R8 ;  /* 0x0218000810007844 */ /* 0x0001ea0000000200 */
[----:B------:R-:W3:Y:S01]  /*2d90*/  MUFU.EX2 R30, R30 ;  /* 0x0000001e001e7308 */ /* 0x000ee20000000800 */
[----:B-1----:R-:W-:-:S07]  /*2da0*/  FADD.FTZ R67, R27, R12 ;  /* 0x0000000c1b437221 */ /* 0x002fce0000010000 */
[----:B------:R-:W1:Y:S01]  /*2db0*/  MUFU.EX2 R21, R21 ;  /* 0x0000001500157308 */ /* 0x000e620000000800 */
[----:B--2---:R-:W-:-:S07]  /*2dc0*/  FADD.FTZ R14, R28, R69 ;  /* 0x000000451c0e7221 */ /* 0x004fce0000010000 */
[----:B------:R-:W2:Y:S01]  /*2dd0*/  MUFU.EX2 R49, R49 ;  /* 0x0000003100317308 */ /* 0x000ea20000000800 */
[----:B---3--:R-:W-:-:S07]  /*2de0*/  FADD.FTZ R12, R30, R67 ;  /* 0x000000431e0c7221 */ /* 0x008fce0000010000 */
        /* <DEDUP_REMOVED lines=19> */
[----:B-1----:R-:W-:Y:S01]  /*2f20*/  FADD.FTZ R25, R57, R12 ;  /* 0x0000000c39197221 */ /* 0x002fe20000010000 */
[----:B------:R-:W-:Y:S02]  /*2f30*/  F2FP.F16.F32.PACK_AB R12, R24, R13 ;  /* 0x0000000d180c723e */ /* 0x000fe400000000ff */
[----:B------:R-:W-:-:S04]  /*2f40*/  F2FP.F16.F32.PACK_AB R24, R32, R21 ;  /* 0x000000152018723e */ /* 0x000fc800000000ff */
        /* <DEDUP_REMOVED lines=9> */
[----:B--2---:R-:W-:Y:S01]  /*2fe0*/  FADD.FTZ R13, R53, R26 ;  /* 0x0000001a350d7221 */ /* 0x004fe20000010000 */
[----:B------:R-:W-:Y:S01]  /*2ff0*/  F2FP.F16.F32.PACK_AB R26, R90, R29 ;  /* 0x0000001d5a1a723e */ /* 0x000fe200000000ff */
[----:B------:R-:W-:-:S05]  /*3000*/  IMAD.MOV.U32 R90, RZ, RZ, R135 ;  /* 0x000000ffff5a7224 */ /* 0x000fca00078e0087 */
[----:B------:R-:W2:Y:S01]  /*3010*/  MUFU.EX2 R33, R33 ;  /* 0x0000002100217308 */ /* 0x000ea20000000800 */
[C---:B---3--:R-:W-:Y:S01]  /*3020*/  FADD.FTZ R28, R78.reuse, R25 ;  /* 0x000000194e1c7221 */ /* 0x048fe20000010000 */
[----:B------:R-:W-:Y:S02]  /*3030*/  F2FP.F16.F32.PACK_AB R25, R51, R34 ;  /* 0x000000223319723e */ /* 0x000fe400000000ff */
[----:B0-----:R-:W-:-:S04]  /*3040*/  F2FP.F16.F32.PACK_AB R10, R78, R31 ;  /* 0x0000001f4e0a723e */ /* 0x001fc800000000ff */
[----:B------:R-:W0:Y:S01]  /*3050*/  MUFU.EX2 R55, R55 ;  /* 0x0000003700377308 */ /* 0x000e220000000800 */
[----:B-1----:R-:W-:Y:S01]  /*3060*/  FADD.FTZ R8, R36, R13 ;  /* 0x0000000d24087221 */ /* 0x002fe20000010000 */
[----:B------:R-:W-:Y:S02]  /*3070*/  F2FP.F16.F32.PACK_AB R13, R27, R6 ;  /* 0x000000061b0d723e */ /* 0x000fe400000000ff */
[----:B------:R-:W-:-:S03]  /*3080*/  F2FP.F16.F32.PACK_AB R27, R57, R38 ;  /* 0x00000026391b723e */ /* 0x000fc600000000ff */
[----:B------:R1:W-:Y:S01]  /*3090*/  STSM.16.M88.4 [R22], R12 ;  /* 0x0000000c16007844 */ /* 0x0003e20000000200 */
[----:B------:R-:W3:Y:S01]  /*30a0*/  MUFU.EX2 R82, R82 ;  /* 0x0000005200527308 */ /* 0x000ee20000000800 */
[----:B--2---:R-:W-:Y:S02]  /*30b0*/  FADD.FTZ R11, R33, R28 ;  /* 0x0000001c210b7221 */ /* 0x004fe40000010000 */
[----:B------:R2:W-:Y:S05]  /*30c0*/  STSM.16.M88.4 [R18], R24 ;  /* 0x0000001812007844 */ /* 0x0005ea0000000200 */
[----:B------:R-:W4:Y:S01]  /*30d0*/  MUFU.EX2 R40, R40 ;  /* 0x0000002800287308 */ /* 0x000f220000000800 */
[----:B0-----:R-:W-:-:S07]  /*30e0*/  FADD.FTZ R9, R55, R8 ;  /* 0x0000000837097221 */ /* 0x001fce0000010000 */
[----:B------:R-:W0:Y:S01]  /*30f0*/  MUFU.EX2 R37, R37 ;  /* 0x0000002500257308 */ /* 0x000e220000000800 */
[C---:B---3--:R-:W-:Y:S01]  /*3100*/  FADD.FTZ R8, R82.reuse, R11 ;  /* 0x0000000b52087221 */ /* 0x048fe20000010000 */
[----:B-1----:R-:W-:-:S06]  /*3110*/  F2FP.F16.F32.PACK_AB R12, R82, R33 ;  /* 0x00000021520c723e */ /* 0x002fcc00000000ff */
[----:B------:R-:W1:Y:S01]  /*3120*/  MUFU.EX2 R59, R59 ;  /* 0x0000003b003b7308 */ /* 0x000e620000000800 */
[----:B----4-:R-:W-:-:S07]  /*3130*/  FADD.FTZ R6, R40, R9 ;  /* 0x0000000928067221 */ /* 0x010fce0000010000 */
[----:B------:R-:W3:Y:S01]  /*3140*/  MUFU.EX2 R102, R102 ;  /* 0x0000006600667308 */ /* 0x000ee20000000800 */
[----:B0-----:R-:W-:-:S07]  /*3150*/  FADD.FTZ R11, R37, R8 ;  /* 0x00000008250b7221 */ /* 0x001fce0000010000 */
[----:B------:R-:W0:Y:S01]  /*3160*/  MUFU.EX2 R4, R4 ;  /* 0x0000000400047308 */ /* 0x000e220000000800 */
[----:B-1----:R-:W-:-:S07]  /*3170*/  FADD.FTZ R9, R59, R6 ;  /* 0x000000063b097221 */ /* 0x002fce0000010000 */
[----:B------:R-:W1:Y:S01]  /*3180*/  MUFU.EX2 R35, R35 ;  /* 0x0000002300237308 */ /* 0x000e620000000800 */
[C---:B---3--:R-:W-:Y:S01]  /*3190*/  FADD.FTZ R8, R102.reuse, R11 ;  /* 0x0000000b66087221 */ /* 0x048fe20000010000 */
[----:B------:R-:W-:Y:S02]  /*31a0*/  F2FP.F16.F32.PACK_AB R11, R55, R36 ;  /* 0x00000024370b723e */ /* 0x000fe400000000ff */
[----:B------:R-:W-:Y:S01]  /*31b0*/  F2FP.F16.F32.PACK_AB R14, R102, R37 ;  /* 0x00000025660e723e */ /* 0x000fe200000000ff */
[----:B------:R-:W-:-:S03]  /*31c0*/  IMAD.MOV.U32 R102, RZ, RZ, R135 ;  /* 0x000000ffff667224 */ /* 0x000fc600078e0087 */
[----:B------:R-:W3:Y:S01]  /*31d0*/  MUFU.EX2 R61, R52 ;  /* 0x00000034003d7308 */ /* 0x000ee20000000800 */
[----:B0-----:R-:W-:-:S07]  /*31e0*/  FADD.FTZ R6, R4, R9 ;  /* 0x0000000904067221 */ /* 0x001fce0000010000 */
[----:B------:R-:W0:Y:S01]  /*31f0*/  MUFU.EX2 R86, R86 ;  /* 0x0000005600567308 */ /* 0x000e220000000800 */
[----:B-1----:R-:W-:Y:S01]  /*3200*/  FADD.FTZ R9, R35, R8 ;  /* 0x0000000823097221 */ /* 0x002fe20000010000 */
[----:B------:R-:W-:Y:S01]  /*3210*/  F2FP.F16.F32.PACK_AB R8, R92, R7 ;  /* 0x000000075c08723e */ /* 0x000fe200000000ff */
[----:B------:R-:W-:-:S05]  /*3220*/  IMAD.MOV.U32 R92, RZ, RZ, R135 ;  /* 0x000000ffff5c7224 */ /* 0x000fca00078e0087 */
[----:B------:R-:W1:Y:S01]  /*3230*/  MUFU.EX2 R42, R42 ;  /* 0x0000002a002a7308 */ /* 0x000e620000000800 */
[C---:B---3--:R-:W-:Y:S01]  /*3240*/  FADD.FTZ R7, R61.reuse, R6 ;  /* 0x000000063d077221 */ /* 0x048fe20000010000 */
[----:B------:R-:W-:-:S06]  /*3250*/  F2FP.F16.F32.PACK_AB R15, R61, R4 ;  /* 0x000000043d0f723e */ /* 0x000fcc00000000ff */
[----:B------:R-:W3:Y:S01]  /*3260*/  MUFU.EX2 R39, R39 ;  /* 0x0000002700277308 */ /* 0x000ee20000000800 */
[C---:B0-----:R-:W-:Y:S01]  /*3270*/  FADD.FTZ R28, R86.reuse, R9 ;  /* 0x00000009561c7221 */ /* 0x041fe20000010000 */
[----:B------:R-:W-:Y:S02]  /*3280*/  F2FP.F16.F32.PACK_AB R9, R53, R20 ;  /* 0x000000143509723e */ /* 0x000fe400000000ff */
[----:B--2---:R-:W-:-:S03]  /*3290*/  F2FP.F16.F32.PACK_AB R24, R86, R35 ;  /* 0x000000235618723e */ /* 0x004fc600000000ff */
[----:B------:R0:W-:Y:S01]  /*32a0*/  STSM.16.M88.4 [R17], R8 ;  /* 0x0000000811007844 */ /* 0x0001e20000000200 */
[----:B------:R-:W2:Y:S01]  /*32b0*/  MUFU.EX2 R63, R63 ;  /* 0x0000003f003f7308 */ /* 0x000ea20000000800 */
[----:B-1----:R-:W-:-:S07]  /*32c0*/  FADD.FTZ R6, R42, R7 ;  /* 0x000000072a067221 */ /* 0x002fce0000010000 */
[----:B------:R-:W1:Y:S01]  /*32d0*/  MUFU.EX2 R104, R104 ;  /* 0x0000006800687308 */ /* 0x000e620000000800 */
[----:B---3--:R-:W-:-:S07]  /*32e0*/  FADD.FTZ R7, R39, R28 ;  /* 0x0000001c27077221 */ /* 0x008fce0000010000 */
[----:B------:R-:W3:Y:S01]  /*32f0*/  MUFU.EX2 R44, R44 ;  /* 0x0000002c002c7308 */ /* 0x000ee20000000800 */
[----:B--2---:R-:W-:-:S07]  /*3300*/  FADD.FTZ R13, R63, R6 ;  /* 0x000000063f0d7221 */ /* 0x004fce0000010000 */
[----:B------:R-:W2:Y:S01]  /*3310*/  MUFU.EX2 R41, R41 ;  /* 0x0000002900297308 */ /* 0x000ea20000000800 */
[C---:B-1----:R-:W-:Y:S01]  /*3320*/  FADD.FTZ R20, R104.reuse, R7 ;  /* 0x0000000768147221 */ /* 0x042fe20000010000 */
[----:B------:R-:W-:Y:S01]  /*3330*/  F2FP.F16.F32.PACK_AB R26, R104, R39 ;  /* 0x00000027681a723e */ /* 0x000fe200000000ff */
[----:B------:R-:W-:-:S05]  /*3340*/  IMAD.MOV.U32 R104, RZ, RZ, R135 ;  /* 0x000000ffff687224 */ /* 0x000fca00078e0087 */
[----:B------:R-:W1:Y:S01]  /*3350*/  MUFU.EX2 R65, R65 ;  /* 0x0000004100417308 */ /* 0x000e620000000800 */
[----:B---3--:R-:W-:Y:S01]  /*3360*/  FADD.FTZ R6, R44, R13 ;  /* 0x0000000d2c067221 */ /* 0x008fe20000010000 */
[----:B------:R-:W-:-:S05]  /*3370*/  F2FP.F16.F32.PACK_AB R13, R59, R40 ;  /* 0x000000283b0d723e */ /* 0x000fca00000000ff */
[----:B------:R3:W-:Y:S01]  /*3380*/  STSM.16.M88.4 [R16+0x27800], R12 ;  /* 0x0278000c10007844 */ /* 0x0007e20000000200 */
[----:B------:R-:W4:Y:S01]  /*3390*/  MUFU.EX2 R72, R72 ;  /* 0x0000004800487308 */ /* 0x000f220000000800 */
[----:B--2---:R-:W-:-:S07]  /*33a0*/  FADD.FTZ R27, R41, R20 ;  /* 0x00000014291b7221 */ /* 0x004fce0000010000 */
[----:B------:R-:W2:Y:S01]  /*33b0*/  MUFU.EX2 R74, R74 ;  /* 0x0000004a004a7308 */ /* 0x000ea20000000800 */
[----:B-1----:R-:W-:-:S07]  /*33c0*/  FADD.FTZ R25, R65, R6 ;  /* 0x0000000641197221 */ /* 0x002fce0000010000 */
[----:B------:R-:W1:Y:S01]  /*33d0*/  MUFU.EX2 R43, R43 ;  /* 0x0000002b002b7308 */ /* 0x000e620000000800 */
[C---:B----4-:R-:W-:Y:S01]  /*33e0*/  FADD.FTZ R6, R72.reuse, R27 ;  /* 0x0000001b48067221 */ /* 0x050fe20000010000 */
[----:B0-----:R-:W-:-:S06]  /*33f0*/  F2FP.F16.F32.PACK_AB R8, R72, R41 ;  /* 0x000000294808723e */ /* 0x001fcc00000000ff */
[----:B------:R-:W0:Y:S01]  /*3400*/  MUFU.EX2 R21, R64 ;  /* 0x0000004000157308 */ /* 0x000e220000000800 */
[----:B--2---:R-:W-:-:S07]  /*3410*/  FADD.FTZ R4, R74, R25 ;  /* 0x000000194a047221 */ /* 0x004fce0000010000 */
[----:B------:R-:W2:Y:S01]  /*3420*/  MUFU.EX2 R110, R110 ;  /* 0x0000006e006e7308 */ /* 0x000ea20000000800 */
[----:B-1----:R-:W-:-:S07]  /*3430*/  FADD.FTZ R27, R43, R6 ;  /* 0x000000062b1b7221 */ /* 0x002fce0000010000 */
[----:B------:R-:W1:Y:S01]  /*3440*/  MUFU.EX2 R94, R94 ;  /* 0x0000005e005e7308 */ /* 0x000e620000000800 */
[----:B0-----:R-:W-:-:S07]  /*3450*/  FADD.FTZ R25, R21, R4 ;  /* 0x0000000415197221 */ /* 0x001fce0000010000 */
[----:B------:R-:W0:Y:S01]  /*3460*/  MUFU.EX2 R47, R47 ;  /* 0x0000002f002f7308 */ /* 0x000e220000000800 */
[C---:B--2---:R-:W-:Y:S01]  /*3470*/  FADD.FTZ R6, R110.reuse, R27 ;  /* 0x0000001b6e067221 */ /* 0x044fe20000010000 */
[----:B------:R-:W-:Y:S02]  /*3480*/  F2FP.F16.F32.PACK_AB R27, R65, R44 ;  /* 0x0000002c411b723e */ /* 0x000fe400000000ff */
[----:B------:R-:W-:Y:S01]  /*3490*/  F2FP.F16.F32.PACK_AB R10, R110, R43 ;  /* 0x0000002b6e0a723e */ /* 0x000fe200000000ff */
[----:B------:R-:W-:-:S03]  /*34a0*/  IMAD.MOV.U32 R110, RZ, RZ, R135 ;  /* 0x000000ffff6e7224 */ /* 0x000fc600078e0087 */
[----:B------:R2:W4:Y:S01]  /*34b0*/  MUFU.EX2 R29, R96 ;  /* 0x00000060001d7308 */ /* 0x0005220000000800 */
[----:B-1----:R-:W-:-:S07]  /*34c0*/  FADD.FTZ R4, R94, R25 ;  /* 0x000000195e047221 */ /* 0x002fce0000010000 */
[----:B------:R-:W1:Y:S01]  /*34d0*/  MUFU.EX2 R80, R80 ;  /* 0x0000005000507308 */ /* 0x000e620000000800 */
[----:B0-----:R-:W-:Y:S01]  /*34e0*/  FADD.FTZ R25, R47, R6 ;  /* 0x000000062f197221 */ /* 0x001fe20000010000 */
[----:B--2---:R-:W-:-:S06]  /*34f0*/  IMAD.MOV.U32 R96, RZ, RZ, R135 ;  /* 0x000000ffff607224 */ /* 0x004fcc00078e0087 */
[----:B------:R-:W0:Y:S01]  /*3500*/  MUFU.EX2 R98, R98 ;  /* 0x0000006200627308 */ /* 0x000e220000000800 */
[C---:B----4-:R-:W-:Y:S01]  /*3510*/  FADD.FTZ R9, R29.reuse, R4 ;  /* 0x000000041d097221 */ /* 0x050fe20000010000 */
[----:B------:R-:W-:Y:S01]  /*3520*/  F2FP.F16.F32.PACK_AB R11, R29, R94 ;  /* 0x0000005e1d0b723e */ /* 0x000fe200000000ff */
[----:B------:R-:W-:-:S05]  /*3530*/  IMAD.MOV.U32 R94, RZ, RZ, R135 ;  /* 0x000000ffff5e7224 */ /* 0x000fca00078e0087 */
[----:B------:R-:W-:Y:S01]  /*3540*/  MUFU.EX2 R45, R45 ;  /* 0x0000002d002d7308 */ /* 0x000fe20000000800 */
[C---:B-1----:R-:W-:Y:S01]  /*3550*/  FADD.FTZ R6, R80.reuse, R25 ;  /* 0x0000001950067221 */ /* 0x042fe20000010000 */
[----:B------:R-:W-:Y:S02]  /*3560*/  F2FP.F16.F32.PACK_AB R25, R63, R42 ;  /* 0x0000002a3f19723e */ /* 0x000fe400000000ff */
[----:B---3--:R-:W-:-:S03]  /*3570*/  F2FP.F16.F32.PACK_AB R12, R80, R47 ;  /* 0x0000002f500c723e */ /* 0x008fc600000000ff */
[----:B------:R1:W-:Y:S01]  /*3580*/  STSM.16.M88.4 [R23], R24 ;  /* 0x0000001817007844 */ /* 0x0003e20000000200 */
[----:B------:R-:W2:Y:S01]  /*3590*/  MUFU.EX2 R76, R76 ;  /* 0x0000004c004c7308 */ /* 0x000ea20000000800 */
[----:B0-----:R-:W-:Y:S01]  /*35a0*/  FADD.FTZ R4, R98, R9 ;  /* 0x0000000962047221 */ /* 0x001fe20000010000 */
[----:B------:R-:W-:-:S05]  /*35b0*/  F2FP.F16.F32.PACK_AB R9, R21, R74 ;  /* 0x0000004a1509723e */ /* 0x000fca00000000ff */
[----:B------:R1:W-:Y:S01]  /*35c0*/  STSM.16.M88.4 [R18+0x6000], R8 ;  /* 0x0060000812007844 */ /* 0x0003e20000000200 */
[----:B------:R0:W3:Y:S08]  /*35d0*/  MUFU.EX2 R7, R100 ;  /* 0x0000006400077308 */ /* 0x0000f00000000800 */
[----:B------:R-:W-:Y:S01]  /*35e0*/  MUFU.EX2 R108, R108 ;  /* 0x0000006c006c7308 */ /* 0x000fe20000000800 */
[----:B--2---:R-:W-:Y:S01]  /*35f0*/  F2FP.F16.F32.PACK_AB R14, R76, R45 ;  /* 0x0000002d4c0e723e */ /* 0x004fe200000000ff */
[----:B------:R-:W-:Y:S01]  /*3600*/  FADD.FTZ R45, R45, R6 ;  /* 0x000000062d2d7221 */ /* 0x000fe20000010000 */
[----:B0-----:R-:W-:-:S03]  /*3610*/  IMAD.MOV.U32 R100, RZ, RZ, R135 ;  /* 0x000000ffff647224 */ /* 0x001fc600078e0087 */
[----:B------:R-:W-:Y:S02]  /*3620*/  FADD.FTZ R6, R76, R45 ;  /* 0x0000002d4c067221 */ /* 0x000fe40000010000 */
[----:B------:R0:W2:Y:S01]  /*3630*/  MUFU.EX2 R31, R106 ;  /* 0x0000006a001f7308 */ /* 0x0000a20000000800 */
[C---:B---3--:R-:W-:Y:S01]  /*3640*/  F2FP.F16.F32.PACK_AB R13, R7.reuse, R98 ;  /* 0x00000062070d723e */ /* 0x048fe200000000ff */
[----:B------:R-:W-:Y:S01]  /*3650*/  FADD.FTZ R21, R7, R4 ;  /* 0x0000000407157221 */ /* 0x000fe20000010000 */
[----:B------:R-:W-:Y:S01]  /*3660*/  MOV R98, R135 ;  /* 0x0000008700627202 */ /* 0x000fe20000000f00 */
[----:B0-----:R-:W-:Y:S01]  /*3670*/  IMAD.MOV.U32 R106, RZ, RZ, R135 ;  /* 0x000000ffff6a7224 */ /* 0x001fe200078e0087 */
[----:B--2---:R-:W-:Y:S01]  /*3680*/  F2FP.F16.F32.PACK_AB R15, R31, R108 ;  /* 0x0000006c1f0f723e */ /* 0x004fe200000000ff */
[----:B------:R-:W-:-:S04]  /*3690*/  FADD.FTZ R108, R108, R21 ;  /* 0x000000156c6c7221 */ /* 0x000fc80000010000 */
[----:B------:R1:W-:Y:S01]  /*36a0*/  STSM.16.M88.4 [R17+0x6000], R12 ;  /* 0x0060000c11007844 */ /* 0x0003e20000000200 */
[----:B------:R-:W-:Y:S01]  /*36b0*/  FADD.FTZ R7, R31, R108 ;  /* 0x0000006c1f077221 */ /* 0x000fe20000010000 */
[----:B------:R-:W-:Y:S01]  /*36c0*/  MOV R108, R135 ;  /* 0x00000087006c7202 */ /* 0x000fe20000000f00 */
[----:B------:R0:W-:Y:S06]  /*36d0*/  MEMBAR.ALL.CTA ;  /* 0x0000000000007992 */ /* 0x0001ec0000008000 */
[----:B0-----:R-:W0:Y:S02]  /*36e0*/  FENCE.VIEW.ASYNC.S ;  /* 0x00000000000073c6 */ /* 0x001e240000000000 */
[----:B0-----:R-:W-:Y:S01]  /*36f0*/  NOP ;  /* 0x0000000000007918 */ /* 0x001fe20000000000 */
[----:B------:R-:W-:Y:S05]  /*3700*/  @!P1 BRA `(.L_x_174) ;  /* 0x0000002000a09947 */ /* 0x000fea0003800000 */
[----:B------:R-:W-:Y:S01]  /*3710*/  VIADD R4, R149, 0xfffffffe ;  /* 0xfffffffe95047836 */ /* 0x000fe20000000000 */
[----:B------:R-:W-:Y:S01]  /*3720*/  CS2R R134, SRZ ;  /* 0x0000000000867805 */ /* 0x000fe2000001ff00 */
[----:B-1----:R-:W-:Y:S01]  /*3730*/  IMAD.MOV.U32 R8, RZ, RZ, R5 ;  /* 0x000000ffff087224 */ /* 0x002fe200078e0005 */
[----:B------:R-:W-:Y:S01]  /*3740*/  CS2R R132, SRZ ;  /* 0x0000000000847805 */ /* 0x000fe2000001ff00 */
[----:B------:R-:W-:Y:S01]  /*3750*/  IMAD.MOV.U32 R9, RZ, RZ, R0 ;  /* 0x000000ffff097224 */ /* 0x000fe200078e0000 */
[----:B------:R-:W-:Y:S01]  /*3760*/  CS2R R130, SRZ ;  /* 0x0000000000827805 */ /* 0x000fe2000001ff00 */
[----:B------:R-:W-:Y:S01]  /*3770*/  IMAD.MOV.U32 R10, RZ, RZ, R2 ;  /* 0x000000ffff0a7224 */ /* 0x000fe200078e0002 */
        /* <DEDUP_REMOVED lines=21> */
[----:B------:R-:W-:-:S06]  /*38d0*/  UMOV UR6, UR38 ;  /* 0x0000002600067c82 */ /* 0x000fcc0008000000 */
.L_x_185:
[----:B------:R-:W-:Y:S01]  /*38e0*/  ISETP.NE.AND P2, PT, RZ, UR42, PT ;  /* 0x0000002aff007c0c */ /* 0x000fe2000bf45270 */
[----:B------:R-:W-:-:S04]  /*38f0*/  UISETP.NE.AND UP0, UPT, UR6, 0x1, UPT ;  /* 0x000000010600788c */ /* 0x000fc8000bf05270 */
[----:B------:R-:W-:-:S06]  /*3900*/  USEL UR7, URZ, 0x1, UP0 ;  /* 0x000000013f077887 */ /* 0x000fcc0008000000 */
[----:B------:R-:W-:Y:S02]  /*3910*/  LOP3.LUT R2, R10, UR7, RZ, 0x3c, !PT ;  /* 0x000000070a027c12 */ /* 0x000fe4000f8e3cff */
[----:B------:R-:W-:Y:S05]  /*3920*/  @P2 BRA `(.L_x_175) ;  /* 0x0000000000342947 */ /* 0x000fea0003800000 */
[----:B------:R-:W-:Y:S05]  /*3930*/  @!P0 BRA `(.L_x_176) ;  /* 0x0000000000048947 */ /* 0x000fea0003800000 */
[----:B------:R-:W-:Y:S01]  /*3940*/  BPT.TRAP 0x1 ;  /* 0x000000040000795c */ /* 0x000fe20000300000 */
.L_x_176:
[----:B------:R-:W-:Y:S01]  /*3950*/  UIADD3 UR7, UR6, 0x1, URZ ;  /* 0x0000000106077890 */ /* 0x000fe2000fffe03f */
[----:B------:R-:W-:-:S03]  /*3960*/  SHF.L.U32 R0, R2, 0x1f, RZ ;  /* 0x0000001f02007819 */ /* 0x000fc600000006ff */
[----:B------:R-:W-:-:S04]  /*3970*/  UISETP.NE.AND UP0, UPT, UR7, 0x2, UPT ;  /* 0x000000020700788c */ /* 0x000fc8000bf05270 */
[----:B------:R-:W-:-:S04]  /*3980*/  USEL UR7, UR7, URZ, UP0 ;  /* 0x0000003f07077287 */ /* 0x000fc80008000000 */
[----:B------:R-:W-:-:S09]  /*3990*/  ULEA UR7, UR7, UR40, 0x3 ;  /* 0x0000002807077291 */ /* 0x000fd2000f8e183f */
[----:B------:R0:W1:Y:S01]  /*39a0*/  SYNCS.PHASECHK.TRANS64.TRYWAIT P1, [UR7+0x2d830], R0 ;  /* 0x02d83000ff0075a7 */ /* 0x0000620008020147 */
[----:B------:R-:W-:Y:S05]  /*39b0*/  @!P0 BRA `(.L_x_177) ;  /* 0x0000000000048947 */ /* 0x000fea0003800000 */
[----:B------:R-:W-:Y:S01]  /*39c0*/  BPT.TRAP 0x1 ;  /* 0x000000040000795c */ /* 0x000fe20000300000 */
.L_x_177:
[----:B-1----:R-:W-:Y:S05]  /*39d0*/  @P1 BRA `(.L_x_175) ;  /* 0x0000000000081947 */ /* 0x002fea0003800000 */
[----:B------:R-:W1:Y:S02]  /*39e0*/  SYNCS.PHASECHK.TRANS64.TRYWAIT P1, [UR7+0x2d830], R0 ;  /* 0x02d83000ff0075a7 */ /* 0x000e640008020147 */
[----:B-1----:R-:W-:Y:S05]  /*39f0*/  @!P1 BRA `(.L_x_178) ;  /* 0x0000009400e09947 */ /* 0x002fea0003800000 */
.L_x_175:
[----:B-1----:R-:W1:Y:S01]  /*3a00*/  S2R R3, SR_TID.X ;  /* 0x0000000000037919 */ /* 0x002e620000002100 */
[----:B------:R-:W-:Y:S01]  /*3a10*/  UIADD3 UR38, UR6, 0x1, URZ ;  /* 0x0000000106267890 */ /* 0x000fe2000fffe03f */
[----:B------:R-:W-:Y:S01]  /*3a20*/  UMOV UR32, UR4 ;  /* 0x0000000400207c82 */ /* 0x000fe20008000000 */
[----:B------:R-:W-:Y:S02]  /*3a30*/  UMOV UR33, UR5 ;  /* 0x0000000500217c82 */ /* 0x000fe40008000000 */
[----:B------:R-:W-:Y:S01]  /*3a40*/  UISETP.NE.AND UP0, UPT, UR38, 0x2, UPT ;  /* 0x000000022600788c */ /* 0x000fe2000bf05270 */
[----:B------:R-:W-:Y:S01]  /*3a50*/  UMOV UR35, 0x80000020 ;  /* 0x8000002000237882 */ /* 0x000fe20000000000 */
[----:B------:R-:W-:Y:S02]  /*3a60*/  UMOV UR11, 0x80000020 ;  /* 0x80000020000b7882 */ /* 0x000fe40000000000 */
[----:B------:R-:W-:Y:S01]  /*3a70*/  USEL UR38, UR38, URZ, UP0 ;  /* 0x0000003f26267287 */ /* 0x000fe20008000000 */
[----:B------:R-:W-:Y:S01]  /*3a80*/  UMOV UR15, 0x80000020 ;  /* 0x80000020000f7882 */ /* 0x000fe20000000000 */
[----:B------:R-:W-:-:S02]  /*3a90*/  UMOV UR19, 0x80000020 ;  /* 0x8000002000137882 */ /* 0x000fc40000000000 */
[----:B------:R-:W-:Y:S01]  /*3aa0*/  UIMAD UR34, UR38, 0x600, UR28 ;  /* 0x00000600262278a4 */ /* 0x000fe2000f8e021c */
[----:B------:R-:W-:Y:S01]  /*3ab0*/  UMOV UR23, 0x80000020 ;  /* 0x8000002000177882 */ /* 0x000fe20000000000 */
[----:B------:R-:W-:Y:S02]  /*3ac0*/  UMOV UR27, 0x80000020 ;  /* 0x80000020001b7882 */ /* 0x000fe40000000000 */
[----:B------:R-:W-:Y:S02]  /*3ad0*/  UIADD3 UR10, UR34, 0x2, URZ ;  /* 0x00000002220a7890 */ /* 0x000fe4000fffe03f */
[----:B------:R-:W-:Y:S02]  /*3ae0*/  UIADD3 UR14, UR34, 0x200, URZ ;  /* 0x00000200220e7890 */ /* 0x000fe4000fffe03f */
[----:B------:R-:W-:Y:S02]  /*3af0*/  UIADD3 UR18, UR34, 0x202, URZ ;  /* 0x0000020222127890 */ /* 0x000fe4000fffe03f */
[----:B------:R-:W-:-:S02]  /*3b00*/  UIADD3 UR22, UR34, 0x400, URZ ;  /* 0x0000040022167890 */ /* 0x000fc4000fffe03f */
[----:B------:R-:W-:Y:S01]  /*3b10*/  UIADD3 UR26, UR34, 0x402, URZ ;  /* 0x00000402221a7890 */ /* 0x000fe2000fffe03f */
[----:B-1----:R-:W-:-:S05]  /*3b20*/  SHF.R.U32.HI R3, RZ, 0x7, R3 ;  /* 0x00000007ff037819 */ /* 0x002fca0000011603 */
[----:B0-----:R-:W-:-:S05]  /*3b30*/  VIADD R0, R3, 0x8 ;  /* 0x0000000803007836 */ /* 0x001fca0000000000 */
[----:B------:R0:W-:Y:S06]  /*3b40*/  BAR.SYNC.DEFER_BLOCKING R0, 0x100 ;  /* 0x000400000000751d */ /* 0x0001ec0000010000 */
[----:B------:R-:W-:-:S06]  /*3b50*/  WARPGROUP.ARRIVE ;  /* 0x00000000000079c5 */ /* 0x000fcc0000000000 */
        /* <DEDUP_REMOVED lines=17> */
[----:B0-----:R-:W-:Y:S05]  /*3c70*/  @P2 BRA `(.L_x_179) ;  /* 0x0000000000282947 */ /* 0x001fea0003800000 */
[----:B------:R-:W-:Y:S05]  /*3c80*/  @!P0 BRA `(.L_x_180) ;  /* 0x0000000000048947 */ /* 0x000fea0003800000 */
[----:B------:R-:W-:Y:S01]  /*3c90*/  BPT.TRAP 0x1 ;  /* 0x000000040000795c */ /* 0x000fe20000300000 */
.L_x_180:
[----:B------:R-:W-:Y:S01]  /*3ca0*/  ULEA UR7, UR6, UR40, 0x3 ;  /* 0x0000002806077291 */ /* 0x000fe2000f8e183f */
[----:B------:R-:W-:-:S08]  /*3cb0*/  SHF.L.U32 R0, R10, 0x1f, RZ ;  /* 0x0000001f0a007819 */ /* 0x000fd000000006ff */
[----:B------:R0:W1:Y:S01]  /*3cc0*/  SYNCS.PHASECHK.TRANS64.TRYWAIT P1, [UR7+0x2d850], R0 ;  /* 0x02d85000ff0075a7 */ /* 0x0000620008020147 */
[----:B------:R-:W-:Y:S05]  /*3cd0*/  @!P0 BRA `(.L_x_181) ;  /* 0x0000000000048947 */ /* 0x000fea0003800000 */
[----:B------:R-:W-:Y:S01]  /*3ce0*/  BPT.TRAP 0x1 ;  /* 0x000000040000795c */ /* 0x000fe20000300000 */
.L_x_181:
[----:B-1----:R-:W-:Y:S05]  /*3cf0*/  @P1 BRA `(.L_x_179) ;  /* 0x0000000000081947 */ /* 0x002fea0003800000 */
[----:B------:R-:W1:Y:S02]  /*3d00*/  SYNCS.PHASECHK.TRANS64.TRYWAIT P1, [UR7+0x2d850], R0 ;  /* 0x02d85000ff0075a7 */ /* 0x000e640008020147 */
[----:B-1----:R-:W-:Y:S05]  /*3d10*/  @!P1 BRA `(.L_x_182) ;  /* 0x0000009400309947 */ /* 0x002fea0003800000 */
.L_x_179:
[----:B------:R-:W-:Y:S01]  /*3d20*/  UIADD3 UR7, UR40, 0x400, URZ ;  /* 0x0000040028077890 */ /* 0x000fe2000fffe03f */
[----:B------:R-:W-:Y:S01]  /*3d30*/  WARPGROUP.ARRIVE ;  /* 0x00000000000079c5 */ /* 0x000fe20000000000 */
[----:B------:R-:W-:-:S05]  /*3d40*/  ULOP3.LUT UR10, UR39, 0x10000, URZ, 0xfc, !UPT ;  /* 0x00010000270a7892 */ /* 0x000fca000f8efc3f */
[----:B------:R-:W1:Y:S01]  /*3d50*/  S2R R5, SR_TID.X ;  /* 0x0000000000057919 */ /* 0x000e620000002100 */
[----:B------:R-:W-:Y:S01]  /*3d60*/  USHF.R.U32.HI UR7, URZ, 0x4, UR7 ;  /* 0x000000043f077899 */ /* 0x000fe20008011607 */
[----:B------:R-:W-:Y:S01]  /*3d70*/  UMOV UR33, 0x40000040 ;  /* 0x4000004000217882 */ /* 0x000fe20000000000 */
[----:B------:R-:W-:Y:S02]  /*3d80*/  UMOV UR35, 0x80000020 ;  /* 0x8000002000237882 */ /* 0x000fe40000000000 */
[----:B------:R-:W-:Y:S01]  /*3d90*/  ULOP3.LUT UR7, UR7, 0x3fff, URZ, 0xc0, !UPT ;  /* 0x00003fff07077892 */ /* 0x000fe2000f8ec03f */
[----:B------:R-:W-:-:S03]  /*3da0*/  UMOV UR32, UR10 ;  /* 0x0000000a00207c82 */ /* 0x000fc60008000000 */
[----:B------:R-:W-:-:S04]  /*3db0*/  ULOP3.LUT UR7, UR7, 0x2000000, URZ, 0xfc, !UPT ;  /* 0x0200000007077892 */ /* 0x000fc8000f8efc3f */
[----:B------:R-:W-:-:S07]  /*3dc0*/  UIMAD UR7, UR6, 0x600, UR7 ;  /* 0x00000600060778a4 */ /* 0x000fce000f8e0207 */
[----:B------:R-:W-:Y:S02]  /*3dd0*/  UMOV UR34, UR7 ;  /* 0x0000000700227c82 */ /* 0x000fe40008000000 */
[----:B------:R-:W-:Y:S01]  /*3de0*/  HGMMA.64x96x16.F32 R88, gdesc[UR32].tnspB, R88, gsb0 ;  /* 0x41600000205879f0 */ /* 0x000fe20008000858 */
[----:B------:R-:W-:Y:S02]  /*3df0*/  UIADD3 UR32, UR10, 0x2, URZ ;  /* 0x000000020a207890 */ /* 0x000fe4000fffe03f */
[----:B------:R-:W-:Y:S01]  /*3e00*/  UIADD3 UR34, UR7, 0x40, URZ ;  /* 0x0000004007227890 */ /* 0x000fe2000fffe03f */
[----:B------:R-:W-:Y:S01]  /*3e10*/  UMOV UR33, 0x40000040 ;  /* 0x4000004000217882 */ /* 0x000fe20000000000 */
[----:B------:R-:W-:Y:S01]  /*3e20*/  UMOV UR35, 0x80000020 ;  /* 0x8000002000237882 */ /* 0x000fe20000000000 */
[----:B-1----:R-:W-:Y:S02]  /*3e30*/  SHF.R.U32.HI R3, RZ, 0x7, R5 ;  /* 0x00000007ff037819 */ /* 0x002fe40000011605 */
        /* <DEDUP_REMOVED lines=52> */
.L_x_183:
[----:B0-----:R-:W-:Y:S01]  /*4180*/  FMNMX.FTZ R0, R24, R9, !PT ;  /* 0x0000000918007209 */ /* 0x001fe20007810000 */
[----:B------:R-:W-:-:S03]  /*4190*/  ULEA UR7, UR38, UR40, 0x3 ;  /* 0x0000002826077291 */ /* 0x000fc6000f8e183f */
[----:B------:R-:W-:Y:S01]  /*41a0*/  FMNMX.FTZ R3, R25, R0, !PT ;  /* 0x0000000019037209 */ /* 0x000fe20007810000 */
[----:B------:R-:W-:Y:S01]  /*41b0*/  UIADD3 UR7, UR7, 0x2d840, URZ ;  /* 0x0002d84007077890 */ /* 0x000fe2000fffe03f */
[----:B------:R-:W-:-:S03]  /*41c0*/  FMNMX.FTZ R0, R26, R8, !PT ;  /* 0x000000081a007209 */ /* 0x000fc60007810000 */
[----:B------:R-:W-:Y:S01]  /*41d0*/  UPRMT UR7, UR41, 0x654, UR7 ;  /* 0x0000065429077896 */ /* 0x000fe20008000007 */
[----:B------:R-:W-:Y:S02]  /*41e0*/  FMNMX.FTZ R5, R27, R0, !PT ;  /* 0x000000001b057209 */ /* 0x000fe40007810000 */
[----:B------:R-:W-:Y:S02]  /*41f0*/  FMNMX.FTZ R0, R28, R3, !PT ;  /* 0x000000031c007209 */ /* 0x000fe40007810000 */
[----:B------:R-:W-:Y:S02]  /*4200*/  FMNMX.FTZ R10, R30, R5, !PT ;  /* 0x000000051e0a7209 */ /* 0x000fe40007810000 */
[----:B------:R-:W-:Y:S02]  /*4210*/  FMNMX.FTZ R3, R29, R0, !PT ;  /* 0x000000001d037209 */ /* 0x000fe40007810000 */
[----:B------:R-:W-:Y:S01]  /*4220*/  FMNMX.FTZ R5, R31, R10, !PT ;  /* 0x0000000a1f057209 */ /* 0x000fe20007810000 */
[----:B------:R-:W-:Y:S01]  /*4230*/  SYNCS.ARRIVE.TRANS64.RED.A1T0 RZ, [UR7], RZ ;  /* 0x000000ffffff79a7 */ /* 0x000fe20008100407 */
        /* <DEDUP_REMOVED lines=55> */
[----:B------:R-:W-:-:S03]  /*45b0*/  FMNMX.FTZ R10, R87, R10, !PT ;  /* 0x0000000a570a7209 */ /* 0x000fc60007810000 */
[----:B------:R-:W0:Y:S04]  /*45c0*/  SHFL.BFLY PT, R0, R11, 0x2, 0x1f ;  /* 0x0c401f000b007f89 */ /* 0x000e2800000e0000 */
[----:B------:R-:W1:Y:S01]  /*45d0*/  SHFL.BFLY PT, R3, R10, 0x2, 0x1f ;  /* 0x0c401f000a037f89 */ /* 0x000e6200000e0000 */
[----:B0-----:R-:W-:Y:S02]  /*45e0*/  FMNMX.FTZ R12, R11, R0, !PT ;  /* 0x000000000b0c7209 */ /* 0x001fe40007810000 */
[----:B-1----:R-:W-:-:S03]  /*45f0*/  FMNMX.FTZ R13, R10, R3, !PT ;  /* 0x000000030a0d7209 */ /* 0x002fc60007810000 */
[----:B------:R-:W0:Y:S01]  /*4600*/  SHFL.BFLY PT, R5, R12, 0x1, 0x1f ;  /* 0x0c201f000c057f89 */ /* 0x000e2200000e0000 */
[----:B------:R-:W1:Y:S03]  /*4610*/  LDC R3, c[0x0][0x988] ;  /* 0x00026200ff037b82 */ /* 0x000e660000000800 */
[----:B------:R-:W2:Y:S01]  /*4620*/  SHFL.BFLY PT, R14, R13, 0x1, 0x1f ;  /* 0x0c201f000d0e7f89 */ /* 0x000ea200000e0000 */
[----:B0-----:R-:W-:Y:S02]  /*4630*/  FMNMX.FTZ R0, R12, R5, !PT ;  /* 0x000000050c007209 */ /* 0x001fe40007810000 */
[----:B--2---:R-:W-:-:S03]  /*4640*/  FMNMX.FTZ R5, R13, R14, !PT ;  /* 0x0000000e0d057209 */ /* 0x004fc60007810000 */
[C---:B-1----:R-:W-:Y:S01]  /*4650*/  FMUL.FTZ R10, R0.reuse, R3 ;  /* 0x00000003000a7220 */ /* 0x042fe20000410000 */
[----:B------:R-:W-:-:S03]  /*4660*/  FADD.FTZ R14, -R0, R9 ;  /* 0x00000009000e7221 */ /* 0x000fc60000010100 */
[-C--:B------:R-:W-:Y:S01]  /*4670*/  FFMA.FTZ R13, R28, R3.reuse, -R10 ;  /* 0x000000031c0d7223 */ /* 0x080fe2000001080a */
[C---:B------:R-:W-:Y:S01]  /*4680*/  FADD.FTZ R8, -R5.reuse, R8 ;  /* 0x0000000805087221 */ /* 0x040fe20000010100 */
[-C--:B------:R-:W-:Y:S01]  /*4690*/  FMUL.FTZ R28, R5, R3.reuse ;  /* 0x00000003051c7220 */ /* 0x080fe20000410000 */
[-CC-:B------:R-:W-:Y:S01]  /*46a0*/  FFMA.FTZ R11, R24, R3.reuse, -R10.reuse ;  /* 0x00000003180b7223 */ /* 0x180fe2000001080a */
[-CC-:B------:R-:W-:Y:S01]  /*46b0*/  FFMA.FTZ R12, R25, R3.reuse, -R10.reuse ;  /* 0x00000003190c7223 */ /* 0x180fe2000001080a */
[-CC-:B------:R-:W-:Y:S01]  /*46c0*/  FFMA.FTZ R15, R32, R3.reuse, -R10.reuse ;  /* 0x00000003200f7223 */ /* 0x180fe2000001080a */
[-CC-:B------:R-:W-:Y:S01]  /*46d0*/  FFMA.FTZ R20, R33, R3.reuse, -R10.reuse ;  /* 0x0000000321147223 */ /* 0x180fe2000001080a */
[-C--:B------:R-:W-:Y:S01]  /*46e0*/  FMUL.FTZ R9, R14, R3.reuse ;  /* 0x000000030e097220 */ /* 0x080fe20000410000 */
        /* <DEDUP_REMOVED lines=16> */
[-C--:B------:R-:W-:Y:S01]  /*47f0*/  FFMA.FTZ R53, R64, R3.reuse, -R10 ;  /* 0x0000000340357223 */ /* 0x080fe2000001080a */
[-C--:B------:R-:W-:Y:S01]  /*4800*/  FFMA.FTZ R29, R26, R3.reuse, -R28 ;  /* 0x000000031a1d7223 */ /* 0x080fe2000001081c */
        /* <DEDUP_REMOVED lines=10> */
[-C--:B------:R-:W-:Y:S01]  /*48b0*/  FFMA.FTZ R10, R85, R3.reuse, -R10 ;  /* 0x00000003550a7223 */ /* 0x080fe2000001080a */
[-CC-:B------:R-:W-:Y:S01]  /*48c0*/  FFMA.FTZ R85, R27, R3.reuse, -R28.reuse ;  /* 0x000000031b557223 */ /* 0x180fe2000001081c */
[----:B------:R-:W-:Y:S01]  /*48d0*/  MUFU.EX2 R9, R9 ;  /* 0x0000000900097308 */ /* 0x000fe20000000800 */
[-CC-:B------:R-:W-:Y:S01]  /*48e0*/  FFMA.FTZ R77, R30, R3.reuse, -R28.reuse ;  /* 0x000000031e4d7223 */ /* 0x180fe2000001081c */
[-CC-:B------:R-:W-:Y:S01]  /*48f0*/  FFMA.FTZ R31, R31, R3.reuse, -R28.reuse ;  /* 0x000000031f1f7223 */ /* 0x180fe2000001081c */
[-CC-:B------:R-:W-:Y:S01]  /*4900*/  FFMA.FTZ R76, R34, R3.reuse, -R28.reuse ;  /* 0x00000003224c7223 */ /* 0x180fe2000001081c */
[-CC-:B------:R-:W-:Y:S01]  /*4910*/  FFMA.FTZ R84, R35, R3.reuse, -R28.reuse ;  /* 0x0000000323547223 */ /* 0x180fe2000001081c */
[-CC-:B------:R-:W-:Y:S01]  /*4920*/  FFMA.FTZ R34, R50, R3.reuse, -R28.reuse ;  /* 0x0000000332227223 */ /* 0x180fe2000001081c */
[-CC-:B------:R-:W-:Y:S01]  /*4930*/  FFMA.FTZ R50, R71, R3.reuse, -R28.reuse ;  /* 0x0000000347327223 */ /* 0x180fe2000001081c */
[-CC-:B------:R-:W-:Y:S01]  /*4940*/  FFMA.FTZ R80, R43, R3.reuse, -R28.reuse ;  /* 0x000000032b507223 */ /* 0x180fe2000001081c */
[----:B------:R-:W0:Y:S01]  /*4950*/  MUFU.EX2 R11, R11 ;  /* 0x0000000b000b7308 */ /* 0x000e220000000800 */
[-CC-:B------:R-:W-:Y:S01]  /*4960*/  FFMA.FTZ R38, R38, R3.reuse, -R28.reuse ;  /* 0x0000000326267223 */ /* 0x180fe2000001081c */
[-CC-:B------:R-:W-:Y:S01]  /*4970*/  FFMA.FTZ R43, R47, R3.reuse, -R28.reuse ;  /* 0x000000032f2b7223 */ /* 0x180fe2000001081c */
        /* <DEDUP_REMOVED lines=13> */
[----:B------:R-:W1:Y:S01]  /*4a50*/  MUFU.EX2 R29, R29 ;  /* 0x0000001d001d7308 */ /* 0x000e620000000800 */
[----:B0-----:R-:W-:Y:S01]  /*4a60*/  FFMA.FTZ R71, R9, R6, R11 ;  /* 0x0000000609477223 */ /* 0x001fe2000001000b */
[-CC-:B------:R-:W-:Y:S01]  /*4a70*/  FFMA.FTZ R30, R67, R3.reuse, -R28.reuse ;  /* 0x00000003431e7223 */ /* 0x180fe2000001081c */
[-CC-:B------:R-:W-:Y:S01]  /*4a80*/  FFMA.FTZ R63, R63, R3.reuse, -R28.reuse ;  /* 0x000000033f3f7223 */ /* 0x180fe2000001081c */
[-CC-:B------:R-:W-:Y:S01]  /*4a90*/  FFMA.FTZ R51, R75, R3.reuse, -R28.reuse ;  /* 0x000000034b337223 */ /* 0x180fe2000001081c */
[-CC-:B------:R-:W-:Y:S01]  /*4aa0*/  FFMA.FTZ R66, R66, R3.reuse, -R28.reuse ;  /* 0x0000000342427223 */ /* 0x180fe2000001081c */
[-CC-:B------:R-:W-:Y:S01]  /*4ab0*/  FFMA.FTZ R55, R78, R3.reuse, -R28.reuse ;  /* 0x000000034e377223 */ /* 0x180fe2000001081c */
[-CC-:B------:R-:W-:Y:S01]  /*4ac0*/  FFMA.FTZ R82, R82, R3.reuse, -R28.reuse ;  /* 0x0000000352527223 */ /* 0x180fe2000001081c */
[----:B------:R-:W0:Y:S01]  /*4ad0*/  MUFU.EX2 R12, R12 ;  /* 0x0000000c000c7308 */ /* 0x000e220000000800 */
[----:B------:R-:W-:-:S07]  /*4ae0*/  FFMA.FTZ R83, R83, R3, -R28 ;  /* 0x0000000353537223 */ /* 0x000fce000001081c */
[----:B------:R-:W2:Y:S01]  /*4af0*/  MUFU.EX2 R85, R85 ;  /* 0x0000005500557308 */ /* 0x000ea20000000800 */
[----:B-1----:R-:W-:-:S07]  /*4b00*/  FFMA.FTZ R6, R8, R7, R29 ;  /* 0x0000000708067223 */ /* 0x002fce000001001d */
        /* <DEDUP_REMOVED lines=20> */
[----:B------:R-:W-:Y:S01]  /*4c50*/  MUFU.EX2 R24, R24 ;  /* 0x0000001800187308 */ /* 0x000fe20000000800 */
[----:B--2---:R-:W-:-:S07]  /*4c60*/  FADD.FTZ R79, R21, R6 ;  /* 0x00000006154f7221 */ /* 0x004fce0000010000 */
[----:B------:R-:W0:Y:S01]  /*4c70*/  MUFU.EX2 R81, R81 ;  /* 0x0000005100517308 */ /* 0x000e220000000800 */
[----:B-1----:R-:W-:-:S07]  /*4c80*/  FADD.FTZ R6, R38, R7 ;  /* 0x0000000726067221 */ /* 0x002fce0000010000 */
[----:B------:R-:W-:Y:S08]  /*4c90*/  MUFU.EX2 R25, R25 ;  /* 0x0000001900197308 */ /* 0x000ff00000000800 */
[----:B------:R-:W1:Y:S01]  /*4ca0*/  MUFU.EX2 R26, R26 ;  /* 0x0000001a001a7308 */ /* 0x000e620000000800 */
[----:B0-----:R-:W-:-:S07]  /*4cb0*/  FADD.FTZ R7, R81, R6 ;  /* 0x0000000651077221 */ /* 0x001fce0000010000 */
[----:B------:R-:W-:Y:S08]  /*4cc0*/  MUFU.EX2 R32, R32 ;  /* 0x0000002000207308 */ /* 0x000ff00000000800 */
[----:B------:R-:W0:Y:S01]  /*4cd0*/  MUFU.EX2 R80, R80 ;  /* 0x0000005000507308 */ /* 0x000e220000000800 */
[----:B-1----:R-:W-:-:S07]  /*4ce0*/  FADD.FTZ R7, R26, R7 ;  /* 0x000000071a077221 */ /* 0x002fce0000010000 */
[----:B------:R-:W-:Y:S08]  /*4cf0*/  MUFU.EX2 R33, R33 ;  /* 0x0000002100217308 */ /* 0x000ff00000000800 */
[----:B------:R-:W1:Y:S08]  /*4d00*/  MUFU.EX2 R27, R27 ;  /* 0x0000001b001b7308 */ /* 0x000e700000000800 */
[----:B------:R-:W2:Y:S08]  /*4d10*/  MUFU.EX2 R36, R36 ;  /* 0x0000002400247308 */ /* 0x000eb00000000800 */
[----:B------:R3:W-:Y:S08]  /*4d20*/  MUFU.EX2 R74, R62 ;  /* 0x0000003e004a7308 */ /* 0x0007f00000000800 */
[----:B------:R-:W4:Y:S01]  /*4d30*/  MUFU.EX2 R43, R43 ;  /* 0x0000002b002b7308 */ /* 0x000f220000000800 */
[----:B---3--:R-:W-:-:S04]  /*4d40*/  FADD.FTZ R62, R24, R79 ;  /* 0x0000004f183e7221 */ /* 0x008fc80000010000 */
[----:B------:R-:W-:Y:S01]  /*4d50*/  FADD.FTZ R79, R25, R62 ;  /* 0x0000003e194f7221 */ /* 0x000fe20000010000 */
[----:B0-----:R-:W-:Y:S02]  /*4d60*/  FADD.FTZ R62, R80, R7 ;  /* 0x00000007503e7221 */ /* 0x001fe40000010000 */
[----:B------:R-:W0:Y:S01]  /*4d70*/  MUFU.EX2 R37, R37 ;  /* 0x0000002500257308 */ /* 0x000e220000000800 */
[----:B------:R-:W-:Y:S01]  /*4d80*/  FADD.FTZ R6, R32, R79 ;  /* 0x0000004f20067221 */ /* 0x000fe20000010000 */
[----:B-1----:R-:W-:-:S03]  /*4d90*/  FADD.FTZ R62, R27, R62 ;  /* 0x0000003e1b3e7221 */ /* 0x002fc60000010000 */
[----:B------:R-:W-:-:S03]  /*4da0*/  FADD.FTZ R7, R33, R6 ;  /* 0x0000000621077221 */ /* 0x000fc60000010000 */
[----:B------:R-:W1:Y:S01]  /*4db0*/  MUFU.EX2 R34, R34 ;  /* 0x0000002200227308 */ /* 0x000e620000000800 */
[----:B--2---:R-:W-:Y:S01]  /*4dc0*/  FADD.FTZ R6, R36, R7 ;  /* 0x0000000724067221 */ /* 0x004fe20000010000 */
[----:B----4-:R-:W-:-:S06]  /*4dd0*/  FADD.FTZ R7, R43, R62 ;  /* 0x0000003e2b077221 */ /* 0x010fcc0000010000 */
[----:B------:R-:W2:Y:S01]  /*4de0*/  MUFU.EX2 R40, R40 ;  /* 0x0000002800287308 */ /* 0x000ea20000000800 */
[----:B0-----:R-:W-:-:S07]  /*4df0*/  FADD.FTZ R79, R37, R6 ;  /* 0x00000006254f7221 */ /* 0x001fce0000010000 */
[----:B------:R-:W0:Y:S01]  /*4e00*/  MUFU.EX2 R42, R42 ;  /* 0x0000002a002a7308 */ /* 0x000e220000000800 */
[----:B-1----:R-:W-:-:S07]  /*4e10*/  FADD.FTZ R7, R34, R7 ;  /* 0x0000000722077221 */ /* 0x002fce0000010000 */
[----:B------:R-:W1:Y:S01]  /*4e20*/  MUFU.EX2 R41, R41 ;  /* 0x0000002900297308 */ /* 0x000e620000000800 */
[----:B--2---:R-:W-:-:S07]  /*4e30*/  FADD.FTZ R6, R40, R79 ;  /* 0x0000004f28067221 */ /* 0x004fce0000010000 */
[----:B------:R-:W2:Y:S08]  /*4e40*/  MUFU.EX2 R35, R35 ;  /* 0x0000002300237308 */ /* 0x000eb00000000800 */
[----:B------:R-:W3:Y:S08]  /*4e50*/  MUFU.EX2 R44, R44 ;  /* 0x0000002c002c7308 */ /* 0x000ef00000000800 */
[----:B------:R-:W4:Y:S08]  /*4e60*/  MUFU.EX2 R39, R39 ;  /* 0x0000002700277308 */ /* 0x000f300000000800 */
[----:B------:R-:W5:Y:S08]  /*4e70*/  MUFU.EX2 R45, R45 ;  /* 0x0000002d002d7308 */ /* 0x000f700000000800 */
[----:B------:R-:W5:Y:S08]  /*4e80*/  MUFU.EX2 R54, R54 ;  /* 0x0000003600367308 */ /* 0x000f700000000800 */
[----:B------:R-:W5:Y:S08]  /*4e90*/  MUFU.EX2 R48, R48 ;  /* 0x0000003000307308 */ /* 0x000f700000000800 */
[----:B------:R0:W5:Y:S08]  /*4ea0*/  MUFU.EX2 R67, R46 ;  /* 0x0000002e00437308 */ /* 0x0001700000000800 */
[----:B------:R1:W-:Y:S01]  /*4eb0*/  MUFU.EX2 R71, R30 ;  /* 0x0000001e00477308 */ /* 0x0003e20000000800 */
[-CC-:B0-----:R-:W-:Y:S01]  /*4ec0*/  FFMA.FTZ R46, R86, R3.reuse, -R28.reuse ;  /* 0x00000003562e7223 */ /* 0x181fe2000001081c */
[----:B------:R-:W-:-:S06]  /*4ed0*/  FFMA.FTZ R28, R87, R3, -R28 ;  /* 0x00000003571c7223 */ /* 0x000fcc000001081c */
[----:B------:R-:W0:Y:S01]  /*4ee0*/  MUFU.EX2 R49, R49 ;  /* 0x0000003100317308 */ /* 0x000e220000000800 */
[----:B-1----:R-:W-:Y:S01]  /*4ef0*/  FADD.FTZ R30, R42, R7 ;  /* 0x000000072a1e7221 */ /* 0x002fe20000010000 */
[----:B------:R-:W-:-:S03]  /*4f00*/  FADD.FTZ R7, R41, R6 ;  /* 0x0000000629077221 */ /* 0x000fc60000010000 */
[----:B--2---:R-:W-:Y:S01]  /*4f10*/  FADD.FTZ R30, R35, R30 ;  /* 0x0000001e231e7221 */ /* 0x004fe20000010000 */
[----:B---3--:R-:W-:Y:S02]  /*4f20*/  FADD.FTZ R6, R44, R7 ;  /* 0x000000072c067221 */ /* 0x008fe40000010000 */
[----:B------:R-:W1:Y:S01]  /*4f30*/  MUFU.EX2 R52, R52 ;  /* 0x0000003400347308 */ /* 0x000e620000000800 */
[----:B----4-:R-:W-:-:S07]  /*4f40*/  FADD.FTZ R7, R39, R30 ;  /* 0x0000001e27077221 */ /* 0x010fce0000010000 */
[----:B------:R-:W2:Y:S08]  /*4f50*/  MUFU.EX2 R75, R63 ;  /* 0x0000003f004b7308 */ /* 0x000eb00000000800 */
[----:B------:R-:W3:Y:S08]  /*4f60*/  MUFU.EX2 R53, R53 ;  /* 0x0000003500357308 */ /* 0x000ef00000000800 */
[----:B------:R5:W-:Y:S08]  /*4f70*/  MUFU.EX2 R63, R47 ;  /* 0x0000002f003f7308 */ /* 0x000bf00000000800 */
[----:B------:R-:W4:Y:S01]  /*4f80*/  MUFU.EX2 R70, R66 ;  /* 0x0000004200467308 */ /* 0x000f220000000800 */
[----:B-----5:R-:W-:Y:S01]  /*4f90*/  FADD.FTZ R47, R45, R6 ;  /* 0x000000062d2f7221 */ /* 0x020fe20000010000 */
[----:B------:R-:W-:-:S03]  /*4fa0*/  FADD.FTZ R6, R54, R7 ;  /* 0x0000000736067221 */ /* 0x000fc60000010000 */
[----:B------:R-:W-:Y:S01]  /*4fb0*/  FADD.FTZ R30, R48, R47 ;  /* 0x0000002f301e7221 */ /* 0x000fe20000010000 */
[----:B------:R-:W-:Y:S02]  /*4fc0*/  FADD.FTZ R7, R67, R6 ;  /* 0x0000000643077221 */ /* 0x000fe40000010000 */
[----:B------:R-:W5:Y:S01]  /*4fd0*/  MUFU.EX2 R56, R56 ;  /* 0x0000003800387308 */ /* 0x000f620000000800 */
[----:B0-----:R-:W-:Y:S01]  /*4fe0*/  FADD.FTZ R47, R49, R30 ;  /* 0x0000001e312f7221 */ /* 0x001fe20000010000 */
[----:B------:R-:W-:-:S03]  /*4ff0*/  FADD.FTZ R6, R74, R7 ;  /* 0x000000074a067221 */ /* 0x000fc60000010000 */
[----:B-1----:R-:W-:Y:S01]  /*5000*/  FADD.FTZ R30, R52, R47 ;  /* 0x0000002f341e7221 */ /* 0x002fe20000010000 */
[----:B--2---:R-:W-:Y:S02]  /*5010*/  FADD.FTZ R7, R75, R6 ;  /* 0x000000064b077221 */ /* 0x004fe40000010000 */
[----:B------:R-:W0:Y:S01]  /*5020*/  MUFU.EX2 R57, R57 ;  /* 0x0000003900397308 */ /* 0x000e220000000800 */
[----:B---3--:R-:W-:Y:S01]  /*5030*/  FADD.FTZ R47, R53, R30 ;  /* 0x0000001e352f7221 */ /* 0x008fe20000010000 */
[----:B----4-:R-:W-:-:S04]  /*5040*/  FADD.FTZ R6, R70, R7 ;  /* 0x0000000746067221 */ /* 0x010fc80000010000 */
[----:B------:R-:W-:Y:S02]  /*5050*/  FADD.FTZ R6, R71, R6 ;  /* 0x0000000647067221 */ /* 0x000fe40000010000 */
[----:B------:R-:W1:Y:S01]  /*5060*/  MUFU.EX2 R60, R60 ;  /* 0x0000003c003c7308 */ /* 0x000e620000000800 */
[----:B-----5:R-:W-:Y:S01]  /*5070*/  FADD.FTZ R30, R56, R47 ;  /* 0x0000002f381e7221 */ /* 0x020fe20000010000 */
[----:B------:R-:W-:-:S06]  /*5080*/  FADD.FTZ R47, R63, R6 ;  /* 0x000000063f2f7221 */ /* 0x000fcc0000010000 */
[----:B------:R-:W2:Y:S01]  /*5090*/  MUFU.EX2 R66, R50 ;  /* 0x0000003200427308 */ /* 0x000ea20000000800 */
[----:B0-----:R-:W-:-:S07]  /*50a0*/  FADD.FTZ R7, R57, R30 ;  /* 0x0000001e39077221 */ /* 0x001fce0000010000 */
[----:B------:R-:W0:Y:S01]  /*50b0*/  MUFU.EX2 R61, R61 ;  /* 0x0000003d003d7308 */ /* 0x000e220000000800 */
[----:B-1----:R-:W-:-:S07]  /*50c0*/  FADD.FTZ R6, R60, R7 ;  /* 0x000000073c067221 */ /* 0x002fce0000010000 */
[----:B------:R-:W1:Y:S01]  /*50d0*/  MUFU.EX2 R59, R59 ;  /* 0x0000003b003b7308 */ /* 0x000e620000000800 */
[----:B--2---:R-:W-:-:S07]  /*50e0*/  FADD.FTZ R30, R66, R47 ;  /* 0x0000002f421e7221 */ /* 0x004fce0000010000 */
        /* <DEDUP_REMOVED lines=27> */
[----:B-1----:R-:W-:Y:S01]  /*52a0*/  FADD.FTZ R30, R46, R7 ;  /* 0x000000072e1e7221 */ /* 0x002fe20000010000 */
[----:B--2---:R-:W-:-:S03]  /*52b0*/  FADD.FTZ R6, R10, R79 ;  /* 0x0000004f0a067221 */ /* 0x004fc60000010000 */
[----:B0-----:R-:W-:Y:S01]  /*52c0*/  FADD.FTZ R7, R47, R30 ;  /* 0x0000001e2f077221 */ /* 0x001fe20000010000 */
[----:B------:R-:W-:Y:S06]  /*52d0*/  @!P0 BRA `(.L_x_184) ;  /* 0x0000000000048947 */ /* 0x000fec0003800000 */
[----:B------:R-:W-:Y:S01]  /*52e0*/  BPT.TRAP 0x1 ;  /* 0x000000040000795c */ /* 0x000fe20000300000 */
.L_x_184:
[----:B------:R-:W-:Y:S01]  /*52f0*/  ULEA UR6, UR6, UR40, 0x3 ;  /* 0x0000002806067291 */ /* 0x000fe2000f8e183f */
[----:B------:R-:W-:Y:S01]  /*5300*/  F2FP.F16.F32.PACK_AB R28, R12, R11 ;  /* 0x0000000b0c1c723e */ /* 0x000fe200000000ff */
[----:B------:R-:W-:Y:S01]  /*5310*/  FMUL.FTZ R88, R88, R9 ;  /* 0x0000000958587220 */ /* 0x000fe20000410000 */
[----:B------:R-:W-:Y:S01]  /*5320*/  F2FP.F16.F32.PACK_AB R30, R14, R13 ;  /* 0x0000000d0e1e723e */ /* 0x000fe200000000ff */
[----:B------:R-:W-:Y:S01]  /*5330*/  UIADD3 UR6, UR6, 0x2d860, URZ ;  /* 0x0002d86006067890 */ /* 0x000fe2000fffe03f */
[----:B------:R-:W-:Y:S01]  /*5340*/  F2FP.F16.F32.PACK_AB R29, R85, R29 ;  /* 0x0000001d551d723e */ /* 0x000fe200000000ff */
[----:B------:R-:W-:Y:S01]  /*5350*/  FMUL.FTZ R89, R89, R9 ;  /* 0x0000000959597220 */ /* 0x000fe20000410000 */
[----:B------:R-:W-:Y:S01]  /*5360*/  F2FP.F16.F32.PACK_AB R31, R31, R77 ;  /* 0x0000004d1f1f723e */ /* 0x000fe200000000ff */
[----:B------:R-:W-:Y:S01]  /*5370*/  UPRMT UR6, UR41, 0x654, UR6 ;  /* 0x0000065429067896 */ /* 0x000fe20008000006 */
[----:B------:R-:W-:Y:S01]  /*5380*/  F2FP.F16.F32.PACK_AB R12, R20, R15 ;  /* 0x0000000f140c723e */ /* 0x000fe200000000ff */
[----:B------:R-:W-:Y:S01]  /*5390*/  FMUL.FTZ R92, R92, R9 ;  /* 0x000000095c5c7220 */ /* 0x000fe20000410000 */
[----:B------:R-:W-:Y:S01]  /*53a0*/  F2FP.F16.F32.PACK_AB R14, R24, R21 ;  /* 0x00000015180e723e */ /* 0x000fe200000000ff */
[-C--:B------:R-:W-:Y:S01]  /*53b0*/  FMUL.FTZ R93, R93, R9.reuse ;  /* 0x000000095d5d7220 */ /* 0x080fe20000410000 */
[----:B------:R-:W-:Y:S01]  /*53c0*/  F2FP.F16.F32.PACK_AB R13, R84, R76 ;  /* 0x0000004c540d723e */ /* 0x000fe200000000ff */
[-C--:B------:R-:W-:Y:S01]  /*53d0*/  FMUL.FTZ R96, R96, R9.reuse ;  /* 0x0000000960607220 */ /* 0x080fe20000410000 */
[----:B------:R-:W-:Y:S01]  /*53e0*/  F2FP.F16.F32.PACK_AB R15, R81, R38 ;  /* 0x00000026510f723e */ /* 0x000fe200000000ff */
[----:B------:R-:W-:Y:S01]  /*53f0*/  FMUL.FTZ R97, R97, R9 ;  /* 0x0000000961617220 */ /* 0x000fe20000410000 */
[----:B------:R-:W-:Y:S01]  /*5400*/  F2FP.F16.F32.PACK_AB R24, R32, R25 ;  /* 0x000000192018723e */ /* 0x000fe200000000ff */
[----:B------:R-:W-:Y:S01]  /*5410*/  SYNCS.ARRIVE.TRANS64.RED.A1T0 RZ, [UR6], RZ ;  /* 0x000000ffffff79a7 */ /* 0x000fe20008100406 */
[----:B------:R-:W-:Y:S01]  /*5420*/  F2FP.F16.F32.PACK_AB R25, R80, R26 ;  /* 0x0000001a5019723e */ /* 0x000fe200000000ff */
[----:B------:R-:W-:Y:S01]  /*5430*/  STSM.16.M88.4 [R16+0x21800], R28 ;  /* 0x0218001c10007844 */ /* 0x000fe20000000200 */
[----:B------:R-:W-:Y:S01]  /*5440*/  F2FP.F16.F32.PACK_AB R26, R36, R33 ;  /* 0x00000021241a723e */ /* 0x000fe200000000ff */
[----:B------:R-:W-:Y:S01]  /*5450*/  UMOV UR6, UR38 ;  /* 0x0000002600067c82 */ /* 0x000fe20008000000 */
[----:B------:R-:W-:Y:S01]  /*5460*/  F2FP.F16.F32.PACK_AB R27, R43, R27 ;  /* 0x0000001b2b1b723e */ /* 0x000fe200000000ff */
[----:B------:R0:W-:Y:S01]  /*5470*/  STSM.16.M88.4 [R22], R12 ;  /* 0x0000000c16007844 */ /* 0x0001e20000000200 */
[----:B------:R-:W-:Y:S01]  /*5480*/  F2FP.F16.F32.PACK_AB R33, R42, R34 ;  /* 0x000000222a21723e */ /* 0x000fe200000000ff */
[----:B------:R-:W-:Y:S01]  /*5490*/  FMUL.FTZ R100, R100, R9 ;  /* 0x0000000964647220 */ /* 0x000fe20000410000 */
[----:B------:R-:W-:Y:S01]  /*54a0*/  F2FP.F16.F32.PACK_AB R32, R40, R37 ;  /* 0x000000252820723e */ /* 0x000fe200000000ff */
[----:B------:R1:W-:Y:S01]  /*54b0*/  STSM.16.M88.4 [R18], R24 ;  /* 0x0000001812007844 */ /* 0x0003e20000000200 */
[----:B------:R-:W-:Y:S01]  /*54c0*/  F2FP.F16.F32.PACK_AB R34, R44, R41 ;  /* 0x000000292c22723e */ /* 0x000fe200000000ff */
[----:B------:R-:W-:Y:S01]  /*54d0*/  FMUL.FTZ R101, R101, R9 ;  /* 0x0000000965657220 */ /* 0x000fe20000410000 */
        /* <DEDUP_REMOVED lines=26> */
[----:B-1----:R-:W-:Y:S01]  /*5680*/  F2FP.F16.F32.PACK_AB R24, R72, R69 ;  /* 0x000000454818723e */ /* 0x002fe200000000ff */
[----:B------:R-:W-:Y:S01]  /*5690*/  FMUL.FTZ R124, R124, R9 ;  /* 0x000000097c7c7220 */ /* 0x000fe20000410000 */
[----:B------:R-:W-:Y:S01]  /*56a0*/  F2FP.F16.F32.PACK_AB R25, R51, R50 ;  /* 0x000000323319723e */ /* 0x000fe200000000ff */
[----:B------:R2:W-:Y:S01]  /*56b0*/  STSM.16.M88.4 [R18+0x6000], R28 ;  /* 0x0060001c12007844 */ /* 0x0005e20000000200 */
[----:B------:R-:W-:Y:S01]  /*56c0*/  F2FP.F16.F32.PACK_AB R26, R10, R73 ;  /* 0x000000490a1a723e */ /* 0x000fe200000000ff */
[-C--:B------:R-:W-:Y:S01]  /*56d0*/  FMUL.FTZ R125, R125, R9.reuse ;  /* 0x000000097d7d7220 */ /* 0x080fe20000410000 */
[----:B------:R-:W-:Y:S01]  /*56e0*/  F2FP.F16.F32.PACK_AB R27, R47, R46 ;  /* 0x0000002e2f1b723e */ /* 0x000fe200000000ff */
[-C--:B------:R-:W-:Y:S01]  /*56f0*/  FMUL.FTZ R128, R128, R9.reuse ;  /* 0x0000000980807220 */ /* 0x080fe20000410000 */
[----:B------:R-:W-:Y:S01]  /*5700*/  ISETP.GT.AND P1, PT, R4, RZ, PT ;  /* 0x000000ff0400720c */ /* 0x000fe20003f24270 */
[-C--:B------:R-:W-:Y:S01]  /*5710*/  FMUL.FTZ R129, R129, R9.reuse ;  /* 0x0000000981817220 */ /* 0x080fe20000410000 */
[-C--:B------:R-:W-:Y:S01]  /*5720*/  FMUL.FTZ R132, R132, R9.reuse ;  /* 0x0000000984847220 */ /* 0x080fe20000410000 */
[----:B------:R2:W-:Y:S01]  /*5730*/  STSM.16.M88.4 [R17+0x6000], R24 ;  /* 0x0060001811007844 */ /* 0x0005e20000000200 */
[----:B------:R-:W-:Y:S01]  /*5740*/  FMUL.FTZ R133, R133, R9 ;  /* 0x0000000985857220 */ /* 0x000fe20000410000 */
[-C--:B------:R-:W-:Y:S01]  /*5750*/  FMUL.FTZ R90, R90, R8.reuse ;  /* 0x000000085a5a7220 */ /* 0x080fe20000410000 */
        /* <DEDUP_REMOVED lines=29> */
[----:B------:R-:W-:Y:S01]  /*5930*/  VIADD R4, R4, 0xffffffff ;  /* 0xffffffff04047836 */ /* 0x000fe20000000000 */
[----:B------:R-:W-:Y:S01]  /*5940*/  MOV R10, R2 ;  /* 0x00000002000a7202 */ /* 0x000fe20000000f00 */
[----:B------:R-:W-:-:S02]  /*5950*/  IMAD.MOV.U32 R8, RZ, RZ, R5 ;  /* 0x000000ffff087224 */ /* 0x000fc400078e0005 */
[----:B------:R-:W-:Y:S01]  /*5960*/  IMAD.MOV.U32 R9, RZ, RZ, R0 ;  /* 0x000000ffff097224 */ /* 0x000fe200078e0000 */
[----:B0-----:R-:W-:Y:S01]  /*5970*/  NOP ;  /* 0x0000000000007918 */ /* 0x001fe20000000000 */
[----:B--2---:R-:W-:Y:S05]  /*5980*/  @P1 BRA `(.L_x_185) ;  /* 0xffffffdc00d41947 */ /* 0x004fea000383ffff */
.L_x_174:
[----:B------:R-:W-:Y:S06]  /*5990*/  BAR.ARV 0x8, 0x200 ;  /* 0x0208000000007b1d */ /* 0x000fec0000002000 */
[----:B------:R-:W-:Y:S05]  /*59a0*/  @!P0 BRA `(.L_x_186) ;  /* 0x0000000000048947 */ /* 0x000fea0003800000 */
[----:B------:R-:W-:Y:S01]  /*59b0*/  BPT.TRAP 0x1 ;  /* 0x000000040000795c */ /* 0x000fe20000300000 */
.L_x_186:
[----:B------:R-:W-:Y:S01]  /*59c0*/  ULEA UR4, UR38, UR40, 0x3 ;  /* 0x0000002826047291 */ /* 0x000fe2000f8e183f */
[----:B------:R-:W-:-:S08]  /*59d0*/  SHF.L.U32 R4, R2, 0x1f, RZ ;  /* 0x0000001f02047819 */ /* 0x000fd000000006ff */
[----:B------:R0:W2:Y:S01]  /*59e0*/  SYNCS.PHASECHK.TRANS64.TRYWAIT P1, [UR4+0x2d850], R4 ;  /* 0x02d85004ff0075a7 */ /* 0x0000a20008020144 */
[----:B------:R-:W-:Y:S05]  /*59f0*/  @!P0 BRA `(.L_x_187) ;  /* 0x0000000000048947 */ /* 0x000fea0003800000 */
[----:B------:R-:W-:Y:S01]  /*5a00*/  BPT.TRAP 0x1 ;  /* 0x000000040000795c */ /* 0x000fe20000300000 */
.L_x_187:
[----:B--2---:R-:W-:Y:S05]  /*5a10*/  @P1 BRA `(.L_x_188) ;  /* 0x0000000000081947 */ /* 0x004fea0003800000 */
[----:B------:R-:W2:Y:S02]  /*5a20*/  SYNCS.PHASECHK.TRANS64.TRYWAIT P1, [UR4+0x2d850], R4 ;  /* 0x02d85004ff0075a7 */ /* 0x000ea40008020144 */
[----:B--2---:R-:W-:Y:S05]  /*5a30*/  @!P1 BRA `(.L_x_189) ;  /* 0x0000007800009947 */ /* 0x004fea0003800000 */
.L_x_188:
[----:B------:R-:W-:Y:S01]  /*5a40*/  UIADD3 UR40, UR40, 0x400, URZ ;  /* 0x0000040028287890 */ /* 0x000fe2000fffe03f */
[----:B------:R-:W-:Y:S01]  /*5a50*/  WARPGROUP.ARRIVE ;  /* 0x00000000000079c5 */ /* 0x000fe20000000000 */
[----:B------:R-:W-:Y:S01]  /*5a60*/  ULOP3.LUT UR39, UR39, 0x10000, URZ, 0xfc, !UPT ;  /* 0x0001000027277892 */ /* 0x000fe2000f8efc3f */
[----:B-1----:R-:W1:Y:S01]  /*5a70*/  SHFL.BFLY PT, R9, R6, 0x2, 0x1f ;  /* 0x0c401f0006097f89 */ /* 0x002e6200000e0000 */
[----:B------:R-:W-:Y:S01]  /*5a80*/  USHF.R.U32.HI UR40, URZ, 0x4, UR40 ;  /* 0x000000043f287899 */ /* 0x000fe20008011628 */
[----:B------:R-:W-:Y:S01]  /*5a90*/  IMAD.MOV.U32 R10, RZ, RZ, RZ ;  /* 0x000000ffff0a7224 */ /* 0x000fe200078e00ff */
[----:B------:R-:W-:Y:S01]  /*5aa0*/  UMOV UR9, 0x40000040 ;  /* 0x4000004000097882 */ /* 0x000fe20000000000 */
[----:B------:R-:W-:Y:S01]  /*5ab0*/  UMOV UR11, 0x80000020 ;  /* 0x80000020000b7882 */ /* 0x000fe20000000000 */
[----:B------:R-:W-:Y:S01]  /*5ac0*/  ULOP3.LUT UR40, UR40, 0x3fff, URZ, 0xc0, !UPT ;  /* 0x00003fff28287892 */ /* 0x000fe2000f8ec03f */
[----:B0-----:R-:W0:Y:S01]  /*5ad0*/  SHFL.BFLY PT, R4, R7, 0x2, 0x1f ;  /* 0x0c401f0007047f89 */ /* 0x001e2200000e0000 */
[----:B------:R-:W-:Y:S01]  /*5ae0*/  UMOV UR8, UR39 ;  /* 0x0000002700087c82 */ /* 0x000fe20008000000 */
[----:B------:R-:W-:Y:S01]  /*5af0*/  IMAD.MOV.U32 R29, RZ, RZ, -0x800000 ;  /* 0xff800000ff1d7424 */ /* 0x000fe200078e00ff */
[----:B------:R-:W-:Y:S01]  /*5b00*/  ULOP3.LUT UR5, UR40, 0x2000000, URZ, 0xfc, !UPT ;  /* 0x0200000028057892 */ /* 0x000fe2000f8efc3f */
[----:B------:R-:W-:-:S03]  /*5b10*/  IMAD.MOV.U32 R28, RZ, RZ, -0x800000 ;  /* 0xff800000ff1c7424 */ /* 0x000fc600078e00ff */
[----:B------:R-:W-:-:S07]  /*5b20*/  UIMAD UR5, UR38, 0x600, UR5 ;  /* 0x00000600260578a4 */ /* 0x000fce000f8e0205 */
[----:B------:R-:W-:Y:S02]  /*5b30*/  UMOV UR10, UR5 ;  /* 0x00000005000a7c82 */ /* 0x000fe40008000000 */
[----:B------:R-:W-:Y:S01]  /*5b40*/  HGMMA.64x96x16.F32 R88, gdesc[UR8].tnspB, R88, gsb0 ;  /* 0x41600000085879f0 */ /* 0x000fe20008000858 */
[----:B------:R-:W-:Y:S01]  /*5b50*/  UIADD3 UR8, UR39, 0x2, URZ ;  /* 0x0000000227087890 */ /* 0x000fe2000fffe03f */
[----:B-1----:R-:W-:Y:S01]  /*5b60*/  FADD.FTZ R9, R9, R6 ;  /* 0x0000000609097221 */ /* 0x002fe20000010000 */
[----:B------:R-:W-:Y:S01]  /*5b70*/  UIADD3 UR10, UR5, 0x40, URZ ;  /* 0x00000040050a7890 */ /* 0x000fe2000fffe03f */
[----:B------:R-:W-:Y:S01]  /*5b80*/  UMOV UR9, 0x40000040 ;  /* 0x4000004000097882 */ /* 0x000fe20000000000 */
[----:B------:R-:W-:Y:S01]  /*5b90*/  UMOV UR11, 0x80000020 ;  /* 0x80000020000b7882 */ /* 0x000fe20000000000 */
[----:B0-----:R-:W-:Y:S02]  /*5ba0*/  FADD.FTZ R8, R4, R7 ;  /* 0x0000000704087221 */ /* 0x001fe40000010000 */
[----:B------:R-:W0:Y:S04]  /*5bb0*/  SHFL.BFLY PT, R4, R9, 0x1, 0x1f ;  /* 0x0c201f0009047f89 */ /* 0x000e2800000e0000 */
[----:B------:R-:W1:Y:S01]  /*5bc0*/  SHFL.BFLY PT, R11, R8, 0x1, 0x1f ;  /* 0x0c201f00080b7f89 */ /* 0x000e6200000e0000 */
[----:B0-----:R-:W-:Y:S01]  /*5bd0*/  FADD.FTZ R12, R9, R4 ;  /* 0x00000004090c7221 */ /* 0x001fe20000010000 */
[----:B------:R-:W-:-:S02]  /*5be0*/  IMAD.MOV.U32 R4, RZ, RZ, RZ ;  /* 0x000000ffff047224 */ /* 0x000fc400078e00ff */
[----:B-1----:R-:W-:Y:S02]  /*5bf0*/  FADD.FTZ R13, R8, R11 ;  /* 0x0000000b080d7221 */ /* 0x002fe40000010000 */
[----:B------:R-:W-:-:S03]  /*5c00*/  FSETP.NE.FTZ.AND P1, PT, R12, RZ, PT ;  /* 0x000000ff0c00720b */ /* 0x000fc60003f35000 */
[----:B------:R-:W-:-:S10]  /*5c10*/  FSETP.NE.FTZ.AND P2, PT, R13, RZ, PT ;  /* 0x000000ff0d00720b */ /* 0x000fd40003f55000 */
[----:B------:R-:W0:Y:S01]  /*5c20*/  @P1 MUFU.LG2 R6, R12 ;  /* 0x0000000c00061308 */ /* 0x000e220000000c00 */
[C---:B------:R-:W-:Y:S02]  /*5c30*/  @P1 FMUL.FTZ R7, R3.reuse, 0.69314718246459960938 ;  /* 0x3f31721803071820 */ /* 0x040fe40000410000 */
        /* <DEDUP_REMOVED lines=56> */
.L_x_190:
[----:B------:R-:W-:Y:S01]  /*5fc0*/  UIADD3 UR4, UR4, 0x2d860, URZ ;  /* 0x0002d86004047890 */ /* 0x000fe2000fffe03f */
[-C--:B------:R-:W-:Y:S01]  /*5fd0*/  FMUL.FTZ R6, R88, R4.reuse ;  /* 0x0000000458067220 */ /* 0x080fe20000410000 */
[----:B------:R-:W-:Y:S01]  /*5fe0*/  UIADD3 UR38, UR38, 0x1, URZ ;  /* 0x0000000126267890 */ /* 0x000fe2000fffe03f */
[-C--:B------:R-:W-:Y:S01]  /*5ff0*/  FMUL.FTZ R31, R89, R4.reuse ;  /* 0x00000004591f7220 */ /* 0x080fe20000410000 */
[----:B------:R-:W-:Y:S01]  /*6000*/  UPRMT UR4, UR41, 0x654, UR4 ;  /* 0x0000065429047896 */ /* 0x000fe20008000004 */
[-C--:B------:R-:W-:Y:S01]  /*6010*/  FMUL.FTZ R7, R92, R4.reuse ;  /* 0x000000045c077220 */ /* 0x080fe20000410000 */
[----:B------:R-:W-:Y:S01]  /*6020*/  UISETP.NE.AND UP0, UPT, UR38, 0x2, UPT ;  /* 0x000000022600788c */ /* 0x000fe2000bf05270 */
[-C--:B------:R-:W-:Y:S01]  /*6030*/  FMUL.FTZ R8, R93, R4.reuse ;  /* 0x000000045d087220 */ /* 0x080fe20000410000 */
[-C--:B------:R-:W-:Y:S01]  /*6040*/  FMUL.FTZ R14, R96, R4.reuse ;  /* 0x00000004600e7220 */ /* 0x080fe20000410000 */
[-C--:B------:R-:W-:Y:S01]  /*6050*/  FMUL.FTZ R49, R97, R4.reuse ;  /* 0x0000000461317220 */ /* 0x080fe20000410000 */
[-C--:B------:R-:W-:Y:S01]  /*6060*/  FMUL.FTZ R47, R100, R4.reuse ;  /* 0x00000004642f7220 */ /* 0x080fe20000410000 */
[-C--:B------:R-:W-:Y:S01]  /*6070*/  FMUL.FTZ R50, R101, R4.reuse ;  /* 0x0000000465327220 */ /* 0x080fe20000410000 */
[-C--:B------:R-:W-:Y:S01]  /*6080*/  FMUL.FTZ R46, R104, R4.reuse ;  /* 0x00000004682e7220 */ /* 0x080fe20000410000 */
[----:B------:R-:W-:Y:S01]  /*6090*/  SYNCS.ARRIVE.TRANS64.RED.A1T0 RZ, [UR4], RZ ;  /* 0x000000ffffff79a7 */ /* 0x000fe20008100404 */
[----:B------:R-:W-:Y:S01]  /*60a0*/  USEL UR4, URZ, 0x1, UP0 ;  /* 0x000000013f047887 */ /* 0x000fe20008000000 */
        /* <DEDUP_REMOVED lines=36> */
[----:B------:R-:W-:Y:S01]  /*62f0*/  PLOP3.LUT P0, PT, PT, PT, PT, 0x8, 0x0 ;  /* 0x000000000000781c */ /* 0x000fe20003f0e170 */
[-C--:B------:R-:W-:Y:S01]  /*6300*/  FMUL.FTZ R53, R131, R10.reuse ;  /* 0x0000000a83357220 */ /* 0x080fe20000410000 */
[-C--:B------:R-:W-:Y:S01]  /*6310*/  FMUL.FTZ R52, R134, R10.reuse ;  /* 0x0000000a86347220 */ /* 0x080fe20000410000 */
[----:B------:R-:W-:Y:S01]  /*6320*/  FMUL.FTZ R135, R135, R10 ;  /* 0x0000000a87877220 */ /* 0x000fe20000410000 */
[----:B------:R-:W-:Y:S01]  /*6330*/  VIADD R145, R145, 0x1 ;  /* 0x0000000191917836 */ /* 0x000fe20000000000 */
[----:B------:R-:W-:Y:S01]  /*6340*/  LOP3.LUT R2, R2, UR4, RZ, 0x3c, !PT ;  /* 0x0000000402027c12 */ /* 0x000fe2000f8e3cff */
[----:B------:R-:W-:-:S12]  /*6350*/  USEL UR38, UR38, URZ, UP0 ;  /* 0x0000003f26267287 */ /* 0x000fd80008000000 */
.L_x_166:
[----:B------:R-:W0:Y:S08]  /*6360*/  S2UR UR41, SR_CgaCtaId ;  /* 0x00000000002979c3 */ /* 0x000e300000008800 */
[----:B------:R-:W-:Y:S06]  /*6370*/  BAR.SYNC.DEFER_BLOCKING 0x5, 0x200 ;  /* 0x0148000000007b1d */ /* 0x000fec0000010000 */
[----:B------:R-:W-:Y:S01]  /*6380*/  UMOV UR40, 0x400 ;  /* 0x0000040000287882 */ /* 0x000fe20000000000 */
[----:B------:R-:W-:Y:S01]  /*6390*/  BSSY B0, `(.L_x_191) ;  /* 0x00001a0000007945 */ /* 0x000fe20003800000 */
[----:B0-----:R-:W-:-:S09]  /*63a0*/  ULEA UR40, UR41, UR40, 0x18 ;  /* 0x0000002829287291 */ /* 0x001fd2000f8ec03f */
[----:B------:R-:W0:Y:S01]  /*63b0*/  LDS.128 R32, [UR40+0x2d8d0] ;  /* 0x02d8d028ff207984 */ /* 0x000e220008000c00 */
[----:B------:R-:W-:Y:S06]  /*63c0*/  BAR.ARV 0x4, 0x200 ;  /* 0x0108000000007b1d */ /* 0x000fec0000002000 */
[----:B------:R-:W-:Y:S05]  /*63d0*/  @P0 BRA `(.L_x_192) ;  /* 0x0000001000240947 */ /* 0x000fea0003800000 */
[----:B------:R-:W1:Y:S08]  /*63e0*/  S2UR UR6, SR_SWINHI ;  /* 0x00000000000679c3 */ /* 0x000e700000002f00 */
[----:B------:R-:W-:Y:S06]  /*63f0*/  BAR.SYNC.DEFER_BLOCKING 0x1, 0x180 ;  /* 0x0046000000007b1d */ /* 0x000fec0000010000 */
[----:B------:R-:W-:Y:S01]  /*6400*/  UMOV UR4, UR40 ;  /* 0x0000002800047c82 */ /* 0x000fe20008000000 */
[----:B-1----:R-:W-:Y:S01]  /*6410*/  UMOV UR5, UR6 ;  /* 0x0000000600057c82 */ /* 0x002fe20008000000 */
[----:B------:R-:W-:-:S02]  /*6420*/  IMAD.U32 R20, RZ, RZ, UR4 ;  /* 0x00000004ff147e24 */ /* 0x000fc4000f8e00ff */
[----:B------:R-:W-:Y:S01]  /*6430*/  IMAD.U32 R21, RZ, RZ, UR5 ;  /* 0x00000005ff157e24 */ /* 0x000fe2000f8e00ff */
[----:B------:R-:W-:Y:S01]  /*6440*/  ULDC.64 UR4, c[0x0][0xc08] ;  /* 0x0003020000047ab9 */ /* 0x000fe20000000a00 */
[----:B------:R-:W-:-:S03]  /*6450*/  IMAD.WIDE R4, R152, 0x2, R20 ;  /* 0x0000000298047825 */ /* 0x000fc600078e0214 */
[C---:B------:R-:W-:Y:S02]  /*6460*/  LOP3.LUT R25, R4.reuse, 0x180, RZ, 0xc0, !PT ;  /* 0x0000018004197812 */ /* 0x040fe400078ec0ff */
[C---:B------:R-:W-:Y:S02]  /*6470*/  IADD3 R75, P4, R4.reuse, 0x20, RZ ;  /* 0x00000020044b7810 */ /* 0x040fe40007f9e0ff */
[----:B------:R-:W-:Y:S02]  /*6480*/  SHF.R.U64 R25, R25, 0x3, RZ ;  /* 0x0000000319197819 */ /* 0x000fe400000012ff */
[C---:B------:R-:W-:Y:S01]  /*6490*/  IADD3 R77, P3, R4.reuse, 0x3000, RZ ;  /* 0x00003000044d7810 */ /* 0x040fe20007f7e0ff */
[--C-:B------:R-:W-:Y:S01]  /*64a0*/  IMAD.X R11, RZ, RZ, R5.reuse, P4 ;  /* 0x000000ffff0b7224 */ /* 0x100fe200020e0605 */
[C---:B------:R-:W-:Y:S02]  /*64b0*/  IADD3 R79, P2, R4.reuse, 0x3020, RZ ;  /* 0x00003020044f7810 */ /* 0x040fe40007f5e0ff */
[C---:B------:R-:W-:Y:S01]  /*64c0*/  IADD3 R81, P1, R4.reuse, 0x6000, RZ ;  /* 0x0000600004517810 */ /* 0x040fe20007f3e0ff */
[----:B------:R-:W-:Y:S01]  /*64d0*/  IMAD.X R13, RZ, RZ, R5, P3 ;  /* 0x000000ffff0d7224 */ /* 0x000fe200018e0605 */
[----:B------:R-:W-:-:S02]  /*64e0*/  IADD3 R83, P0, R4, 0x6020, RZ ;  /* 0x0000602004537810 */ /* 0x000fc40007f1e0ff */
[----:B------:R-:W-:Y:S01]  /*64f0*/  LOP3.LUT R4, R25, R4, RZ, 0x3c, !PT ;  /* 0x0000000419047212 */ /* 0x000fe200078e3cff */
[--C-:B------:R-:W-:Y:S01]  /*6500*/  IMAD.X R25, RZ, RZ, R5.reuse, P1 ;  /* 0x000000ffff197224 */ /* 0x100fe200008e0605 */
[-C--:B------:R-:W-:Y:S01]  /*6510*/  IADD3.X R9, RZ, R5.reuse, RZ, P2, !PT ;  /* 0x00000005ff097210 */ /* 0x080fe200017fe4ff */
[----:B------:R-:W-:Y:S01]  /*6520*/  IMAD.X R27, RZ, RZ, R5, P0 ;  /* 0x000000ffff1b7224 */ /* 0x000fe200000e0605 */
[----:B0-----:R-:W-:Y:S02]  /*6530*/  MOV R32, R4 ;  /* 0x0000000400207202 */ /* 0x001fe40000000f00 */
[----:B------:R-:W-:Y:S02]  /*6540*/  F2FP.F16.F32.PACK_AB R5, R26, R73 ;  /* 0x000000491a05723e */ /* 0x000fe400000000ff */
[----:B------:R-:W-:Y:S02]  /*6550*/  LOP3.LUT R26, R79, 0x180, RZ, 0xc0, !PT ;  /* 0x000001804f1a7812 */ /* 0x000fe400078ec0ff */
[----:B------:R-:W-:-:S02]  /*6560*/  F2FP.F16.F32.PACK_AB R4, R31, R6 ;  /* 0x000000061f04723e */ /* 0x000fc400000000ff */
[----:B------:R-:W-:Y:S02]  /*6570*/  LOP3.LUT R30, R81, 0x180, RZ, 0xc0, !PT ;  /* 0x00000180511e7812 */ /* 0x000fe400078ec0ff */
[----:B------:R-:W-:Y:S02]  /*6580*/  LOP3.LUT R31, R83, 0x180, RZ, 0xc0, !PT ;  /* 0x00000180531f7812 */ /* 0x000fe400078ec0ff */
[----:B------:R-:W-:Y:S02]  /*6590*/  F2FP.F16.F32.PACK_AB R6, R8, R7 ;  /* 0x000000070806723e */ /* 0x000fe400000000ff */
[----:B------:R-:W-:Y:S02]  /*65a0*/  LOP3.LUT R10, R75, 0x180, RZ, 0xc0, !PT ;  /* 0x000001804b0a7812 */ /* 0x000fe400078ec0ff */
[----:B------:R-:W-:Y:S02]  /*65b0*/  SHF.R.U64 R8, R26, 0x3, RZ ;  /* 0x000000031a087819 */ /* 0x000fe400000012ff */
[----:B------:R-:W-:-:S02]  /*65c0*/  SHF.R.U64 R26, R30, 0x3, RZ ;  /* 0x000000031e1a7819 */ /* 0x000fc400000012ff */
[----:B------:R-:W-:Y:S02]  /*65d0*/  SHF.R.U64 R30, R31, 0x3, RZ ;  /* 0x000000031f1e7819 */ /* 0x000fe400000012ff */
[----:B------:R-:W-:Y:S02]  /*65e0*/  LOP3.LUT R12, R77, 0x180, RZ, 0xc0, !PT ;  /* 0x000001804d0c7812 */ /* 0x000fe400078ec0ff */
[----:B------:R-:W-:Y:S02]  /*65f0*/  SHF.R.U64 R10, R10, 0x3, RZ ;  /* 0x000000030a0a7819 */ /* 0x000fe400000012ff */
[----:B------:R-:W-:Y:S02]  /*6600*/  F2FP.F16.F32.PACK_AB R7, R24, R71 ;  /* 0x000000471807723e */ /* 0x000fe400000000ff */
[----:B------:R-:W-:Y:S02]  /*6610*/  LOP3.LUT R24, R26, R81, RZ, 0x3c, !PT ;  /* 0x000000511a187212 */ /* 0x000fe400078e3cff */
[----:B------:R-:W-:Y:S01]  /*6620*/  SHF.R.U64 R12, R12, 0x3, RZ ;  /* 0x000000030c0c7819 */ /* 0x000fe200000012ff */
[----:B------:R0:W-:Y:S01]  /*6630*/  STSM.16.M88.4 [R32], R4 ;  /* 0x0000000420007844 */ /* 0x0001e20000000200 */
[----:B------:R-:W-:-:S02]  /*6640*/  LOP3.LUT R26, R30, R83, RZ, 0x3c, !PT ;  /* 0x000000531e1a7212 */ /* 0x000fc400078e3cff */
[----:B------:R-:W-:Y:S01]  /*6650*/  LOP3.LUT R10, R10, R75, RZ, 0x3c, !PT ;  /* 0x0000004b0a0a7212 */ /* 0x000fe200078e3cff */
[----:B------:R-:W1:Y:S01]  /*6660*/  LDC.64 R30, c[0x0][0xc00] ;  /* 0x00030000ff1e7b82 */ /* 0x000e620000000a00 */
[----:B------:R-:W-:Y:S02]  /*6670*/  LOP3.LUT R8, R8, R79, RZ, 0x3c, !PT ;  /* 0x0000004f08087212 */ /* 0x000fe400078e3cff */
[----:B------:R-:W-:Y:S02]  /*6680*/  LOP3.LUT R12, R12, R77, RZ, 0x3c, !PT ;  /* 0x0000004d0c0c7212 */ /* 0x000fe400078e3cff */
[----:B------:R-:W-:Y:S02]  /*6690*/  MOV R73, R10 ;  /* 0x0000000a00497202 */ /* 0x000fe40000000f00 */
[----:B------:R-:W-:Y:S02]  /*66a0*/  MOV R71, R8 ;  /* 0x0000000800477202 */ /* 0x000fe40000000f00 */
[----:B------:R-:W-:Y:S01]  /*66b0*/  F2FP.F16.F32.PACK_AB R8, R49, R14 ;  /* 0x0000000e3108723e */ /* 0x000fe200000000ff */
[----:B------:R-:W-:Y:S01]  /*66c0*/  IMAD.MOV.U32 R49, RZ, RZ, RZ ;  /* 0x000000ffff317224 */ /* 0x000fe200078e00ff */
[----:B------:R-:W-:-:S02]  /*66d0*/  F2FP.F16.F32.PACK_AB R9, R69, R70 ;  /* 0x000000464509723e */ /* 0x000fc400000000ff */
[----:B------:R-:W-:Y:S02]  /*66e0*/  F2FP.F16.F32.PACK_AB R10, R50, R47 ;  /* 0x0000002f320a723e */ /* 0x000fe400000000ff */
[----:B------:R-:W-:Y:S02]  /*66f0*/  F2FP.F16.F32.PACK_AB R11, R67, R68 ;  /* 0x00000044430b723e */ /* 0x000fe400000000ff */
[----:B------:R-:W-:Y:S02]  /*6700*/  MOV R72, R12 ;  /* 0x0000000c00487202 */ /* 0x000fe40000000f00 */
[----:B------:R-:W-:Y:S01]  /*6710*/  F2FP.F16.F32.PACK_AB R14, R48, R15 ;  /* 0x0000000f300e723e */ /* 0x000fe200000000ff */
[----:B------:R2:W-:Y:S01]  /*6720*/  STSM.16.M88.4 [R73], R8 ;  /* 0x0000000849007844 */ /* 0x0005e20000000200 */
[----:B------:R-:W-:Y:S02]  /*6730*/  F2FP.F16.F32.PACK_AB R12, R51, R46 ;  /* 0x0000002e330c723e */ /* 0x000fe400000000ff */
[----:B------:R-:W-:-:S02]  /*6740*/  F2FP.F16.F32.PACK_AB R13, R65, R66 ;  /* 0x00000042410d723e */ /* 0x000fc400000000ff */
[----:B------:R-:W-:Y:S02]  /*6750*/  F2FP.F16.F32.PACK_AB R15, R63, R64 ;  /* 0x000000403f0f723e */ /* 0x000fe400000000ff */
[----:B------:R-:W-:Y:S02]  /*6760*/  MOV R46, R24 ;  /* 0x00000018002e7202 */ /* 0x000fe40000000f00 */
[----:B0-----:R-:W-:Y:S01]  /*6770*/  MOV R32, R26 ;  /* 0x0000001a00207202 */ /* 0x001fe20000000f00 */
[----:B------:R0:W-:Y:S01]  /*6780*/  STSM.16.M88.4 [R72], R12 ;  /* 0x0000000c48007844 */ /* 0x0001e20000000200 */
[----:B------:R-:W-:Y:S02]  /*6790*/  F2FP.F16.F32.PACK_AB R4, R45, R40 ;  /* 0x000000282d04723e */ /* 0x000fe400000000ff */
[----:B------:R-:W-:Y:S02]  /*67a0*/  F2FP.F16.F32.PACK_AB R5, R61, R62 ;  /* 0x0000003e3d05723e */ /* 0x000fe400000000ff */
[----:B------:R-:W-:-:S02]  /*67b0*/  F2FP.F16.F32.PACK_AB R6, R44, R39 ;  /* 0x000000272c06723e */ /* 0x000fc400000000ff */
[----:B------:R-:W-:Y:S02]  /*67c0*/  F2FP.F16.F32.PACK_AB R7, R59, R60 ;  /* 0x0000003c3b07723e */ /* 0x000fe400000000ff */
[----:B------:R-:W-:Y:S02]  /*67d0*/  F2FP.F16.F32.PACK_AB R24, R43, R38 ;  /* 0x000000262b18723e */ /* 0x000fe400000000ff */
[----:B------:R-:W-:Y:S01]  /*67e0*/  F2FP.F16.F32.PACK_AB R25, R57, R58 ;  /* 0x0000003a3919723e */ /* 0x000fe200000000ff */
[----:B------:R3:W-:Y:S01]  /*67f0*/  STSM.16.M88.4 [R71], R4 ;  /* 0x0000000447007844 */ /* 0x0007e20000000200 */
[----:B------:R-:W-:Y:S01]  /*6800*/  F2FP.F16.F32.PACK_AB R26, R42, R37 ;  /* 0x000000252a1a723e */ /* 0x000fe200000000ff */
[----:B------:R-:W-:Y:S01]  /*6810*/  IMAD.SHL.U32 R37, R137, 0x4, RZ ;  /* 0x0000000489257824 */ /* 0x000fe200078e00ff */
[----:B------:R-:W-:Y:S02]  /*6820*/  F2FP.F16.F32.PACK_AB R27, R55, R56 ;  /* 0x00000038371b723e */ /* 0x000fe400000000ff */
[----:B--2---:R-:W-:-:S02]  /*6830*/  F2FP.F16.F32.PACK_AB R8, R41, R36 ;  /* 0x000000242908723e */ /* 0x004fc400000000ff */
[----:B------:R-:W-:Y:S01]  /*6840*/  F2FP.F16.F32.PACK_AB R9, R53, R54 ;  /* 0x000000363509723e */ /* 0x000fe200000000ff */
[----:B------:R2:W-:Y:S01]  /*6850*/  STSM.16.M88.4 [R46], R24 ;  /* 0x000000182e007844 */ /* 0x0005e20000000200 */
[----:B------:R-:W-:Y:S02]  /*6860*/  F2FP.F16.F32.PACK_AB R10, R3, R0 ;  /* 0x00000000030a723e */ /* 0x000fe400000000ff */
[----:B------:R-:W-:Y:S01]  /*6870*/  F2FP.F16.F32.PACK_AB R11, R135, R52 ;  /* 0x00000034870b723e */ /* 0x000fe200000000ff */
[----:B------:R-:W4:Y:S01]  /*6880*/  LDC R0, c[0x0][0xbe8] ;  /* 0x0002fa00ff007b82 */ /* 0x000f220000000800 */
[----:B------:R-:W-:Y:S02]  /*6890*/  ISETP.NE.U32.AND P2, PT, RZ, UR4, PT ;  /* 0x00000004ff007c0c */ /* 0x000fe4000bf45070 */
[----:B-1----:R-:W-:Y:S01]  /*68a0*/  ISETP.NE.U32.AND P0, PT, R30, RZ, PT ;  /* 0x000000ff1e00720c */ /* 0x002fe20003f05070 */
[----:B------:R2:W-:Y:S04]  /*68b0*/  STSM.16.M88.4 [R32], R8 ;  /* 0x0000000820007844 */ /* 0x0005e80000000200 */
[----:B------:R-:W-:Y:S01]  /*68c0*/  BAR.SYNC.DEFER_BLOCKING 0x1, 0x180 ;  /* 0x0046000000007b1d */ /* 0x000fe20000010000 */
[----:B------:R-:W-:-:S02]  /*68d0*/  ISETP.NE.AND.EX P2, PT, RZ, UR5, PT, P2 ;  /* 0x00000005ff007c0c */ /* 0x000fc4000bf45320 */
[----:B------:R-:W-:Y:S02]  /*68e0*/  ISETP.NE.AND.EX P0, PT, R31, RZ, PT, P0 ;  /* 0x000000ff1f00720c */ /* 0x000fe40003f05300 */
[----:B0-----:R-:W-:Y:S02]  /*68f0*/  SHF.L.U64.HI R12, R137, 0x2, R142 ;  /* 0x00000002890c7819 */ /* 0x001fe4000001028e */
[----:B------:R-:W-:-:S05]  /*6900*/  IADD3 R30, P1, R37, R30, RZ ;  /* 0x0000001e251e7210 */ /* 0x000fca0007f3e0ff */
[C---:B------:R-:W-:Y:S02]  /*6910*/  IMAD.X R31, R12.reuse, 0x1, R31, P1 ;  /* 0x000000010c1f7824 */ /* 0x040fe400008e061f */
[----:B---3--:R-:W-:Y:S01]  /*6920*/  @P2 IADD3 R4, P3, R37, UR4, RZ ;  /* 0x0000000425042c10 */ /* 0x008fe2000ff7e0ff */
[----:B------:R-:W-:Y:S02]  /*6930*/  ULDC UR4, c[0x0][0xa88] ;  /* 0x0002a20000047ab9 */ /* 0x000fe40000000800 */
[----:B------:R-:W-:Y:S01]  /*6940*/  IMAD.U32 R3, RZ, RZ, UR4 ;  /* 0x00000004ff037e24 */ /* 0x000fe2000f8e00ff */
[----:B------:R-:W-:Y:S01]  /*6950*/  @P2 IADD3.X R5, R12, UR5, RZ, P3, !PT ;  /* 0x000000050c052c10 */ /* 0x000fe20009ffe4ff */
[----:B------:R2:W5:Y:S01]  /*6960*/  @P0 LDG.E R49, desc[UR36][R30.64] ;  /* 0x000000241e310981 */ /* 0x000562000c1e1900 */
[----:B----4-:R-:W-:Y:S01]  /*6970*/  ISETP.NE.AND P1, PT, R0, 0x1, PT ;  /* 0x000000010000780c */ /* 0x010fe20003f25270 */
[----:B------:R-:W-:Y:S02]  /*6980*/  IMAD R15, R139, 0xc0, R150 ;  /* 0x000000c08b0f7824 */ /* 0x000fe400078e0296 */
[----:B------:R2:W5:Y:S10]  /*6990*/  @P2 LDG.E R3, desc[UR36][R4.64] ;  /* 0x0000002404032981 */ /* 0x000574000c1e1900 */
[----:B------:R-:W0:Y:S08]  /*69a0*/  @P1 LDC R6, c[0x0][0xbec] ;  /* 0x0002fb00ff061b82 */ /* 0x000e300000000800 */
[----:B------:R-:W1:Y:S01]  /*69b0*/  @P1 LDC R13, c[0x0][0xbf0] ;  /* 0x0002fc00ff0d1b82 */ /* 0x000e620000000800 */
[----:B--2---:R-:W-:Y:S05]  /*69c0*/  @P2 BRA `(.L_x_193) ;  /* 0x0000000000102947 */ /* 0x004fea0003800000 */
[----:B------:R-:W-:Y:S05]  /*69d0*/  @!P0 BRA `(.L_x_193) ;  /* 0x00000000000c8947 */ /* 0x000fea0003800000 */
[----:B------:R-:W2:Y:S04]  /*69e0*/  LDG.E R4, desc[UR36][R30.64] ;  /* 0x000000241e047981 */ /* 0x000ea8000c1e1900 */
[----:B-----5:R-:W2:Y:S02]  /*69f0*/  LDG.E R3, desc[UR36][R30.64+0x4] ;  /* 0x000004241e037981 */ /* 0x020ea4000c1e1900 */
[----:B--2---:R-:W-:-:S07]  /*6a00*/  IMAD.IADD R3, R3, 0x1, -R4 ;  /* 0x0000000103037824 */ /* 0x004fce00078e0a04 */
.L_x_193:
[----:B------:R-:W-:Y:S01]  /*6a10*/  SHF.R.S32.HI R32, RZ, 0x1f, R138 ;  /* 0x0000001fff207819 */ /* 0x000fe2000001148a */
[----:B------:R-:W-:Y:S01]  /*6a20*/  ULDC.64 UR4, c[0x0][0xb90] ;  /* 0x0002e40000047ab9 */ /* 0x000fe20000000a00 */
[----:B0-----:R-:W-:Y:S01]  /*6a30*/  @P1 IMAD.HI.U32 R4, R15, R6, RZ ;  /* 0x000000060f041227 */ /* 0x001fe200078e00ff */
[----:B-----5:R-:W-:Y:S01]  /*6a40*/  SHF.R.S32.HI R31, RZ, 0x1f, R49 ;  /* 0x0000001fff1f7819 */ /* 0x020fe20000011431 */
[----:B------:R-:W0:Y:S01]  /*6a50*/  @P1 LDC R51, c[0x0][0xbec] ;  /* 0x0002fb00ff331b82 */ /* 0x000e220000000800 */
[----:B------:R-:W-:Y:S01]  /*6a60*/  MOV R30, R49 ;  /* 0x00000031001e7202 */ /* 0x000fe20000000f00 */
[----:B------:R-:W-:Y:S01]  /*6a70*/  IMAD R5, R32, UR4, RZ ;  /* 0x0000000420057c24 */ /* 0x000fe2000f8e02ff */
[----:B------:R-:W-:Y:S01]  /*6a80*/  SEL R142, R142, RZ, !P0 ;  /* 0x000000ff8e8e7207 */ /* 0x000fe20004000000 */
[----:B------:R-:W-:Y:S01]  /*6a90*/  IMAD.MOV.U32 R7, RZ, RZ, R15 ;  /* 0x000000ffff077224 */ /* 0x000fe200078e000f */
[----:B-1----:R-:W-:Y:S01]  /*6aa0*/  @P1 SHF.R.U32.HI R7, RZ, R13, R4 ;  /* 0x0000000dff071219 */ /* 0x002fe20000011604 */
[----:B------:R-:W-:Y:S01]  /*6ab0*/  IMAD R9, R144, 0x20, R136 ;  /* 0x0000002090097824 */ /* 0x000fe200078e0288 */
[----:B------:R-:W-:Y:S01]  /*6ac0*/  SEL R137, R137, RZ, !P0 ;  /* 0x000000ff89897207 */ /* 0x000fe20004000000 */
[C---:B------:R-:W-:Y:S01]  /*6ad0*/  IMAD R11, R138.reuse, UR5, R5 ;  /* 0x000000058a0b7c24 */ /* 0x040fe2000f8e0205 */
[----:B------:R-:W-:Y:S01]  /*6ae0*/  ULDC.64 UR6, c[0x0][0xa80] ;  /* 0x0002a00000067ab9 */ /* 0x000fe20000000a00 */
[----:B------:R-:W-:Y:S01]  /*6af0*/  IMAD.WIDE.U32 R4, R138, UR4, R30 ;  /* 0x000000048a047c25 */ /* 0x000fe2000f8e001e */
[----:B------:R-:W-:-:S03]  /*6b00*/  ULDC.64 UR4, c[0x0][0xb98] ;  /* 0x0002e60000047ab9 */ /* 0x000fc60000000a00 */
[----:B------:R-:W-:-:S04]  /*6b10*/  IMAD.WIDE R20, R9, 0x2, R20 ;  /* 0x0000000209147825 */ /* 0x000fc800078e0214 */
[----:B------:R-:W-:Y:S01]  /*6b20*/  IMAD.MOV R9, RZ, RZ, -R7 ;  /* 0x000000ffff097224 */ /* 0x000fe200078e0a07 */
[----:B------:R-:W-:Y:S01]  /*6b30*/  IADD3 R10, P2, R20, 0x1800, RZ ;  /* 0x00001800140a7810 */ /* 0x000fe20007f5e0ff */
[----:B------:R-:W-:Y:S01]  /*6b40*/  IMAD.IADD R5, R5, 0x1, R11 ;  /* 0x0000000105057824 */ /* 0x000fe200078e020b */
[----:B------:R-:W-:Y:S01]  /*6b50*/  SHF.R.S32.HI R11, RZ, 0x1f, R7 ;  /* 0x0000001fff0b7819 */ /* 0x000fe20000011407 */
[----:B------:R-:W-:Y:S01]  /*6b60*/  IMAD R9, R0, R9, R15 ;  /* 0x0000000900097224 */ /* 0x000fe200078e020f */
[----:B------:R-:W-:Y:S01]  /*6b70*/  LOP3.LUT R8, R10, 0x180, RZ, 0xc0, !PT ;  /* 0x000001800a087812 */ /* 0x000fe200078ec0ff */
[----:B------:R-:W-:Y:S01]  /*6b80*/  IMAD R6, R142, UR4, RZ ;  /* 0x000000048e067c24 */ /* 0x000fe2000f8e02ff */
[C---:B------:R-:W-:Y:S01]  /*6b90*/  IADD3 R25, P6, R20.reuse, 0x3000, RZ ;  /* 0x0000300014197810 */ /* 0x040fe20007fde0ff */
[C---:B------:R-:W-:Y:S01]  /*6ba0*/  IMAD.WIDE.U32 R4, R137.reuse, UR4, R4 ;  /* 0x0000000489047c25 */ /* 0x040fe2000f8e0004 */
[C---:B------:R-:W-:Y:S02]  /*6bb0*/  IADD3 R13, P5, R20.reuse, 0x4800, RZ ;  /* 0x00004800140d7810 */ /* 0x040fe40007fbe0ff */
[----:B------:R-:W-:Y:S01]  /*6bc0*/  IADD3 R37, P4, R20, 0x6000, RZ ;  /* 0x0000600014257810 */ /* 0x000fe20007f9e0ff */
[----:B------:R-:W-:Y:S01]  /*6bd0*/  IMAD R12, R137, UR5, R6 ;  /* 0x00000005890c7c24 */ /* 0x000fe2000f8e0206 */
[----:B------:R-:W-:Y:S01]  /*6be0*/  SHF.R.S32.HI R6, RZ, 0x1f, R9 ;  /* 0x0000001fff067819 */ /* 0x000fe20000011409 */
[----:B------:R-:W-:Y:S01]  /*6bf0*/  ULDC.64 UR4, c[0x0][0xb88] ;  /* 0x0002e20000047ab9 */ /* 0x000fe20000000a00 */
[----:B------:R-:W-:Y:S01]  /*6c00*/  IADD3 R4, P0, R7, R4, RZ ;  /* 0x0000000407047210 */ /* 0x000fe20007f1e0ff */
[----:B------:R-:W-:Y:S01]  /*6c10*/  IMAD R48, R3, R0, RZ ;  /* 0x0000000003307224 */ /* 0x000fe200078e02ff */
[----:B------:R-:W-:Y:S01]  /*6c20*/  SHF.R.U64 R7, R8, 0x3, RZ ;  /* 0x0000000308077819 */ /* 0x000fe200000012ff */
[----:B------:R-:W-:Y:S01]  /*6c30*/  IMAD R8, R6, UR4, RZ ;  /* 0x0000000406087c24 */ /* 0x000fe2000f8e02ff */
[----:B------:R-:W-:Y:S01]  /*6c40*/  IADD3.X R5, R11, R5, R12, P0, !PT ;  /* 0x000000050b057210 */ /* 0x000fe200007fe40c */
[----:B------:R-:W-:Y:S01]  /*6c50*/  IMAD R11, R139, 0xc0, R148 ;  /* 0x000000c08b0b7824 */ /* 0x000fe200078e0294 */
[----:B------:R-:W-:Y:S01]  /*6c60*/  LOP3.LUT R6, R7, R10, RZ, 0x3c, !PT ;  /* 0x0000000a07067212 */ /* 0x000fe200078e3cff */
[----:B------:R-:W-:Y:S01]  /*6c70*/  IMAD R7, R9, UR5, R8 ;  /* 0x0000000509077c24 */ /* 0x000fe2000f8e0208 */
[----:B------:R-:W-:Y:S01]  /*6c80*/  LOP3.LUT R24, R25, 0x180, RZ, 0xc0, !PT ;  /* 0x0000018019187812 */ /* 0x000fe200078ec0ff */
[----:B------:R-:W-:Y:S01]  /*6c90*/  IMAD.WIDE.U32 R4, R9, UR4, R4 ;  /* 0x0000000409047c25 */ /* 0x000fe2000f8e0004 */
[----:B------:R-:W-:Y:S01]  /*6ca0*/  ULDC.64 UR4, c[0x0][0xb50] ;  /* 0x0002d40000047ab9 */ /* 0x000fe20000000a00 */
[----:B------:R-:W-:-:S02]  /*6cb0*/  LOP3.LUT R12, R13, 0x180, RZ, 0xc0, !PT ;  /* 0x000001800d0c7812 */ /* 0x000fc400078ec0ff */
[----:B------:R-:W-:Y:S01]  /*6cc0*/  IMAD.IADD R5, R5, 0x1, R7 ;  /* 0x0000000105057824 */ /* 0x000fe200078e0207 */
[C---:B------:R-:W-:Y:S01]  /*6cd0*/  LEA R8, P0, R4.reuse, UR4, 0x2 ;  /* 0x0000000404087c11 */ /* 0x040fe2000f8010ff */
[----:B------:R-:W-:Y:S01]  /*6ce0*/  VIADD R3, R11, 0x8 ;  /* 0x000000080b037836 */ /* 0x000fe20000000000 */
[----:B------:R-:W-:Y:S01]  /*6cf0*/  LOP3.LUT R36, R37, 0x180, RZ, 0xc0, !PT ;  /* 0x0000018025247812 */ /* 0x000fe200078ec0ff */
[----:B------:R-:W-:Y:S01]  /*6d00*/  IMAD.X R7, RZ, RZ, R21, P2 ;  /* 0x000000ffff077224 */ /* 0x000fe200010e0615 */
[----:B------:R-:W-:Y:S01]  /*6d10*/  LEA.HI.X R9, R4, UR5, R5, 0x2, P0 ;  /* 0x0000000504097c11 */ /* 0x000fe200080f1405 */
[----:B------:R-:W-:Y:S01]  /*6d20*/  SHFL.IDX PT, R44, R8, RZ, 0x1c1f ;  /* 0x001c1fff082c7589 */ /* 0x000fe200000e0000 */
[----:B------:R-:W-:Y:S01]  /*6d30*/  LOP3.LUT P0, RZ, R146, 0x3, RZ, 0xc0, !PT ;  /* 0x0000000392ff7812 */ /* 0x000fe2000780c0ff */
[----:B------:R-:W-:Y:S01]  /*6d40*/  ULDC.64 UR4, c[0x0][0xaa0] ;  /* 0x0002a80000047ab9 */ /* 0x000fe20000000a00 */
[----:B------:R-:W-:Y:S01]  /*6d50*/  IADD3 R4, P3, R20, 0x7800, RZ ;  /* 0x0000780014047810 */ /* 0x000fe20007f7e0ff */
[----:B------:R-:W1:Y:S01]  /*6d60*/  SHFL.IDX PT, R45, R9, RZ, 0x1c1f ;  /* 0x001c1fff092d7589 */ /* 0x000e6200000e0000 */
[----:B------:R-:W-:-:S02]  /*6d70*/  ISETP.GE.OR P2, PT, R11, R48, P0 ;  /* 0x000000300b00720c */ /* 0x000fc40000746670 */
[----:B------:R-:W-:Y:S01]  /*6d80*/  ISETP.GE.OR P0, PT, R3, R48, P0 ;  /* 0x000000300300720c */ /* 0x000fe20000706670 */
[----:B------:R-:W-:Y:S01]  /*6d90*/  SHFL.IDX PT, R46, R8, 0x1, 0x1c1f ;  /* 0x003c1f00082e7f89 */ /* 0x000fe200000e0000 */
[----:B------:R-:W-:Y:S02]  /*6da0*/  LOP3.LUT R5, R20, 0x180, RZ, 0xc0, !PT ;  /* 0x0000018014057812 */ /* 0x000fe400078ec0ff */
[----:B------:R-:W-:Y:S01]  /*6db0*/  SHF.R.U64 R24, R24, 0x3, RZ ;  /* 0x0000000318187819 */ /* 0x000fe200000012ff */
[----:B------:R-:W2:Y:S01]  /*6dc0*/  SHFL.IDX PT, R47, R9, 0x1, 0x1c1f ;  /* 0x003c1f00092f7f89 */ /* 0x000ea200000e0000 */
[----:B------:R-:W-:Y:S01]  /*6dd0*/  LOP3.LUT R3, R4, 0x180, RZ, 0xc0, !PT ;  /* 0x0000018004037812 */ /* 0x000fe200078ec0ff */
[----:B------:R-:W-:Y:S01]  /*6de0*/  IMAD R30, R31, UR4, RZ ;  /* 0x000000041f1e7c24 */ /* 0x000fe2000f8e02ff */
[----:B------:R-:W-:Y:S01]  /*6df0*/  SHF.R.U64 R5, R5, 0x3, RZ ;  /* 0x0000000305057819 */ /* 0x000fe200000012ff */
[----:B------:R-:W3:Y:S01]  /*6e00*/  @P1 LDC R31, c[0x0][0xbf0] ;  /* 0x0002fc00ff1f1b82 */ /* 0x000ee20000000800 */
[----:B------:R-:W-:Y:S01]  /*6e10*/  SHF.R.U64 R3, R3, 0x3, RZ ;  /* 0x0000000303037819 */ /* 0x000fe200000012ff */
[----:B------:R-:W-:Y:S01]  /*6e20*/  IMAD.X R41, RZ, RZ, R21, P3 ;  /* 0x000000ffff297224 */ /* 0x000fe200018e0615 */
[----:B------:R-:W-:-:S02]  /*6e30*/  SHF.R.U64 R12, R12, 0x3, RZ ;  /* 0x000000030c0c7819 */ /* 0x000fc400000012ff */
[----:B------:R-:W-:Y:S02]  /*6e40*/  SHF.R.U64 R36, R36, 0x3, RZ ;  /* 0x0000000324247819 */ /* 0x000fe400000012ff */
[----:B------:R-:W-:Y:S02]  /*6e50*/  LOP3.LUT R20, R5, R20, RZ, 0x3c, !PT ;  /* 0x0000001405147212 */ /* 0x000fe400078e3cff */
[----:B------:R-:W-:Y:S01]  /*6e60*/  LOP3.LUT R40, R3, R4, RZ, 0x3c, !PT ;  /* 0x0000000403287212 */ /* 0x000fe200078e3cff */
[----:B------:R-:W-:Y:S01]  /*6e70*/  IMAD R3, R49, UR5, R30 ;  /* 0x0000000531037c24 */ /* 0x000fe2000f8e021e */
[----:B------:R-:W-:Y:S01]  /*6e80*/  LOP3.LUT R24, R24, R25, RZ, 0x3c, !PT ;  /* 0x0000001918187212 */ /* 0x000fe200078e3cff */
[----:B-1----:R-:W-:Y:S01]  /*6e90*/  @!P2 ST.E desc[UR36][R44.64], R29 ;  /* 0x0000001d2c00a985 */ /* 0x002fe2000c101924 */
[----:B------:R-:W-:Y:S01]  /*6ea0*/  LOP3.LUT R12, R12, R13, RZ, 0x3c, !PT ;  /* 0x0000000d0c0c7212 */ /* 0x000fe200078e3cff */
[----:B------:R-:W-:Y:S01]  /*6eb0*/  IMAD R30, R143, 0x60, R144 ;  /* 0x000000608f1e7824 */ /* 0x000fe200078e0290 */
[----:B------:R-:W-:Y:S01]  /*6ec0*/  LOP3.LUT R36, R36, R37, RZ, 0x3c, !PT ;  /* 0x0000002524247212 */ /* 0x000fe200078e3cff */
[----:B------:R-:W-:-:S02]  /*6ed0*/  IMAD.X R25, RZ, RZ, R21, P6 ;  /* 0x000000ffff197224 */ /* 0x000fc400030e0615 */
[--C-:B------:R-:W-:Y:S01]  /*6ee0*/  IMAD.X R13, RZ, RZ, R21.reuse, P5 ;  /* 0x000000ffff0d7224 */ /* 0x100fe200028e0615 */
[----:B--2---:R1:W-:Y:S01]  /*6ef0*/  @!P0 ST.E desc[UR36][R46.64], R28 ;  /* 0x0000001c2e008985 */ /* 0x0043e2000c101924 */
[----:B------:R-:W-:-:S03]  /*6f00*/  IMAD.X R37, RZ, RZ, R21, P4 ;  /* 0x000000ffff257224 */ /* 0x000fc600020e0615 */
[----:B------:R2:W5:Y:S01]  /*6f10*/  LD.E.128 R8, desc[UR36][R20.64] ;  /* 0x0000002414087980 */ /* 0x000562000c101d00 */
[----:B------:R-:W-:-:S03]  /*6f20*/  IMAD R30, R139, 0xc0, R30 ;  /* 0x000000c08b1e7824 */ /* 0x000fc600078e021e */
[----:B------:R-:W5:Y:S01]  /*6f30*/  LD.E.128 R4, desc[UR36][R6.64] ;  /* 0x0000002406047980 */ /* 0x000f62000c101d00 */
[----:B-1----:R-:W-:Y:S01]  /*6f40*/  IMAD.WIDE.U32 R28, R49, UR4, RZ ;  /* 0x00000004311c7c25 */ /* 0x002fe2000f8e00ff */
[----:B------:R-:W-:Y:S02]  /*6f50*/  ULDC.64 UR4, c[0x0][0xae8] ;  /* 0x0002ba0000047ab9 */ /* 0x000fe40000000a00 */
[----:B------:R-:W5:Y:S01]  /*6f60*/  LD.E.128 R24, desc[UR36][R24.64] ;  /* 0x0000002418187980 */ /* 0x000f62000c101d00 */
[----:B--2---:R-:W-:Y:S01]  /*6f70*/  IMAD.MOV.U32 R20, RZ, RZ, R28 ;  /* 0x000000ffff147224 */ /* 0x004fe200078e001c */
[----:B------:R-:W-:Y:S01]  /*6f80*/  IADD3 R21, R29, R3, RZ ;  /* 0x000000031d157210 */ /* 0x000fe20007ffe0ff */
[----:B------:R-:W-:Y:S01]  /*6f90*/  IMAD R3, R32, UR4, RZ ;  /* 0x0000000420037c24 */ /* 0x000fe2000f8e02ff */
[----:B------:R-:W5:Y:S01]  /*6fa0*/  LD.E.128 R12, desc[UR36][R12.64] ;  /* 0x000000240c0c7980 */ /* 0x000f62000c101d00 */
[----:B0-----:R-:W-:-:S03]  /*6fb0*/  @P1 IMAD.HI.U32 R28, R30, R51, RZ ;  /* 0x000000331e1c1227 */ /* 0x001fc600078e00ff */
[----:B------:R-:W5:Y:S01]  /*6fc0*/  LD.E.128 R36, desc[UR36][R36.64] ;  /* 0x0000002424247980 */ /* 0x000f62000c101d00 */
[C---:B------:R-:W-:Y:S02]  /*6fd0*/  IMAD R3, R138.reuse, UR5, R3 ;  /* 0x000000058a037c24 */ /* 0x040fe4000f8e0203 */
[----:B------:R-:W-:Y:S01]  /*6fe0*/  IMAD.WIDE.U32 R20, R138, UR4, R20 ;  /* 0x000000048a147c25 */ /* 0x000fe2000f8e0014 */
[----:B------:R-:W-:Y:S01]  /*6ff0*/  ULDC.64 UR4, c[0x0][0xaf0] ;  /* 0x0002bc0000047ab9 */ /* 0x000fe20000000a00 */
[----:B------:R-:W5:Y:S01]  /*7000*/  LD.E.128 R40, desc[UR36][R40.64] ;  /* 0x0000002428287980 */ /* 0x000f62000c101d00 */
[----:B------:R-:W-:Y:S01]  /*7010*/  BSSY B1, `(.L_x_194) ;  /* 0x0000032000017945 */ /* 0x000fe20003800000 */
[----:B------:R-:W-:Y:S02]  /*7020*/  IMAD.IADD R21, R21, 0x1, R3 ;  /* 0x0000000115157824 */ /* 0x000fe400078e0203 */
[----:B------:R-:W-:Y:S01]  /*7030*/  IMAD.MOV.U32 R3, RZ, RZ, R30 ;  /* 0x000000ffff037224 */ /* 0x000fe200078e001e */
[----:B---3--:R-:W-:Y:S01]  /*7040*/  @P1 SHF.R.U32.HI R3, RZ, R31, R28 ;  /* 0x0000001fff031219 */ /* 0x008fe2000001161c */
[----:B------:R-:W-:Y:S01]  /*7050*/  IMAD R29, R142, UR4, RZ ;  /* 0x000000048e1d7c24 */ /* 0x000fe2000f8e02ff */
[----:B------:R-:W-:Y:S01]  /*7060*/  @!PT LDS RZ, [RZ] ;  /* 0x00000000fffff984 */ /* 0x000fe20000000800 */
[----:B------:R-:W-:Y:S01]  /*7070*/  @!PT LDS RZ, [RZ] ;  /* 0x00000000fffff984 */ /* 0x000fe20000000800 */
[----:B------:R-:W-:Y:S01]  /*7080*/  @!PT LDS RZ, [RZ] ;  /* 0x00000000fffff984 */ /* 0x000fe20000000800 */
[----:B------:R-:W-:Y:S01]  /*7090*/  @!PT LDS RZ, [RZ] ;  /* 0x00000000fffff984 */ /* 0x000fe20000000800 */
[----:B------:R0:W-:Y:S06]  /*70a0*/  MEMBAR.ALL.CTA ;  /* 0x0000000000007992 */ /* 0x0001ec0000008000 */
[----:B0-----:R-:W0:Y:S01]  /*70b0*/  FENCE.VIEW.ASYNC.S ;  /* 0x00000000000073c6 */ /* 0x001e220000000000 */
[----:B------:R-:W-:Y:S01]  /*70c0*/  IMAD.WIDE.U32 R20, R137, UR4, R20 ;  /* 0x0000000489147c25 */ /* 0x000fe2000f8e0014 */
[----:B------:R-:W-:-:S03]  /*70d0*/  SHF.R.S32.HI R28, RZ, 0x1f, R3 ;  /* 0x0000001fff1c7819 */ /* 0x000fc60000011403 */
[----:B------:R-:W-:Y:S01]  /*70e0*/  IMAD R29, R137, UR5, R29 ;  /* 0x00000005891d7c24 */ /* 0x000fe2000f8e021d */
[----:B------:R-:W-:Y:S01]  /*70f0*/  ULDC.64 UR4, c[0x0][0xae0] ;  /* 0x0002b80000047ab9 */ /* 0x000fe20000000a00 */
[----:B------:R-:W-:Y:S02]  /*7100*/  IMAD.MOV R31, RZ, RZ, -R3 ;  /* 0x000000ffff1f7224 */ /* 0x000fe400078e0a03 */
[----:B------:R-:W-:Y:S02]  /*7110*/  IMAD.IADD R21, R21, 0x1, R29 ;  /* 0x0000000115157824 */ /* 0x000fe400078e021d */
[----:B------:R-:W-:Y:S02]  /*7120*/  IMAD R29, R0, R31, R30 ;  /* 0x0000001f001d7224 */ /* 0x000fe400078e021e */
[----:B------:R-:W-:Y:S02]  /*7130*/  IMAD R28, R28, UR4, RZ ;  /* 0x000000041c1c7c24 */ /* 0x000fe4000f8e02ff */
[----:B------:R-:W-:Y:S01]  /*7140*/  IMAD.WIDE.U32 R20, R3, UR4, R20 ;  /* 0x0000000403147c25 */ /* 0x000fe2000f8e0014 */
[----:B------:R-:W-:-:S03]  /*7150*/  SHF.R.S32.HI R0, RZ, 0x1f, R29 ;  /* 0x0000001fff007819 */ /* 0x000fc6000001141d */
[----:B------:R-:W-:Y:S01]  /*7160*/  IMAD R31, R3, UR5, R28 ;  /* 0x00000005031f7c24 */ /* 0x000fe2000f8e021c */
[----:B------:R-:W-:Y:S01]  /*7170*/  ULDC.64 UR4, c[0x0][0xad8] ;  /* 0x0002b60000047ab9 */ /* 0x000fe20000000a00 */
[----:B------:R-:W-:Y:S02]  /*7180*/  IMAD R47, R139, 0xc0, R144 ;  /* 0x000000c08b2f7824 */ /* 0x000fe400078e0290 */
[----:B------:R-:W-:Y:S02]  /*7190*/  IMAD.IADD R21, R21, 0x1, R31 ;  /* 0x0000000115157824 */ /* 0x000fe400078e021f */
[----:B------:R-:W-:Y:S01]  /*71a0*/  IMAD R0, R0, UR4, RZ ;  /* 0x0000000400007c24 */ /* 0x000fe2000f8e02ff */
[----:B------:R-:W-:Y:S01]  /*71b0*/  ISETP.GE.AND P0, PT, R47, R48, PT ;  /* 0x000000302f00720c */ /* 0x000fe20003f06270 */
[----:B------:R-:W-:Y:S01]  /*71c0*/  IMAD.WIDE.U32 R20, R29, UR4, R20 ;  /* 0x000000041d147c25 */ /* 0x000fe2000f8e0014 */
[----:B------:R-:W-:-:S03]  /*71d0*/  UIADD3 UR4, UR40, 0x2d820, URZ ;  /* 0x0002d82028047890 */ /* 0x000fc6000fffe03f */
[----:B------:R-:W-:Y:S01]  /*71e0*/  IMAD R3, R29, UR5, R0 ;  /* 0x000000051d037c24 */ /* 0x000fe2000f8e0200 */
[C---:B------:R-:W-:Y:S01]  /*71f0*/  LEA R32, P1, R20.reuse, UR6, 0x1 ;  /* 0x0000000614207c11 */ /* 0x040fe2000f8208ff */
[----:B------:R-:W-:Y:S02]  /*7200*/  UPRMT UR4, URZ, 0x654, UR4 ;  /* 0x000006543f047896 */ /* 0x000fe40008000004 */
[----:B------:R-:W-:Y:S02]  /*7210*/  IMAD.IADD R3, R21, 0x1, R3 ;  /* 0x0000000115037824 */ /* 0x000fe400078e0203 */
[----:B0-----:R0:W1:Y:S03]  /*7220*/  SHFL.IDX PT, R28, R32, RZ, 0x1c1f ;  /* 0x001c1fff201c7589 */ /* 0x00106600000e0000 */
[----:B------:R-:W-:Y:S02]  /*7230*/  LEA.HI.X R3, R20, UR7, R3, 0x1, P1 ;  /* 0x0000000714037c11 */ /* 0x000fe400088f0c03 */
[----:B------:R-:W-:Y:S03]  /*7240*/  SYNCS.ARRIVE.TRANS64.RED.A1T0 RZ, [UR4], RZ ;  /* 0x000000ffffff79a7 */ /* 0x000fe60008100404 */
[----:B------:R0:W2:Y:S01]  /*7250*/  SHFL.IDX PT, R29, R3, RZ, 0x1c1f ;  /* 0x001c1fff031d7589 */ /* 0x0000a200000e0000 */
[----:B------:R-:W-:Y:S05]  /*7260*/  @P0 BRA `(.L_x_195) ;  /* 0x0000000000300947 */ /* 0x000fea0003800000 */
[----:B------:R-:W-:Y:S02]  /*7270*/  ULDC UR4, c[0x0][0xac8] ;  /* 0x0002b20000047ab9 */ /* 0x000fe40000000800 */
[----:B------:R-:W-:Y:S02]  /*7280*/  ISETP.GE.AND P1, PT, R140, UR4, PT ;  /* 0x000000048c007c0c */ /* 0x000fe4000bf26270 */
[----:B------:R-:W-:Y:S02]  /*7290*/  ISETP.GE.AND P2, PT, R141, UR4, PT ;  /* 0x000000048d007c0c */ /* 0x000fe4000bf46270 */
[----:B------:R-:W-:-:S09]  /*72a0*/  ISETP.GE.AND P0, PT, R136, UR4, PT ;  /* 0x0000000488007c0c */ /* 0x000fd2000bf06270 */
[-C--:B-1----:R-:W-:Y:S02]  /*72b0*/  @!P1 LEA R30, P3, R140, R28.reuse, 0x1 ;  /* 0x0000001c8c1e9211 */ /* 0x082fe400078608ff */
[C---:B------:R-:W-:Y:S02]  /*72c0*/  @!P2 LEA R44, P4, R141.reuse, R28, 0x1 ;  /* 0x0000001c8d2ca211 */ /* 0x040fe400078808ff */
[----:B--2---:R-:W-:Y:S01]  /*72d0*/  @!P0 IMAD.WIDE R20, R136, 0x2, R28 ;  /* 0x0000000288148825 */ /* 0x004fe200078e021c */
[-C--:B------:R-:W-:Y:S02]  /*72e0*/  @!P1 LEA.HI.X R31, R140, R29.reuse, R154, 0x1, P3 ;  /* 0x0000001d8c1f9211 */ /* 0x080fe400018f0c9a */
[----:B------:R-:W-:Y:S02]  /*72f0*/  @!P2 LEA.HI.X R45, R141, R29, R153, 0x1, P4 ;  /* 0x0000001d8d2da211 */ /* 0x000fe400020f0c99 */
[----:B-----5:R3:W-:Y:S04]  /*7300*/  @!P0 ST.E.128 desc[UR36][R20.64], R8 ;  /* 0x0000000814008985 */ /* 0x0207e8000c101d24 */
[----:B------:R3:W-:Y:S04]  /*7310*/  @!P1 ST.E.128 desc[UR36][R30.64], R24 ;  /* 0x000000181e009985 */ /* 0x0007e8000c101d24 */
[----:B------:R3:W-:Y:S02]  /*7320*/  @!P2 ST.E.128 desc[UR36][R44.64], R36 ;  /* 0x000000242c00a985 */ /* 0x0007e4000c101d24 */
.L_x_195:
[----:B------:R-:W-:Y:S05]  /*7330*/  BSYNC B1 ;  /* 0x0000000000017941 */ /* 0x000fea0003800000 */
.L_x_194:
[----:B------:R-:W-:Y:S01]  /*7340*/  VIADD R0, R47, 0x60 ;  /* 0x000000602f007836 */ /* 0x000fe20000000000 */
[----:B---3-5:R3:W4:Y:S04]  /*7350*/  SHFL.IDX PT, R11, R3, 0x1, 0x1c1f ;  /* 0x003c1f00030b7f89 */ /* 0x02872800000e0000 */
[----:B------:R-:W-:Y:S01]  /*7360*/  ISETP.GE.AND P0, PT, R0, R48, PT ;  /* 0x000000300000720c */ /* 0x000fe20003f06270 */
[----:B------:R3:W0:-:S12]  /*7370*/  SHFL.IDX PT, R10, R32, 0x1, 0x1c1f ;  /* 0x003c1f00200a7f89 */ /* 0x00061800000e0000 */
[----:B---3--:R-:W-:Y:S05]  /*7380*/  @P0 BRA `(.L_x_196) ;  /* 0x0000000800800947 */ /* 0x008fea0003800000 */
[----:B------:R-:W-:Y:S02]  /*7390*/  ULDC UR4, c[0x0][0xac8] ;  /* 0x0002b20000047ab9 */ /* 0x000fe40000000800 */
[----:B------:R-:W-:Y:S02]  /*73a0*/  ISETP.GE.AND P2, PT, R140, UR4, PT ;  /* 0x000000048c007c0c */ /* 0x000fe4000bf46270 */
[----:B------:R-:W-:-:S11]  /*73b0*/  ISETP.GE.AND P1, PT, R136, UR4, PT ;  /* 0x0000000488007c0c */ /* 0x000fd6000bf26270 */
[----:B0-----:R-:W-:Y:S02]  /*73c0*/  @!P2 LEA R20, P0, R140, R10, 0x1 ;  /* 0x0000000a8c14a211 */ /* 0x001fe400078008ff */
[----:B----4-:R-:W-:Y:S02]  /*73d0*/  @!P1 IMAD.WIDE R8, R136, 0x2, R10 ;  /* 0x0000000288089825 */ /* 0x010fe400078e020a */
[----:B------:R-:W-:Y:S02]  /*73e0*/  @!P2 LEA.HI.X R21, R140, R11, R154, 0x1, P0 ;  /* 0x0000000b8c15a211 */ /* 0x000fe400000f0c9a */
[----:B------:R-:W-:Y:S01]  /*73f0*/  ISETP.GE.AND P0, PT, R141, UR4, PT ;  /* 0x000000048d007c0c */ /* 0x000fe2000bf06270 */
[----:B------:R3:W-:Y:S04]  /*7400*/  @!P1 ST.E.128 desc[UR36][R8.64], R4 ;  /* 0x0000000408009985 */ /* 0x0007e8000c101d24 */
[----:B------:R3:W-:Y:S08]  /*7410*/  @!P2 ST.E.128 desc[UR36][R20.64], R12 ;  /* 0x0000000c1400a985 */ /* 0x0007f0000c101d24 */
[----:B------:R-:W-:Y:S05]  /*7420*/  @P0 BRA `(.L_x_196) ;  /* 0x0000000800580947 */ /* 0x000fea0003800000 */
[----:B---3--:R-:W-:-:S04]  /*7430*/  LEA R4, P0, R141, R10, 0x1 ;  /* 0x0000000a8d047211 */ /* 0x008fc800078008ff */
[----:B------:R-:W-:-:S05]  /*7440*/  LEA.HI.X R5, R141, R11, R153, 0x1, P0 ;  /* 0x0000000b8d057211 */ /* 0x000fca00000f0c99 */
[----:B------:R0:W-:Y:S01]  /*7450*/  ST.E.128 desc[UR36][R4.64], R40 ;  /* 0x0000002804007985 */ /* 0x0001e2000c101d24 */
[----:B------:R-:W-:Y:S05]  /*7460*/  BRA `(.L_x_196) ;  /* 0x0000000800487947 */ /* 0x000fea0003800000 */
.L_x_192:
[----:B------:R-:W1:Y:S01]  /*7470*/  LDC.64 R6, c[0x0][0xc00] ;  /* 0x00030000ff067b82 */ /* 0x000e620000000a00 */
[----:B------:R-:W-:Y:S01]  /*7480*/  ULDC.64 UR4, c[0x0][0xc08] ;  /* 0x0003020000047ab9 */ /* 0x000fe20000000a00 */
[----:B------:R-:W-:-:S06]  /*7490*/  IMAD.MOV.U32 R3, RZ, RZ, RZ ;  /* 0x000000ffff037224 */ /* 0x000fcc00078e00ff */
[----:B------:R-:W2:Y:S01]  /*74a0*/  LDC.64 R4, c[0x0][0xc00] ;  /* 0x00030000ff047b82 */ /* 0x000ea20000000a00 */
[----:B------:R-:W-:-:S04]  /*74b0*/  ISETP.NE.U32.AND P1, PT, RZ, UR4, PT ;  /* 0x00000004ff007c0c */ /* 0x000fc8000bf25070 */
[----:B------:R-:W-:-:S03]  /*74c0*/  ISETP.NE.AND.EX P1, PT, RZ, UR5, PT, P1 ;  /* 0x00000005ff007c0c */ /* 0x000fc6000bf25310 */
[----:B------:R-:W3:Y:S01]  /*74d0*/  LDC R21, c[0x0][0xbe8] ;  /* 0x0002fa00ff157b82 */ /* 0x000ee20000000800 */
[----:B-1----:R-:W-:-:S04]  /*74e0*/  ISETP.NE.U32.AND P0, PT, R6, RZ, PT ;  /* 0x000000ff0600720c */ /* 0x002fc80003f05070 */
[----:B------:R-:W-:Y:S01]  /*74f0*/  ISETP.NE.AND.EX P0, PT, R7, RZ, PT, P0 ;  /* 0x000000ff0700720c */ /* 0x000fe20003f05300 */
[----:B--2---:R-:W-:-:S04]  /*7500*/  IMAD.WIDE R6, R137, 0x4, R4 ;  /* 0x0000000489067825 */ /* 0x004fc800078e0204 */
[----:B------:R-:W1:Y:S01]  /*7510*/  @P1 LDC.64 R4, c[0x0][0xc08] ;  /* 0x00030200ff041b82 */ /* 0x000e620000000a00 */
[----:B------:R-:W-:Y:S02]  /*7520*/  ULDC UR4, c[0x0][0xa88] ;  /* 0x0002a20000047ab9 */ /* 0x000fe40000000800 */
[----:B------:R-:W-:-:S05]  /*7530*/  MOV R0, UR4 ;  /* 0x0000000400007c02 */ /* 0x000fca0008000f00 */
[----:B------:R2:W5:Y:S01]  /*7540*/  @P0 LDG.E R3, desc[UR36][R6.64] ;  /* 0x0000002406030981 */ /* 0x000562000c1e1900 */
[----:B-1----:R-:W-:-:S05]  /*7550*/  @P1 IMAD.WIDE R4, R137, 0x4, R4 ;  /* 0x0000000489041825 */ /* 0x002fca00078e0204 */
[----:B------:R2:W5:Y:S01]  /*7560*/  @P1 LDG.E R0, desc[UR36][R4.64] ;  /* 0x0000002404001981 */ /* 0x000562000c1e1900 */
[----:B---3--:R-:W-:Y:S02]  /*7570*/  ISETP.NE.AND P2, PT, R21, 0x1, PT ;  /* 0x000000011500780c */ /* 0x008fe40003f45270 */
[----:B------:R-:W-:-:S11]  /*7580*/  ISETP.GE.AND P3, PT, R155, 0xc0, PT ;  /* 0x000000c09b00780c */ /* 0x000fd60003f66270 */
[----:B------:R-:W1:Y:S01]  /*7590*/  @P2 LDC R14, c[0x0][0xbec] ;  /* 0x0002fb00ff0e2b82 */ /* 0x000e620000000800 */
[----:B--2---:R-:W-:Y:S05]  /*75a0*/  @P1 BRA `(.L_x_197) ;  /* 0x0000000000101947 */ /* 0x004fea0003800000 */
[----:B------:R-:W-:Y:S05]  /*75b0*/  @!P0 BRA `(.L_x_197) ;  /* 0x00000000000c8947 */ /* 0x000fea0003800000 */
[----:B------:R-:W2:Y:S04]  /*75c0*/  LDG.E R5, desc[UR36][R6.64] ;  /* 0x0000002406057981 */ /* 0x000ea8000c1e1900 */
[----:B-----5:R-:W2:Y:S02]  /*75d0*/  LDG.E R0, desc[UR36][R6.64+0x4] ;  /* 0x0000042406007981 */ /* 0x020ea4000c1e1900 */
[----:B--2---:R-:W-:-:S07]  /*75e0*/  IMAD.IADD R0, R0, 0x1, -R5 ;  /* 0x0000000100007824 */ /* 0x004fce00078e0a05 */
.L_x_197:
[----:B------:R-:W-:Y:S01]  /*75f0*/  BSSY B1, `(.L_x_198) ;  /* 0x000002e000017945 */ /* 0x000fe20003800000 */
[----:B------:R-:W-:Y:S02]  /*7600*/  SHF.R.S32.HI R12, RZ, 0x1f, R138 ;  /* 0x0000001fff0c7819 */ /* 0x000fe4000001148a */
[----:B------:R-:W-:Y:S02]  /*7610*/  SEL R137, R137, RZ, !P0 ;  /* 0x000000ff89897207 */ /* 0x000fe40004000000 */
[----:B------:R-:W-:Y:S02]  /*7620*/  SEL R142, R142, RZ, !P0 ;  /* 0x000000ff8e8e7207 */ /* 0x000fe40004000000 */
[----:B-----5:R-:W-:Y:S01]  /*7630*/  SHF.R.S32.HI R10, RZ, 0x1f, R3 ;  /* 0x0000001fff0a7819 */ /* 0x020fe20000011403 */
[----:B------:R-:W-:Y:S06]  /*7640*/  @P3 BRA `(.L_x_199) ;  /* 0x0000000000a03947 */ /* 0x000fec0003800000 */
[----:B------:R-:W2:Y:S01]  /*7650*/  S2R R4, SR_TID.X ;  /* 0x0000000000047919 */ /* 0x000ea20000002100 */
[----:B------:R-:W3:Y:S02]  /*7660*/  LDC R11, c[0x0][0xbe8] ;  /* 0x0002fa00ff0b7b82 */ /* 0x000ee40000000800 */
[----:B---3--:R-:W-:Y:S02]  /*7670*/  IMAD R5, R0, R11, RZ ;  /* 0x0000000b00057224 */ /* 0x008fe400078e02ff */
[----:B--2---:R-:W-:-:S04]  /*7680*/  IMAD R4, R139, 0xc0, R4 ;  /* 0x000000c08b047824 */ /* 0x004fc800078e0204 */
[----:B------:R-:W-:-:S05]  /*7690*/  VIADD R8, R4, 0xffffff80 ;  /* 0xffffff8004087836 */ /* 0x000fca0000000000 */
[----:B------:R-:W-:-:S13]  /*76a0*/  ISETP.GE.AND P0, PT, R8, R5, PT ;  /* 0x000000050800720c */ /* 0x000fda0003f06270 */
[----:B------:R-:W-:Y:S05]  /*76b0*/  @P0 BRA `(.L_x_199) ;  /* 0x0000000000840947 */ /* 0x000fea0003800000 */
[----:B------:R-:W-:Y:S01]  /*76c0*/  ISETP.NE.AND P0, PT, R11, 0x1, PT ;  /* 0x000000010b00780c */ /* 0x000fe20003f05270 */
[----:B------:R-:W-:Y:S01]  /*76d0*/  ULDC.64 UR4, c[0x0][0xb90] ;  /* 0x0002e40000047ab9 */ /* 0x000fe20000000a00 */
[----:B------:R-:W-:Y:S02]  /*76e0*/  IMAD.MOV.U32 R4, RZ, RZ, R3 ;  /* 0x000000ffff047224 */ /* 0x000fe400078e0003 */
[----:B------:R-:W-:Y:S02]  /*76f0*/  IMAD R9, R12, UR4, RZ ;  /* 0x000000040c097c24 */ /* 0x000fe4000f8e02ff */
[----:B------:R-:W-:Y:S02]  /*7700*/  IMAD.MOV.U32 R5, RZ, RZ, R10 ;  /* 0x000000ffff057224 */ /* 0x000fe400078e000a */
[----:B------:R-:W-:Y:S02]  /*7710*/  IMAD.MOV.U32 R7, RZ, RZ, R8 ;  /* 0x000000ffff077224 */ /* 0x000fe400078e0008 */
[----:B------:R-:W-:-:S03]  /*7720*/  IMAD.WIDE.U32 R4, R138, UR4, R4 ;  /* 0x000000048a047c25 */ /* 0x000fc6000f8e0004 */
[----:B------:R-:W2:Y:S01]  /*7730*/  @P0 LDC R13, c[0x0][0xbec] ;  /* 0x0002fb00ff0d0b82 */ /* 0x000ea20000000800 */
[----:B------:R-:W-:Y:S01]  /*7740*/  IMAD R9, R138, UR5, R9 ;  /* 0x000000058a097c24 */ /* 0x000fe2000f8e0209 */
[----:B------:R-:W-:-:S03]  /*7750*/  ULDC.64 UR4, c[0x0][0xb98] ;  /* 0x0002e60000047ab9 */ /* 0x000fc60000000a00 */
[----:B------:R-:W-:-:S03]  /*7760*/  IMAD.IADD R5, R5, 0x1, R9 ;  /* 0x0000000105057824 */ /* 0x000fc600078e0209 */
[----:B------:R-:W3:Y:S01]  /*7770*/  @P0 LDC R15, c[0x0][0xbf0] ;  /* 0x0002fc00ff0f0b82 */ /* 0x000ee20000000800 */
[----:B------:R-:W-:-:S04]  /*7780*/  IMAD.WIDE.U32 R4, R137, UR4, R4 ;  /* 0x0000000489047c25 */ /* 0x000fc8000f8e0004 */
[----:B--2---:R-:W-:-:S05]  /*7790*/  @P0 IMAD.HI.U32 R6, R8, R13, RZ ;  /* 0x0000000d08060227 */ /* 0x004fca00078e00ff */
[----:B---3--:R-:W-:Y:S01]  /*77a0*/  @P0 SHF.R.U32.HI R7, RZ, R15, R6 ;  /* 0x0000000fff070219 */ /* 0x008fe20000011606 */
[----:B------:R-:W-:-:S03]  /*77b0*/  IMAD R6, R142, UR4, RZ ;  /* 0x000000048e067c24 */ /* 0x000fc6000f8e02ff */
[----:B------:R-:W-:Y:S01]  /*77c0*/  IADD3 R4, P0, R7, R4, RZ ;  /* 0x0000000407047210 */ /* 0x000fe20007f1e0ff */
[----:B------:R-:W-:-:S04]  /*77d0*/  IMAD.MOV R9, RZ, RZ, -R7 ;  /* 0x000000ffff097224 */ /* 0x000fc800078e0a07 */
[----:B------:R-:W-:Y:S01]  /*77e0*/  IMAD R9, R11, R9, R8 ;  /* 0x000000090b097224 */ /* 0x000fe200078e0208 */
[----:B------:R-:W-:Y:S01]  /*77f0*/  SHF.R.S32.HI R11, RZ, 0x1f, R7 ;  /* 0x0000001fff0b7819 */ /* 0x000fe20000011407 */
[----:B------:R-:W-:Y:S01]  /*7800*/  IMAD R8, R137, UR5, R6 ;  /* 0x0000000589087c24 */ /* 0x000fe2000f8e0206 */
[----:B------:R-:W-:Y:S02]  /*7810*/  ULDC.64 UR4, c[0x0][0xb88] ;  /* 0x0002e20000047ab9 */ /* 0x000fe40000000a00 */
[----:B------:R-:W-:Y:S02]  /*7820*/  SHF.R.S32.HI R6, RZ, 0x1f, R9 ;  /* 0x0000001fff067819 */ /* 0x000fe40000011409 */
[----:B------:R-:W-:-:S03]  /*7830*/  IADD3.X R5, R11, R5, R8, P0, !PT ;  /* 0x000000050b057210 */ /* 0x000fc600007fe408 */
[----:B------:R-:W-:Y:S02]  /*7840*/  IMAD R6, R6, UR4, RZ ;  /* 0x0000000406067c24 */ /* 0x000fe4000f8e02ff */
[----:B------:R-:W-:-:S04]  /*7850*/  IMAD.WIDE.U32 R4, R9, UR4, R4 ;  /* 0x0000000409047c25 */ /* 0x000fc8000f8e0004 */
[----:B------:R-:W-:Y:S01]  /*7860*/  IMAD R7, R9, UR5, R6 ;  /* 0x0000000509077c24 */ /* 0x000fe2000f8e0206 */
[----:B------:R-:W-:Y:S02]  /*7870*/  ULDC.64 UR4, c[0x0][0xb50] ;  /* 0x0002d40000047ab9 */ /* 0x000fe40000000a00 */
[----:B------:R-:W-:Y:S01]  /*7880*/  LEA R6, P0, R4, UR4, 0x2 ;  /* 0x0000000404067c11 */ /* 0x000fe2000f8010ff */
[----:B------:R-:W-:-:S05]  /*7890*/  IMAD.IADD R5, R5, 0x1, R7 ;  /* 0x0000000105057824 */ /* 0x000fca00078e0207 */
[----:B------:R-:W-:Y:S01]  /*78a0*/  LEA.HI.X R7, R4, UR5, R5, 0x2, P0 ;  /* 0x0000000504077c11 */ /* 0x000fe200080f1405 */
[----:B------:R-:W-:-:S05]  /*78b0*/  IMAD.MOV.U32 R5, RZ, RZ, -0x800000 ;  /* 0xff800000ff057424 */ /* 0x000fca00078e00ff */
[----:B------:R2:W-:Y:S02]  /*78c0*/  STG.E desc[UR36][R6.64], R5 ;  /* 0x0000000506007986 */ /* 0x0005e4000c101924 */
.L_x_199:
[----:B------:R-:W-:Y:S05]  /*78d0*/  BSYNC B1 ;  /* 0x0000000000017941 */ /* 0x000fea0003800000 */
.L_x_198:
[----:B------:R-:W3:Y:S01]  /*78e0*/  @P2 LDC R9, c[0x0][0xbf0] ;  /* 0x0002fc00ff092b82 */ /* 0x000ee20000000800 */
[----:B------:R-:W-:Y:S01]  /*78f0*/  ULDC.64 UR4, c[0x0][0xaa0] ;  /* 0x0002a80000047ab9 */ /* 0x000fe20000000a00 */
[----:B--2---:R-:W-:Y:S01]  /*7900*/  IMAD R6, R143, 0x60, R144 ;  /* 0x000000608f067824 */ /* 0x004fe200078e0290 */
[----:B------:R-:W-:Y:S01]  /*7910*/  BSSY B1, `(.L_x_200) ;  /* 0x0000036000017945 */ /* 0x000fe20003800000 */
[----:B------:R-:W-:Y:S02]  /*7920*/  IMAD R4, R10, UR4, RZ ;  /* 0x000000040a047c24 */ /* 0x000fe4000f8e02ff */
[----:B------:R-:W-:Y:S02]  /*7930*/  IMAD R11, R139, 0xc0, R6 ;  /* 0x000000c08b0b7824 */ /* 0x000fe400078e0206 */
[C---:B------:R-:W-:Y:S02]  /*7940*/  IMAD R7, R3.reuse, UR5, R4 ;  /* 0x0000000503077c24 */ /* 0x040fe4000f8e0204 */
[----:B------:R-:W-:Y:S01]  /*7950*/  IMAD.WIDE.U32 R4, R3, UR4, RZ ;  /* 0x0000000403047c25 */ /* 0x000fe2000f8e00ff */
[----:B------:R-:W-:-:S03]  /*7960*/  ULDC.64 UR4, c[0x0][0xae8] ;  /* 0x0002ba0000047ab9 */ /* 0x000fc60000000a00 */
[----:B------:R-:W-:Y:S01]  /*7970*/  IMAD R3, R12, UR4, RZ ;  /* 0x000000040c037c24 */ /* 0x000fe2000f8e02ff */
[----:B------:R-:W-:Y:S01]  /*7980*/  IADD3 R5, R5, R7, RZ ;  /* 0x0000000705057210 */ /* 0x000fe20007ffe0ff */
[----:B-1----:R-:W-:-:S04]  /*7990*/  @P2 IMAD.HI.U32 R6, R11, R14, RZ ;  /* 0x0000000e0b062227 */ /* 0x002fc800078e00ff */
[C---:B------:R-:W-:Y:S02]  /*79a0*/  IMAD R7, R138.reuse, UR5, R3 ;  /* 0x000000058a077c24 */ /* 0x040fe4000f8e0203 */
[----:B------:R-:W-:Y:S01]  /*79b0*/  IMAD.WIDE.U32 R4, R138, UR4, R4 ;  /* 0x000000048a047c25 */ /* 0x000fe2000f8e0004 */
[----:B------:R-:W-:-:S03]  /*79c0*/  ULDC.64 UR4, c[0x0][0xaf0] ;  /* 0x0002bc0000047ab9 */ /* 0x000fc60000000a00 */
[----:B------:R-:W-:Y:S01]  /*79d0*/  IMAD.MOV.U32 R3, RZ, RZ, R11 ;  /* 0x000000ffff037224 */ /* 0x000fe200078e000b */
[----:B---3--:R-:W-:Y:S01]  /*79e0*/  @P2 SHF.R.U32.HI R3, RZ, R9, R6 ;  /* 0x00000009ff032219 */ /* 0x008fe20000011606 */
[----:B------:R-:W-:Y:S02]  /*79f0*/  IMAD.IADD R5, R5, 0x1, R7 ;  /* 0x0000000105057824 */ /* 0x000fe400078e0207 */
[----:B------:R-:W-:Y:S01]  /*7a00*/  IMAD R7, R142, UR4, RZ ;  /* 0x000000048e077c24 */ /* 0x000fe2000f8e02ff */
[--C-:B------:R-:W-:Y:S01]  /*7a10*/  SHF.R.S32.HI R6, RZ, 0x1f, R3.reuse ;  /* 0x0000001fff067819 */ /* 0x100fe20000011403 */
[----:B------:R-:W-:Y:S02]  /*7a20*/  IMAD.MOV R8, RZ, RZ, -R3 ;  /* 0x000000ffff087224 */ /* 0x000fe400078e0a03 */
[C---:B------:R-:W-:Y:S02]  /*7a30*/  IMAD R9, R137.reuse, UR5, R7 ;  /* 0x0000000589097c24 */ /* 0x040fe4000f8e0207 */
[----:B------:R-:W-:Y:S01]  /*7a40*/  IMAD.WIDE.U32 R4, R137, UR4, R4 ;  /* 0x0000000489047c25 */ /* 0x000fe2000f8e0004 */
[----:B------:R-:W-:-:S03]  /*7a50*/  ULDC.64 UR4, c[0x0][0xae0] ;  /* 0x0002b80000047ab9 */ /* 0x000fc60000000a00 */
[----:B------:R-:W-:Y:S02]  /*7a60*/  IMAD R7, R21, R8, R11 ;  /* 0x0000000815077224 */ /* 0x000fe400078e020b */
[----:B------:R-:W-:Y:S02]  /*7a70*/  IMAD R8, R6, UR4, RZ ;  /* 0x0000000406087c24 */ /* 0x000fe4000f8e02ff */
[----:B------:R-:W-:Y:S01]  /*7a80*/  IMAD.IADD R5, R5, 0x1, R9 ;  /* 0x0000000105057824 */ /* 0x000fe200078e0209 */
[----:B------:R-:W-:Y:S01]  /*7a90*/  SHF.R.S32.HI R6, RZ, 0x1f, R7 ;  /* 0x0000001fff067819 */ /* 0x000fe20000011407 */
[C---:B------:R-:W-:Y:S02]  /*7aa0*/  IMAD R9, R3.reuse, UR5, R8 ;  /* 0x0000000503097c24 */ /* 0x040fe4000f8e0208 */
[----:B------:R-:W-:Y:S01]  /*7ab0*/  IMAD.WIDE.U32 R4, R3, UR4, R4 ;  /* 0x0000000403047c25 */ /* 0x000fe2000f8e0004 */
[----:B------:R-:W-:-:S03]  /*7ac0*/  ULDC.64 UR4, c[0x0][0xad8] ;  /* 0x0002b60000047ab9 */ /* 0x000fc60000000a00 */
[----:B------:R-:W-:Y:S02]  /*7ad0*/  IMAD R6, R6, UR4, RZ ;  /* 0x0000000406067c24 */ /* 0x000fe4000f8e02ff */
[----:B------:R-:W-:Y:S02]  /*7ae0*/  IMAD.IADD R5, R5, 0x1, R9 ;  /* 0x0000000105057824 */ /* 0x000fe400078e0209 */
[----:B------:R-:W-:Y:S02]  /*7af0*/  IMAD R21, R0, R21, RZ ;  /* 0x0000001500157224 */ /* 0x000fe400078e02ff */
[----:B------:R-:W-:Y:S02]  /*7b00*/  IMAD R0, R139, 0xc0, R144 ;  /* 0x000000c08b007824 */ /* 0x000fe400078e0290 */
[C---:B------:R-:W-:Y:S02]  /*7b10*/  IMAD R3, R7.reuse, UR5, R6 ;  /* 0x0000000507037c24 */ /* 0x040fe4000f8e0206 */
[----:B------:R-:W-:Y:S01]  /*7b20*/  IMAD.WIDE.U32 R4, R7, UR4, R4 ;  /* 0x0000000407047c25 */ /* 0x000fe2000f8e0004 */
[----:B------:R-:W-:Y:S01]  /*7b30*/  ISETP.GE.AND P0, PT, R0, R21, PT ;  /* 0x000000150000720c */ /* 0x000fe20003f06270 */
[----:B------:R-:W-:-:S02]  /*7b40*/  ULDC.64 UR4, c[0x0][0xa80] ;  /* 0x0002a00000047ab9 */ /* 0x000fc40000000a00 */
[----:B------:R-:W-:Y:S01]  /*7b50*/  IMAD.IADD R3, R5, 0x1, R3 ;  /* 0x0000000105037824 */ /* 0x000fe200078e0203 */
[----:B------:R-:W-:-:S04]  /*7b60*/  LEA R6, P1, R4, UR4, 0x1 ;  /* 0x0000000404067c11 */ /* 0x000fc8000f8208ff */
[----:B------:R-:W-:Y:S02]  /*7b70*/  LEA.HI.X R3, R4, UR5, R3, 0x1, P1 ;  /* 0x0000000504037c11 */ /* 0x000fe400088f0c03 */
[----:B------:R1:W2:Y:S04]  /*7b80*/  SHFL.IDX PT, R4, R6, RZ, 0x1c1f ;  /* 0x001c1fff06047589 */ /* 0x0002a800000e0000 */
[----:B------:R1:W3:Y:S01]  /*7b90*/  SHFL.IDX PT, R5, R3, RZ, 0x1c1f ;  /* 0x001c1fff03057589 */ /* 0x0002e200000e0000 */
[----:B------:R-:W-:Y:S05]  /*7ba0*/  @P0 BRA `(.L_x_201) ;  /* 0x0000000000300947 */ /* 0x000fea0003800000 */
[----:B------:R-:W-:Y:S02]  /*7bb0*/  ULDC UR4, c[0x0][0xac8] ;  /* 0x0002b20000047ab9 */ /* 0x000fe40000000800 */
[----:B------:R-:W-:Y:S02]  /*7bc0*/  ISETP.GE.AND P3, PT, R140, UR4, PT ;  /* 0x000000048c007c0c */ /* 0x000fe4000bf66270 */
[----:B------:R-:W-:Y:S02]  /*7bd0*/  ISETP.GE.AND P4, PT, R141, UR4, PT ;  /* 0x000000048d007c0c */ /* 0x000fe4000bf86270 */
[----:B------:R-:W-:-:S09]  /*7be0*/  ISETP.GE.AND P2, PT, R136, UR4, PT ;  /* 0x0000000488007c0c */ /* 0x000fd2000bf46270 */
[-C--:B--2---:R-:W-:Y:S02]  /*7bf0*/  @!P3 LEA R10, P0, R140, R4.reuse, 0x1 ;  /* 0x000000048c0ab211 */ /* 0x084fe400078008ff */
[C---:B------:R-:W-:Y:S02]  /*7c00*/  @!P4 LEA R12, P1, R141.reuse, R4, 0x1 ;  /* 0x000000048d0cc211 */ /* 0x040fe400078208ff */
[----:B---3--:R-:W-:Y:S01]  /*7c10*/  @!P2 IMAD.WIDE R8, R136, 0x2, R4 ;  /* 0x000000028808a825 */ /* 0x008fe200078e0204 */
[-C--:B------:R-:W-:Y:S02]  /*7c20*/  @!P3 LEA.HI.X R11, R140, R5.reuse, R154, 0x1, P0 ;  /* 0x000000058c0bb211 */ /* 0x080fe400000f0c9a */
[----:B------:R-:W-:Y:S02]  /*7c30*/  @!P4 LEA.HI.X R13, R141, R5, R153, 0x1, P1 ;  /* 0x000000058d0dc211 */ /* 0x000fe400008f0c99 */
[----:B------:R4:W-:Y:S04]  /*7c40*/  @!P2 ST.E.128 desc[UR36][R8.64], RZ ;  /* 0x000000ff0800a985 */ /* 0x0009e8000c101d24 */
[----:B------:R4:W-:Y:S04]  /*7c50*/  @!P3 ST.E.128 desc[UR36][R10.64], RZ ;  /* 0x000000ff0a00b985 */ /* 0x0009e8000c101d24 */
[----:B------:R4:W-:Y:S02]  /*7c60*/  @!P4 ST.E.128 desc[UR36][R12.64], RZ ;  /* 0x000000ff0c00c985 */ /* 0x0009e4000c101d24 */
.L_x_201:
[----:B------:R-:W-:Y:S05]  /*7c70*/  BSYNC B1 ;  /* 0x0000000000017941 */ /* 0x000fea0003800000 */
.L_x_200:
[----:B------:R-:W-:Y:S01]  /*7c80*/  VIADD R0, R0, 0x60 ;  /* 0x0000006000007836 */ /* 0x000fe20000000000 */
[----:B---3--:R3:W0:Y:S04]  /*7c90*/  SHFL.IDX PT, R5, R3, 0x1, 0x1c1f ;  /* 0x003c1f0003057f89 */ /* 0x00862800000e0000 */
[----:B------:R-:W-:Y:S01]  /*7ca0*/  ISETP.GE.AND P0, PT, R0, R21, PT ;  /* 0x000000150000720c */ /* 0x000fe20003f06270 */
[----:B--2---:R3:W2:-:S12]  /*7cb0*/  SHFL.IDX PT, R4, R6, 0x1, 0x1c1f ;  /* 0x003c1f0006047f89 */ /* 0x00469800000e0000 */
[----:B---3--:R-:W-:Y:S05]  /*7cc0*/  @P0 BRA `(.L_x_196) ;  /* 0x0000000000300947 */ /* 0x008fea0003800000 */
[----:B------:R-:W-:Y:S02]  /*7cd0*/  ULDC UR4, c[0x0][0xac8] ;  /* 0x0002b20000047ab9 */ /* 0x000fe40000000800 */
[----:B------:R-:W-:Y:S02]  /*7ce0*/  ISETP.GE.AND P3, PT, R140, UR4, PT ;  /* 0x000000048c007c0c */ /* 0x000fe4000bf66270 */
[----:B------:R-:W-:Y:S02]  /*7cf0*/  ISETP.GE.AND P4, PT, R141, UR4, PT ;  /* 0x000000048d007c0c */ /* 0x000fe4000bf86270 */
[----:B------:R-:W-:-:S09]  /*7d00*/  ISETP.GE.AND P2, PT, R136, UR4, PT ;  /* 0x0000000488007c0c */ /* 0x000fd2000bf46270 */
[-C--:B--2-4-:R-:W-:Y:S02]  /*7d10*/  @!P3 LEA R8, P0, R140, R4.reuse, 0x1 ;  /* 0x000000048c08b211 */ /* 0x094fe400078008ff */
[C---:B------:R-:W-:Y:S02]  /*7d20*/  @!P4 LEA R10, P1, R141.reuse, R4, 0x1 ;  /* 0x000000048d0ac211 */ /* 0x040fe400078208ff */
[----:B01----:R-:W-:Y:S01]  /*7d30*/  @!P2 IMAD.WIDE R6, R136, 0x2, R4 ;  /* 0x000000028806a825 */ /* 0x003fe200078e0204 */
[-C--:B------:R-:W-:Y:S02]  /*7d40*/  @!P3 LEA.HI.X R9, R140, R5.reuse, R154, 0x1, P0 ;  /* 0x000000058c09b211 */ /* 0x080fe400000f0c9a */
[----:B------:R-:W-:Y:S02]  /*7d50*/  @!P4 LEA.HI.X R11, R141, R5, R153, 0x1, P1 ;  /* 0x000000058d0bc211 */ /* 0x000fe400008f0c99 */
[----:B------:R0:W-:Y:S04]  /*7d60*/  @!P2 ST.E.128 desc[UR36][R6.64], RZ ;  /* 0x000000ff0600a985 */ /* 0x0001e8000c101d24 */
[----:B------:R0:W-:Y:S04]  /*7d70*/  @!P3 ST.E.128 desc[UR36][R8.64], RZ ;  /* 0x000000ff0800b985 */ /* 0x0001e8000c101d24 */
[----:B------:R0:W-:Y:S02]  /*7d80*/  @!P4 ST.E.128 desc[UR36][R10.64], RZ ;  /* 0x000000ff0a00c985 */ /* 0x0001e4000c101d24 */
.L_x_196:
[----:B------:R-:W-:Y:S05]  /*7d90*/  BSYNC B0 ;  /* 0x0000000000007941 */ /* 0x000fea0003800000 */
.L_x_191:
[----:B------:R-:W-:Y:S02]  /*7da0*/  ULDC UR4, c[0x0][0xc3c] ;  /* 0x00030f0000047ab9 */ /* 0x000fe40000000800 */
[----:B0-----:R-:W-:-:S13]  /*7db0*/  ISETP.GE.AND P0, PT, R35, UR4, PT ;  /* 0x0000000423007c0c */ /* 0x001fda000bf06270 */
[----:B------:R-:W-:Y:S05]  /*7dc0*/  @!P0 BRA `(.L_x_202) ;  /* 0xffffff90002c8947 */ /* 0x000fea000383ffff */
[----:B------:R-:W-:Y:S05]  /*7dd0*/  EXIT ;  /* 0x000000000000794d */ /* 0x000fea0003800000 */
.L_x_163:
[----:B------:R-:W-:-:S08]  /*7de0*/  NOP ;  /* 0x0000000000007918 */ /* 0x000fd00000000000 */
[----:B------:R-:W0:-:S00]  /*7df0*/  USETMAXREG.DEALLOC.CTAPOOL 0x20 ;  /* 0x00000020000079c8 */ /* 0x000e0000080e0500 */
[----:B0-----:R-:W-:Y:S02]  /*7e00*/  LOP3.LUT R0, R0, 0x3, RZ, 0xc0, !PT ;  /* 0x0000000300007812 */ /* 0x001fe400078ec0ff */
[----:B------:R-:W-:-:S04]  /*7e10*/  LOP3.LUT R22, R22, 0xffffffbf, RZ, 0xc0, !PT ;  /* 0xffffffbf16167812 */ /* 0x000fc800078ec0ff */
[----:B------:R-:W0:Y:S02]  /*7e20*/  SHFL.IDX PT, R0, R0, RZ, 0x1f ;  /* 0x00001fff00007589 */ /* 0x000e2400000e0000 */
[----:B0-----:R-:W-:Y:S01]  /*7e30*/  ISETP.NE.AND P0, PT, R0, RZ, PT ;  /* 0x000000ff0000720c */ /* 0x001fe20003f05270 */
[----:B------:R-:W-:-:S12]  /*7e40*/  IMAD.MOV.U32 R0, RZ, RZ, RZ ;  /* 0x000000ffff007224 */ /* 0x000fd800078e00ff */
[----:B------:R-:W-:Y:S01]  /*7e50*/  @P0 LOP3.LUT R22, R22, 0x40, RZ, 0xfc, !PT ;  /* 0x0000004016160812 */ /* 0x000fe200078efcff */
[----:B------:R-:W-:Y:S06]  /*7e60*/  @!P0 BRA `(.L_x_203) ;  /* 0x00000000001c8947 */ /* 0x000fec0003800000 */
[----:B------:R-:W0:Y:S08]  /*7e70*/  S2UR UR5, SR_CgaCtaId ;  /* 0x00000000000579c3 */ /* 0x000e300000008800 */
[----:B------:R-:W-:Y:S06]  /*7e80*/  BAR.SYNC.DEFER_BLOCKING 0x5, 0x200 ;  /* 0x0148000000007b1d */ /* 0x000fec0000010000 */
[----:B------:R-:W-:-:S02]  /*7e90*/  UMOV UR4, 0x400 ;  /* 0x0000040000047882 */ /* 0x000fc40000000000 */
[----:B0-----:R-:W-:-:S09]  /*7ea0*/  ULEA UR4, UR5, UR4, 0x18 ;  /* 0x0000000405047291 */ /* 0x001fd2000f8ec03f */
[----:B------:R-:W1:Y:S01]  /*7eb0*/  LDS.128 R16, [UR4+0x2d8d0] ;  /* 0x02d8d004ff107984 */ /* 0x000e620008000c00 */
[----:B------:R-:W-:Y:S06]  /*7ec0*/  BAR.ARV 0x4, 0x200 ;  /* 0x0108000000007b1d */ /* 0x000fec0000002000 */
[----:B------:R-:W-:Y:S05]  /*7ed0*/  BRA `(.L_x_204) ;  /* 0x0000000800007947 */ /* 0x000fea0003800000 */
.L_x_203:
[----:B------:R-:W0:Y:S01]  /*7ee0*/  S2R R2, SR_TID.X ;  /* 0x0000000000027919 */ /* 0x000e220000002100 */
[----:B------:R-:W-:Y:S01]  /*7ef0*/  ULDC UR4, c[0x0][0xc3c] ;  /* 0x00030f0000047ab9 */ /* 0x000fe20000000800 */
[----:B------:R-:W1:Y:S01]  /*7f00*/  S2UR UR6, SR_CTAID.X ;  /* 0x00000000000679c3 */ /* 0x000e620000002500 */
[----:B------:R-:W-:Y:S01]  /*7f10*/  ULDC UR5, c[0x0][0xc38] ;  /* 0x00030e0000057ab9 */ /* 0x000fe20000000800 */
[----:B0-----:R-:W-:-:S04]  /*7f20*/  LOP3.LUT R5, R2, 0x1f, RZ, 0xc0, !PT ;  /* 0x0000001f02057812 */ /* 0x001fc800078ec0ff */
[----:B------:R-:W-:-:S04]  /*7f30*/  ISETP.NE.AND P0, PT, R5, 0x1f, PT ;  /* 0x0000001f0500780c */ /* 0x000fc80003f05270 */
[----:B------:R-:W-:-:S13]  /*7f40*/  ISETP.GE.OR P1, PT, R5, UR4, !P0 ;  /* 0x0000000405007c0c */ /* 0x000fda000c726670 */
[----:B------:R-:W0:Y:S02]  /*7f50*/  @!P1 LDC.64 R2, c[0x0][0xc80] ;  /* 0x00032000ff029b82 */ /* 0x000e240000000a00 */
[----:B0-----:R-:W-:-:S05]  /*7f60*/  @!P1 IMAD.WIDE.U32 R2, R5, 0x4, R2 ;  /* 0x0000000405029825 */ /* 0x001fca00078e0002 */
[----:B------:R-:W2:Y:S01]  /*7f70*/  @!P1 LDG.E R0, desc[UR36][R2.64] ;  /* 0x0000002402009981 */ /* 0x000ea2000c1e1900 */
[C---:B------:R-:W-:Y:S01]  /*7f80*/  ISETP.NE.AND P1, PT, R5.reuse, RZ, PT ;  /* 0x000000ff0500720c */ /* 0x040fe20003f25270 */
[----:B------:R-:W-:Y:S01]  /*7f90*/  UMOV UR4, URZ ;  /* 0x0000003f00047c82 */ /* 0x000fe20008000000 */
[C---:B------:R-:W-:Y:S01]  /*7fa0*/  ISETP.GE.U32.AND P2, PT, R5.reuse, 0x2, PT ;  /* 0x000000020500780c */ /* 0x040fe20003f46070 */
[----:B------:R-:W-:Y:S01]  /*7fb0*/  IMAD.MOV.U32 R16, RZ, RZ, RZ ;  /* 0x000000ffff107224 */ /* 0x000fe200078e00ff */
[C---:B------:R-:W-:Y:S02]  /*7fc0*/  ISETP.GE.U32.AND P3, PT, R5.reuse, 0x4, PT ;  /* 0x000000040500780c */ /* 0x040fe40003f66070 */
[C---:B------:R-:W-:Y:S02]  /*7fd0*/  ISETP.GE.U32.AND P4, PT, R5.reuse, 0x8, PT ;  /* 0x000000080500780c */ /* 0x040fe40003f86070 */
[----:B------:R-:W-:Y:S01]  /*7fe0*/  ISETP.GE.U32.AND P5, PT, R5, 0x10, PT ;  /* 0x000000100500780c */ /* 0x000fe20003fa6070 */
[----:B--2---:R-:W0:Y:S02]  /*7ff0*/  SHFL.UP PT, R4, R0, 0x1, RZ ;  /* 0x0420000000047989 */ /* 0x004e2400000e00ff */
[----:B0-----:R-:W-:-:S05]  /*8000*/  SEL R7, R4, RZ, P1 ;  /* 0x000000ff04077207 */ /* 0x001fca0000800000 */
[----:B------:R-:W-:-:S05]  /*8010*/  IMAD.IADD R7, R0, 0x1, R7 ;  /* 0x0000000100077824 */ /* 0x000fca00078e0207 */
[----:B------:R-:W0:Y:S02]  /*8020*/  SHFL.UP PT, R4, R7, 0x2, RZ ;  /* 0x0440000007047989 */ /* 0x000e2400000e00ff */
[----:B0-----:R-:W-:-:S04]  /*8030*/  SEL R4, R4, RZ, P2 ;  /* 0x000000ff04047207 */ /* 0x001fc80001000000 */
[----:B------:R-:W-:-:S05]  /*8040*/  IADD3 R4, R7, R4, RZ ;  /* 0x0000000407047210 */ /* 0x000fca0007ffe0ff */
[----:B------:R-:W0:Y:S02]  /*8050*/  SHFL.UP PT, R6, R4, 0x4, RZ ;  /* 0x0480000004067989 */ /* 0x000e2400000e00ff */
[----:B0-----:R-:W-:-:S05]  /*8060*/  SEL R3, R6, RZ, P3 ;  /* 0x000000ff06037207 */ /* 0x001fca0001800000 */
[----:B------:R-:W-:-:S05]  /*8070*/  IMAD.IADD R3, R4, 0x1, R3 ;  /* 0x0000000104037824 */ /* 0x000fca00078e0203 */
[----:B------:R-:W0:Y:S02]  /*8080*/  SHFL.UP PT, R2, R3, 0x8, RZ ;  /* 0x0500000003027989 */ /* 0x000e2400000e00ff */
[----:B0-----:R-:W-:-:S05]  /*8090*/  SEL R2, R2, RZ, P4 ;  /* 0x000000ff02027207 */ /* 0x001fca0002000000 */
[----:B------:R-:W-:-:S05]  /*80a0*/  IMAD.IADD R2, R3, 0x1, R2 ;  /* 0x0000000103027824 */ /* 0x000fca00078e0202 */
[----:B------:R-:W0:Y:S02]  /*80b0*/  SHFL.UP PT, R6, R2, 0x10, RZ ;  /* 0x0600000002067989 */ /* 0x000e2400000e00ff */
[----:B0-----:R-:W-:-:S05]  /*80c0*/  SEL R7, R6, RZ, P5 ;  /* 0x000000ff06077207 */ /* 0x001fca0002800000 */
[----:B------:R-:W-:-:S05]  /*80d0*/  IMAD.IADD R7, R2, 0x1, R7 ;  /* 0x0000000102077824 */ /* 0x000fca00078e0207 */
[----:B------:R-:W0:Y:S02]  /*80e0*/  SHFL.IDX PT, R4, R7, 0x1f, 0x1f ;  /* 0x03e01f0007047f89 */ /* 0x000e2400000e0000 */
[----:B0-----:R-:W-:-:S04]  /*80f0*/  IMAD R4, R4, UR5, RZ ;  /* 0x0000000504047c24 */ /* 0x001fc8000f8e02ff */
[----:B------:R-:W-:Y:S01]  /*8100*/  IMAD.MOV.U32 R3, RZ, RZ, R4 ;  /* 0x000000ffff037224 */ /* 0x000fe200078e0004 */
[----:B-1----:R-:W-:-:S13]  /*8110*/  ISETP.GT.AND P6, PT, R4, UR6, PT ;  /* 0x0000000604007c0c */ /* 0x002fda000bfc4270 */
[----:B------:R-:W-:Y:S05]  /*8120*/  @P6 BRA `(.L_x_205) ;  /* 0x0000000000946947 */ /* 0x000fea0003800000 */
[----:B------:R-:W-:Y:S01]  /*8130*/  IMAD.MOV.U32 R4, RZ, RZ, R3 ;  /* 0x000000ffff047224 */ /* 0x000fe200078e0003 */
[----:B------:R-:W-:Y:S01]  /*8140*/  UMOV UR4, URZ ;  /* 0x0000003f00047c82 */ /* 0x000fe20008000000 */
[----:B------:R-:W-:-:S05]  /*8150*/  ULDC UR5, c[0x0][0xc38] ;  /* 0x00030e0000057ab9 */ /* 0x000fca0000000800 */
.L_x_209:
[----:B------:R-:W0:Y:S01]  /*8160*/  LDC R2, c[0x0][0xc3c] ;  /* 0x00030f00ff027b82 */ /* 0x000e220000000800 */
[----:B------:R-:W-:-:S06]  /*8170*/  UIADD3 UR4, UR4, 0x1f, URZ ;  /* 0x0000001f04047890 */ /* 0x000fcc000fffe03f */
[----:B0-----:R-:W-:-:S13]  /*8180*/  ISETP.LE.AND P6, PT, R2, UR4, PT ;  /* 0x0000000402007c0c */ /* 0x001fda000bfc3270 */
[----:B------:R-:W-:Y:S05]  /*8190*/  @P6 BRA `(.L_x_206) ;  /* 0x0000000400246947 */ /* 0x000fea0003800000 */
[----:B------:R-:W-:Y:S01]  /*81a0*/  VIADD R7, R5, UR4 ;  /* 0x0000000405077c36 */ /* 0x000fe20008000000 */
[----:B------:R-:W-:Y:S01]  /*81b0*/  BSSY B0, `(.L_x_207) ;  /* 0x0000007000007945 */ /* 0x000fe20003800000 */
[----:B------:R-:W-:-:S03]  /*81c0*/  IMAD.MOV.U32 R0, RZ, RZ, RZ ;  /* 0x000000ffff007224 */ /* 0x000fc600078e00ff */
[----:B------:R-:W-:-:S13]  /*81d0*/  ISETP.GE.OR P6, PT, R7, R2, !P0 ;  /* 0x000000020700720c */ /* 0x000fda00047c6670 */
[----:B------:R-:W-:Y:S05]  /*81e0*/  @P6 BRA `(.L_x_208) ;  /* 0x00000000000c6947 */ /* 0x000fea0003800000 */
[----:B------:R-:W0:Y:S02]  /*81f0*/  LDC.64 R2, c[0x0][0xc80] ;  /* 0x00032000ff027b82 */ /* 0x000e240000000a00 */
[----:B0-----:R-:W-:-:S05]  /*8200*/  IMAD.WIDE R2, R7, 0x4, R2 ;  /* 0x0000000407027825 */ /* 0x001fca00078e0202 */
[----:B------:R0:W5:Y:S02]  /*8210*/  LDG.E R0, desc[UR36][R2.64] ;  /* 0x0000002402007981 */ /* 0x000164000c1e1900 */
.L_x_208:
[----:B------:R-:W-:Y:S05]  /*8220*/  BSYNC B0 ;  /* 0x0000000000007941 */ /* 0x000fea0003800000 */
.L_x_207:
[----:B0----5:R-:W0:Y:S02]  /*8230*/  SHFL.UP PT, R2, R0, 0x1, RZ ;  /* 0x0420000000027989 */ /* 0x021e2400000e00ff */
        /* <DEDUP_REMOVED lines=16> */
[----:B------:R-:W-:-:S05]  /*8340*/  IMAD.IADD R4, R3, 0x1, R4 ;  /* 0x0000000103047824 */ /* 0x000fca00078e0204 */
[----:B------:R-:W-:-:S13]  /*8350*/  ISETP.GT.AND P6, PT, R4, UR6, PT ;  /* 0x0000000604007c0c */ /* 0x000fda000bfc4270 */
[----:B------:R-:W-:Y:S05]  /*8360*/  @!P6 BRA `(.L_x_209) ;  /* 0xfffffffc007ce947 */ /* 0x000fea000383ffff */
[----:B------:R-:W-:-:S07]  /*8370*/  IMAD.MOV.U32 R7, RZ, RZ, R9 ;  /* 0x000000ffff077224 */ /* 0x000fce00078e0009 */
.L_x_205:
[----:B------:R-:W-:-:S04]  /*8380*/  IMAD.IADD R9, R4, 0x1, -R3 ;  /* 0x0000000104097824 */ /* 0x000fc800078e0a03 */
[----:B------:R-:W-:-:S05]  /*8390*/  IMAD R2, R7, UR5, R9 ;  /* 0x0000000507027c24 */ /* 0x000fca000f8e0209 */
[----:B------:R-:W-:-:S13]  /*83a0*/  ISETP.GT.AND P0, PT, R2, UR6, PT ;  /* 0x0000000602007c0c */ /* 0x000fda000bf04270 */
[----:B------:R-:W-:-:S04]  /*83b0*/  VOTE.ANY R6, PT, !P0 ;  /* 0x0000000000067806 */ /* 0x000fc800040e0100 */
[----:B------:R-:W0:Y:S01]  /*83c0*/  POPC R19, R6 ;  /* 0x0000000600137309 */ /* 0x000e220000000000 */
[----:B------:R-:W-:Y:S01]  /*83d0*/  ISETP.NE.AND P0, PT, R6, RZ, PT ;  /* 0x000000ff0600720c */ /* 0x000fe20003f05270 */
[----:B0-----:R-:W0:Y:S02]  /*83e0*/  SHFL.IDX PT, R0, R0, R19, 0x1f ;  /* 0x00001f1300007589 */ /* 0x001e2400000e0000 */
[----:B0-----:R-:W-:-:S04]  /*83f0*/  IABS R4, R0 ;  /* 0x0000000000047213 */ /* 0x001fc80000000000 */
[----:B------:R-:W0:Y:S08]  /*8400*/  I2F.RP R8, R4 ;  /* 0x0000000400087306 */ /* 0x000e300000209400 */
[----:B0-----:R-:W0:Y:S02]  /*8410*/  MUFU.RCP R8, R8 ;  /* 0x0000000800087308 */ /* 0x001e240000001000 */
[----:B0-----:R-:W-:-:S06]  /*8420*/  VIADD R2, R8, 0xffffffe ;  /* 0x0ffffffe08027836 */ /* 0x001fcc0000000000 */
[----:B------:R0:W1:Y:S01]  /*8430*/  F2I.FTZ.U32.TRUNC.NTZ R3, R2 ;  /* 0x0000000200037305 */ /* 0x000062000021f000 */
[----:B------:R-:W-:Y:S05]  /*8440*/  @!P0 BRA `(.L_x_210) ;  /* 0x0000000000088947 */ /* 0x000fea0003800000 */
[----:B------:R-:W-:-:S06]  /*8450*/  VIADD R16, R19, 0xffffffff ;  /* 0xffffffff13107836 */ /* 0x000fcc0000000000 */
[----:B------:R2:W3:Y:S02]  /*8460*/  SHFL.IDX PT, R16, R7, R16, 0x1f ;  /* 0x00001f1007107589 */ /* 0x0004e400000e0000 */
.L_x_210:
[----:B---3--:R-:W-:Y:S01]  /*8470*/  IMAD R16, R16, UR5, R9 ;  /* 0x0000000510107c24 */ /* 0x008fe2000f8e0209 */
[----:B0-----:R-:W-:Y:S01]  /*8480*/  IABS R2, R0 ;  /* 0x0000000000027213 */ /* 0x001fe20000000000 */
[----:B-12---:R-:W-:Y:S02]  /*8490*/  IMAD.MOV R7, RZ, RZ, -R3 ;  /* 0x000000ffff077224 */ /* 0x006fe400078e0a03 */
[----:B------:R-:W-:Y:S01]  /*84a0*/  VIADD R19, R19, UR4 ;  /* 0x0000000413137c36 */ /* 0x000fe20008000000 */
[----:B------:R-:W-:Y:S01]  /*84b0*/  IADD3 R9, -R16, UR6, RZ ;  /* 0x0000000610097c10 */ /* 0x000fe2000fffe1ff */
[----:B------:R-:W-:Y:S01]  /*84c0*/  IMAD R7, R7, R4, RZ ;  /* 0x0000000407077224 */ /* 0x000fe200078e02ff */
[----:B------:R-:W-:Y:S01]  /*84d0*/  IADD3 R8, RZ, -R2, RZ ;  /* 0x80000002ff087210 */ /* 0x000fe20007ffe0ff */
[----:B------:R-:W-:Y:S01]  /*84e0*/  IMAD.MOV.U32 R2, RZ, RZ, RZ ;  /* 0x000000ffff027224 */ /* 0x000fe200078e00ff */
[----:B------:R-:W-:-:S03]  /*84f0*/  IABS R6, R9 ;  /* 0x0000000900067213 */ /* 0x000fc60000000000 */
[----:B------:R-:W-:-:S04]  /*8500*/  IMAD.HI.U32 R2, R3, R7, R2 ;  /* 0x0000000703027227 */ /* 0x000fc800078e0002 */
[----:B------:R-:W-:Y:S02]  /*8510*/  IMAD.MOV.U32 R3, RZ, RZ, R6 ;  /* 0x000000ffff037224 */ /* 0x000fe400078e0006 */
[----:B------:R-:W-:Y:S02]  /*8520*/  IMAD.MOV.U32 R6, RZ, RZ, R8 ;  /* 0x000000ffff067224 */ /* 0x000fe400078e0008 */
[----:B------:R-:W-:-:S04]  /*8530*/  IMAD.HI.U32 R2, R2, R3, RZ ;  /* 0x0000000302027227 */ /* 0x000fc800078e00ff */
[----:B------:R-:W-:-:S05]  /*8540*/  IMAD R3, R2, R6, R3 ;  /* 0x0000000602037224 */ /* 0x000fca00078e0203 */
[----:B------:R-:W-:-:S13]  /*8550*/  ISETP.GT.U32.AND P1, PT, R4, R3, PT ;  /* 0x000000030400720c */ /* 0x000fda0003f24070 */
[----:B------:R-:W-:Y:S02]  /*8560*/  @!P1 IMAD.IADD R3, R3, 0x1, -R4 ;  /* 0x0000000103039824 */ /* 0x000fe400078e0a04 */
[----:B------:R-:W-:Y:S01]  /*8570*/  @!P1 VIADD R2, R2, 0x1 ;  /* 0x0000000102029836 */ /* 0x000fe20000000000 */
[----:B------:R-:W-:Y:S02]  /*8580*/  ISETP.NE.AND P1, PT, R0, RZ, PT ;  /* 0x000000ff0000720c */ /* 0x000fe40003f25270 */
[----:B------:R-:W-:Y:S02]  /*8590*/  ISETP.GE.U32.AND P0, PT, R3, R4, PT ;  /* 0x000000040300720c */ /* 0x000fe40003f06070 */
[----:B------:R-:W-:-:S04]  /*85a0*/  LOP3.LUT R3, R9, R0, RZ, 0x3c, !PT ;  /* 0x0000000009037212 */ /* 0x000fc800078e3cff */
[----:B------:R-:W-:-:S07]  /*85b0*/  ISETP.GE.AND P2, PT, R3, RZ, PT ;  /* 0x000000ff0300720c */ /* 0x000fce0003f46270 */
[----:B------:R-:W-:-:S06]  /*85c0*/  @P0 VIADD R2, R2, 0x1 ;  /* 0x0000000102020836 */ /* 0x000fcc0000000000 */
[----:B------:R-:W-:Y:S01]  /*85d0*/  @!P2 IMAD.MOV R2, RZ, RZ, -R2 ;  /* 0x000000ffff02a224 */ /* 0x000fe200078e0a02 */
[----:B------:R-:W-:-:S04]  /*85e0*/  @!P1 LOP3.LUT R2, RZ, R0, RZ, 0x33, !PT ;  /* 0x00000000ff029212 */ /* 0x000fc800078e33ff */
[----:B------:R-:W-:Y:S01]  /*85f0*/  MOV R18, R2 ;  /* 0x0000000200127202 */ /* 0x000fe20000000f00 */
[----:B------:R-:W-:-:S04]  /*8600*/  IMAD.MOV R17, RZ, RZ, -R2 ;  /* 0x000000ffff117224 */ /* 0x000fc800078e0a02 */
[----:B------:R-:W-:Y:S01]  /*8610*/  IMAD R17, R0, R17, R9 ;  /* 0x0000001100117224 */ /* 0x000fe200078e0209 */
[----:B------:R-:W-:Y:S06]  /*8620*/  BRA `(.L_x_211) ;  /* 0x0000000000147947 */ /* 0x000fec0003800000 */
.L_x_206:
[----:B------:R-:W-:Y:S01]  /*8630*/  ULDC UR4, c[0x0][0xc3c] ;  /* 0x00030f0000047ab9 */ /* 0x000fe20000000800 */
[----:B------:R-:W-:Y:S02]  /*8640*/  IMAD.MOV.U32 R17, RZ, RZ, RZ ;  /* 0x000000ffff117224 */ /* 0x000fe400078e00ff */
[----:B------:R-:W-:Y:S02]  /*8650*/  IMAD.U32 R16, RZ, RZ, UR6 ;  /* 0x00000006ff107e24 */ /* 0x000fe4000f8e00ff */
[----:B------:R-:W-:Y:S02]  /*8660*/  IMAD.MOV.U32 R18, RZ, RZ, RZ ;  /* 0x000000ffff127224 */ /* 0x000fe400078e00ff */
[----:B------:R-:W-:-:S07]  /*8670*/  IMAD.U32 R19, RZ, RZ, UR4 ;  /* 0x00000004ff137e24 */ /* 0x000fce000f8e00ff */
.L_x_211:
[----:B------:R-:W-:-:S13]  /*8680*/  ISETP.NE.AND P0, PT, R5, RZ, PT ;  /* 0x000000ff0500720c */ /* 0x000fda0003f05270 */
[----:B------:R-:W0:Y:S01]  /*8690*/  @!P0 S2R R3, SR_CgaCtaId ;  /* 0x0000000000038919 */ /* 0x000e220000008800 */
[----:B------:R-:W-:-:S04]  /*86a0*/  @!P0 MOV R0, 0x400 ;  /* 0x0000040000008802 */ /* 0x000fc80000000f00 */
[----:B0-----:R-:W-:-:S05]  /*86b0*/  @!P0 LEA R0, R3, R0, 0x18 ;  /* 0x0000000003008211 */ /* 0x001fca00078ec0ff */
[----:B------:R0:W-:Y:S01]  /*86c0*/  @!P0 STS.128 [R0+0x2d8d0], R16 ;  /* 0x02d8d01000008388 */ /* 0x0001e20000000c00 */
[----:B------:R-:W-:Y:S06]  /*86d0*/  BAR.ARV 0x5, 0x200 ;  /* 0x0148000000007b1d */ /* 0x000fec0000002000 */
.L_x_204:
[----:B------:R2:W-:Y:S01]  /*86e0*/  STL [R1+0x30], RZ ;  /* 0x000030ff01007387 */ /* 0x0005e20000100800 */
[----:B------:R-:W-:Y:S01]  /*86f0*/  ULDC UR4, c[0x0][0xc3c] ;  /* 0x00030f0000047ab9 */ /* 0x000fe20000000800 */
[----:B------:R-:W-:Y:S01]  /*8700*/  IMAD.MOV.U32 R29, RZ, RZ, 0x1 ;  /* 0x00000001ff1d7424 */ /* 0x000fe200078e00ff */
[----:B-1----:R-:W-:Y:S01]  /*8710*/  ISETP.GE.AND P0, PT, R19, UR4, PT ;  /* 0x0000000413007c0c */ /* 0x002fe2000bf06270 */
[----:B------:R-:W-:-:S12]  /*8720*/  IMAD.MOV.U32 R26, RZ, RZ, RZ ;  /* 0x000000ffff1a7224 */ /* 0x000fd800078e00ff */
[----:B--2---:R-:W-:Y:S05]  /*8730*/  @P0 BRA `(.L_x_212) ;  /* 0x00000044007c0947 */ /* 0x004fea0003800000 */
[----:B------:R-:W2:Y:S01]  /*8740*/  LDL R6, [R1+0x1c] ;  /* 0x00001c0001067983 */ /* 0x000ea20000100800 */
[----:B------:R-:W0:Y:S01]  /*8750*/  S2R R3, SR_TID.X ;  /* 0x0000000000037919 */ /* 0x000e220000002100 */
[----:B------:R-:W1:Y:S01]  /*8760*/  S2UR UR5, SR_CgaCtaId ;  /* 0x00000000000579c3 */ /* 0x000e620000008800 */
[----:B------:R-:W-:Y:S01]  /*8770*/  UMOV UR4, 0x400 ;  /* 0x0000040000047882 */ /* 0x000fe20000000000 */
[C---:B0-----:R-:W-:Y:S01]  /*8780*/  IMAD.SHL.U32 R0, R3.reuse, 0x8, RZ ;  /* 0x0000000803007824 */ /* 0x041fe200078e00ff */
[C---:B------:R-:W-:Y:S01]  /*8790*/  LOP3.LUT R5, R3.reuse, 0x7f, RZ, 0xc0, !PT ;  /* 0x0000007f03057812 */ /* 0x040fe200078ec0ff */
[----:B------:R-:W-:-:S03]  /*87a0*/  IMAD.SHL.U32 R4, R3, 0x20, RZ ;  /* 0x0000002003047824 */ /* 0x000fc600078e00ff */
[----:B------:R-:W-:Y:S01]  /*87b0*/  LOP3.LUT R2, R0, 0xd8, RZ, 0xc0, !PT ;  /* 0x000000d800027812 */ /* 0x000fe200078ec0ff */
[----:B-1----:R-:W-:-:S03]  /*87c0*/  ULEA UR4, UR5, UR4, 0x18 ;  /* 0x0000000405047291 */ /* 0x002fc6000f8ec03f */
[----:B------:R-:W-:Y:S02]  /*87d0*/  LOP3.LUT R3, R2, 0x18, R3, 0x78, !PT ;  /* 0x0000001802037812 */ /* 0x000fe400078e7803 */
[----:B------:R-:W-:Y:S01]  /*87e0*/  SHF.R.U32.HI R5, RZ, 0x2, R5 ;  /* 0x00000002ff057819 */ /* 0x000fe20000011605 */
[----:B------:R-:W-:Y:S01]  /*87f0*/  IMAD.U32 R23, RZ, RZ, UR4 ;  /* 0x00000004ff177e24 */ /* 0x000fe2000f8e00ff */
[----:B------:R-:W-:Y:S01]  /*8800*/  BSSY B8, `(.L_x_212) ;  /* 0x0000452000087945 */ /* 0x000fe20003800000 */
[----:B------:R-:W-:Y:S01]  /*8810*/  IMAD.MOV.U32 R29, RZ, RZ, 0x1 ;  /* 0x00000001ff1d7424 */ /* 0x000fe200078e00ff */
[----:B------:R-:W-:Y:S01]  /*8820*/  MOV R26, RZ ;  /* 0x000000ff001a7202 */ /* 0x000fe20000000f00 */
[----:B------:R-:W-:Y:S01]  /*8830*/  ULDC UR38, c[0x0][0xc] ;  /* 0x0000030000267ab9 */ /* 0x000fe20000000800 */
[----:B--2---:R-:W-:Y:S02]  /*8840*/  LOP3.LUT R2, R6, 0x2, RZ, 0xfc, !PT ;  /* 0x0000000206027812 */ /* 0x004fe400078efcff */
[----:B------:R-:W-:-:S03]  /*8850*/  LOP3.LUT R6, R4, 0x60, RZ, 0xc0, !PT ;  /* 0x0000006004067812 */ /* 0x000fc600078ec0ff */
[----:B------:R0:W-:Y:S01]  /*8860*/  STL [R1+0x38], R2 ;  /* 0x0000380201007387 */ /* 0x0001e20000100800 */
[----:B------:R-:W-:Y:S02]  /*8870*/  LOP3.LUT R4, R0, 0x18, RZ, 0xc0, !PT ;  /* 0x0000001800047812 */ /* 0x000fe400078ec0ff */
[----:B0-----:R-:W-:Y:S02]  /*8880*/  LOP3.LUT R2, R3, 0x320, R0, 0xf8, !PT ;  /* 0x0000032003027812 */ /* 0x001fe400078ef800 */
[----:B------:R-:W-:-:S03]  /*8890*/  LOP3.LUT R0, R5, R6, RZ, 0xfc, !PT ;  /* 0x0000000605007212 */ /* 0x000fc600078efcff */
[----:B------:R-:W-:Y:S01]  /*88a0*/  IMAD R0, R2, 0x2, R23 ;  /* 0x0000000202007824 */ /* 0x000fe200078e0217 */
[----:B------:R0:W-:Y:S04]  /*88b0*/  STL [R1+0x30], RZ ;  /* 0x000030ff01007387 */ /* 0x0001e80000100800 */
[----:B------:R0:W-:Y:S01]  /*88c0*/  STL [R1+0x18], R0 ;  /* 0x0000180001007387 */ /* 0x0001e20000100800 */
[C---:B------:R-:W-:Y:S02]  /*88d0*/  LOP3.LUT R5, R4.reuse, 0x20, RZ, 0xfc, !PT ;  /* 0x0000002004057812 */ /* 0x040fe400078efcff */
[----:B------:R-:W-:-:S07]  /*88e0*/  LOP3.LUT R3, R4, 0x40, RZ, 0xfc, !PT ;  /* 0x0000004004037812 */ /* 0x000fce00078efcff */
.L_x_273:
[----:B-1----:R-:W1:Y:S02]  /*88f0*/  LDC.64 R2, c[0x0][0xc88] ;  /* 0x00032200ff027b82 */ /* 0x002e640000000a00 */
[----:B-1----:R-:W-:-:S05]  /*8900*/  IMAD.WIDE R2, R19, 0x4, R2 ;  /* 0x0000000413027825 */ /* 0x002fca00078e0202 */
[----:B0-----:R-:W0:Y:S01]  /*8910*/  LDG.E R28, desc[UR36][R2.64] ;  /* 0x00000024021c7981 */ /* 0x001e22000c1e1900 */
[----:B------:R-:W-:Y:S05]  /*8920*/  YIELD ;  /* 0x0000000000007946 */ /* 0x000fea0003800000 */
[----:B------:R-:W-:Y:S01]  /*8930*/  ULDC.64 UR4, c[0x0][0xa28] ;  /* 0x00028a0000047ab9 */ /* 0x000fe20000000a00 */
[----:B------:R-:W-:Y:S01]  /*8940*/  IMAD.MOV.U32 R6, RZ, RZ, RZ ;  /* 0x000000ffff067224 */ /* 0x000fe200078e00ff */
[----:B------:R-:W-:Y:S01]  /*8950*/  ISETP.NE.U32.AND P0, PT, RZ, UR4, PT ;  /* 0x00000004ff007c0c */ /* 0x000fe2000bf05070 */
[----:B------:R-:W-:-:S03]  /*8960*/  ULDC.64 UR6, c[0x0][0xa18] ;  /* 0x0002860000067ab9 */ /* 0x000fc60000000a00 */
[----:B------:R-:W-:Y:S02]  /*8970*/  ISETP.NE.AND.EX P0, PT, RZ, UR5, PT, P0 ;  /* 0x00000005ff007c0c */ /* 0x000fe4000bf05300 */
[----:B0-----:R-:W-:-:S11]  /*8980*/  SHF.R.S32.HI R0, RZ, 0x1f, R28 ;  /* 0x0000001fff007819 */ /* 0x001fd6000001141c */
[C---:B------:R-:W-:Y:S01]  /*8990*/  @P0 LEA R2, P1, R28.reuse, UR4, 0x2 ;  /* 0x000000041c020c11 */ /* 0x040fe2000f8210ff */
[C---:B------:R-:W-:Y:S01]  /*89a0*/  IMAD.SHL.U32 R24, R28.reuse, 0x4, RZ ;  /* 0x000000041c187824 */ /* 0x040fe200078e00ff */
[C-C-:B------:R-:W-:Y:S01]  /*89b0*/  SHF.L.U64.HI R25, R28.reuse, 0x2, R0.reuse ;  /* 0x000000021c197819 */ /* 0x140fe20000010200 */
[----:B------:R0:W-:Y:S01]  /*89c0*/  STL [R1+0x20], R0 ;  /* 0x0000200001007387 */ /* 0x0001e20000100800 */
[----:B------:R-:W-:Y:S01]  /*89d0*/  @P0 LEA.HI.X R3, R28, UR5, R0, 0x2, P1 ;  /* 0x000000051c030c11 */ /* 0x000fe200088f1400 */
[----:B------:R-:W-:-:S04]  /*89e0*/  ULDC.64 UR4, c[0x0][0xa00] ;  /* 0x0002800000047ab9 */ /* 0x000fc80000000a00 */
[----:B------:R1:W2:Y:S01]  /*89f0*/  @P0 LDG.E R6, desc[UR36][R2.64] ;  /* 0x0000002402060981 */ /* 0x0002a2000c1e1900 */
[----:B------:R-:W-:Y:S02]  /*8a00*/  ISETP.NE.U32.AND P0, PT, RZ, UR4, PT ;  /* 0x00000004ff007c0c */ /* 0x000fe4000bf05070 */
[----:B------:R-:W-:Y:S01]  /*8a10*/  LOP3.LUT R22, R22, 0xffffffdf, RZ, 0xc0, !PT ;  /* 0xffffffdf16167812 */ /* 0x000fe200078ec0ff */
[----:B0-----:R-:W-:Y:S01]  /*8a20*/  IMAD.MOV.U32 R0, RZ, RZ, RZ ;  /* 0x000000ffff007224 */ /* 0x001fe200078e00ff */
[----:B------:R-:W-:Y:S02]  /*8a30*/  ISETP.NE.AND.EX P2, PT, RZ, UR5, PT, P0 ;  /* 0x00000005ff007c0c */ /* 0x000fe4000bf45300 */
[----:B------:R-:W-:Y:S02]  /*8a40*/  ISETP.NE.U32.AND P0, PT, RZ, UR6, PT ;  /* 0x00000006ff007c0c */ /* 0x000fe4000bf05070 */
[----:B-1----:R-:W-:Y:S02]  /*8a50*/  IADD3 R2, P1, R24, UR4, RZ ;  /* 0x0000000418027c10 */ /* 0x002fe4000ff3e0ff */
[----:B------:R-:W-:-:S02]  /*8a60*/  ISETP.NE.AND.EX P0, PT, RZ, UR7, PT, P0 ;  /* 0x00000007ff007c0c */ /* 0x000fc4000bf05300 */
[----:B------:R-:W-:Y:S01]  /*8a70*/  IADD3.X R3, R25, UR5, RZ, P1, !PT ;  /* 0x0000000519037c10 */ /* 0x000fe20008ffe4ff */
[----:B------:R-:W-:-:S04]  /*8a80*/  ULDC.64 UR4, c[0x0][0x418] ;  /* 0x0001060000047ab9 */ /* 0x000fc80000000a00 */
[----:B------:R-:W-:Y:S01]  /*8a90*/  @P2 LOP3.LUT R22, R22, 0x20, RZ, 0xfc, !PT ;  /* 0x0000002016162812 */ /* 0x000fe200078efcff */
[----:B------:R-:W3:Y:S05]  /*8aa0*/  @P2 LDG.E R0, desc[UR36][R2.64] ;  /* 0x0000002402002981 */ /* 0x000eea000c1e1900 */
[----:B------:R-:W-:-:S04]  /*8ab0*/  @P0 IADD3 R4, P1, R24, UR6, RZ ;  /* 0x0000000618040c10 */ /* 0x000fc8000ff3e0ff */
[----:B------:R-:W-:-:S05]  /*8ac0*/  @P0 IADD3.X R5, R25, UR7, RZ, P1, !PT ;  /* 0x0000000719050c10 */ /* 0x000fca0008ffe4ff */
[----:B------:R-:W4:Y:S01]  /*8ad0*/  @P0 LDG.E R4, desc[UR36][R4.64] ;  /* 0x0000002404040981 */ /* 0x000f22000c1e1900 */
[----:B------:R-:W-:-:S03]  /*8ae0*/  UISETP.NE.U32.AND UP0, UPT, UR4, URZ, UPT ;  /* 0x0000003f0400728c */ /* 0x000fc6000bf05070 */
[----:B------:R-:W-:Y:S01]  /*8af0*/  ULDC UR4, c[0x0][0x424] ;  /* 0x0001090000047ab9 */ /* 0x000fe20000000800 */
[----:B------:R-:W-:-:S03]  /*8b00*/  UISETP.NE.AND.EX UP0, UPT, UR5, URZ, UPT, UP0 ;  /* 0x0000003f0500728c */ /* 0x000fc6000bf05300 */
[----:B------:R-:W-:Y:S01]  /*8b10*/  ULDC UR5, c[0x0][0x2f0] ;  /* 0x0000bc0000057ab9 */ /* 0x000fe20000000800 */
[----:B------:R-:W-:-:S04]  /*8b20*/  USEL UR4, UR4, 0x1, UP0 ;  /* 0x0000000104047887 */ /* 0x000fc80008000000 */
[----:B------:R-:W-:Y:S01]  /*8b30*/  UIMAD UR4, UR4, UR5, URZ ;  /* 0x00000005040472a4 */ /* 0x000fe2000f8e023f */
[----:B---3--:R0:W-:Y:S04]  /*8b40*/  STL [R1], R0 ;  /* 0x0000000001007387 */ /* 0x0081e80000100800 */
[----:B--2---:R1:W-:Y:S01]  /*8b50*/  STL [R1+0x10], R6 ;  /* 0x0000100601007387 */ /* 0x0043e20000100800 */
[----:B0-----:R-:W-:-:S03]  /*8b60*/  IMAD.U32 R0, RZ, RZ, UR4 ;  /* 0x00000004ff007e24 */ /* 0x001fc6000f8e00ff */
[----:B----4-:R1:W-:Y:S01]  /*8b70*/  @P0 STL [R1+0x28], R4 ;  /* 0x0000280401000387 */ /* 0x0103e20000100800 */
[----:B------:R-:W-:Y:S05]  /*8b80*/  @P0 BRA `(.L_x_213) ;  /* 0x0000000000200947 */ /* 0x000fea0003800000 */
[----:B------:R-:W-:Y:S02]  /*8b90*/  ULDC UR4, c[0x0][0x288] ;  /* 0x0000a20000047ab9 */ /* 0x000fe40000000800 */
[----:B-1----:R-:W-:-:S05]  /*8ba0*/  IMAD.U32 R4, RZ, RZ, UR4 ;  /* 0x00000004ff047e24 */ /* 0x002fca000f8e00ff */
[----:B------:R0:W-:Y:S01]  /*8bb0*/  STL [R1+0x28], R4 ;  /* 0x0000280401007387 */ /* 0x0001e20000100800 */
[----:B------:R-:W-:Y:S05]  /*8bc0*/  @!P2 BRA `(.L_x_213) ;  /* 0x000000000010a947 */ /* 0x000fea0003800000 */
[----:B0-----:R-:W2:Y:S04]  /*8bd0*/  LDG.E R4, desc[UR36][R2.64] ;  /* 0x0000002402047981 */ /* 0x001ea8000c1e1900 */
[----:B------:R-:W2:Y:S02]  /*8be0*/  LDG.E R2, desc[UR36][R2.64+0x4] ;  /* 0x0000042402027981 */ /* 0x000ea4000c1e1900 */
[----:B--2---:R-:W-:-:S05]  /*8bf0*/  IMAD.IADD R2, R2, 0x1, -R4 ;  /* 0x0000000102027824 */ /* 0x004fca00078e0a04 */
[----:B------:R2:W-:Y:S02]  /*8c00*/  STL [R1+0x28], R2 ;  /* 0x0000280201007387 */ /* 0x0005e40000100800 */
.L_x_213:
[----:B01----:R-:W-:Y:S01]  /*8c10*/  IMAD.MOV.U32 R4, RZ, RZ, R28 ;  /* 0x000000ffff047224 */ /* 0x003fe200078e001c */
[----:B------:R-:W-:Y:S02]  /*8c20*/  ULDC.64 UR4, c[0x0][0xa20] ;  /* 0x0002880000047ab9 */ /* 0x000fe40000000a00 */
[----:B------:R-:W-:Y:S02]  /*8c30*/  ISETP.NE.U32.AND P0, PT, RZ, UR4, PT ;  /* 0x00000004ff007c0c */ /* 0x000fe4000bf05070 */
[----:B------:R0:W-:Y:S02]  /*8c40*/  STL [R1+0x8], R4 ;  /* 0x0000080401007387 */ /* 0x0001e40000100800 */
[----:B------:R-:W-:-:S13]  /*8c50*/  ISETP.NE.AND.EX P0, PT, RZ, UR5, PT, P0 ;  /* 0x00000005ff007c0c */ /* 0x000fda000bf05300 */
[----:B0-----:R-:W-:Y:S05]  /*8c60*/  @!P0 BRA `(.L_x_214) ;  /* 0x0000000000108947 */ /* 0x001fea0003800000 */
[----:B--2---:R-:W-:-:S04]  /*8c70*/  IADD3 R2, P0, R24, UR4, RZ ;  /* 0x0000000418027c10 */ /* 0x004fc8000ff1e0ff */
[----:B------:R-:W-:-:S05]  /*8c80*/  IADD3.X R3, R25, UR5, RZ, P0, !PT ;  /* 0x0000000519037c10 */ /* 0x000fca00087fe4ff */
[----:B------:R0:W5:Y:S01]  /*8c90*/  LDG.E R0, desc[UR36][R2.64] ;  /* 0x0000002402007981 */ /* 0x000162000c1e1900 */
[----:B------:R-:W-:Y:S05]  /*8ca0*/  BRA `(.L_x_215) ;  /* 0x0000000000247947 */ /* 0x000fea0003800000 */
.L_x_214:
[----:B------:R-:W-:Y:S02]  /*8cb0*/  ULDC.64 UR4, c[0x0][0xa08] ;  /* 0x0002820000047ab9 */ /* 0x000fe40000000a00 */
[----:B------:R-:W-:-:S04]  /*8cc0*/  ISETP.NE.U32.AND P0, PT, RZ, UR4, PT ;  /* 0x00000004ff007c0c */ /* 0x000fc8000bf05070 */
[----:B------:R-:W-:-:S13]  /*8cd0*/  ISETP.NE.AND.EX P0, PT, RZ, UR5, PT, P0 ;  /* 0x00000005ff007c0c */ /* 0x000fda000bf05300 */
[----:B------:R-:W-:Y:S05]  /*8ce0*/  @!P0 BRA `(.L_x_215) ;  /* 0x0000000000148947 */ /* 0x000fea0003800000 */
[----:B--2---:R-:W0:Y:S02]  /*8cf0*/  LDC.64 R2, c[0x0][0xa08] ;  /* 0x00028200ff027b82 */ /* 0x004e240000000a00 */
[----:B0-----:R-:W-:-:S05]  /*8d00*/  IMAD.WIDE R2, R4, 0x4, R2 ;  /* 0x0000000404027825 */ /* 0x001fca00078e0202 */
[----:B------:R-:W2:Y:S04]  /*8d10*/  LDG.E R0, desc[UR36][R2.64] ;  /* 0x0000002402007981 */ /* 0x000ea8000c1e1900 */
[----:B------:R-:W2:Y:S02]  /*8d20*/  LDG.E R2, desc[UR36][R2.64+0x4] ;  /* 0x0000042402027981 */ /* 0x000ea4000c1e1900 */
[----:B--2---:R-:W-:-:S07]  /*8d30*/  IADD3 R0, -R0, R2, RZ ;  /* 0x0000000200007210 */ /* 0x004fce0007ffe1ff */
.L_x_215:
[----:B0-2--5:R-:W-:Y:S01]  /*8d40*/  IMAD.IADD R2, R0, 0x1, -R6 ;  /* 0x0000000100027824 */ /* 0x025fe200078e0a06 */
[----:B------:R-:W-:Y:S03]  /*8d50*/  BSSY B7, `(.L_x_216) ;  /* 0x000035e000077945 */ /* 0x000fe60003800000 */
[C---:B------:R-:W-:Y:S01]  /*8d60*/  VIADD R0, R2.reuse, 0x7f ;  /* 0x0000007f02007836 */ /* 0x040fe20000000000 */
[----:B------:R0:W-:Y:S01]  /*8d70*/  STL [R1+0xc], R2 ;  /* 0x00000c0201007387 */ /* 0x0001e20000100800 */
[----:B------:R-:W-:-:S03]  /*8d80*/  ISETP.GT.AND P0, PT, R2, RZ, PT ;  /* 0x000000ff0200720c */ /* 0x000fc60003f04270 */
[----:B0-----:R-:W-:-:S04]  /*8d90*/  SHF.R.S32.HI R2, RZ, 0x1f, R0 ;  /* 0x0000001fff027819 */ /* 0x001fc80000011400 */
[----:B------:R-:W-:-:S05]  /*8da0*/  LEA.HI R0, R2, R0, RZ, 0x7 ;  /* 0x0000000002007211 */ /* 0x000fca00078f38ff */
[----:B------:R0:W-:Y:S01]  /*8db0*/  STL [R1+0x34], R0 ;  /* 0x0000340001007387 */ /* 0x0001e20000100800 */
[----:B------:R-:W-:Y:S05]  /*8dc0*/  @P0 BRA `(.L_x_217) ;  /* 0x0000000000440947 */ /* 0x000fea0003800000 */
[----:B------:R-:W1:Y:S02]  /*8dd0*/  S2R R3, SR_TID.X ;  /* 0x0000000000037919 */ /* 0x000e640000002100 */
[----:B-1----:R-:W-:-:S04]  /*8de0*/  LOP3.LUT R3, R3, 0x7f, RZ, 0xc0, !PT ;  /* 0x0000007f03037812 */ /* 0x002fc800078ec0ff */
[----:B------:R-:W-:-:S13]  /*8df0*/  ISETP.NE.AND P0, PT, R3, RZ, PT ;  /* 0x000000ff0300720c */ /* 0x000fda0003f05270 */
[----:B------:R-:W-:Y:S05]  /*8e00*/  @P0 BRA `(.L_x_218) ;  /* 0x0000003400480947 */ /* 0x000fea0003800000 */
[----:B------:R-:W1:Y:S01]  /*8e10*/  S2R R5, SR_LANEID ;  /* 0x0000000000057919 */ /* 0x000e620000000000 */
[----:B------:R-:W-:Y:S01]  /*8e20*/  VOTEU.ANY UR4, UPT, PT ;  /* 0x0000000000047886 */ /* 0x000fe200038e0100 */
[----:B------:R-:W2:Y:S01]  /*8e30*/  LDC.64 R2, c[0x0][0xc60] ;  /* 0x00031800ff027b82 */ /* 0x000ea20000000a00 */
[----:B0-----:R-:W1:Y:S02]  /*8e40*/  FLO.U32 R0, UR4 ;  /* 0x0000000400007d00 */ /* 0x001e6400080e0000 */
[----:B-1----:R-:W-:-:S06]  /*8e50*/  ISETP.EQ.U32.AND P0, PT, R0, R5, PT ;  /* 0x000000050000720c */ /* 0x002fcc0003f02070 */
[----:B------:R-:W2:Y:S07]  /*8e60*/  POPC R5, UR4 ;  /* 0x0000000400057d09 */ /* 0x000eae0008000000 */
[----:B--2---:R-:W2:Y:S01]  /*8e70*/  @P0 ATOMG.E.ADD.STRONG.GPU PT, R3, desc[UR36][R2.64], R5 ;  /* 0x00000005020309a8 */ /* 0x004ea200081ee1e4 */
[----:B------:R-:W0:Y:S02]  /*8e80*/  S2R R4, SR_LTMASK ;  /* 0x0000000000047919 */ /* 0x000e240000003900 */
[----:B0-----:R-:W-:-:S04]  /*8e90*/  LOP3.LUT R4, R4, UR4, RZ, 0xc0, !PT ;  /* 0x0000000404047c12 */ /* 0x001fc8000f8ec0ff */
[----:B------:R-:W0:Y:S01]  /*8ea0*/  POPC R7, R4 ;  /* 0x0000000400077309 */ /* 0x000e220000000000 */
[----:B--2---:R-:W0:Y:S02]  /*8eb0*/  SHFL.IDX PT, R0, R3, R0, 0x1f ;  /* 0x00001f0003007589 */ /* 0x004e2400000e0000 */
[----:B0-----:R-:W-:Y:S01]  /*8ec0*/  IADD3 R16, R0, UR38, R7 ;  /* 0x0000002600107c10 */ /* 0x001fe2000fffe007 */
[----:B------:R-:W-:Y:S06]  /*8ed0*/  BRA `(.L_x_218) ;  /* 0x0000003400147947 */ /* 0x000fec0003800000 */
.L_x_217:
[----:B0-----:R-:W-:Y:S01]  /*8ee0*/  VIADD R0, R23, 0x15400 ;  /* 0x0001540017007836 */ /* 0x001fe20000000000 */
[----:B------:R-:W-:Y:S04]  /*8ef0*/  BSSY B6, `(.L_x_219) ;  /* 0x0000013000067945 */ /* 0x000fe80003800000 */
[----:B------:R-:W-:-:S13]  /*8f00*/  LOP3.LUT P0, RZ, R0, 0x1bf, RZ, 0xc0, !PT ;  /* 0x000001bf00ff7812 */ /* 0x000fda000780c0ff */
[----:B------:R-:W-:Y:S05]  /*8f10*/  @!P0 BRA `(.L_x_220) ;  /* 0x0000000000408947 */ /* 0x000fea0003800000 */
[----:B------:R-:W-:Y:S01]  /*8f20*/  MOV R2, 0x0 ;  /* 0x0000000000027802 */ /* 0x000fe20000000f00 */
[----:B------:R-:W-:Y:S01]  /*8f30*/  ULDC.64 UR6, c[0x4][0x88] ;  /* 0x0100220000067ab9 */ /* 0x000fe20000000a00 */
[----:B------:R-:W-:Y:S01]  /*8f40*/  ULDC.64 UR8, c[0x4][0x90] ;  /* 0x0100240000087ab9 */ /* 0x000fe20000000a00 */
[----:B------:R-:W-:Y:S01]  /*8f50*/  ULDC.64 UR4, c[0x4][0x8] ;  /* 0x0100020000047ab9 */ /* 0x000fe20000000a00 */
[----:B------:R-:W-:Y:S01]  /*8f60*/  IMAD.U32 R4, RZ, RZ, UR6 ;  /* 0x00000006ff047e24 */ /* 0x000fe2000f8e00ff */
[----:B------:R-:W-:Y:S01]  /*8f70*/  MOV R8, 0x70 ;  /* 0x0000007000087802 */ /* 0x000fe20000000f00 */
[----:B------:R-:W0:Y:S01]  /*8f80*/  LDC.64 R2, c[0x4][R2] ;  /* 0x0100000002027b82 */ /* 0x000e220000000a00 */
        /* <DEDUP_REMOVED lines=8> */
[----:B0-----:R-:W-:Y:S05]  /*9010*/  CALL.ABS.NOINC R2 ;  /* 0x0000000002007343 */ /* 0x001fea0003c00000 */
.L_x_220:
[----:B------:R-:W-:Y:S05]  /*9020*/  BSYNC B6 ;  /* 0x0000000000067941 */ /* 0x000fea0003800000 */
.L_x_219:
[----:B------:R-:W-:Y:S01]  /*9030*/  VIADD R0, R23, 0x400 ;  /* 0x0000040017007836 */ /* 0x000fe20000000000 */
[----:B------:R-:W-:Y:S04]  /*9040*/  BSSY B6, `(.L_x_221) ;  /* 0x0000022000067945 */ /* 0x000fe80003800000 */
[----:B------:R-:W-:-:S13]  /*9050*/  LOP3.LUT P0, RZ, R0, 0x1bf, RZ, 0xc0, !PT ;  /* 0x000001bf00ff7812 */ /* 0x000fda000780c0ff */
[----:B------:R-:W-:Y:S05]  /*9060*/  @!P0 BRA `(.L_x_222) ;  /* 0x00000000007c8947 */ /* 0x000fea0003800000 */
[----:B------:R-:W-:Y:S01]  /*9070*/  MOV R27, 0x0 ;  /* 0x00000000001b7802 */ /* 0x000fe20000000f00 */
[----:B------:R-:W-:Y:S01]  /*9080*/  ULDC.64 UR6, c[0x4][0x88] ;  /* 0x0100220000067ab9 */ /* 0x000fe20000000a00 */
[----:B------:R-:W-:Y:S01]  /*9090*/  ULDC.64 UR8, c[0x4][0x90] ;  /* 0x0100240000087ab9 */ /* 0x000fe20000000a00 */
[----:B------:R-:W-:Y:S01]  /*90a0*/  ULDC.64 UR4, c[0x4][0x10] ;  /* 0x0100040000047ab9 */ /* 0x000fe20000000a00 */
[----:B------:R0:W1:Y:S01]  /*90b0*/  LDC.64 R2, c[0x4][R27] ;  /* 0x010000001b027b82 */ /* 0x0000620000000a00 */
[----:B------:R-:W-:Y:S01]  /*90c0*/  IMAD.U32 R4, RZ, RZ, UR6 ;  /* 0x00000006ff047e24 */ /* 0x000fe2000f8e00ff */
[----:B------:R-:W-:Y:S01]  /*90d0*/  MOV R8, 0x70 ;  /* 0x0000007000087802 */ /* 0x000fe20000000f00 */
[----:B------:R-:W-:Y:S02]  /*90e0*/  IMAD.U32 R5, RZ, RZ, UR7 ;  /* 0x00000007ff057e24 */ /* 0x000fe4000f8e00ff */
[----:B------:R-:W-:Y:S02]  /*90f0*/  IMAD.U32 R6, RZ, RZ, UR8 ;  /* 0x00000008ff067e24 */ /* 0x000fe4000f8e00ff */
[----:B------:R-:W-:-:S02]  /*9100*/  IMAD.U32 R7, RZ, RZ, UR9 ;  /* 0x00000009ff077e24 */ /* 0x000fc4000f8e00ff */
[----:B------:R-:W-:Y:S02]  /*9110*/  IMAD.U32 R10, RZ, RZ, UR4 ;  /* 0x00000004ff0a7e24 */ /* 0x000fe4000f8e00ff */
[----:B------:R-:W-:Y:S02]  /*9120*/  IMAD.U32 R11, RZ, RZ, UR5 ;  /* 0x00000005ff0b7e24 */ /* 0x000fe4000f8e00ff */
[----:B------:R-:W-:Y:S02]  /*9130*/  IMAD.MOV.U32 R12, RZ, RZ, 0x1 ;  /* 0x00000001ff0c7424 */ /* 0x000fe400078e00ff */
[----:B0-----:R-:W-:-:S07]  /*9140*/  IMAD.MOV.U32 R13, RZ, RZ, RZ ;  /* 0x000000ffff0d7224 */ /* 0x001fce00078e00ff */
[----:B------:R-:W-:-:S07]  /*9150*/  LEPC R20, `(.L_x_223) ;  /* 0x000000001014794e */ /* 0x000fce0000000000 */
[----:B-1----:R-:W-:Y:S05]  /*9160*/  CALL.ABS.NOINC R2 ;  /* 0x0000000002007343 */ /* 0x002fea0003c00000 */
.L_x_223:
[----:B------:R0:W1:Y:S01]  /*9170*/  LDC.64 R2, c[0x4][R27] ;  /* 0x010000001b027b82 */ /* 0x0000620000000a00 */
[----:B------:R-:W-:Y:S01]  /*9180*/  ULDC.64 UR6, c[0x4][0x88] ;  /* 0x0100220000067ab9 */ /* 0x000fe20000000a00 */
[----:B------:R-:W-:Y:S01]  /*9190*/  ULDC.64 UR8, c[0x4][0x90] ;  /* 0x0100240000087ab9 */ /* 0x000fe20000000a00 */
[----:B------:R-:W-:Y:S01]  /*91a0*/  ULDC.64 UR4, c[0x4][0x18] ;  /* 0x0100060000047ab9 */ /* 0x000fe20000000a00 */
        /* <DEDUP_REMOVED lines=11> */
.L_x_222:
[----:B------:R-:W-:Y:S05]  /*9260*/  BSYNC B6 ;  /* 0x0000000000067941 */ /* 0x000fea0003800000 */
.L_x_221:
[----:B------:R0:W2:Y:S01]  /*9270*/  LDL R20, [R1+0x8] ;  /* 0x0000080001147983 */ /* 0x0000a20000100800 */
[----:B------:R-:W-:Y:S01]  /*9280*/  ULDC.64 UR4, c[0x0][0x9f8] ;  /* 0x00027e0000047ab9 */ /* 0x000fe20000000a00 */
[----:B------:R-:W1:Y:S01]  /*9290*/  LDC R7, c[0x0][0x430] ;  /* 0x00010c00ff077b82 */ /* 0x000e620000000800 */
[----:B------:R-:W-:Y:S01]  /*92a0*/  ISETP.NE.U32.AND P0, PT, RZ, UR4, PT ;  /* 0x00000004ff007c0c */ /* 0x000fe2000bf05070 */
[----:B------:R-:W3:Y:S03]  /*92b0*/  LDL R27, [R1+0x34] ;  /* 0x00003400011b7983 */ /* 0x000ee60000100800 */
[----:B------:R-:W-:Y:S01]  /*92c0*/  ISETP.NE.AND.EX P0, PT, RZ, UR5, PT, P0 ;  /* 0x00000005ff007c0c */ /* 0x000fe2000bf05300 */
[----:B------:R-:W4:Y:S04]  /*92d0*/  LDL R21, [R1+0xc] ;  /* 0x00000c0001157983 */ /* 0x000f280000100800 */
[----:B------:R-:W4:Y:S04]  /*92e0*/  LDL R2, [R1+0x10] ;  /* 0x0000100001027983 */ /* 0x000f280000100800 */
[----:B------:R-:W4:Y:S04]  /*92f0*/  LDL R10, [R1+0x38] ;  /* 0x00003800010a7983 */ /* 0x000f280000100800 */
[----:B------:R-:W-:Y:S01]  /*9300*/  @P0 IADD3 R24, P1, R24, UR4, RZ ;  /* 0x0000000418180c10 */ /* 0x000fe2000ff3e0ff */
[----:B------:R-:W0:Y:S01]  /*9310*/  S2R R3, SR_TID.X ;  /* 0x0000000000037919 */ /* 0x000e220000002100 */
[----:B------:R-:W3:Y:S02]  /*9320*/  S2R R0, SR_TID.X ;  /* 0x0000000000007919 */ /* 0x000ee40000002100 */
[----:B------:R-:W-:Y:S01]  /*9330*/  @P0 IADD3.X R25, R25, UR5, RZ, P1, !PT ;  /* 0x0000000519190c10 */ /* 0x000fe20008ffe4ff */
[----:B------:R-:W-:-:S04]  /*9340*/  ULDC UR4, c[0x0][0x2f4] ;  /* 0x0000bd0000047ab9 */ /* 0x000fc80000000800 */
[----:B--2---:R-:W2:Y:S01]  /*9350*/  @P0 LDG.E R20, desc[UR36][R24.64] ;  /* 0x0000002418140981 */ /* 0x004ea2000c1e1900 */
[----:B-1----:R-:W-:Y:S01]  /*9360*/  ISETP.NE.AND P2, PT, R7, 0x1, PT ;  /* 0x000000010700780c */ /* 0x002fe20003f45270 */
[----:B0-----:R-:W-:Y:S01]  /*9370*/  IMAD.SHL.U32 R3, R3, 0x20, RZ ;  /* 0x0000002003037824 */ /* 0x001fe200078e00ff */
[----:B---3--:R-:W-:Y:S02]  /*9380*/  LEA.HI.SX32 R27, R27, 0xffffffff, 0x19 ;  /* 0xffffffff1b1b7811 */ /* 0x008fe400078fcaff */
[----:B------:R-:W-:Y:S02]  /*9390*/  LOP3.LUT R0, R0, 0x7f, RZ, 0xc0, !PT ;  /* 0x0000007f00007812 */ /* 0x000fe400078ec0ff */
[----:B------:R-:W-:Y:S01]  /*93a0*/  LOP3.LUT R3, R3, 0x60, RZ, 0xc0, !PT ;  /* 0x0000006003037812 */ /* 0x000fe200078ec0ff */
[----:B------:R-:W-:Y:S01]  /*93b0*/  IMAD.SHL.U32 R8, R27, 0x80, RZ ;  /* 0x000000801b087824 */ /* 0x000fe200078e00ff */
[----:B------:R-:W-:-:S04]  /*93c0*/  SHF.R.U32.HI R0, RZ, 0x2, R0 ;  /* 0x00000002ff007819 */ /* 0x000fc80000011600 */
[----:B------:R-:W-:Y:S01]  /*93d0*/  LOP3.LUT R4, R8, R0, R3, 0xfe, !PT ;  /* 0x0000000008047212 */ /* 0x000fe200078efe03 */
[----:B------:R-:W0:Y:S08]  /*93e0*/  @P2 LDC R5, c[0x0][0x434] ;  /* 0x00010d00ff052b82 */ /* 0x000e300000000800 */
[----:B------:R-:W1:Y:S01]  /*93f0*/  @P2 LDC R0, c[0x0][0x438] ;  /* 0x00010e00ff002b82 */ /* 0x000e620000000800 */
[----:B------:R-:W3:Y:S01]  /*9400*/  S2R R9, SR_TID.X ;  /* 0x0000000000097919 */ /* 0x000ee20000002100 */
[----:B------:R-:W-:-:S04]  /*9410*/  LOP3.LUT R22, R22, 0xffffffef, RZ, 0xc0, !PT ;  /* 0xffffffef16167812 */ /* 0x000fc800078ec0ff */
[----:B------:R-:W-:-:S04]  /*9420*/  @P2 LOP3.LUT R22, R22, 0x10, RZ, 0xfc, !PT ;  /* 0x0000001016162812 */ /* 0x000fc800078efcff */
[----:B------:R-:W-:Y:S01]  /*9430*/  LOP3.LUT R22, R22, 0xfffffff7, RZ, 0xc0, !PT ;  /* 0xfffffff716167812 */ /* 0x000fe200078ec0ff */
[----:B---3--:R-:W-:-:S05]  /*9440*/  IMAD.SHL.U32 R9, R9, 0x8, RZ ;  /* 0x0000000809097824 */ /* 0x008fca00078e00ff */
[----:B------:R-:W-:Y:S01]  /*9450*/  LOP3.LUT R9, R9, 0x18, RZ, 0xc0, !PT ;  /* 0x0000001809097812 */ /* 0x000fe200078ec0ff */
[----:B------:R-:W-:Y:S01]  /*9460*/  UMOV UR5, 0xffffffff ;  /* 0xffffffff00057882 */ /* 0x000fe20000000000 */
[----:B--2---:R2:W-:Y:S01]  /*9470*/  @P0 STL [R1+0x8], R20 ;  /* 0x0000081401000387 */ /* 0x0045e20000100800 */
[C---:B----4-:R-:W-:Y:S01]  /*9480*/  ISETP.GE.AND P0, PT, R4.reuse, R21, PT ;  /* 0x000000150400720c */ /* 0x050fe20003f06270 */
[----:B------:R-:W-:-:S04]  /*9490*/  IMAD.IADD R4, R4, 0x1, R2 ;  /* 0x0000000104047824 */ /* 0x000fc800078e0202 */
[----:B0-----:R-:W-:-:S08]  /*94a0*/  @P2 IMAD.HI.U32 R5, R4, R5, RZ ;  /* 0x0000000504052227 */ /* 0x001fd000078e00ff */
[----:B------:R-:W0:Y:S01]  /*94b0*/  @!P0 LDC.64 R2, c[0x0][0x428] ;  /* 0x00010a00ff028b82 */ /* 0x000e220000000a00 */
[----:B------:R-:W-:Y:S01]  /*94c0*/  IMAD.MOV.U32 R6, RZ, RZ, R4 ;  /* 0x000000ffff067224 */ /* 0x000fe200078e0004 */
[----:B-1----:R-:W-:Y:S02]  /*94d0*/  @P2 SHF.R.U32.HI R6, RZ, R0, R5 ;  /* 0x00000000ff062219 */ /* 0x002fe40000011605 */
[----:B------:R-:W-:-:S03]  /*94e0*/  SHF.R.S32.HI R5, RZ, 0x1f, R20 ;  /* 0x0000001fff057819 */ /* 0x000fc60000011414 */
[----:B------:R-:W-:-:S04]  /*94f0*/  IMAD.MOV R0, RZ, RZ, -R6 ;  /* 0x000000ffff007224 */ /* 0x000fc800078e0a06 */
[----:B------:R-:W-:Y:S01]  /*9500*/  IMAD R4, R7, R0, R4 ;  /* 0x0000000007047224 */ /* 0x000fe200078e0204 */
[--C-:B------:R-:W-:Y:S01]  /*9510*/  @!P0 SHF.R.S32.HI R7, RZ, 0x1f, R6.reuse ;  /* 0x0000001fff078819 */ /* 0x100fe20000011406 */
[-C--:B0-----:R-:W-:Y:S02]  /*9520*/  @!P0 IMAD R0, R5, R2.reuse, RZ ;  /* 0x0000000205008224 */ /* 0x081fe400078e02ff */
[----:B------:R-:W-:-:S04]  /*9530*/  @!P0 IMAD.WIDE.U32 R6, R20, R2, R6 ;  /* 0x0000000214068225 */ /* 0x000fc800078e0006 */
[----:B------:R-:W-:Y:S02]  /*9540*/  @!P0 IMAD R0, R20, R3, R0 ;  /* 0x0000000314008224 */ /* 0x000fe400078e0200 */
[----:B------:R-:W0:Y:S02]  /*9550*/  @!P0 LDC.64 R2, c[0x0][0x418] ;  /* 0x00010600ff028b82 */ /* 0x000e240000000a00 */
[----:B------:R-:W-:Y:S01]  /*9560*/  @!P0 IMAD.IADD R0, R7, 0x1, R0 ;  /* 0x0000000107008824 */ /* 0x000fe200078e0200 */
[----:B------:R-:W-:Y:S02]  /*9570*/  ISETP.NE.AND P2, PT, R10, 0x3, PT ;  /* 0x000000030a00780c */ /* 0x000fe40003f45270 */
[----:B0-----:R-:W-:-:S04]  /*9580*/  @!P0 LEA R2, P1, R6, R2, 0x2 ;  /* 0x0000000206028211 */ /* 0x001fc800078210ff */
[----:B------:R-:W-:Y:S01]  /*9590*/  @!P0 LEA.HI.X R3, R6, R3, R0, 0x2, P1 ;  /* 0x0000000306038211 */ /* 0x000fe200008f1400 */
[----:B------:R-:W-:-:S06]  /*95a0*/  IMAD.MOV.U32 R0, RZ, RZ, RZ ;  /* 0x000000ffff007224 */ /* 0x000fcc00078e00ff */
[----:B------:R2:W5:Y:S01]  /*95b0*/  @!P0 LDG.E R0, desc[UR36][R2.64] ;  /* 0x0000002402008981 */ /* 0x000562000c1e1900 */
[C---:B------:R-:W-:Y:S02]  /*95c0*/  ISETP.GE.AND P0, PT, R9.reuse, UR4, PT ;  /* 0x0000000409007c0c */ /* 0x040fe4000bf06270 */
[----:B------:R-:W-:Y:S01]  /*95d0*/  @P2 LOP3.LUT R22, R22, 0x8, RZ, 0xfc, !PT ;  /* 0x0000000816162812 */ /* 0x000fe200078efcff */
[----:B------:R2:W-:Y:S01]  /*95e0*/  STL [R1+0x14], R5 ;  /* 0x0000140501007387 */ /* 0x0005e20000100800 */
[C---:B------:R-:W-:Y:S02]  /*95f0*/  LOP3.LUT R10, R9.reuse, 0x20, RZ, 0xfc, !PT ;  /* 0x00000020090a7812 */ /* 0x040fe400078efcff */
[----:B------:R-:W-:Y:S02]  /*9600*/  LOP3.LUT R22, R22, 0xfffffffb, RZ, 0xc0, !PT ;  /* 0xfffffffb16167812 */ /* 0x000fe400078ec0ff */
[----:B------:R-:W-:Y:S02]  /*9610*/  LOP3.LUT R9, R9, 0x40, RZ, 0xfc, !PT ;  /* 0x0000004009097812 */ /* 0x000fe400078efcff */
[----:B------:R-:W-:-:S03]  /*9620*/  ISETP.GE.AND P1, PT, R10, UR4, PT ;  /* 0x000000040a007c0c */ /* 0x000fc6000bf26270 */
[----:B------:R-:W-:Y:S02]  /*9630*/  @P0 LOP3.LUT R22, R22, 0x4, RZ, 0xfc, !PT ;  /* 0x0000000416160812 */ /* 0x000fe400078efcff */
[----:B------:R-:W-:Y:S02]  /*9640*/  ISETP.GE.AND P0, PT, R9, UR4, PT ;  /* 0x0000000409007c0c */ /* 0x000fe4000bf06270 */
[----:B------:R-:W-:-:S04]  /*9650*/  LOP3.LUT R22, R22, 0xfffffffe, RZ, 0xc0, !PT ;  /* 0xfffffffe16167812 */ /* 0x000fc800078ec0ff */
[----:B------:R-:W-:-:S04]  /*9660*/  LOP3.LUT R22, R22, 0xfffffffd, RZ, 0xc0, !PT ;  /* 0xfffffffd16167812 */ /* 0x000fc800078ec0ff */
[----:B------:R-:W-:-:S04]  /*9670*/  @P1 LOP3.LUT R22, R22, 0x2, RZ, 0xfc, !PT ;  /* 0x0000000216161812 */ /* 0x000fc800078efcff */
[----:B------:R-:W-:Y:S01]  /*9680*/  @P0 LOP3.LUT R22, R22, 0x1, RZ, 0xfc, !PT ;  /* 0x0000000116160812 */ /* 0x000fe200078efcff */
[----:B--2---:R-:W-:Y:S06]  /*9690*/  BRA.DIV UR5, `(.L_x_224) ;  /* 0x0000003e05007947 */ /* 0x004fec000b800000 */
.L_x_290:
[----:B------:R-:W-:-:S05]  /*96a0*/  SHF.R.S32.HI R9, RZ, 0x1f, R18 ;  /* 0x0000001fff097819 */ /* 0x000fca0000011412 */
[----:B------:R0:W-:Y:S01]  /*96b0*/  STL [R1+0x4], R9 ;  /* 0x0000040901007387 */ /* 0x0001e20000100800 */
[----:B------:R-:W-:Y:S05]  /*96c0*/  @!P2 BRA `(.L_x_225) ;  /* 0x000000000004a947 */ /* 0x000fea0003800000 */
[----:B------:R-:W-:Y:S01]  /*96d0*/  BPT.TRAP 0x1 ;  /* 0x000000040000795c */ /* 0x000fe20000300000 */
.L_x_225:
[----:B------:R-:W-:Y:S01]  /*96e0*/  SHF.R.S32.HI R5, RZ, 0x1f, R4 ;  /* 0x0000001fff057819 */ /* 0x000fe20000011404 */
[----:B------:R-:W-:Y:S01]  /*96f0*/  ULDC.64 UR4, c[0x0][0x328] ;  /* 0x0000ca0000047ab9 */ /* 0x000fe20000000a00 */
[----:B------:R-:W-:Y:S01]  /*9700*/  BSSY B0, `(.L_x_226) ;  /* 0x0000017000007945 */ /* 0x000fe20003800000 */
[----:B------:R-:W-:-:S04]  /*9710*/  IMAD.WIDE.U32 R2, R4, UR4, RZ ;  /* 0x0000000404027c25 */ /* 0x000fc8000f8e00ff */
[----:B------:R-:W-:-:S04]  /*9720*/  IMAD R6, R5, UR4, RZ ;  /* 0x0000000405067c24 */ /* 0x000fc8000f8e02ff */
[----:B------:R-:W-:Y:S01]  /*9730*/  IMAD R6, R4, UR5, R6 ;  /* 0x0000000504067c24 */ /* 0x000fe2000f8e0206 */
[----:B------:R-:W-:-:S04]  /*9740*/  ULDC.64 UR4, c[0x0][0x338] ;  /* 0x0000ce0000047ab9 */ /* 0x000fc80000000a00 */
[----:B------:R-:W-:Y:S02]  /*9750*/  IADD3 R3, R3, R6, RZ ;  /* 0x0000000603037210 */ /* 0x000fe40007ffe0ff */
        /* <DEDUP_REMOVED lines=11> */
[----:B------:R-:W-:Y:S01]  /*9810*/  IMAD.IADD R25, R3, 0x1, R7 ;  /* 0x0000000103197824 */ /* 0x000fe200078e0207 */
[----:B------:R-:W-:-:S04]  /*9820*/  SHF.L.U32 R3, R29, 0x1f, RZ ;  /* 0x0000001f1d037819 */ /* 0x000fc800000006ff */
[----:B------:R-:W-:Y:S01]  /*9830*/  LEA.HI.X R25, R2, UR5, R25, 0x1, P0 ;  /* 0x0000000502197c11 */ /* 0x000fe200080f0c19 */
[----:B------:R-:W-:-:S05]  /*9840*/  IMAD R2, R26, 0x8, R23 ;  /* 0x000000081a027824 */ /* 0x000fca00078e0217 */
[----:B------:R-:W1:Y:S02]  /*9850*/  SYNCS.PHASECHK.TRANS64.TRYWAIT P0, [R2+URZ+0x2d840], R3 ;  /* 0x02d84003020075a7 */ /* 0x000e64000800017f */
[----:B-1----:R-:W-:Y:S05]  /*9860*/  @!P0 BRA `(.L_x_227) ;  /* 0x0000003800c08947 */ /* 0x002fea0003800000 */
.L_x_291:
[----:B------:R-:W-:Y:S05]  /*9870*/  BSYNC B0 ;  /* 0x0000000000007941 */ /* 0x000fea0003800000 */
.L_x_226:
[----:B------:R-:W2:Y:S01]  /*9880*/  LDL R7, [R1+0x4] ;  /* 0x0000040001077983 */ /* 0x000ea20000100800 */
[----:B------:R-:W-:-:S03]  /*9890*/  ULDC.64 UR4, c[0x0][0x300] ;  /* 0x0000c00000047ab9 */ /* 0x000fc60000000a00 */
[----:B------:R-:W3:Y:S01]  /*98a0*/  LDL R12, [R1+0xc] ;  /* 0x00000c00010c7983 */ /* 0x000ee20000100800 */
[----:B------:R-:W-:Y:S01]  /*98b0*/  IMAD R5, R5, UR4, RZ ;  /* 0x0000000405057c24 */ /* 0x000fe2000f8e02ff */
[----:B------:R-:W-:Y:S01]  /*98c0*/  LOP3.LUT P4, RZ, R22, 0x4, RZ, 0xc0, !PT ;  /* 0x0000000416ff7812 */ /* 0x000fe2000788c0ff */
[----:B0-----:R-:W0:Y:S02]  /*98d0*/  S2R R9, SR_TID.X ;  /* 0x0000000000097919 */ /* 0x001e240000002100 */
[----:B-1----:R-:W-:Y:S01]  /*98e0*/  IMAD R3, R4, UR5, R5 ;  /* 0x0000000504037c24 */ /* 0x002fe2000f8e0205 */
[----:B------:R-:W-:Y:S01]  /*98f0*/  LOP3.LUT P3, RZ, R22, 0x2, RZ, 0xc0, !PT ;  /* 0x0000000216ff7812 */ /* 0x000fe2000786c0ff */
[----:B------:R-:W-:Y:S01]  /*9900*/  IMAD.WIDE.U32 R4, R4, UR4, RZ ;  /* 0x0000000404047c25 */ /* 0x000fe2000f8e00ff */
[----:B------:R-:W-:Y:S01]  /*9910*/  ULDC.64 UR4, c[0x0][0x310] ;  /* 0x0000c40000047ab9 */ /* 0x000fe20000000a00 */
[----:B------:R-:W-:Y:S02]  /*9920*/  LOP3.LUT P2, RZ, R22, 0x1, RZ, 0xc0, !PT ;  /* 0x0000000116ff7812 */ /* 0x000fe4000784c0ff */
[----:B------:R-:W-:-:S02]  /*9930*/  IMAD.IADD R5, R5, 0x1, R3 ;  /* 0x0000000105057824 */ /* 0x000fc400078e0203 */
[----:B------:R-:W-:Y:S02]  /*9940*/  IMAD R6, R6, UR4, RZ ;  /* 0x0000000406067c24 */ /* 0x000fe4000f8e02ff */
[----:B------:R-:W-:-:S04]  /*9950*/  IMAD.WIDE.U32 R4, R0, UR4, R4 ;  /* 0x0000000400047c25 */ /* 0x000fc8000f8e0004 */
[----:B------:R-:W-:Y:S01]  /*9960*/  IMAD R0, R0, UR5, R6 ;  /* 0x0000000500007c24 */ /* 0x000fe2000f8e0206 */
[----:B------:R-:W-:-:S03]  /*9970*/  ULDC.64 UR4, c[0x0][0x308] ;  /* 0x0000c20000047ab9 */ /* 0x000fc60000000a00 */
[----:B------:R-:W-:Y:S02]  /*9980*/  IMAD.IADD R5, R5, 0x1, R0 ;  /* 0x0000000105057824 */ /* 0x000fe400078e0200 */
[----:B------:R-:W-:-:S04]  /*9990*/  IMAD.WIDE.U32 R4, R18, UR4, R4 ;  /* 0x0000000412047c25 */ /* 0x000fc8000f8e0004 */
[----:B0-----:R-:W-:Y:S02]  /*99a0*/  IMAD.SHL.U32 R10, R9, 0x8, RZ ;  /* 0x00000008090a7824 */ /* 0x001fe400078e00ff */
[----:B--2---:R-:W-:Y:S02]  /*99b0*/  IMAD R0, R7, UR4, RZ ;  /* 0x0000000407007c24 */ /* 0x004fe4000f8e02ff */
[----:B------:R-:W0:Y:S02]  /*99c0*/  S2R R7, SR_TID.X ;  /* 0x0000000000077919 */ /* 0x000e240000002100 */
[----:B------:R-:W-:Y:S01]  /*99d0*/  IMAD R0, R18, UR5, R0 ;  /* 0x0000000512007c24 */ /* 0x000fe2000f8e0200 */
[----:B------:R-:W-:-:S03]  /*99e0*/  ULDC.64 UR4, c[0x0][0x2e8] ;  /* 0x0000ba0000047ab9 */ /* 0x000fc60000000a00 */
[----:B------:R-:W-:Y:S01]  /*99f0*/  IMAD.IADD R6, R5, 0x1, R0 ;  /* 0x0000000105067824 */ /* 0x000fe200078e0200 */
[----:B------:R-:W-:Y:S01]  /*9a00*/  LEA R0, P0, R4, UR4, 0x1 ;  /* 0x0000000404007c11 */ /* 0x000fe2000f8008ff */
[----:B------:R-:W-:-:S03]  /*9a10*/  UMOV UR4, 0xffffffff ;  /* 0xffffffff00047882 */ /* 0x000fc60000000000 */
[----:B------:R-:W-:Y:S02]  /*9a20*/  LEA.HI.X R6, R4, UR5, R6, 0x1, P0 ;  /* 0x0000000504067c11 */ /* 0x000fe400080f0c06 */
[----:B0-----:R-:W-:Y:S01]  /*9a30*/  LOP3.LUT R11, R7, 0x7f, RZ, 0xc0, !PT ;  /* 0x0000007f070b7812 */ /* 0x001fe200078ec0ff */
[----:B------:R-:W-:-:S03]  /*9a40*/  IMAD.SHL.U32 R7, R9, 0x8, RZ ;  /* 0x0000000809077824 */ /* 0x000fc600078e00ff */
[----:B------:R-:W-:Y:S02]  /*9a50*/  SHF.R.U32.HI R11, RZ, 0x2, R11 ;  /* 0x00000002ff0b7819 */ /* 0x000fe4000001160b */
[----:B------:R-:W-:Y:S02]  /*9a60*/  LOP3.LUT R7, R7, 0xd8, RZ, 0xc0, !PT ;  /* 0x000000d807077812 */ /* 0x000fe400078ec0ff */
[----:B---3--:R-:W-:Y:S02]  /*9a70*/  IADD3 R3, -R11, R12, -R8 ;  /* 0x0000000c0b037210 */ /* 0x008fe40007ffe908 */
[----:B------:R-:W-:Y:S01]  /*9a80*/  LOP3.LUT R7, R7, 0x18, R9, 0x78, !PT ;  /* 0x0000001807077812 */ /* 0x000fe200078e7809 */
[----:B------:R-:W-:Y:S01]  /*9a90*/  IMAD.SHL.U32 R9, R9, 0x8, RZ ;  /* 0x0000000809097824 */ /* 0x000fe200078e00ff */
[----:B------:R-:W-:Y:S02]  /*9aa0*/  ISETP.GE.AND P0, PT, R3, 0x1, PT ;  /* 0x000000010300780c */ /* 0x000fe40003f06270 */
[----:B------:R-:W-:-:S02]  /*9ab0*/  LOP3.LUT R7, R7, 0x320, R10, 0xf8, !PT ;  /* 0x0000032007077812 */ /* 0x000fc400078ef80a */
[----:B------:R-:W-:-:S03]  /*9ac0*/  LOP3.LUT R9, R9, 0x18, RZ, 0xc0, !PT ;  /* 0x0000001809097812 */ /* 0x000fc600078ec0ff */
[----:B------:R-:W-:Y:S01]  /*9ad0*/  IMAD R7, R26, 0x3000, R7 ;  /* 0x000030001a077824 */ /* 0x000fe200078e0207 */
[----:B------:R-:W-:Y:S06]  /*9ae0*/  BRA.DIV UR4, `(.L_x_228) ;  /* 0x0000003a04347947 */ /* 0x000fec000b800000 */
[----:B------:R-:W0:Y:S01]  /*9af0*/  SHFL.IDX PT, R5, R0, RZ, 0x1c1f ;  /* 0x001c1fff00057589 */ /* 0x000e2200000e0000 */
[----:B------:R-:W-:-:S03]  /*9b00*/  @P0 IMAD R8, R7, 0x2, R23 ;  /* 0x0000000207080824 */ /* 0x000fc600078e0217 */
[----:B------:R-:W1:Y:S01]  /*9b10*/  SHFL.IDX PT, R4, R6, RZ, 0x1c1f ;  /* 0x001c1fff06047589 */ /* 0x000e6200000e0000 */
[----:B0-----:R-:W-:-:S04]  /*9b20*/  @P0 LEA R5, P1, R9, R5, 0x1 ;  /* 0x0000000509050211 */ /* 0x001fc800078208ff */
[----:B-1----:R-:W-:Y:S02]  /*9b30*/  @P0 IADD3.X R4, RZ, R4, RZ, P1, !PT ;  /* 0x00000004ff040210 */ /* 0x002fe40000ffe4ff */
[----:B------:R-:W-:Y:S02]  /*9b40*/  ISETP.GE.AND P1, PT, R3, 0x21, PT ;  /* 0x000000210300780c */ /* 0x000fe40003f26270 */
[----:B------:R-:W-:-:S04]  /*9b50*/  @P0 LOP3.LUT R5, R5, R4, RZ, 0x3c, !PT ;  /* 0x0000000405050212 */ /* 0x000fc800078e3cff */
[----:B------:R-:W-:-:S04]  /*9b60*/  @P0 LOP3.LUT R4, R5, R4, RZ, 0x3c, !PT ;  /* 0x0000000405040212 */ /* 0x000fc800078e3cff */
[----:B------:R-:W-:-:S05]  /*9b70*/  @P0 LOP3.LUT R5, R5, R4, RZ, 0x3c, !PT ;  /* 0x0000000405050212 */ /* 0x000fca00078e3cff */
[----:B------:R-:W-:Y:S01]  /*9b80*/  @!PT LDS RZ, [RZ] ;  /* 0x00000000fffff984 */ /* 0x000fe20000000800 */
[----:B------:R-:W-:Y:S04]  /*9b90*/  @P0 LDGSTS.E.BYPASS.LTC128B.128 [R8+0x15400], desc[UR36][R4.64], !P4 ;  /* 0x1540000004080fae */ /* 0x000fe8000e101d64 */
[----:B------:R-:W-:Y:S04]  /*9ba0*/  @P0 LDGSTS.E.BYPASS.LTC128B.128 [R8+0x17400], desc[UR36][R4.64+0x40], !P3 ;  /* 0x1740004004080fae */ /* 0x000fe8000d901d64 */
[----:B------:R0:W-:Y:S04]  /*9bb0*/  @P0 LDGSTS.E.BYPASS.LTC128B.128 [R8+0x19400], desc[UR36][R4.64+0x80], !P2 ;  /* 0x1940008004080fae */ /* 0x0001e8000d101d64 */
[----:B0-----:R-:W0:Y:S01]  /*9bc0*/  SHFL.IDX PT, R5, R0, 0x1, 0x1c1f ;  /* 0x003c1f0000057f89 */ /* 0x001e2200000e0000 */
[----:B------:R-:W-:-:S03]  /*9bd0*/  @P1 IMAD R8, R7, 0x2, R23 ;  /* 0x0000000207081824 */ /* 0x000fc600078e0217 */
        /* <DEDUP_REMOVED lines=11> */
[----:B------:R-:W-:Y:S01]  /*9c90*/  @P1 IMAD R8, R7, 0x2, R23 ;  /* 0x0000000207081824 */ /* 0x000fe200078e0217 */
[----:B------:R-:W1:Y:S04]  /*9ca0*/  SHFL.IDX PT, R4, R6, 0x2, 0x1c1f ;  /* 0x005c1f0006047f89 */ /* 0x000e6800000e0000 */
[----:B------:R-:W2:Y:S04]  /*9cb0*/  SHFL.IDX PT, R6, R6, 0x3, 0x1c1f ;  /* 0x007c1f0006067f89 */ /* 0x000ea800000e0000 */
[----:B------:R-:W3:Y:S01]  /*9cc0*/  SHFL.IDX PT, R0, R0, 0x3, 0x1c1f ;  /* 0x007c1f0000007f89 */ /* 0x000ee200000e0000 */
[----:B0-----:R-:W-:-:S05]  /*9cd0*/  @P1 LEA R5, P0, R9, R5, 0x1 ;  /* 0x0000000509051211 */ /* 0x001fca00078008ff */
[----:B-1----:R-:W-:-:S05]  /*9ce0*/  @P1 IMAD.X R4, RZ, RZ, R4, P0 ;  /* 0x000000ffff041224 */ /* 0x002fca00000e0604 */
[----:B------:R-:W-:-:S04]  /*9cf0*/  @P1 LOP3.LUT R5, R5, R4, RZ, 0x3c, !PT ;  /* 0x0000000405051212 */ /* 0x000fc800078e3cff */
[----:B------:R-:W-:-:S04]  /*9d00*/  @P1 LOP3.LUT R4, R5, R4, RZ, 0x3c, !PT ;  /* 0x0000000405041212 */ /* 0x000fc800078e3cff */
[----:B------:R-:W-:-:S05]  /*9d10*/  @P1 LOP3.LUT R5, R5, R4, RZ, 0x3c, !PT ;  /* 0x0000000405051212 */ /* 0x000fca00078e3cff */
[----:B------:R1:W-:Y:S04]  /*9d20*/  @P1 LDGSTS.E.BYPASS.LTC128B.128 [R8+0x16400], desc[UR36][R4.64], !P4 ;  /* 0x1640000004081fae */ /* 0x0003e8000e101d64 */
[----:B------:R1:W-:Y:S04]  /*9d30*/  @P1 LDGSTS.E.BYPASS.LTC128B.128 [R8+0x18400], desc[UR36][R4.64+0x40], !P3 ;  /* 0x1840004004081fae */ /* 0x0003e8000d901d64 */
[----:B--23--:R1:W-:Y:S02]  /*9d40*/  @P1 LDGSTS.E.BYPASS.LTC128B.128 [R8+0x1a400], desc[UR36][R4.64+0x80], !P2 ;  /* 0x1a40008004081fae */ /* 0x00c3e4000d101d64 */
.L_x_301:
[----:B------:R-:W-:-:S13]  /*9d50*/  ISETP.GE.AND P0, PT, R3, 0x61, PT ;  /* 0x000000610300780c */ /* 0x000fda0003f06270 */
[----:B01----:R-:W-:Y:S01]  /*9d60*/  @P0 LEA R4, P1, R9, R0, 0x1 ;  /* 0x0000000009040211 */ /* 0x003fe200078208ff */
[----:B------:R-:W-:-:S04]  /*9d70*/  @P0 IMAD R7, R7, 0x2, R23 ;  /* 0x0000000207070824 */ /* 0x000fc800078e0217 */
[----:B------:R-:W-:-:S05]  /*9d80*/  @P0 IMAD.X R5, RZ, RZ, R6, P1 ;  /* 0x000000ffff050224 */ /* 0x000fca00008e0606 */
        /* <DEDUP_REMOVED lines=8> */
.L_x_229:
[----:B------:R-:W-:Y:S02]  /*9e10*/  PLOP3.LUT P1, PT, P1, P0, PT, 0xa2, 0x0 ;  /* 0x000000000000781c */ /* 0x000fe40000f21472 */
[----:B------:R-:W-:-:S08]  /*9e20*/  @P0 R2UR P1, UR4, R2 ;  /* 0x00000000020402ca */ /* 0x000fd00000020000 */
[----:B------:R-:W-:-:S05]  /*9e30*/  @P0 PLOP3.LUT P0, PT, P1, PT, PT, 0x80, 0x0 ;  /* 0x000000000000081c */ /* 0x000fca0000f0f070 */
[----:B------:R-:W-:Y:S01]  /*9e40*/  @!P1 SYNCS.ARRIVE.TRANS64.RED.A0T1 RZ, [UR4+0x2d830], RZ ;  /* 0x02d830ffffff99a7 */ /* 0x000fe20008200404 */
[----:B------:R-:W-:Y:S07]  /*9e50*/  @!P1 ARRIVES.LDGSTSBAR.64.TRANSCNT [UR4+0x2d830] ;  /* 0x02d83000ff0099b0 */ /* 0x000fee0008000a84 */
[----:B------:R-:W-:Y:S05]  /*9e60*/  @P0 BRA.U.ANY `(.L_x_229) ;  /* 0xfffffffd00e80947 */ /* 0x000fea000393ffff */
[----:B------:R-:W-:Y:S01]  /*9e70*/  NOP ;  /* 0x0000000000007918 */ /* 0x000fe20000000000 */
[----:B------:R-:W2:Y:S02]  /*9e80*/  LDL R0, [R1+0x38] ;  /* 0x0000380001007983 */ /* 0x000ea40000100800 */
[----:B--2---:R-:W-:-:S13]  /*9e90*/  ISETP.NE.AND P2, PT, R0, 0x3, PT ;  /* 0x000000030000780c */ /* 0x004fda0003f45270 */
[----:B------:R-:W-:Y:S05]  /*9ea0*/  @!P2 BRA `(.L_x_230) ;  /* 0x000000000004a947 */ /* 0x000fea0003800000 */
[----:B------:R-:W-:Y:S01]  /*9eb0*/  BPT.TRAP 0x1 ;  /* 0x000000040000795c */ /* 0x000fe20000300000 */
.L_x_230:
[----:B0-----:R0:W5:Y:S01]  /*9ec0*/  LDL.LU R4, [R1+0x20] ;  /* 0x0000200001047983 */ /* 0x0011620000300800 */
[----:B------:R0:W-:Y:S03]  /*9ed0*/  SYNCS.ARRIVE.TRANS64.A1T0 RZ, [R2+URZ+0x2d830], RZ ;  /* 0x02d830ff02ff79a7 */ /* 0x0001e6000810003f */
[----:B------:R0:W5:Y:S02]  /*9ee0*/  LDL.LU R3, [R1] ;  /* 0x0000000001037983 */ /* 0x0001640000300800 */
[----:B------:R-:W-:Y:S05]  /*9ef0*/  WARPSYNC.ALL ;  /* 0x0000000000007948 */ /* 0x000fea0003800000 */
[----:B------:R-:W-:Y:S01]  /*9f00*/  ULDC.64 UR4, c[0x0][0x298] ;  /* 0x0000a60000047ab9 */ /* 0x000fe20000000a00 */
[----:B------:R-:W-:Y:S01]  /*9f10*/  BAR.SYNC.DEFER_BLOCKING 0x8, 0x200 ;  /* 0x0208000000007b1d */ /* 0x000fe20000010000 */
[----:B------:R-:W-:Y:S01]  /*9f20*/  LOP3.LUT P0, RZ, R22, 0x20, RZ, 0xc0, !PT ;  /* 0x0000002016ff7812 */ /* 0x000fe2000780c0ff */
[----:B0-----:R-:W-:-:S03]  /*9f30*/  VIADD R2, R23, 0xc400 ;  /* 0x0000c40017027836 */ /* 0x001fc60000000000 */
[----:B------:R-:W-:Y:S01]  /*9f40*/  SEL R28, R28, RZ, !P0 ;  /* 0x000000ff1c1c7207 */ /* 0x000fe20004000000 */
[----:B------:R-:W-:Y:S01]  /*9f50*/  BSSY B6, `(.L_x_231) ;  /* 0x000001c000067945 */ /* 0x000fe20003800000 */
[----:B-----5:R-:W-:Y:S02]  /*9f60*/  SEL R4, R4, RZ, !P0 ;  /* 0x000000ff04047207 */ /* 0x020fe40004000000 */
[----:B------:R-:W-:Y:S02]  /*9f70*/  LOP3.LUT P0, RZ, R2, 0x1bf, RZ, 0xc0, !PT ;  /* 0x000001bf02ff7812 */ /* 0x000fe4000780c0ff */
[----:B------:R-:W-:Y:S01]  /*9f80*/  SHF.R.S32.HI R0, RZ, 0x1f, R3 ;  /* 0x0000001fff007819 */ /* 0x000fe20000011403 */
[----:B------:R0:W-:Y:S04]  /*9f90*/  STL [R1+0x2c], R4 ;  /* 0x00002c0401007387 */ /* 0x0001e80000100800 */
[----:B------:R-:W-:-:S04]  /*9fa0*/  IMAD R0, R0, UR4, RZ ;  /* 0x0000000400007c24 */ /* 0x000fc8000f8e02ff */
[C---:B------:R-:W-:Y:S02]  /*9fb0*/  IMAD R0, R3.reuse, UR5, R0 ;  /* 0x0000000503007c24 */ /* 0x040fe4000f8e0200 */
[----:B------:R-:W-:-:S04]  /*9fc0*/  IMAD.WIDE.U32 R2, R3, UR4, RZ ;  /* 0x0000000403027c25 */ /* 0x000fc8000f8e00ff */
[----:B------:R-:W-:Y:S01]  /*9fd0*/  IMAD.IADD R0, R3, 0x1, R0 ;  /* 0x0000000103007824 */ /* 0x000fe200078e0200 */
[----:B------:R0:W-:Y:S04]  /*9fe0*/  STL.64 [R1+0x20], R2 ;  /* 0x0000200201007387 */ /* 0x0001e80000100a00 */
[----:B------:R0:W-:Y:S01]  /*9ff0*/  STL [R1], R0 ;  /* 0x0000000001007387 */ /* 0x0001e20000100800 */
[----:B------:R-:W-:Y:S05]  /*a000*/  @!P0 BRA `(.L_x_232) ;  /* 0x0000000000408947 */ /* 0x000fea0003800000 */
[----:B0-----:R-:W-:Y:S01]  /*a010*/  MOV R2, 0x0 ;  /* 0x0000000000027802 */ /* 0x001fe20000000f00 */
[----:B------:R-:W-:Y:S01]  /*a020*/  ULDC.64 UR6, c[0x4][0x88] ;  /* 0x0100220000067ab9 */ /* 0x000fe20000000a00 */
[----:B------:R-:W-:Y:S01]  /*a030*/  ULDC.64 UR8, c[0x4][0x90] ;  /* 0x0100240000087ab9 */ /* 0x000fe20000000a00 */
[----:B------:R-:W-:Y:S01]  /*a040*/  ULDC.64 UR4, c[0x4][0x20] ;  /* 0x0100080000047ab9 */ /* 0x000fe20000000a00 */
[----:B------:R-:W-:Y:S01]  /*a050*/  MOV R4, UR6 ;  /* 0x0000000600047c02 */ /* 0x000fe20008000f00 */
[----:B------:R-:W-:Y:S01]  /*a060*/  IMAD.U32 R5, RZ, RZ, UR7 ;  /* 0x00000007ff057e24 */ /* 0x000fe2000f8e00ff */
[----:B------:R-:W0:Y:S01]  /*a070*/  LDC.64 R2, c[0x4][R2] ;  /* 0x0100000002027b82 */ /* 0x000e220000000a00 */
[----:B------:R-:W-:Y:S02]  /*a080*/  IMAD.U32 R6, RZ, RZ, UR8 ;  /* 0x00000008ff067e24 */ /* 0x000fe4000f8e00ff */
[----:B------:R-:W-:Y:S02]  /*a090*/  IMAD.U32 R7, RZ, RZ, UR9 ;  /* 0x00000009ff077e24 */ /* 0x000fe4000f8e00ff */
[----:B------:R-:W-:-:S02]  /*a0a0*/  IMAD.U32 R10, RZ, RZ, UR4 ;  /* 0x00000004ff0a7e24 */ /* 0x000fc4000f8e00ff */
[----:B------:R-:W-:Y:S02]  /*a0b0*/  IMAD.U32 R11, RZ, RZ, UR5 ;  /* 0x00000005ff0b7e24 */ /* 0x000fe4000f8e00ff */
[----:B------:R-:W-:Y:S02]  /*a0c0*/  IMAD.MOV.U32 R8, RZ, RZ, 0x70 ;  /* 0x00000070ff087424 */ /* 0x000fe400078e00ff */
[----:B------:R-:W-:Y:S02]  /*a0d0*/  IMAD.MOV.U32 R12, RZ, RZ, 0x1 ;  /* 0x00000001ff0c7424 */ /* 0x000fe400078e00ff */
[----:B------:R-:W-:-:S07]  /*a0e0*/  IMAD.MOV.U32 R13, RZ, RZ, RZ ;  /* 0x000000ffff0d7224 */ /* 0x000fce00078e00ff */
[----:B------:R-:W-:-:S07]  /*a0f0*/  LEPC R20, `(.L_x_232) ;  /* 0x000000001014794e */ /* 0x000fce0000000000 */
[----:B0-----:R-:W-:Y:S05]  /*a100*/  CALL.ABS.NOINC R2 ;  /* 0x0000000002007343 */ /* 0x001fea0003c00000 */
.L_x_232:
[----:B------:R-:W-:Y:S05]  /*a110*/  BSYNC B6 ;  /* 0x0000000000067941 */ /* 0x000fea0003800000 */
.L_x_231:
[----:B0-----:R-:W2:Y:S01]  /*a120*/  LDL.LU R0, [R1+0x2c] ;  /* 0x00002c0001007983 */ /* 0x001ea20000300800 */
[----:B------:R-:W0:Y:S01]  /*a130*/  LDC R10, c[0x0][0x448] ;  /* 0x00011200ff0a7b82 */ /* 0x000e220000000800 */
[----:B------:R-:W-:Y:S01]  /*a140*/  ULDC.64 UR4, c[0x0][0x2d8] ;  /* 0x0000b60000047ab9 */ /* 0x000fe20000000a00 */
[----:B------:R-:W-:Y:S01]  /*a150*/  ULDC.64 UR6, c[0x0][0x2c8] ;  /* 0x0000b20000067ab9 */ /* 0x000fe20000000a00 */
[----:B------:R-:W3:Y:S01]  /*a160*/  LDL.LU R21, [R1] ;  /* 0x0000000001157983 */ /* 0x000ee20000300800 */
[----:B------:R-:W-:-:S03]  /*a170*/  ULDC.64 UR8, c[0x0][0x280] ;  /* 0x0000a00000087ab9 */ /* 0x000fc60000000a00 */
[----:B------:R-:W3:Y:S04]  /*a180*/  LDL.LU.64 R2, [R1+0x20] ;  /* 0x0000200001027983 */ /* 0x000ee80000300a00 */
[----:B------:R-:W4:Y:S01]  /*a190*/  LDL R20, [R1+0x4] ;  /* 0x0000040001147983 */ /* 0x000f220000100800 */
[----:B------:R-:W1:Y:S01]  /*a1a0*/  S2R R13, SR_TID.X ;  /* 0x00000000000d7919 */ /* 0x000e620000002100 */
[----:B0-----:R-:W-:-:S13]  /*a1b0*/  ISETP.NE.AND P0, PT, R10, 0x1, PT ;  /* 0x000000010a00780c */ /* 0x001fda0003f05270 */
[----:B------:R-:W0:Y:S01]  /*a1c0*/  @P0 LDC R5, c[0x0][0x450] ;  /* 0x00011400ff050b82 */ /* 0x000e220000000800 */
[----:B-1----:R-:W-:-:S05]  /*a1d0*/  IMAD.SHL.U32 R11, R13, 0x8, RZ ;  /* 0x000000080d0b7824 */ /* 0x002fca00078e00ff */
[----:B------:R-:W-:-:S04]  /*a1e0*/  LOP3.LUT R11, R11, 0x18, RZ, 0xc0, !PT ;  /* 0x000000180b0b7812 */ /* 0x000fc800078ec0ff */
[C---:B------:R-:W-:Y:S02]  /*a1f0*/  LOP3.LUT R12, R11.reuse, 0x20, RZ, 0xfc, !PT ;  /* 0x000000200b0c7812 */ /* 0x040fe400078efcff */
[----:B------:R-:W-:Y:S01]  /*a200*/  LOP3.LUT R11, R11, 0x40, RZ, 0xfc, !PT ;  /* 0x000000400b0b7812 */ /* 0x000fe200078efcff */
[----:B--2---:R-:W-:Y:S01]  /*a210*/  IMAD.MOV.U32 R4, RZ, RZ, R0 ;  /* 0x000000ffff047224 */ /* 0x004fe200078e0000 */
[----:B---3--:R-:W-:Y:S02]  /*a220*/  MOV R3, R21 ;  /* 0x0000001500037202 */ /* 0x008fe40000000f00 */
[----:B------:R-:W1:Y:S01]  /*a230*/  S2R R21, SR_TID.X ;  /* 0x0000000000157919 */ /* 0x000e620000002100 */
[----:B----4-:R-:W-:Y:S02]  /*a240*/  IMAD R0, R20, UR4, RZ ;  /* 0x0000000414007c24 */ /* 0x010fe4000f8e02ff */
[----:B------:R-:W2:Y:S01]  /*a250*/  S2R R20, SR_TID.X ;  /* 0x0000000000147919 */ /* 0x000ea20000002100 */
[----:B------:R-:W-:-:S04]  /*a260*/  IMAD.WIDE.U32 R2, R18, UR4, R2 ;  /* 0x0000000412027c25 */ /* 0x000fc8000f8e0002 */
[----:B------:R-:W-:Y:S01]  /*a270*/  IMAD R0, R18, UR5, R0 ;  /* 0x0000000512007c24 */ /* 0x000fe2000f8e0200 */
[----:B------:R-:W-:-:S03]  /*a280*/  ULDC.64 UR4, c[0x0][0x2e0] ;  /* 0x0000b80000047ab9 */ /* 0x000fc60000000a00 */
[----:B------:R-:W-:Y:S02]  /*a290*/  IMAD.IADD R3, R3, 0x1, R0 ;  /* 0x0000000103037824 */ /* 0x000fe400078e0200 */
[----:B------:R-:W-:Y:S02]  /*a2a0*/  IMAD R0, R4, UR4, RZ ;  /* 0x0000000404007c24 */ /* 0x000fe4000f8e02ff */
[----:B------:R-:W3:Y:S01]  /*a2b0*/  @P0 LDC R4, c[0x0][0x44c] ;  /* 0x00011300ff040b82 */ /* 0x000ee20000000800 */
[----:B------:R-:W-:-:S04]  /*a2c0*/  IMAD.WIDE.U32 R2, R28, UR4, R2 ;  /* 0x000000041c027c25 */ /* 0x000fc8000f8e0002 */
[----:B------:R-:W-:Y:S01]  /*a2d0*/  IMAD R0, R28, UR5, R0 ;  /* 0x000000051c007c24 */ /* 0x000fe2000f8e0200 */
[----:B------:R-:W-:-:S03]  /*a2e0*/  ULDC.64 UR4, c[0x0][0x2d0] ;  /* 0x0000b40000047ab9 */ /* 0x000fc60000000a00 */
[----:B------:R-:W-:Y:S02]  /*a2f0*/  IMAD.IADD R3, R3, 0x1, R0 ;  /* 0x0000000103037824 */ /* 0x000fe400078e0200 */
[----:B-1----:R-:W-:Y:S01]  /*a300*/  IMAD.SHL.U32 R21, R21, 0x20, RZ ;  /* 0x0000002015157824 */ /* 0x002fe200078e00ff */
[----:B--2---:R-:W-:-:S04]  /*a310*/  LOP3.LUT R20, R20, 0x7f, RZ, 0xc0, !PT ;  /* 0x0000007f14147812 */ /* 0x004fc800078ec0ff */
[----:B------:R-:W-:Y:S02]  /*a320*/  LOP3.LUT R21, R21, 0x60, RZ, 0xc0, !PT ;  /* 0x0000006015157812 */ /* 0x000fe400078ec0ff */
[----:B------:R-:W-:-:S04]  /*a330*/  SHF.R.U32.HI R20, RZ, 0x2, R20 ;  /* 0x00000002ff147819 */ /* 0x000fc80000011614 */
[----:B------:R-:W-:Y:S02]  /*a340*/  LOP3.LUT R20, R20, R21, RZ, 0xfc, !PT ;  /* 0x0000001514147212 */ /* 0x000fe400078efcff */
[----:B------:R-:W-:-:S03]  /*a350*/  LOP3.LUT R21, R13, 0x7f, RZ, 0xc0, !PT ;  /* 0x0000007f0d157812 */ /* 0x000fc600078ec0ff */
[----:B------:R-:W-:Y:S01]  /*a360*/  IMAD R6, R17, 0xc0, R20 ;  /* 0x000000c011067824 */ /* 0x000fe200078e0214 */
[----:B------:R-:W-:Y:S01]  /*a370*/  SHF.R.U32.HI R21, RZ, 0x2, R21 ;  /* 0x00000002ff157819 */ /* 0x000fe20000011615 */
[----:B------:R-:W-:Y:S02]  /*a380*/  IMAD.SHL.U32 R20, R13, 0x8, RZ ;  /* 0x000000080d147824 */ /* 0x000fe400078e00ff */
[----:B---3--:R-:W-:-:S03]  /*a390*/  @P0 IMAD.HI.U32 R0, R6, R4, RZ ;  /* 0x0000000406000227 */ /* 0x008fc600078e00ff */
[----:B------:R-:W-:Y:S01]  /*a3a0*/  LOP3.LUT R20, R20, 0x18, RZ, 0xc0, !PT ;  /* 0x0000001814147812 */ /* 0x000fe200078ec0ff */
[----:B------:R-:W-:Y:S01]  /*a3b0*/  IMAD.MOV.U32 R4, RZ, RZ, R6 ;  /* 0x000000ffff047224 */ /* 0x000fe200078e0006 */
[----:B0-----:R-:W-:-:S04]  /*a3c0*/  @P0 SHF.R.U32.HI R4, RZ, R5, R0 ;  /* 0x00000005ff040219 */ /* 0x001fc80000011600 */
[--C-:B------:R-:W-:Y:S01]  /*a3d0*/  SHF.R.S32.HI R0, RZ, 0x1f, R4.reuse ;  /* 0x0000001fff007819 */ /* 0x100fe20000011404 */
[----:B------:R-:W-:-:S04]  /*a3e0*/  IMAD.MOV R7, RZ, RZ, -R4 ;  /* 0x000000ffff077224 */ /* 0x000fc800078e0a04 */
[----:B------:R-:W-:-:S04]  /*a3f0*/  IMAD R0, R0, UR4, RZ ;  /* 0x0000000400007c24 */ /* 0x000fc8000f8e02ff */
[C---:B------:R-:W-:Y:S02]  /*a400*/  IMAD R0, R4.reuse, UR5, R0 ;  /* 0x0000000504007c24 */ /* 0x040fe4000f8e0200 */
[----:B------:R-:W-:-:S04]  /*a410*/  IMAD.WIDE.U32 R4, R4, UR4, R2 ;  /* 0x0000000404047c25 */ /* 0x000fc8000f8e0002 */
[----:B------:R-:W-:Y:S02]  /*a420*/  IMAD.IADD R5, R5, 0x1, R0 ;  /* 0x0000000105057824 */ /* 0x000fe400078e0200 */
[----:B------:R-:W-:-:S04]  /*a430*/  IMAD R0, R10, R7, R6 ;  /* 0x000000070a007224 */ /* 0x000fc800078e0206 */
[----:B------:R-:W-:Y:S01]  /*a440*/  IMAD.WIDE.U32 R8, R0, UR6, R4 ;  /* 0x0000000600087c25 */ /* 0x000fe2000f8e0004 */
[----:B------:R-:W-:-:S03]  /*a450*/  SHF.R.S32.HI R7, RZ, 0x1f, R0 ;  /* 0x0000001fff077819 */ /* 0x000fc60000011400 */
[----:B------:R-:W-:Y:S01]  /*a460*/  VIADD R5, R6, 0x80 ;  /* 0x0000008006057836 */ /* 0x000fe20000000000 */
[----:B------:R-:W-:Y:S01]  /*a470*/  LEA R4, P1, R8, UR8, 0x1 ;  /* 0x0000000808047c11 */ /* 0x000fe2000f8208ff */
[----:B------:R-:W-:Y:S02]  /*a480*/  IMAD R7, R7, UR6, RZ ;  /* 0x0000000607077c24 */ /* 0x000fe4000f8e02ff */
[----:B------:R-:W-:Y:S02]  /*a490*/  IMAD.MOV.U32 R6, RZ, RZ, R5 ;  /* 0x000000ffff067224 */ /* 0x000fe400078e0005 */
[----:B------:R-:W-:Y:S02]  /*a4a0*/  IMAD R0, R0, UR7, R7 ;  /* 0x0000000700007c24 */ /* 0x000fe4000f8e0207 */
[----:B------:R-:W0:Y:S02]  /*a4b0*/  @P0 LDC R7, c[0x0][0x44c] ;  /* 0x00011300ff070b82 */ /* 0x000e240000000800 */
[----:B------:R-:W-:-:S05]  /*a4c0*/  IMAD.IADD R0, R9, 0x1, R0 ;  /* 0x0000000109007824 */ /* 0x000fca00078e0200 */
[----:B------:R-:W-:Y:S02]  /*a4d0*/  LEA.HI.X R0, R8, UR9, R0, 0x1, P1 ;  /* 0x0000000908007c11 */ /* 0x000fe400088f0c00 */
[----:B------:R-:W1:Y:S01]  /*a4e0*/  @P0 LDC R8, c[0x0][0x450] ;  /* 0x00011400ff080b82 */ /* 0x000e620000000800 */
[----:B0-----:R-:W-:-:S05]  /*a4f0*/  @P0 IMAD.HI.U32 R7, R5, R7, RZ ;  /* 0x0000000705070227 */ /* 0x001fca00078e00ff */
[----:B-1----:R-:W-:-:S04]  /*a500*/  @P0 SHF.R.U32.HI R6, RZ, R8, R7 ;  /* 0x00000008ff060219 */ /* 0x002fc80000011607 */
[C---:B------:R-:W-:Y:S01]  /*a510*/  IADD3 R7, -R6.reuse, RZ, RZ ;  /* 0x000000ff06077210 */ /* 0x040fe20007ffe1ff */
[----:B------:R-:W-:-:S04]  /*a520*/  IMAD.WIDE.U32 R2, R6, UR4, R2 ;  /* 0x0000000406027c25 */ /* 0x000fc8000f8e0002 */
[----:B------:R-:W-:Y:S01]  /*a530*/  IMAD R5, R10, R7, R5 ;  /* 0x000000070a057224 */ /* 0x000fe200078e0205 */
[----:B------:R-:W-:-:S05]  /*a540*/  SHF.R.S32.HI R7, RZ, 0x1f, R6 ;  /* 0x0000001fff077819 */ /* 0x000fca0000011406 */
[----:B------:R-:W-:Y:S01]  /*a550*/  IMAD R7, R7, UR4, RZ ;  /* 0x0000000407077c24 */ /* 0x000fe2000f8e02ff */
[----:B------:R-:W-:Y:S02]  /*a560*/  ULDC UR4, c[0x0][0x2b8] ;  /* 0x0000ae0000047ab9 */ /* 0x000fe40000000800 */
[----:B------:R-:W-:Y:S01]  /*a570*/  ISETP.GE.AND P3, PT, R20, UR4, PT ;  /* 0x0000000414007c0c */ /* 0x000fe2000bf66270 */
[----:B------:R-:W-:Y:S01]  /*a580*/  IMAD R7, R6, UR5, R7 ;  /* 0x0000000506077c24 */ /* 0x000fe2000f8e0207 */
[----:B------:R-:W-:Y:S01]  /*a590*/  SHF.R.S32.HI R6, RZ, 0x1f, R5 ;  /* 0x0000001fff067819 */ /* 0x000fe20000011405 */
[----:B------:R-:W-:Y:S01]  /*a5a0*/  UMOV UR5, 0xffffffff ;  /* 0xffffffff00057882 */ /* 0x000fe20000000000 */
[----:B------:R-:W-:Y:S01]  /*a5b0*/  ISETP.GE.AND P1, PT, R11, UR4, PT ;  /* 0x000000040b007c0c */ /* 0x000fe2000bf26270 */
[----:B------:R-:W-:Y:S02]  /*a5c0*/  IMAD.IADD R3, R3, 0x1, R7 ;  /* 0x0000000103037824 */ /* 0x000fe400078e0207 */
[----:B------:R-:W-:-:S02]  /*a5d0*/  IMAD R6, R6, UR6, RZ ;  /* 0x0000000606067c24 */ /* 0x000fc4000f8e02ff */
[----:B------:R-:W-:-:S04]  /*a5e0*/  IMAD.WIDE.U32 R2, R5, UR6, R2 ;  /* 0x0000000605027c25 */ /* 0x000fc8000f8e0002 */
[----:B------:R-:W-:Y:S01]  /*a5f0*/  IMAD R6, R5, UR7, R6 ;  /* 0x0000000705067c24 */ /* 0x000fe2000f8e0206 */
[----:B------:R-:W-:-:S03]  /*a600*/  LEA R8, P0, R2, UR8, 0x1 ;  /* 0x0000000802087c11 */ /* 0x000fc6000f8008ff */
[----:B------:R-:W-:-:S05]  /*a610*/  IMAD.IADD R3, R3, 0x1, R6 ;  /* 0x0000000103037824 */ /* 0x000fca00078e0206 */
[----:B------:R-:W-:Y:S02]  /*a620*/  LEA.HI.X R3, R2, UR9, R3, 0x1, P0 ;  /* 0x0000000902037c11 */ /* 0x000fe400080f0c03 */
[----:B------:R-:W-:Y:S01]  /*a630*/  ISETP.GE.AND P0, PT, R12, UR4, PT ;  /* 0x000000040c007c0c */ /* 0x000fe2000bf06270 */
[----:B------:R-:W-:-:S12]  /*a640*/  BRA.DIV UR5, `(.L_x_233) ;  /* 0x0000003205c47947 */ /* 0x000fd8000b800000 */
[----:B------:R-:W2:Y:S04]  /*a650*/  LDL.LU R5, [R1+0x28] ;  /* 0x0000280001057983 */ /* 0x000ea80000300800 */
[----:B------:R-:W3:Y:S01]  /*a660*/  LDL R9, [R1+0x18] ;  /* 0x0000180001097983 */ /* 0x000ee20000100800 */
[----:B------:R-:W-:-:S03]  /*a670*/  IMAD R17, R17, 0xc0, R21 ;  /* 0x000000c011117824 */ /* 0x000fc600078e0215 */
[----:B------:R-:W-:Y:S01]  /*a680*/  SHFL.IDX PT, R6, R0, RZ, 0x1c1f ;  /* 0x001c1fff00067589 */ /* 0x000fe200000e0000 */
[----:B--2---:R-:W-:-:S03]  /*a690*/  IMAD R2, R5, R10, RZ ;  /* 0x0000000a05027224 */ /* 0x004fc600078e02ff */
[----:B------:R-:W0:Y:S02]  /*a6a0*/  SHFL.IDX PT, R5, R4, RZ, 0x1c1f ;  /* 0x001c1fff04057589 */ /* 0x000e2400000e0000 */
[----:B------:R-:W-:-:S13]  /*a6b0*/  ISETP.GE.AND P2, PT, R17, R2, PT ;  /* 0x000000021100720c */ /* 0x000fda0003f46270 */
[----:B0-----:R-:W-:-:S05]  /*a6c0*/  @!P2 LEA R5, P4, R20, R5, 0x1 ;  /* 0x000000051405a211 */ /* 0x001fca00078808ff */
[----:B------:R-:W-:-:S04]  /*a6d0*/  @!P2 IMAD.X R6, RZ, RZ, R6, P4 ;  /* 0x000000ffff06a224 */ /* 0x000fc800020e0606 */
[----:B------:R-:W-:Y:S02]  /*a6e0*/  @!P2 IMAD.MOV.U32 R7, RZ, RZ, R6 ;  /* 0x000000ffff07a224 */ /* 0x000fe400078e0006 */
[----:B------:R-:W-:Y:S02]  /*a6f0*/  @!P2 IMAD.MOV.U32 R6, RZ, RZ, R5 ;  /* 0x000000ffff06a224 */ /* 0x000fe400078e0005 */
[----:B------:R-:W0:Y:S04]  /*a700*/  SHFL.IDX PT, R5, R4, 0x1, 0x1c1f ;  /* 0x003c1f0004057f89 */ /* 0x000e2800000e0000 */
[----:B---3--:R-:W-:Y:S04]  /*a710*/  @!P2 LDGSTS.E.BYPASS.LTC128B.128 [R9+0xc400], desc[UR36][R6.64], !P3 ;  /* 0x0c4000000609afae */ /* 0x008fe8000d901d64 */
[----:B------:R-:W-:Y:S04]  /*a720*/  @!P2 LDGSTS.E.BYPASS.LTC128B.128 [R9+0xf400], desc[UR36][R6.64+0x40], !P0 ;  /* 0x0f4000400609afae */ /* 0x000fe8000c101d64 */
[----:B------:R1:W-:Y:S04]  /*a730*/  @!P2 LDGSTS.E.BYPASS.LTC128B.128 [R9+0x12400], desc[UR36][R6.64+0x80], !P1 ;  /* 0x124000800609afae */ /* 0x0003e8000c901d64 */
[----:B-1----:R-:W1:Y:S01]  /*a740*/  SHFL.IDX PT, R7, R0, 0x1, 0x1c1f ;  /* 0x003c1f0000077f89 */ /* 0x002e6200000e0000 */
[----:B------:R-:W-:-:S05]  /*a750*/  VIADD R6, R17, 0x20 ;  /* 0x0000002011067836 */ /* 0x000fca0000000000 */
[----:B------:R-:W-:-:S13]  /*a760*/  ISETP.GE.AND P2, PT, R6, R2, PT ;  /* 0x000000020600720c */ /* 0x000fda0003f46270 */
[----:B0-----:R-:W-:-:S04]  /*a770*/  @!P2 LEA R5, P4, R20, R5, 0x1 ;  /* 0x000000051405a211 */ /* 0x001fc800078808ff */
[----:B------:R-:W-:Y:S01]  /*a780*/  @!P2 MOV R6, R5 ;  /* 0x000000050006a202 */ /* 0x000fe20000000f00 */
[----:B-1----:R-:W-:Y:S01]  /*a790*/  @!P2 IMAD.X R7, RZ, RZ, R7, P4 ;  /* 0x000000ffff07a224 */ /* 0x002fe200020e0607 */
[----:B------:R-:W0:Y:S04]  /*a7a0*/  SHFL.IDX PT, R5, R4, 0x2, 0x1c1f ;  /* 0x005c1f0004057f89 */ /* 0x000e2800000e0000 */
[----:B------:R-:W-:Y:S04]  /*a7b0*/  @!P2 LDGSTS.E.BYPASS.LTC128B.128 [R9+0xcc00], desc[UR36][R6.64], !P3 ;  /* 0x0cc000000609afae */ /* 0x000fe8000d901d64 */
[----:B------:R-:W-:Y:S04]  /*a7c0*/  @!P2 LDGSTS.E.BYPASS.LTC128B.128 [R9+0xfc00], desc[UR36][R6.64+0x40], !P0 ;  /* 0x0fc000400609afae */ /* 0x000fe8000c101d64 */
[----:B------:R1:W-:Y:S04]  /*a7d0*/  @!P2 LDGSTS.E.BYPASS.LTC128B.128 [R9+0x12c00], desc[UR36][R6.64+0x80], !P1 ;  /* 0x12c000800609afae */ /* 0x0003e8000c901d64 */
[----:B------:R-:W-:Y:S04]  /*a7e0*/  SHFL.IDX PT, R4, R4, 0x3, 0x1c1f ;  /* 0x007c1f0004047f89 */ /* 0x000fe800000e0000 */
[----:B-1----:R-:W1:Y:S01]  /*a7f0*/  SHFL.IDX PT, R7, R0, 0x2, 0x1c1f ;  /* 0x005c1f0000077f89 */ /* 0x002e6200000e0000 */
[----:B------:R-:W-:-:S03]  /*a800*/  VIADD R6, R17, 0x40 ;  /* 0x0000004011067836 */ /* 0x000fc60000000000 */
[----:B------:R-:W2:Y:S02]  /*a810*/  SHFL.IDX PT, R0, R0, 0x3, 0x1c1f ;  /* 0x007c1f0000007f89 */ /* 0x000ea400000e0000 */
[----:B------:R-:W-:-:S13]  /*a820*/  ISETP.GE.AND P2, PT, R6, R2, PT ;  /* 0x000000020600720c */ /* 0x000fda0003f46270 */
[----:B0-----:R-:W-:-:S05]  /*a830*/  @!P2 LEA R5, P4, R20, R5, 0x1 ;  /* 0x000000051405a211 */ /* 0x001fca00078808ff */
[----:B-1----:R-:W-:Y:S02]  /*a840*/  @!P2 IMAD.X R7, RZ, RZ, R7, P4 ;  /* 0x000000ffff07a224 */ /* 0x002fe400020e0607 */
[----:B------:R-:W-:Y:S02]  /*a850*/  @!P2 IMAD.MOV.U32 R6, RZ, RZ, R5 ;  /* 0x000000ffff06a224 */ /* 0x000fe400078e0005 */
[----:B------:R-:W-:-:S03]  /*a860*/  VIADD R5, R17, 0x60 ;  /* 0x0000006011057836 */ /* 0x000fc60000000000 */
[----:B------:R-:W-:Y:S04]  /*a870*/  @!P2 LDGSTS.E.BYPASS.LTC128B.128 [R9+0xd400], desc[UR36][R6.64], !P3 ;  /* 0x0d4000000609afae */ /* 0x000fe8000d901d64 */
[----:B------:R-:W-:Y:S04]  /*a880*/  @!P2 LDGSTS.E.BYPASS.LTC128B.128 [R9+0x10400], desc[UR36][R6.64+0x40], !P0 ;  /* 0x104000400609afae */ /* 0x000fe8000c101d64 */
[----:B------:R-:W-:Y:S01]  /*a890*/  @!P2 LDGSTS.E.BYPASS.LTC128B.128 [R9+0x13400], desc[UR36][R6.64+0x80], !P1 ;  /* 0x134000800609afae */ /* 0x000fe2000c901d64 */
[----:B------:R-:W-:-:S13]  /*a8a0*/  ISETP.GE.AND P2, PT, R5, R2, PT ;  /* 0x000000020500720c */ /* 0x000fda0003f46270 */
[----:B------:R-:W-:-:S05]  /*a8b0*/  @!P2 LEA R4, P4, R20, R4, 0x1 ;  /* 0x000000041404a211 */ /* 0x000fca00078808ff */
[----:B--2---:R-:W-:-:S04]  /*a8c0*/  @!P2 IMAD.X R0, RZ, RZ, R0, P4 ;  /* 0x000000ffff00a224 */ /* 0x004fc800020e0600 */
[----:B------:R-:W-:Y:S02]  /*a8d0*/  @!P2 IMAD.MOV.U32 R5, RZ, RZ, R0 ;  /* 0x000000ffff05a224 */ /* 0x000fe400078e0000 */
[----:B------:R-:W-:Y:S04]  /*a8e0*/  SHFL.IDX PT, R0, R3, RZ, 0x1c1f ;  /* 0x001c1fff03007589 */ /* 0x000fe800000e0000 */
[----:B------:R-:W-:Y:S04]  /*a8f0*/  @!P2 LDGSTS.E.BYPASS.LTC128B.128 [R9+0xdc00], desc[UR36][R4.64], !P3 ;  /* 0x0dc000000409afae */ /* 0x000fe8000d901d64 */
[----:B------:R-:W-:Y:S04]  /*a900*/  @!P2 LDGSTS.E.BYPASS.LTC128B.128 [R9+0x10c00], desc[UR36][R4.64+0x40], !P0 ;  /* 0x10c000400409afae */ /* 0x000fe8000c101d64 */
[----:B------:R0:W-:Y:S04]  /*a910*/  @!P2 LDGSTS.E.BYPASS.LTC128B.128 [R9+0x13c00], desc[UR36][R4.64+0x80], !P1 ;  /* 0x13c000800409afae */ /* 0x0001e8000c901d64 */
[----:B------:R-:W-:Y:S04]  /*a920*/  SHFL.IDX PT, R3, R3, 0x1, 0x1c1f ;  /* 0x003c1f0003037f89 */ /* 0x000fe800000e0000 */
[----:B0-----:R-:W0:Y:S01]  /*a930*/  SHFL.IDX PT, R4, R8, RZ, 0x1c1f ;  /* 0x001c1fff08047589 */ /* 0x001e2200000e0000 */
[----:B------:R-:W-:-:S03]  /*a940*/  VIADD R5, R17, 0x80 ;  /* 0x0000008011057836 */ /* 0x000fc60000000000 */
[----:B------:R-:W1:Y:S02]  /*a950*/  SHFL.IDX PT, R8, R8, 0x1, 0x1c1f ;  /* 0x003c1f0008087f89 */ /* 0x000e6400000e0000 */
[----:B------:R-:W-:-:S13]  /*a960*/  ISETP.GE.AND P2, PT, R5, R2, PT ;  /* 0x000000020500720c */ /* 0x000fda0003f46270 */
[----:B0-----:R-:W-:-:S05]  /*a970*/  @!P2 LEA R4, P4, R20, R4, 0x1 ;  /* 0x000000041404a211 */ /* 0x001fca00078808ff */
[----:B------:R-:W-:-:S05]  /*a980*/  @!P2 IMAD.X R0, RZ, RZ, R0, P4 ;  /* 0x000000ffff00a224 */ /* 0x000fca00020e0600 */
[----:B------:R-:W-:-:S05]  /*a990*/  @!P2 MOV R5, R0 ;  /* 0x000000000005a202 */ /* 0x000fca0000000f00 */
[----:B------:R0:W-:Y:S04]  /*a9a0*/  @!P2 LDGSTS.E.BYPASS.LTC128B.128 [R9+0xe400], desc[UR36][R4.64], !P3 ;  /* 0x0e4000000409afae */ /* 0x0001e8000d901d64 */
[----:B------:R0:W-:Y:S04]  /*a9b0*/  @!P2 LDGSTS.E.BYPASS.LTC128B.128 [R9+0x11400], desc[UR36][R4.64+0x40], !P0 ;  /* 0x114000400409afae */ /* 0x0001e8000c101d64 */
[----:B-1----:R0:W-:Y:S02]  /*a9c0*/  @!P2 LDGSTS.E.BYPASS.LTC128B.128 [R9+0x14400], desc[UR36][R4.64+0x80], !P1 ;  /* 0x144000800409afae */ /* 0x0021e4000c901d64 */
.L_x_314:
[----:B------:R-:W2:Y:S01]  /*a9d0*/  LDL R0, [R1+0x18] ;  /* 0x0000180001007983 */ /* 0x000ea20000100800 */
[----:B------:R-:W-:-:S05]  /*a9e0*/  VIADD R17, R17, 0xa0 ;  /* 0x000000a011117836 */ /* 0x000fca0000000000 */
[----:B------:R-:W-:-:S13]  /*a9f0*/  ISETP.GE.AND P2, PT, R17, R2, PT ;  /* 0x000000021100720c */ /* 0x000fda0003f46270 */
[----:B------:R-:W-:-:S05]  /*aa00*/  @!P2 LEA R2, P4, R20, R8, 0x1 ;  /* 0x000000081402a211 */ /* 0x000fca00078808ff */
[----:B------:R-:W-:-:S05]  /*aa10*/  @!P2 IMAD.X R3, RZ, RZ, R3, P4 ;  /* 0x000000ffff03a224 */ /* 0x000fca00020e0603 */
[----:B------:R-:W-:Y:S01]  /*aa20*/  @!PT LDS RZ, [RZ] ;  /* 0x00000000fffff984 */ /* 0x000fe20000000800 */
[----:B------:R-:W-:Y:S01]  /*aa30*/  @!PT LDS RZ, [RZ] ;  /* 0x00000000fffff984 */ /* 0x000fe20000000800 */
[----:B------:R-:W-:Y:S01]  /*aa40*/  @!PT LDS RZ, [RZ] ;  /* 0x00000000fffff984 */ /* 0x000fe20000000800 */
[----:B--2---:R1:W-:Y:S04]  /*aa50*/  @!P2 LDGSTS.E.BYPASS.LTC128B.128 [R0+0xec00], desc[UR36][R2.64], !P3 ;  /* 0x0ec000000200afae */ /* 0x0043e8000d901d64 */
[----:B------:R1:W-:Y:S01]  /*aa60*/  @!P2 LDGSTS.E.BYPASS.LTC128B.128 [R0+0x11c00], desc[UR36][R2.64+0x40], !P0 ;  /* 0x11c000400200afae */ /* 0x0003e2000c101d64 */
[----:B------:R-:W-:-:S03]  /*aa70*/  PLOP3.LUT P0, PT, PT, PT, PT, 0x80, 0x0 ;  /* 0x000000000000781c */ /* 0x000fc60003f0f070 */
[----:B------:R1:W-:Y:S01]  /*aa80*/  @!P2 LDGSTS.E.BYPASS.LTC128B.128 [R0+0x14c00], desc[UR36][R2.64+0x80], !P1 ;  /* 0x14c000800200afae */ /* 0x0003e2000c901d64 */
[----:B------:R-:W-:-:S09]  /*aa90*/  NOP ;  /* 0x0000000000007918 */ /* 0x000fd20000000000 */
.L_x_234:
[----:B------:R-:W-:Y:S02]  /*aaa0*/  PLOP3.LUT P1, PT, P1, P0, PT, 0xa2, 0x0 ;  /* 0x000000000000781c */ /* 0x000fe40000f21472 */
[----:B------:R-:W-:-:S08]  /*aab0*/  @P0 R2UR P1, UR4, R23 ;  /* 0x00000000170402ca */ /* 0x000fd00000020000 */
[----:B------:R-:W-:-:S05]  /*aac0*/  @P0 PLOP3.LUT P0, PT, P1, PT, PT, 0x80, 0x0 ;  /* 0x000000000000081c */ /* 0x000fca0000f0f070 */
[----:B------:R-:W-:Y:S01]  /*aad0*/  @!P1 SYNCS.ARRIVE.TRANS64.RED.A0T1 RZ, [UR4+0x2d800], RZ ;  /* 0x02d800ffffff99a7 */ /* 0x000fe20008200404 */
[----:B------:R-:W-:Y:S07]  /*aae0*/  @!P1 ARRIVES.LDGSTSBAR.64.TRANSCNT [UR4+0x2d800] ;  /* 0x02d80000ff0099b0 */ /* 0x000fee0008000a84 */
[----:B------:R-:W-:Y:S05]  /*aaf0*/  @P0 BRA.U.ANY `(.L_x_234) ;  /* 0xfffffffd00e80947 */ /* 0x000fea000393ffff */
[----:B-1----:R-:W2:Y:S02]  /*ab00*/  LDL.LU R2, [R1+0x30] ;  /* 0x0000300001027983 */ /* 0x002ea40000300800 */
[----:B--2---:R-:W-:-:S05]  /*ab10*/  VIADD R2, R2, 0x1 ;  /* 0x0000000102027836 */ /* 0x004fca0000000000 */
[----:B------:R1:W-:Y:S01]  /*ab20*/  STL [R1+0x30], R2 ;  /* 0x0000300201007387 */ /* 0x0003e20000100800 */
[----:B------:R-:W-:-:S04]  /*ab30*/  LEA.HI R0, R2, R2, RZ, 0x1 ;  /* 0x0000000202007211 */ /* 0x000fc800078f08ff */
[----:B------:R-:W-:-:S05]  /*ab40*/  LOP3.LUT R0, R0, 0xfffffffe, RZ, 0xc0, !PT ;  /* 0xfffffffe00007812 */ /* 0x000fca00078ec0ff */
[----:B------:R-:W-:-:S05]  /*ab50*/  IMAD.IADD R0, R2, 0x1, -R0 ;  /* 0x0000000102007824 */ /* 0x000fca00078e0a00 */
[----:B------:R-:W-:Y:S01]  /*ab60*/  SHF.L.U32 R0, R0, 0x1f, RZ ;  /* 0x0000001f00007819 */ /* 0x000fe200000006ff */
[----:B------:R-:W-:Y:S01]  /*ab70*/  NOP ;  /* 0x0000000000007918 */ /* 0x000fe20000000000 */
[----:B------:R1:W-:Y:S01]  /*ab80*/  SYNCS.ARRIVE.TRANS64.A1T0 RZ, [R23+URZ+0x2d800], RZ ;  /* 0x02d800ff17ff79a7 */ /* 0x0003e2000810003f */
[----:B------:R-:W-:Y:S01]  /*ab90*/  BSSY B0, `(.L_x_235) ;  /* 0x0000003000007945 */ /* 0x000fe20003800000 */
[----:B------:R-:W2:Y:S03]  /*aba0*/  SYNCS.PHASECHK.TRANS64.TRYWAIT P0, [R23+URZ+0x2d820], R0 ;  /* 0x02d82000170075a7 */ /* 0x000ea6000800017f */
[----:B-12---:R-:W-:Y:S05]  /*abb0*/  @!P0 BRA `(.L_x_236) ;  /* 0x0000003400688947 */ /* 0x006fea0003800000 */
.L_x_315:
[----:B------:R-:W-:Y:S05]  /*abc0*/  BSYNC B0 ;  /* 0x0000000000007941 */ /* 0x000fea0003800000 */
.L_x_235:
[----:B------:R-:W2:Y:S01]  /*abd0*/  LDL R2, [R1+0xc] ;  /* 0x00000c0001027983 */ /* 0x000ea20000100800 */
[----:B------:R-:W-:Y:S01]  /*abe0*/  BSSY B0, `(.L_x_237) ;  /* 0x0000100000007945 */ /* 0x000fe20003800000 */
[----:B--2---:R-:W-:-:S13]  /*abf0*/  ISETP.GE.AND P0, PT, R2, 0x81, PT ;  /* 0x000000810200780c */ /* 0x004fda0003f06270 */
[----:B------:R-:W-:Y:S05]  /*ac00*/  @!P0 BRA `(.L_x_238) ;  /* 0x0000000c00f48947 */ /* 0x000fea0003800000 */
[----:B------:R-:W1:Y:S01]  /*ac10*/  LDL.LU R3, [R1+0x34] ;  /* 0x0000340001037983 */ /* 0x000e620000300800 */
[----:B------:R-:W-:Y:S01]  /*ac20*/  ULDC UR4, c[0x0][0x2f4] ;  /* 0x0000bd0000047ab9 */ /* 0x000fe20000000800 */
[----:B------:R-:W-:Y:S01]  /*ac30*/  IMAD.MOV.U32 R17, RZ, RZ, R29 ;  /* 0x000000ffff117224 */ /* 0x000fe200078e001d */
[----:B------:R-:W0:Y:S01]  /*ac40*/  S2R R2, SR_TID.X ;  /* 0x0000000000027919 */ /* 0x000e220000002100 */
[----:B------:R-:W-:Y:S01]  /*ac50*/  IMAD.MOV.U32 R10, RZ, RZ, R26 ;  /* 0x000000ffff0a7224 */ /* 0x000fe200078e001a */
[----:B------:R2:W-:Y:S01]  /*ac60*/  STL [R1], R27 ;  /* 0x0000001b01007387 */ /* 0x0005e20000100800 */
[----:B0-----:R-:W-:-:S05]  /*ac70*/  IMAD.SHL.U32 R4, R2, 0x8, RZ ;  /* 0x0000000802047824 */ /* 0x001fca00078e00ff */
[----:B------:R-:W-:-:S04]  /*ac80*/  LOP3.LUT R4, R4, 0x18, RZ, 0xc0, !PT ;  /* 0x0000001804047812 */ /* 0x000fc800078ec0ff */
[C---:B------:R-:W-:Y:S02]  /*ac90*/  LOP3.LUT R2, R4.reuse, 0x40, RZ, 0xfc, !PT ;  /* 0x0000004004027812 */ /* 0x040fe400078efcff */
[----:B------:R-:W-:Y:S02]  /*aca0*/  ISETP.GE.AND P3, PT, R4, UR4, PT ;  /* 0x0000000404007c0c */ /* 0x000fe4000bf66270 */
[----:B------:R-:W-:Y:S02]  /*acb0*/  ISETP.GE.AND P1, PT, R2, UR4, PT ;  /* 0x0000000402007c0c */ /* 0x000fe4000bf26270 */
[----:B-1----:R-:W-:Y:S02]  /*acc0*/  LEA.HI.SX32 R0, R3, 0xfffffffe, 0x19 ;  /* 0xfffffffe03007811 */ /* 0x002fe400078fcaff */
[----:B------:R-:W-:-:S04]  /*acd0*/  LOP3.LUT R3, R4, 0x20, RZ, 0xfc, !PT ;  /* 0x0000002004037812 */ /* 0x000fc800078efcff */
[----:B--2---:R-:W-:-:S13]  /*ace0*/  ISETP.GE.AND P2, PT, R3, UR4, PT ;  /* 0x0000000403007c0c */ /* 0x004fda000bf46270 */
.L_x_251:
[----:B------:R-:W2:Y:S01]  /*acf0*/  LDL R9, [R1+0x10] ;  /* 0x0000100001097983 */ /* 0x000ea20000100800 */
[----:B------:R-:W0:Y:S03]  /*ad00*/  LDC R4, c[0x0][0x430] ;  /* 0x00010c00ff047b82 */ /* 0x000e260000000800 */
[----:B------:R-:W3:Y:S04]  /*ad10*/  LDL R8, [R1+0x14] ;  /* 0x0000140001087983 */ /* 0x000ee80000100800 */
[----:B------:R-:W4:Y:S01]  /*ad20*/  LDL R7, [R1+0x8] ;  /* 0x0000080001077983 */ /* 0x000f220000100800 */
[----:B------:R-:W1:Y:S03]  /*ad30*/  S2R R2, SR_TID.X ;  /* 0x0000000000027919 */ /* 0x000e660000002100 */
[----:B------:R-:W5:Y:S01]  /*ad40*/  LDL R6, [R1+0x38] ;  /* 0x0000380001067983 */ /* 0x000f620000100800 */
[----:B0-----:R-:W-:-:S13]  /*ad50*/  ISETP.NE.AND P0, PT, R4, 0x1, PT ;  /* 0x000000010400780c */ /* 0x001fda0003f05270 */
[----:B------:R-:W0:Y:S01]  /*ad60*/  @P0 LDC R5, c[0x0][0x434] ;  /* 0x00010d00ff050b82 */ /* 0x000e220000000800 */
[----:B-1----:R-:W-:-:S04]  /*ad70*/  LOP3.LUT R3, R2, 0x7f, RZ, 0xc0, !PT ;  /* 0x0000007f02037812 */ /* 0x002fc800078ec0ff */
[----:B------:R-:W-:-:S03]  /*ad80*/  SHF.R.U32.HI R4, RZ, 0x2, R3 ;  /* 0x00000002ff047819 */ /* 0x000fc60000011603 */
[----:B------:R-:W1:Y:S01]  /*ad90*/  @P0 LDC R3, c[0x0][0x438] ;  /* 0x00010e00ff030b82 */ /* 0x000e620000000800 */
[----:B------:R-:W-:Y:S01]  /*ada0*/  IMAD.SHL.U32 R2, R2, 0x20, RZ ;  /* 0x0000002002027824 */ /* 0x000fe200078e00ff */
[----:B------:R-:W-:-:S04]  /*adb0*/  LEA R4, R0, R4, 0x7 ;  /* 0x0000000400047211 */ /* 0x000fc800078e38ff */
[----:B------:R-:W-:Y:S01]  /*adc0*/  LOP3.LUT R2, R2, 0x60, RZ, 0xc0, !PT ;  /* 0x0000006002027812 */ /* 0x000fe200078ec0ff */
[----:B------:R-:W-:Y:S05]  /*add0*/  YIELD ;  /* 0x0000000000007946 */ /* 0x000fea0003800000 */
[----:B------:R-:W-:Y:S01]  /*ade0*/  ULDC UR4, c[0x0][0x430] ;  /* 0x00010c0000047ab9 */ /* 0x000fe20000000800 */
[----:B--2---:R-:W-:-:S05]  /*adf0*/  IADD3 R4, R2, R4, R9 ;  /* 0x0000000402047210 */ /* 0x004fca0007ffe009 */
[----:B0-----:R-:W-:-:S04]  /*ae00*/  @P0 IMAD.HI.U32 R5, R4, R5, RZ ;  /* 0x0000000504050227 */ /* 0x001fc800078e00ff */
[----:B------:R-:W-:Y:S01]  /*ae10*/  IMAD.MOV.U32 R2, RZ, RZ, R4 ;  /* 0x000000ffff027224 */ /* 0x000fe200078e0004 */
[----:B-1----:R-:W-:-:S05]  /*ae20*/  @P0 SHF.R.U32.HI R2, RZ, R3, R5 ;  /* 0x00000003ff020219 */ /* 0x002fca0000011605 */
[--C-:B------:R-:W-:Y:S01]  /*ae30*/  IMAD.MOV R9, RZ, RZ, -R2.reuse ;  /* 0x000000ffff097224 */ /* 0x100fe200078e0a02 */
[----:B------:R-:W-:-:S03]  /*ae40*/  SHF.R.S32.HI R3, RZ, 0x1f, R2 ;  /* 0x0000001fff037819 */ /* 0x000fc60000011402 */
[----:B------:R-:W-:Y:S01]  /*ae50*/  IMAD R9, R9, UR4, R4 ;  /* 0x0000000409097c24 */ /* 0x000fe2000f8e0204 */
[----:B------:R-:W-:Y:S02]  /*ae60*/  ULDC.64 UR4, c[0x0][0x428] ;  /* 0x00010a0000047ab9 */ /* 0x000fe40000000a00 */
[----:B---3--:R-:W-:Y:S02]  /*ae70*/  IMAD R4, R8, UR4, RZ ;  /* 0x0000000408047c24 */ /* 0x008fe4000f8e02ff */
[----:B----4-:R-:W-:-:S04]  /*ae80*/  IMAD.WIDE.U32 R2, R7, UR4, R2 ;  /* 0x0000000407027c25 */ /* 0x010fc8000f8e0002 */
[----:B------:R-:W-:Y:S01]  /*ae90*/  IMAD R4, R7, UR5, R4 ;  /* 0x0000000507047c24 */ /* 0x000fe2000f8e0204 */
[----:B------:R-:W-:-:S03]  /*aea0*/  ULDC.64 UR4, c[0x0][0x418] ;  /* 0x0001060000047ab9 */ /* 0x000fc60000000a00 */
[----:B------:R-:W-:Y:S01]  /*aeb0*/  IMAD.IADD R3, R4, 0x1, R3 ;  /* 0x0000000104037824 */ /* 0x000fe200078e0203 */
[----:B------:R-:W-:-:S04]  /*aec0*/  LEA R4, P0, R2, UR4, 0x2 ;  /* 0x0000000402047c11 */ /* 0x000fc8000f8010ff */
[----:B------:R-:W-:-:S05]  /*aed0*/  LEA.HI.X R5, R2, UR5, R3, 0x2, P0 ;  /* 0x0000000502057c11 */ /* 0x000fca00080f1403 */
[----:B------:R-:W2:Y:S01]  /*aee0*/  LDG.E R8, desc[UR36][R4.64] ;  /* 0x0000002404087981 */ /* 0x000ea2000c1e1900 */
[----:B-----5:R-:W-:Y:S01]  /*aef0*/  ISETP.NE.AND P4, PT, R6, 0x3, PT ;  /* 0x000000030600780c */ /* 0x020fe20003f85270 */
[----:B------:R-:W-:-:S05]  /*af00*/  VIADD R26, R10, 0x1 ;  /* 0x000000010a1a7836 */ /* 0x000fca0000000000 */
[----:B------:R-:W-:-:S04]  /*af10*/  ISETP.NE.AND P0, PT, R26, 0x2, PT ;  /* 0x000000021a00780c */ /* 0x000fc80003f05270 */
[----:B------:R-:W-:Y:S01]  /*af20*/  SEL R29, RZ, 0x1, P0 ;  /* 0x00000001ff1d7807 */ /* 0x000fe20000000000 */
[----:B------:R-:W-:Y:S01]  /*af30*/  IMAD.MOV.U32 R27, RZ, RZ, R0 ;  /* 0x000000ffff1b7224 */ /* 0x000fe200078e0000 */
[----:B------:R-:W-:Y:S02]  /*af40*/  SEL R26, R26, RZ, P0 ;  /* 0x000000ff1a1a7207 */ /* 0x000fe40000000000 */
[----:B------:R-:W-:Y:S02]  /*af50*/  LOP3.LUT R29, R17, R29, RZ, 0x3c, !PT ;  /* 0x0000001d111d7212 */ /* 0x000fe400078e3cff */
[----:B--2---:R-:W-:Y:S01]  /*af60*/  SHF.R.S32.HI R28, RZ, 0x1f, R8 ;  /* 0x0000001fff1c7819 */ /* 0x004fe20000011408 */
[----:B------:R-:W-:Y:S06]  /*af70*/  @!P4 BRA `(.L_x_239) ;  /* 0x000000000004c947 */ /* 0x000fec0003800000 */
[----:B------:R-:W-:Y:S01]  /*af80*/  BPT.TRAP 0x1 ;  /* 0x000000040000795c */ /* 0x000fe20000300000 */
.L_x_239:
[----:B------:R-:W-:Y:S01]  /*af90*/  IMAD R5, R26, 0x8, R23 ;  /* 0x000000081a057824 */ /* 0x000fe200078e0217 */
[----:B------:R-:W-:Y:S01]  /*afa0*/  SHF.L.U32 R0, R29, 0x1f, RZ ;  /* 0x0000001f1d007819 */ /* 0x000fe200000006ff */
[----:B------:R-:W-:Y:S03]  /*afb0*/  BSSY B1, `(.L_x_240) ;  /* 0x0000003000017945 */ /* 0x000fe60003800000 */
[----:B------:R-:W0:Y:S02]  /*afc0*/  SYNCS.PHASECHK.TRANS64.TRYWAIT P0, [R5+URZ+0x2d840], R0 ;  /* 0x02d84000050075a7 */ /* 0x000e24000800017f */
[----:B0-----:R-:W-:Y:S05]  /*afd0*/  @!P0 BRA `(.L_x_241) ;  /* 0x0000003000748947 */ /* 0x001fea0003800000 */
.L_x_316:
[----:B------:R-:W-:Y:S05]  /*afe0*/  BSYNC B1 ;  /* 0x0000000000017941 */ /* 0x000fea0003800000 */
.L_x_240:
[----:B------:R-:W2:Y:S01]  /*aff0*/  LDL R4, [R1+0x4] ;  /* 0x0000040001047983 */ /* 0x000ea20000100800 */
[----:B------:R-:W-:Y:S01]  /*b000*/  SHF.R.S32.HI R20, RZ, 0x1f, R9 ;  /* 0x0000001fff147819 */ /* 0x000fe20000011409 */
[----:B------:R-:W-:Y:S01]  /*b010*/  ULDC.64 UR4, c[0x0][0x300] ;  /* 0x0000c00000047ab9 */ /* 0x000fe20000000a00 */
[C---:B------:R-:W-:Y:S01]  /*b020*/  LOP3.LUT P5, RZ, R22.reuse, 0x2, RZ, 0xc0, !PT ;  /* 0x0000000216ff7812 */ /* 0x040fe200078ac0ff */
[----:B------:R-:W1:Y:S01]  /*b030*/  S2R R6, SR_TID.X ;  /* 0x0000000000067919 */ /* 0x000e620000002100 */
[----:B------:R-:W-:Y:S01]  /*b040*/  IMAD.WIDE.U32 R2, R9, UR4, RZ ;  /* 0x0000000409027c25 */ /* 0x000fe2000f8e00ff */
[----:B------:R-:W-:-:S03]  /*b050*/  LOP3.LUT P4, RZ, R22, 0x1, RZ, 0xc0, !PT ;  /* 0x0000000116ff7812 */ /* 0x000fc6000788c0ff */
[----:B0-----:R-:W-:-:S04]  /*b060*/  IMAD R0, R20, UR4, RZ ;  /* 0x0000000414007c24 */ /* 0x001fc8000f8e02ff */
[----:B------:R-:W-:Y:S01]  /*b070*/  IMAD R0, R9, UR5, R0 ;  /* 0x0000000509007c24 */ /* 0x000fe2000f8e0200 */
[----:B------:R-:W-:-:S03]  /*b080*/  ULDC.64 UR4, c[0x0][0x310] ;  /* 0x0000c40000047ab9 */ /* 0x000fc60000000a00 */
[----:B------:R-:W-:Y:S02]  /*b090*/  IMAD.IADD R3, R3, 0x1, R0 ;  /* 0x0000000103037824 */ /* 0x000fe400078e0200 */
[----:B------:R-:W-:Y:S02]  /*b0a0*/  IMAD R0, R28, UR4, RZ ;  /* 0x000000041c007c24 */ /* 0x000fe4000f8e02ff */
[----:B------:R-:W-:-:S04]  /*b0b0*/  IMAD.WIDE.U32 R2, R8, UR4, R2 ;  /* 0x0000000408027c25 */ /* 0x000fc8000f8e0002 */
[----:B------:R-:W-:Y:S01]  /*b0c0*/  IMAD R0, R8, UR5, R0 ;  /* 0x0000000508007c24 */ /* 0x000fe2000f8e0200 */
[----:B------:R-:W-:-:S03]  /*b0d0*/  ULDC.64 UR4, c[0x0][0x308] ;  /* 0x0000c20000047ab9 */ /* 0x000fc60000000a00 */
[----:B------:R-:W-:Y:S02]  /*b0e0*/  IMAD.IADD R3, R3, 0x1, R0 ;  /* 0x0000000103037824 */ /* 0x000fe400078e0200 */
[----:B------:R-:W-:Y:S01]  /*b0f0*/  IMAD.WIDE.U32 R2, R18, UR4, R2 ;  /* 0x0000000412027c25 */ /* 0x000fe2000f8e0002 */
[----:B-1----:R-:W-:-:S03]  /*b100*/  SHF.L.U32 R11, R6, 0x3, RZ ;  /* 0x00000003060b7819 */ /* 0x002fc600000006ff */
[----:B--2---:R-:W-:Y:S02]  /*b110*/  IMAD R0, R4, UR4, RZ ;  /* 0x0000000404007c24 */ /* 0x004fe4000f8e02ff */
[----:B------:R-:W-:Y:S02]  /*b120*/  IMAD.SHL.U32 R4, R6, 0x8, RZ ;  /* 0x0000000806047824 */ /* 0x000fe400078e00ff */
[----:B------:R-:W-:Y:S01]  /*b130*/  IMAD R0, R18, UR5, R0 ;  /* 0x0000000512007c24 */ /* 0x000fe2000f8e0200 */
[----:B------:R-:W-:Y:S02]  /*b140*/  ULDC.64 UR4, c[0x0][0x2e8] ;  /* 0x0000ba0000047ab9 */ /* 0x000fe40000000a00 */
[----:B------:R-:W-:Y:S01]  /*b150*/  LOP3.LUT R4, R4, 0xd8, RZ, 0xc0, !PT ;  /* 0x000000d804047812 */ /* 0x000fe200078ec0ff */
[----:B------:R-:W-:-:S03]  /*b160*/  IMAD.IADD R0, R0, 0x1, R3 ;  /* 0x0000000100007824 */ /* 0x000fc600078e0203 */
[----:B------:R-:W-:Y:S02]  /*b170*/  LOP3.LUT R4, R4, 0x18, R6, 0x78, !PT ;  /* 0x0000001804047812 */ /* 0x000fe400078e7806 */
[----:B------:R-:W-:Y:S01]  /*b180*/  LEA R6, P0, R2, UR4, 0x1 ;  /* 0x0000000402067c11 */ /* 0x000fe2000f8008ff */
[----:B------:R-:W-:Y:S01]  /*b190*/  UMOV UR4, 0xffffffff ;  /* 0xffffffff00047882 */ /* 0x000fe20000000000 */
[----:B------:R-:W-:Y:S02]  /*b1a0*/  LOP3.LUT R4, R4, 0x320, R11, 0xf8, !PT ;  /* 0x0000032004047812 */ /* 0x000fe400078ef80b */
[----:B------:R-:W-:-:S03]  /*b1b0*/  LEA.HI.X R7, R2, UR5, R0, 0x1, P0 ;  /* 0x0000000502077c11 */ /* 0x000fc600080f0c00 */
[----:B------:R-:W-:Y:S01]  /*b1c0*/  IMAD R4, R26, 0x3000, R4 ;  /* 0x000030001a047824 */ /* 0x000fe200078e0204 */
[----:B------:R-:W-:Y:S06]  /*b1d0*/  BRA.DIV UR4, `(.L_x_242) ;  /* 0x0000003204087947 */ /* 0x000fec000b800000 */
[----:B------:R-:W0:Y:S01]  /*b1e0*/  S2R R3, SR_TID.X ;  /* 0x0000000000037919 */ /* 0x000e220000002100 */
[----:B------:R-:W-:Y:S01]  /*b1f0*/  LOP3.LUT P6, RZ, R22, 0x4, RZ, 0xc0, !PT ;  /* 0x0000000416ff7812 */ /* 0x000fe200078cc0ff */
[----:B------:R-:W-:Y:S01]  /*b200*/  IMAD R4, R4, 0x2, R23 ;  /* 0x0000000204047824 */ /* 0x000fe200078e0217 */
        /* <DEDUP_REMOVED lines=26> */
.L_x_326:
[----:B------:R-:W-:Y:S02]  /*b3b0*/  LOP3.LUT P6, RZ, R22, 0x4, RZ, 0xc0, !PT ;  /* 0x0000000416ff7812 */ /* 0x000fe400078cc0ff */
[----:B--2---:R-:W-:-:S04]  /*b3c0*/  IADD3 R2, P0, R2, R0, RZ ;  /* 0x0000000002027210 */ /* 0x004fc80007f1e0ff */
[----:B------:R-:W-:Y:S02]  /*b3d0*/  IADD3.X R3, RZ, R21, RZ, P0, !PT ;  /* 0x00000015ff037210 */ /* 0x000fe400007fe4ff */
[----:B------:R-:W-:-:S05]  /*b3e0*/  PLOP3.LUT P0, PT, PT, PT, PT, 0x80, 0x0 ;  /* 0x000000000000781c */ /* 0x000fca0003f0f070 */
[----:B------:R-:W-:Y:S01]  /*b3f0*/  @!PT LDS RZ, [RZ] ;  /* 0x00000000fffff984 */ /* 0x000fe20000000800 */
[----:B------:R-:W-:Y:S01]  /*b400*/  @!PT LDS RZ, [RZ] ;  /* 0x00000000fffff984 */ /* 0x000fe20000000800 */
[----:B------:R-:W-:Y:S01]  /*b410*/  @!PT LDS RZ, [RZ] ;  /* 0x00000000fffff984 */ /* 0x000fe20000000800 */
[----:B------:R1:W-:Y:S04]  /*b420*/  LDGSTS.E.BYPASS.LTC128B.128 [R4+0x16c00], desc[UR36][R2.64], !P6 ;  /* 0x16c0000002047fae */ /* 0x0003e8000f101d64 */
[----:B------:R1:W-:Y:S04]  /*b430*/  LDGSTS.E.BYPASS.LTC128B.128 [R4+0x18c00], desc[UR36][R2.64+0x40], !P5 ;  /* 0x18c0004002047fae */ /* 0x0003e8000e901d64 */
[----:B------:R1:W-:Y:S01]  /*b440*/  LDGSTS.E.BYPASS.LTC128B.128 [R4+0x1ac00], desc[UR36][R2.64+0x80], !P4 ;  /* 0x1ac0008002047fae */ /* 0x0003e2000e101d64 */
[----:B------:R-:W-:Y:S01]  /*b450*/  NOP ;  /* 0x0000000000007918 */ /* 0x000fe20000000000 */
.L_x_243:
[----:B------:R-:W-:Y:S02]  /*b460*/  PLOP3.LUT P4, PT, P4, P0, PT, 0xa2, 0x0 ;  /* 0x000000000000781c */ /* 0x000fe40002781472 */
[----:B------:R-:W-:-:S08]  /*b470*/  @P0 R2UR P4, UR4, R5 ;  /* 0x00000000050402ca */ /* 0x000fd00000080000 */
[----:B------:R-:W-:-:S05]  /*b480*/  @P0 PLOP3.LUT P0, PT, P4, PT, PT, 0x80, 0x0 ;  /* 0x000000000000081c */ /* 0x000fca000270f070 */
[----:B------:R-:W-:Y:S01]  /*b490*/  @!P4 SYNCS.ARRIVE.TRANS64.RED.A0T1 RZ, [UR4+0x2d830], RZ ;  /* 0x02d830ffffffc9a7 */ /* 0x000fe20008200404 */
[----:B------:R-:W-:Y:S07]  /*b4a0*/  @!P4 ARRIVES.LDGSTSBAR.64.TRANSCNT [UR4+0x2d830] ;  /* 0x02d83000ff00c9b0 */ /* 0x000fee0008000a84 */
[----:B------:R-:W-:Y:S05]  /*b4b0*/  @P0 BRA.U.ANY `(.L_x_243) ;  /* 0xfffffffd00e80947 */ /* 0x000fea000393ffff */
[----:B------:R-:W-:Y:S01]  /*b4c0*/  NOP ;  /* 0x0000000000007918 */ /* 0x000fe20000000000 */
[----:B-1----:R-:W2:Y:S02]  /*b4d0*/  LDL R2, [R1+0x38] ;  /* 0x0000380001027983 */ /* 0x002ea40000100800 */
[----:B--2---:R-:W-:-:S13]  /*b4e0*/  ISETP.NE.AND P5, PT, R2, 0x3, PT ;  /* 0x000000030200780c */ /* 0x004fda0003fa5270 */
[----:B------:R-:W-:Y:S05]  /*b4f0*/  @!P5 BRA `(.L_x_244) ;  /* 0x000000000004d947 */ /* 0x000fea0003800000 */
[----:B------:R-:W-:Y:S01]  /*b500*/  BPT.TRAP 0x1 ;  /* 0x000000040000795c */ /* 0x000fe20000300000 */
.L_x_244:
[----:B------:R1:W-:Y:S01]  /*b510*/  SYNCS.ARRIVE.TRANS64.A1T0 RZ, [R5+URZ+0x2d830], RZ ;  /* 0x02d830ff05ff79a7 */ /* 0x0003e2000810003f */
[----:B------:R-:W-:Y:S05]  /*b520*/  @!P5 BRA `(.L_x_245) ;  /* 0x000000000004d947 */ /* 0x000fea0003800000 */
[----:B------:R-:W-:Y:S01]  /*b530*/  BPT.TRAP 0x1 ;  /* 0x000000040000795c */ /* 0x000fe20000300000 */
.L_x_245:
[----:B------:R-:W-:Y:S01]  /*b540*/  SHF.L.U32 R2, R17, 0x1f, RZ ;  /* 0x0000001f11027819 */ /* 0x000fe200000006ff */
[----:B-1----:R-:W-:Y:S01]  /*b550*/  IMAD R5, R10, 0x8, R23 ;  /* 0x000000080a057824 */ /* 0x002fe200078e0217 */
[----:B------:R-:W-:Y:S03]  /*b560*/  BSSY B1, `(.L_x_246) ;  /* 0x0000003000017945 */ /* 0x000fe60003800000 */
[----:B------:R-:W1:Y:S02]  /*b570*/  SYNCS.PHASECHK.TRANS64.TRYWAIT P0, [R5+URZ+0x2d860], R2 ;  /* 0x02d86002050075a7 */ /* 0x000e64000800017f */
[----:B-1----:R-:W-:Y:S05]  /*b580*/  @!P0 BRA `(.L_x_247) ;  /* 0x0000003000708947 */ /* 0x002fea0003800000 */
.L_x_327:
[----:B------:R-:W-:Y:S05]  /*b590*/  BSYNC B1 ;  /* 0x0000000000017941 */ /* 0x000fea0003800000 */
.L_x_246:
[----:B------:R-:W2:Y:S04]  /*b5a0*/  LDL R11, [R1+0xc] ;  /* 0x00000c00010b7983 */ /* 0x000ea80000100800 */
[----:B0-----:R-:W2:Y:S01]  /*b5b0*/  LDL.LU R6, [R1] ;  /* 0x0000000001067983 */ /* 0x001ea20000300800 */
[----:B------:R-:W0:Y:S01]  /*b5c0*/  S2R R12, SR_TID.X ;  /* 0x00000000000c7919 */ /* 0x000e220000002100 */
[----:B------:R-:W-:Y:S01]  /*b5d0*/  UMOV UR4, 0xffffffff ;  /* 0xffffffff00047882 */ /* 0x000fe20000000000 */
[C---:B0-----:R-:W-:Y:S01]  /*b5e0*/  IMAD.SHL.U32 R4, R12.reuse, 0x8, RZ ;  /* 0x000000080c047824 */ /* 0x041fe200078e00ff */
[C---:B------:R-:W-:Y:S01]  /*b5f0*/  LOP3.LUT R3, R12.reuse, 0x7f, RZ, 0xc0, !PT ;  /* 0x0000007f0c037812 */ /* 0x040fe200078ec0ff */
[----:B------:R-:W-:-:S03]  /*b600*/  IMAD.SHL.U32 R7, R12, 0x8, RZ ;  /* 0x000000080c077824 */ /* 0x000fc600078e00ff */
[----:B------:R-:W-:-:S04]  /*b610*/  LOP3.LUT R4, R4, 0xd8, RZ, 0xc0, !PT ;  /* 0x000000d804047812 */ /* 0x000fc800078ec0ff */
[----:B------:R-:W-:Y:S02]  /*b620*/  LOP3.LUT R4, R4, 0x18, R12, 0x78, !PT ;  /* 0x0000001804047812 */ /* 0x000fe400078e780c */
[----:B------:R-:W-:Y:S02]  /*b630*/  SHF.R.U32.HI R3, RZ, 0x2, R3 ;  /* 0x00000002ff037819 */ /* 0x000fe40000011603 */
[----:B------:R-:W-:-:S05]  /*b640*/  LOP3.LUT R4, R4, 0x320, R7, 0xf8, !PT ;  /* 0x0000032004047812 */ /* 0x000fca00078ef807 */
[----:B------:R-:W-:Y:S02]  /*b650*/  IMAD R4, R10, 0x3000, R4 ;  /* 0x000030000a047824 */ /* 0x000fe400078e0204 */
[----:B--2---:R-:W-:-:S04]  /*b660*/  IMAD R6, R6, -0x80, R11 ;  /* 0xffffff8006067824 */ /* 0x004fc800078e020b */
[----:B------:R-:W-:Y:S01]  /*b670*/  IMAD.IADD R6, R6, 0x1, -R3 ;  /* 0x0000000106067824 */ /* 0x000fe200078e0a03 */
[----:B------:R-:W-:Y:S06]  /*b680*/  BRA.DIV UR4, `(.L_x_248) ;  /* 0x0000003204447947 */ /* 0x000fec000b800000 */
[----:B-1----:R-:W0:Y:S01]  /*b690*/  SHFL.IDX PT, R2, R24, RZ, 0x1c1f ;  /* 0x001c1fff18027589 */ /* 0x002e2200000e0000 */
[----:B------:R-:W-:-:S03]  /*b6a0*/  IMAD R4, R4, 0x2, R23 ;  /* 0x0000000204047824 */ /* 0x000fc600078e0217 */
        /* <DEDUP_REMOVED lines=31> */
[----:B0-2---:R0:W1:Y:S02]  /*b8a0*/  SHFL.IDX PT, R2, R24, 0x3, 0x1c1f ;  /* 0x007c1f0018027f89 */ /* 0x00506400000e0000 */
.L_x_337:
[----:B------:R-:W2:Y:S01]  /*b8b0*/  LDL R7, [R1+0x4] ;  /* 0x0000040001077983 */ /* 0x000ea20000100800 */
[----:B-1----:R-:W-:Y:S01]  /*b8c0*/  IADD3 R2, P0, R2, R0, RZ ;  /* 0x0000000002027210 */ /* 0x002fe20007f1e0ff */
[----:B------:R-:W-:Y:S02]  /*b8d0*/  ULDC.64 UR4, c[0x0][0x328] ;  /* 0x0000ca0000047ab9 */ /* 0x000fe40000000a00 */
[----:B------:R-:W-:Y:S01]  /*b8e0*/  IMAD R0, R20, UR4, RZ ;  /* 0x0000000414007c24 */ /* 0x000fe2000f8e02ff */
[----:B------:R-:W-:Y:S02]  /*b8f0*/  IADD3.X R3, RZ, R25, RZ, P0, !PT ;  /* 0x00000019ff037210 */ /* 0x000fe400007fe4ff */
        /* <DEDUP_REMOVED lines=18> */
[----:B------:R-:W-:-:S04]  /*ba20*/  IMAD.WIDE.U32 R2, R18, UR4, R2 ;  /* 0x0000000412027c25 */ /* 0x000fc8000f8e0002 */
[----:B--2---:R-:W-:-:S04]  /*ba30*/  IMAD R0, R7, UR4, RZ ;  /* 0x0000000407007c24 */ /* 0x004fc8000f8e02ff */
[----:B------:R-:W-:Y:S01]  /*ba40*/  IMAD R0, R18, UR5, R0 ;  /* 0x0000000512007c24 */ /* 0x000fe2000f8e0200 */
[----:B------:R-:W-:Y:S02]  /*ba50*/  ULDC.64 UR4, c[0x0][0x318] ;  /* 0x0000c60000047ab9 */ /* 0x000fe40000000a00 */
[----:B0-----:R-:W-:Y:S01]  /*ba60*/  LEA R24, P0, R2, UR4, 0x1 ;  /* 0x0000000402187c11 */ /* 0x001fe2000f8008ff */
[----:B------:R-:W-:-:S05]  /*ba70*/  IMAD.IADD R0, R0, 0x1, R3 ;  /* 0x0000000100007824 */ /* 0x000fca00078e0203 */
[----:B------:R-:W-:Y:S01]  /*ba80*/  LEA.HI.X R0, R2, UR5, R0, 0x1, P0 ;  /* 0x0000000502007c11 */ /* 0x000fe200080f0c00 */
[----:B------:R-:W-:Y:S01]  /*ba90*/  NOP ;  /* 0x0000000000007918 */ /* 0x000fe20000000000 */
[----:B------:R-:W-:-:S13]  /*baa0*/  PLOP3.LUT P0, PT, PT, PT, PT, 0x80, 0x0 ;  /* 0x000000000000781c */ /* 0x000fda0003f0f070 */
.L_x_249:
[----:B------:R-:W-:Y:S02]  /*bab0*/  PLOP3.LUT P4, PT, P4, P0, PT, 0xa2, 0x0 ;  /* 0x000000000000781c */ /* 0x000fe40002781472 */
[----:B------:R-:W-:-:S08]  /*bac0*/  @P0 R2UR P4, UR4, R5 ;  /* 0x00000000050402ca */ /* 0x000fd00000080000 */
[----:B------:R-:W-:-:S05]  /*bad0*/  @P0 PLOP3.LUT P0, PT, P4, PT, PT, 0x80, 0x0 ;  /* 0x000000000000081c */ /* 0x000fca000270f070 */
[----:B------:R-:W-:Y:S01]  /*bae0*/  @!P4 SYNCS.ARRIVE.TRANS64.RED.A0T1 RZ, [UR4+0x2d850], RZ ;  /* 0x02d850ffffffc9a7 */ /* 0x000fe20008200404 */
[----:B------:R-:W-:Y:S07]  /*baf0*/  @!P4 ARRIVES.LDGSTSBAR.64.TRANSCNT [UR4+0x2d850] ;  /* 0x02d85000ff00c9b0 */ /* 0x000fee0008000a84 */
[----:B------:R-:W-:Y:S05]  /*bb00*/  @P0 BRA.U.ANY `(.L_x_249) ;  /* 0xfffffffd00e80947 */ /* 0x000fea000393ffff */
[----:B------:R-:W-:Y:S01]  /*bb10*/  NOP ;  /* 0x0000000000007918 */ /* 0x000fe20000000000 */
[----:B------:R-:W2:Y:S01]  /*bb20*/  LDL R2, [R1+0x38] ;  /* 0x0000380001027983 */ /* 0x000ea20000100800 */
[----:B------:R-:W-:Y:S01]  /*bb30*/  IMAD.MOV.U32 R25, RZ, RZ, R0 ;  /* 0x000000ffff197224 */ /* 0x000fe200078e0000 */
[----:B--2---:R-:W-:-:S13]  /*bb40*/  ISETP.NE.AND P5, PT, R2, 0x3, PT ;  /* 0x000000030200780c */ /* 0x004fda0003fa5270 */
[----:B------:R-:W-:Y:S05]  /*bb50*/  @!P5 BRA `(.L_x_250) ;  /* 0x000000000004d947 */ /* 0x000fea0003800000 */
[----:B------:R-:W-:Y:S01]  /*bb60*/  BPT.TRAP 0x1 ;  /* 0x000000040000795c */ /* 0x000fe20000300000 */
.L_x_250:
[----:B------:R2:W-:Y:S01]  /*bb70*/  STL [R1], R27 ;  /* 0x0000001b01007387 */ /* 0x0005e20000100800 */
[C---:B------:R-:W-:Y:S01]  /*bb80*/  ISETP.GT.AND P0, PT, R27.reuse, RZ, PT ;  /* 0x000000ff1b00720c */ /* 0x040fe20003f04270 */
[----:B------:R2:W-:Y:S01]  /*bb90*/  SYNCS.ARRIVE.TRANS64.A1T0 RZ, [R5+URZ+0x2d850], RZ ;  /* 0x02d850ff05ff79a7 */ /* 0x0005e2000810003f */
[----:B------:R-:W-:Y:S02]  /*bba0*/  VIADD R0, R27, 0xffffffff ;  /* 0xffffffff1b007836 */ /* 0x000fe40000000000 */
[----:B------:R-:W-:Y:S02]  /*bbb0*/  IMAD.MOV.U32 R17, RZ, RZ, R29 ;  /* 0x000000ffff117224 */ /* 0x000fe400078e001d */
[----:B------:R-:W-:-:S07]  /*bbc0*/  IMAD.MOV.U32 R10, RZ, RZ, R26 ;  /* 0x000000ffff0a7224 */ /* 0x000fce00078e001a */
[----:B--2---:R-:W-:Y:S05]  /*bbd0*/  @P0 BRA `(.L_x_251) ;  /* 0xfffffff000440947 */ /* 0x004fea000383ffff */
.L_x_238:
[----:B------:R-:W-:Y:S05]  /*bbe0*/  BSYNC B0 ;  /* 0x0000000000007941 */ /* 0x000fea0003800000 */
.L_x_237:
[----:B------:R-:W2:Y:S01]  /*bbf0*/  S2R R2, SR_TID.X ;  /* 0x0000000000027919 */ /* 0x000ea20000002100 */
[----:B------:R-:W-:Y:S01]  /*bc00*/  BSSY B0, `(.L_x_252) ;  /* 0x0000010000007945 */ /* 0x000fe20003800000 */
[----:B--2---:R-:W-:-:S04]  /*bc10*/  LOP3.LUT R2, R2, 0x7f, RZ, 0xc0, !PT ;  /* 0x0000007f02027812 */ /* 0x004fc800078ec0ff */
[----:B------:R-:W-:-:S13]  /*bc20*/  ISETP.NE.AND P0, PT, R2, RZ, PT ;  /* 0x000000ff0200720c */ /* 0x000fda0003f05270 */
[----:B------:R-:W-:Y:S05]  /*bc30*/  @P0 BRA `(.L_x_253) ;  /* 0x0000000000300947 */ /* 0x000fea0003800000 */
[----:B0-----:R-:W0:Y:S01]  /*bc40*/  S2R R5, SR_LANEID ;  /* 0x0000000000057919 */ /* 0x001e220000000000 */
[----:B------:R-:W-:Y:S01]  /*bc50*/  VOTEU.ANY UR4, UPT, PT ;  /* 0x0000000000047886 */ /* 0x000fe200038e0100 */
[----:B------:R-:W2:Y:S01]  /*bc60*/  LDC.64 R2, c[0x0][0xc60] ;  /* 0x00031800ff027b82 */ /* 0x000ea20000000a00 */
[----:B-1----:R-:W0:Y:S02]  /*bc70*/  FLO.U32 R0, UR4 ;  /* 0x0000000400007d00 */ /* 0x002e2400080e0000 */
[----:B0-----:R-:W-:-:S06]  /*bc80*/  ISETP.EQ.U32.AND P0, PT, R0, R5, PT ;  /* 0x000000050000720c */ /* 0x001fcc0003f02070 */
[----:B------:R-:W2:Y:S07]  /*bc90*/  POPC R5, UR4 ;  /* 0x0000000400057d09 */ /* 0x000eae0008000000 */
[----:B--2---:R-:W2:Y:S01]  /*bca0*/  @P0 ATOMG.E.ADD.STRONG.GPU PT, R3, desc[UR36][R2.64], R5 ;  /* 0x00000005020309a8 */ /* 0x004ea200081ee1e4 */
[----:B------:R-:W0:Y:S02]  /*bcb0*/  S2R R4, SR_LTMASK ;  /* 0x0000000000047919 */ /* 0x000e240000003900 */
[----:B0-----:R-:W-:-:S04]  /*bcc0*/  LOP3.LUT R4, R4, UR4, RZ, 0xc0, !PT ;  /* 0x0000000404047c12 */ /* 0x001fc8000f8ec0ff */
[----:B------:R-:W0:Y:S01]  /*bcd0*/  POPC R7, R4 ;  /* 0x0000000400077309 */ /* 0x000e220000000000 */
[----:B--2---:R-:W0:Y:S02]  /*bce0*/  SHFL.IDX PT, R0, R3, R0, 0x1f ;  /* 0x00001f0003007589 */ /* 0x004e2400000e0000 */
[----:B0-----:R-:W-:-:S07]  /*bcf0*/  IADD3 R16, R0, UR38, R7 ;  /* 0x0000002600107c10 */ /* 0x001fce000fffe007 */
.L_x_253:
[----:B------:R-:W-:Y:S05]  /*bd00*/  BSYNC B0 ;  /* 0x0000000000007941 */ /* 0x000fea0003800000 */
.L_x_252:
[----:B-1----:R-:W2:Y:S02]  /*bd10*/  LDL R0, [R1+0x38] ;  /* 0x0000380001007983 */ /* 0x002ea40000100800 */
[----:B--2---:R-:W-:-:S13]  /*bd20*/  ISETP.NE.AND P0, PT, R0, 0x3, PT ;  /* 0x000000030000780c */ /* 0x004fda0003f05270 */
[----:B------:R-:W-:Y:S05]  /*bd30*/  @!P0 BRA `(.L_x_254) ;  /* 0x0000000000048947 */ /* 0x000fea0003800000 */
[----:B------:R-:W-:Y:S01]  /*bd40*/  BPT.TRAP 0x1 ;  /* 0x000000040000795c */ /* 0x000fe20000300000 */
.L_x_254:
[----:B------:R-:W2:Y:S01]  /*bd50*/  LDL.LU R2, [R1+0xc] ;  /* 0x00000c0001027983 */ /* 0x000ea20000300800 */
[----:B------:R-:W-:Y:S01]  /*bd60*/  IMAD R0, R26, 0x8, R23 ;  /* 0x000000081a007824 */ /* 0x000fe200078e0217 */
[----:B------:R-:W-:Y:S01]  /*bd70*/  SHF.L.U32 R3, R29, 0x1f, RZ ;  /* 0x0000001f1d037819 */ /* 0x000fe200000006ff */
[----:B------:R-:W-:Y:S03]  /*bd80*/  BSSY B0, `(.L_x_255) ;  /* 0x0000004000007945 */ /* 0x000fe60003800000 */
[----:B------:R-:W1:Y:S01]  /*bd90*/  SYNCS.PHASECHK.TRANS64.TRYWAIT P0, [R0+URZ+0x2d860], R3 ;  /* 0x02d86003000075a7 */ /* 0x000e62000800017f */
[----:B--2---:R-:W-:Y:S01]  /*bda0*/  IMAD R6, R27, -0x80, R2 ;  /* 0xffffff801b067824 */ /* 0x004fe200078e0202 */
[----:B-1----:R-:W-:Y:S06]  /*bdb0*/  @!P0 BRA `(.L_x_256) ;  /* 0x0000002c00dc8947 */ /* 0x002fec0003800000 */
.L_x_338:
[----:B------:R-:W-:Y:S05]  /*bdc0*/  BSYNC B0 ;  /* 0x0000000000007941 */ /* 0x000fea0003800000 */
.L_x_255:
[----:B------:R-:W0:Y:S01]  /*bdd0*/  S2R R2, SR_TID.X ;  /* 0x0000000000027919 */ /* 0x000e220000002100 */
[----:B------:R-:W-:Y:S01]  /*bde0*/  UMOV UR4, 0xffffffff ;  /* 0xffffffff00047882 */ /* 0x000fe20000000000 */
[----:B------:R-:W2:Y:S01]  /*bdf0*/  S2R R7, SR_TID.X ;  /* 0x0000000000077919 */ /* 0x000ea20000002100 */
[----:B0-----:R-:W-:Y:S01]  /*be00*/  LOP3.LUT R5, R2, 0x7f, RZ, 0xc0, !PT ;  /* 0x0000007f02057812 */ /* 0x001fe200078ec0ff */
[C---:B--2---:R-:W-:Y:S01]  /*be10*/  IMAD.SHL.U32 R2, R7.reuse, 0x8, RZ ;  /* 0x0000000807027824 */ /* 0x044fe200078e00ff */
[----:B------:R-:W-:Y:S02]  /*be20*/  SHF.L.U32 R4, R7, 0x3, RZ ;  /* 0x0000000307047819 */ /* 0x000fe400000006ff */
[----:B------:R-:W-:Y:S02]  /*be30*/  SHF.R.U32.HI R5, RZ, 0x2, R5 ;  /* 0x00000002ff057819 */ /* 0x000fe40000011605 */
[----:B------:R-:W-:-:S03]  /*be40*/  LOP3.LUT R2, R2, 0xd8, RZ, 0xc0, !PT ;  /* 0x000000d802027812 */ /* 0x000fc600078ec0ff */
[----:B------:R-:W-:Y:S01]  /*be50*/  IMAD.IADD R6, R6, 0x1, -R5 ;  /* 0x0000000106067824 */ /* 0x000fe200078e0a05 */
[----:B------:R-:W-:-:S04]  /*be60*/  LOP3.LUT R2, R2, 0x18, R7, 0x78, !PT ;  /* 0x0000001802027812 */ /* 0x000fc800078e7807 */
[----:B------:R-:W-:-:S05]  /*be70*/  LOP3.LUT R2, R2, 0x320, R4, 0xf8, !PT ;  /* 0x0000032002027812 */ /* 0x000fca00078ef804 */
[----:B------:R-:W-:Y:S01]  /*be80*/  IMAD R4, R26, 0x3000, R2 ;  /* 0x000030001a047824 */ /* 0x000fe200078e0202 */
[----:B------:R-:W-:Y:S06]  /*be90*/  BRA.DIV UR4, `(.L_x_257) ;  /* 0x0000002e04b87947 */ /* 0x000fec000b800000 */
[----:B------:R-:W0:Y:S01]  /*bea0*/  S2R R2, SR_TID.X ;  /* 0x0000000000027919 */ /* 0x000e220000002100 */
[----:B------:R-:W-:Y:S01]  /*beb0*/  ULDC UR4, c[0x0][0x2f4] ;  /* 0x0000bd0000047ab9 */ /* 0x000fe20000000800 */
[----:B------:R-:W-:Y:S01]  /*bec0*/  IMAD R4, R4, 0x2, R23 ;  /* 0x0000000204047824 */ /* 0x000fe200078e0217 */
[----:B------:R-:W2:Y:S04]  /*bed0*/  SHFL.IDX PT, R14, R24, RZ, 0x1c1f ;  /* 0x001c1fff180e7589 */ /* 0x000ea800000e0000 */
[----:B-1----:R-:W1:Y:S01]  /*bee0*/  SHFL.IDX PT, R3, R25, RZ, 0x1c1f ;  /* 0x001c1fff19037589 */ /* 0x002e6200000e0000 */
[----:B0-----:R-:W-:-:S05]  /*bef0*/  IMAD.SHL.U32 R7, R2, 0x8, RZ ;  /* 0x0000000802077824 */ /* 0x001fca00078e00ff */
[----:B------:R-:W-:-:S04]  /*bf00*/  LOP3.LUT R7, R7, 0x18, RZ, 0xc0, !PT ;  /* 0x0000001807077812 */ /* 0x000fc800078ec0ff */
[C---:B------:R-:W-:Y:S01]  /*bf10*/  ISETP.GE.AND P2, PT, R7.reuse, UR4, PT ;  /* 0x0000000407007c0c */ /* 0x040fe2000bf46270 */
[C---:B------:R-:W-:Y:S01]  /*bf20*/  IMAD.SHL.U32 R5, R7.reuse, 0x2, RZ ;  /* 0x0000000207057824 */ /* 0x040fe200078e00ff */
[C---:B------:R-:W-:Y:S02]  /*bf30*/  LOP3.LUT R8, R7.reuse, 0x20, RZ, 0xfc, !PT ;  /* 0x0000002007087812 */ /* 0x040fe400078efcff */
[----:B------:R-:W-:Y:S02]  /*bf40*/  ISETP.LT.OR P4, PT, R6, 0x1, P2 ;  /* 0x000000010600780c */ /* 0x000fe40001781670 */
[----:B--2---:R-:W-:Y:S02]  /*bf50*/  IADD3 R2, P0, R14, R5, RZ ;  /* 0x000000050e027210 */ /* 0x004fe40007f1e0ff */
[----:B------:R-:W-:Y:S01]  /*bf60*/  LOP3.LUT R7, R7, 0x40, RZ, 0xfc, !PT ;  /* 0x0000004007077812 */ /* 0x000fe200078efcff */
[----:B------:R-:W0:Y:S01]  /*bf70*/  SHFL.IDX PT, R14, R24, 0x1, 0x1c1f ;  /* 0x003c1f00180e7f89 */ /* 0x000e2200000e0000 */
[----:B------:R-:W-:Y:S01]  /*bf80*/  ISETP.GE.AND P1, PT, R8, UR4, PT ;  /* 0x0000000408007c0c */ /* 0x000fe2000bf26270 */
[----:B-1----:R-:W-:Y:S01]  /*bf90*/  IMAD.X R3, RZ, RZ, R3, P0 ;  /* 0x000000ffff037224 */ /* 0x002fe200000e0603 */
[----:B------:R-:W-:-:S02]  /*bfa0*/  ISETP.GE.AND P0, PT, R7, UR4, PT ;  /* 0x0000000407007c0c */ /* 0x000fc4000bf06270 */
[----:B------:R-:W-:-:S03]  /*bfb0*/  ISETP.LT.OR P3, PT, R6, 0x1, P1 ;  /* 0x000000010600780c */ /* 0x000fc60000f61670 */
[----:B------:R-:W-:Y:S01]  /*bfc0*/  LDGSTS.E.BYPASS.LTC128B.128 [R4+0x400], desc[UR36][R2.64], !P4 ;  /* 0x0040000002047fae */ /* 0x000fe2000e101d64 */
[----:B------:R-:W-:-:S09]  /*bfd0*/  ISETP.LT.OR P4, PT, R6, 0x1, P0 ;  /* 0x000000010600780c */ /* 0x000fd20000781670 */
[----:B------:R-:W-:Y:S04]  /*bfe0*/  LDGSTS.E.BYPASS.LTC128B.128 [R4+0x2400], desc[UR36][R2.64+0x40], !P3 ;  /* 0x0240004002047fae */ /* 0x000fe8000d901d64 */
[----:B------:R1:W-:Y:S01]  /*bff0*/  LDGSTS.E.BYPASS.LTC128B.128 [R4+0x4400], desc[UR36][R2.64+0x80], !P4 ;  /* 0x0440008002047fae */ /* 0x0003e2000e101d64 */
[----:B------:R-:W-:-:S03]  /*c000*/  ISETP.LT.OR P4, PT, R6, 0x21, P2 ;  /* 0x000000210600780c */ /* 0x000fc60001781670 */
[----:B-1----:R-:W1:Y:S01]  /*c010*/  SHFL.IDX PT, R3, R25, 0x1, 0x1c1f ;  /* 0x003c1f0019037f89 */ /* 0x002e6200000e0000 */
[----:B0-----:R-:W-:-:S03]  /*c020*/  IADD3 R2, P3, R14, R5, RZ ;  /* 0x000000050e027210 */ /* 0x001fc60007f7e0ff */
[----:B------:R-:W0:Y:S02]  /*c030*/  SHFL.IDX PT, R14, R24, 0x2, 0x1c1f ;  /* 0x005c1f00180e7f89 */ /* 0x000e2400000e0000 */
[----:B-1----:R-:W-:Y:S01]  /*c040*/  IMAD.X R3, RZ, RZ, R3, P3 ;  /* 0x000000ffff037224 */ /* 0x002fe200018e0603 */
[----:B------:R-:W-:-:S04]  /*c050*/  ISETP.LT.OR P3, PT, R6, 0x21, P1 ;  /* 0x000000210600780c */ /* 0x000fc80000f61670 */
[----:B------:R-:W-:Y:S01]  /*c060*/  LDGSTS.E.BYPASS.LTC128B.128 [R4+0xc00], desc[UR36][R2.64], !P4 ;  /* 0x00c0000002047fae */ /* 0x000fe2000e101d64 */
[----:B------:R-:W-:-:S08]  /*c070*/  ISETP.LT.OR P4, PT, R6, 0x21, P0 ;  /* 0x000000210600780c */ /* 0x000fd00000781670 */
[----:B------:R-:W-:Y:S05]  /*c080*/  LDGSTS.E.BYPASS.LTC128B.128 [R4+0x2c00], desc[UR36][R2.64+0x40], !P3 ;  /* 0x02c0004002047fae */ /* 0x000fea000d901d64 */
[----:B------:R1:W-:Y:S01]  /*c090*/  LDGSTS.E.BYPASS.LTC128B.128 [R4+0x4c00], desc[UR36][R2.64+0x80], !P4 ;  /* 0x04c0008002047fae */ /* 0x0003e2000e101d64 */
[----:B------:R-:W-:-:S03]  /*c0a0*/  ISETP.LT.OR P4, PT, R6, 0x41, P2 ;  /* 0x000000410600780c */ /* 0x000fc60001781670 */
[----:B-1----:R-:W1:Y:S01]  /*c0b0*/  SHFL.IDX PT, R3, R25, 0x2, 0x1c1f ;  /* 0x005c1f0019037f89 */ /* 0x002e6200000e0000 */
[----:B0-----:R-:W-:-:S03]  /*c0c0*/  IADD3 R2, P3, R14, R5, RZ ;  /* 0x000000050e027210 */ /* 0x001fc60007f7e0ff */
[----:B------:R-:W0:Y:S04]  /*c0d0*/  SHFL.IDX PT, R25, R25, 0x3, 0x1c1f ;  /* 0x007c1f0019197f89 */ /* 0x000e2800000e0000 */
[----:B------:R2:W3:Y:S01]  /*c0e0*/  SHFL.IDX PT, R14, R24, 0x3, 0x1c1f ;  /* 0x007c1f00180e7f89 */ /* 0x0004e200000e0000 */
[----:B-1----:R-:W-:Y:S01]  /*c0f0*/  IMAD.X R3, RZ, RZ, R3, P3 ;  /* 0x000000ffff037224 */ /* 0x002fe200018e0603 */
[----:B------:R-:W-:-:S04]  /*c100*/  ISETP.LT.OR P3, PT, R6, 0x41, P1 ;  /* 0x000000410600780c */ /* 0x000fc80000f61670 */
[----:B------:R2:W-:Y:S01]  /*c110*/  LDGSTS.E.BYPASS.LTC128B.128 [R4+0x1400], desc[UR36][R2.64], !P4 ;  /* 0x0140000002047fae */ /* 0x0005e2000e101d64 */
[----:B------:R-:W-:-:S08]  /*c120*/  ISETP.LT.OR P4, PT, R6, 0x41, P0 ;  /* 0x000000410600780c */ /* 0x000fd00000781670 */
[----:B------:R2:W-:Y:S05]  /*c130*/  LDGSTS.E.BYPASS.LTC128B.128 [R4+0x3400], desc[UR36][R2.64+0x40], !P3 ;  /* 0x0340004002047fae */ /* 0x0005ea000d901d64 */
[----:B0--3--:R2:W-:Y:S02]  /*c140*/  LDGSTS.E.BYPASS.LTC128B.128 [R4+0x5400], desc[UR36][R2.64+0x80], !P4 ;  /* 0x0540008002047fae */ /* 0x0095e4000e101d64 */
.L_x_348:
[C---:B------:R-:W-:Y:S02]  /*c150*/  ISETP.LT.OR P2, PT, R6.reuse, 0x61, P2 ;  /* 0x000000610600780c */ /* 0x040fe40001741670 */
[C---:B------:R-:W-:Y:S02]  /*c160*/  ISETP.LT.OR P1, PT, R6.reuse, 0x61, P1 ;  /* 0x000000610600780c */ /* 0x040fe40000f21670 */
[----:B------:R-:W-:Y:S02]  /*c170*/  ISETP.LT.OR P0, PT, R6, 0x61, P0 ;  /* 0x000000610600780c */ /* 0x000fe40000701670 */
[----:B--2---:R-:W-:-:S04]  /*c180*/  IADD3 R2, P3, R14, R5, RZ ;  /* 0x000000050e027210 */ /* 0x004fc80007f7e0ff */
[----:B------:R-:W-:-:S05]  /*c190*/  IADD3.X R3, RZ, R25, RZ, P3, !PT ;  /* 0x00000019ff037210 */ /* 0x000fca0001ffe4ff */
[----:B------:R-:W-:Y:S01]  /*c1a0*/  @!PT LDS RZ, [RZ] ;  /* 0x00000000fffff984 */ /* 0x000fe20000000800 */
[----:B------:R-:W-:Y:S01]  /*c1b0*/  @!PT LDS RZ, [RZ] ;  /* 0x00000000fffff984 */ /* 0x000fe20000000800 */
[----:B------:R-:W-:Y:S01]  /*c1c0*/  @!PT LDS RZ, [RZ] ;  /* 0x00000000fffff984 */ /* 0x000fe20000000800 */
[----:B------:R0:W-:Y:S04]  /*c1d0*/  LDGSTS.E.BYPASS.LTC128B.128 [R4+0x1c00], desc[UR36][R2.64], !P2 ;  /* 0x01c0000002047fae */ /* 0x0001e8000d101d64 */
[----:B------:R0:W-:Y:S04]  /*c1e0*/  LDGSTS.E.BYPASS.LTC128B.128 [R4+0x3c00], desc[UR36][R2.64+0x40], !P1 ;  /* 0x03c0004002047fae */ /* 0x0001e8000c901d64 */
[----:B------:R0:W-:Y:S01]  /*c1f0*/  LDGSTS.E.BYPASS.LTC128B.128 [R4+0x5c00], desc[UR36][R2.64+0x80], !P0 ;  /* 0x05c0008002047fae */ /* 0x0001e2000c101d64 */
[----:B------:R-:W-:Y:S01]  /*c200*/  PLOP3.LUT P0, PT, PT, PT, PT, 0x80, 0x0 ;  /* 0x000000000000781c */ /* 0x000fe20003f0f070 */
[----:B------:R-:W-:-:S12]  /*c210*/  NOP ;  /* 0x0000000000007918 */ /* 0x000fd80000000000 */
.L_x_258:
[----:B------:R-:W-:Y:S02]  /*c220*/  PLOP3.LUT P1, PT, P1, P0, PT, 0xa2, 0x0 ;  /* 0x000000000000781c */ /* 0x000fe40000f21472 */
[----:B------:R-:W-:-:S08]  /*c230*/  @P0 R2UR P1, UR4, R0 ;  /* 0x00000000000402ca */ /* 0x000fd00000020000 */
[----:B------:R-:W-:-:S05]  /*c240*/  @P0 PLOP3.LUT P0, PT, P1, PT, PT, 0x80, 0x0 ;  /* 0x000000000000081c */ /* 0x000fca0000f0f070 */
[----:B------:R-:W-:Y:S01]  /*c250*/  @!P1 SYNCS.ARRIVE.TRANS64.RED.A0T1 RZ, [UR4+0x2d850], RZ ;  /* 0x02d850ffffff99a7 */ /* 0x000fe20008200404 */
[----:B------:R-:W-:Y:S07]  /*c260*/  @!P1 ARRIVES.LDGSTSBAR.64.TRANSCNT [UR4+0x2d850] ;  /* 0x02d85000ff0099b0 */ /* 0x000fee0008000a84 */
[----:B------:R-:W-:Y:S05]  /*c270*/  @P0 BRA.U.ANY `(.L_x_258) ;  /* 0xfffffffd00e80947 */ /* 0x000fea000393ffff */
[----:B------:R-:W-:Y:S01]  /*c280*/  NOP ;  /* 0x0000000000007918 */ /* 0x000fe20000000000 */
[----:B0-----:R-:W2:Y:S02]  /*c290*/  LDL R2, [R1+0x38] ;  /* 0x0000380001027983 */ /* 0x001ea40000100800 */
[----:B--2---:R-:W-:-:S13]  /*c2a0*/  ISETP.NE.AND P2, PT, R2, 0x3, PT ;  /* 0x000000030200780c */ /* 0x004fda0003f45270 */
[----:B------:R-:W-:Y:S05]  /*c2b0*/  @!P2 BRA `(.L_x_259) ;  /* 0x000000000004a947 */ /* 0x000fea0003800000 */
[----:B------:R-:W-:Y:S01]  /*c2c0*/  BPT.TRAP 0x1 ;  /* 0x000000040000795c */ /* 0x000fe20000300000 */
.L_x_259:
[----:B------:R-:W-:Y:S01]  /*c2d0*/  VIADD R26, R26, 0x1 ;  /* 0x000000011a1a7836 */ /* 0x000fe20000000000 */
[----:B------:R0:W-:Y:S04]  /*c2e0*/  SYNCS.ARRIVE.TRANS64.A1T0 RZ, [R0+URZ+0x2d850], RZ ;  /* 0x02d850ff00ff79a7 */ /* 0x0001e8000810003f */
[----:B------:R-:W-:-:S04]  /*c2f0*/  ISETP.NE.AND P0, PT, R26, 0x2, PT ;  /* 0x000000021a00780c */ /* 0x000fc80003f05270 */
[----:B0-----:R-:W-:Y:S02]  /*c300*/  SEL R0, RZ, 0x1, P0 ;  /* 0x00000001ff007807 */ /* 0x001fe40000000000 */
[----:B------:R-:W-:Y:S02]  /*c310*/  SEL R26, R26, RZ, P0 ;  /* 0x000000ff1a1a7207 */ /* 0x000fe40000000000 */
[----:B------:R-:W-:-:S07]  /*c320*/  LOP3.LUT R29, R29, R0, RZ, 0x3c, !PT ;  /* 0x000000001d1d7212 */ /* 0x000fce00078e3cff */
.L_x_218:
[----:B------:R-:W-:Y:S05]  /*c330*/  BSYNC B7 ;  /* 0x0000000000077941 */ /* 0x000fea0003800000 */
.L_x_216:
[----:B------:R-:W-:-:S13]  /*c340*/  LOP3.LUT P0, RZ, R22, 0x40, RZ, 0xc0, !PT ;  /* 0x0000004016ff7812 */ /* 0x000fda000780c0ff */
[----:B------:R-:W-:Y:S05]  /*c350*/  @!P0 BRA `(.L_x_260) ;  /* 0x0000000000248947 */ /* 0x000fea0003800000 */
[----:B------:R-:W-:Y:S05]  /*c360*/  WARPSYNC.ALL ;  /* 0x0000000000007948 */ /* 0x000fea0003800000 */
[----:B------:R-:W1:Y:S08]  /*c370*/  S2UR UR5, SR_CgaCtaId ;  /* 0x00000000000579c3 */ /* 0x000e700000008800 */
[----:B------:R-:W-:Y:S06]  /*c380*/  BAR.SYNC.DEFER_BLOCKING 0x5, 0x200 ;  /* 0x0148000000007b1d */ /* 0x000fec0000010000 */
[----:B------:R-:W-:-:S02]  /*c390*/  UMOV UR4, 0x400 ;  /* 0x0000040000047882 */ /* 0x000fc40000000000 */
[----:B-1----:R-:W-:-:S06]  /*c3a0*/  ULEA UR4, UR5, UR4, 0x18 ;  /* 0x0000000405047291 */ /* 0x002fcc000f8ec03f */
[----:B------:R-:W-:-:S05]  /*c3b0*/  IMAD.U32 R23, RZ, RZ, UR4 ;  /* 0x00000004ff177e24 */ /* 0x000fca000f8e00ff */
[----:B------:R1:W2:Y:S01]  /*c3c0*/  LDS.128 R16, [R23+0x2d8d0] ;  /* 0x02d8d00017107984 */ /* 0x0002a20000000c00 */
[----:B------:R-:W-:Y:S06]  /*c3d0*/  BAR.ARV 0x4, 0x200 ;  /* 0x0108000000007b1d */ /* 0x000fec0000002000 */
[----:B------:R-:W-:Y:S05]  /*c3e0*/  BRA `(.L_x_261) ;  /* 0x0000000800407947 */ /* 0x000fea0003800000 */
.L_x_260:
[----:B0-----:R-:W0:Y:S01]  /*c3f0*/  S2R R0, SR_TID.X ;  /* 0x0000000000007919 */ /* 0x001e220000002100 */
[----:B------:R-:W-:Y:S01]  /*c400*/  UMOV UR4, 0xffffffff ;  /* 0xffffffff00047882 */ /* 0x000fe20000000000 */
[----:B0-----:R-:W-:-:S04]  /*c410*/  LOP3.LUT R8, R0, 0x1f, RZ, 0xc0, !PT ;  /* 0x0000001f00087812 */ /* 0x001fc800078ec0ff */
[----:B------:R-:W-:Y:S01]  /*c420*/  ISETP.NE.AND P0, PT, R8, 0x1f, PT ;  /* 0x0000001f0800780c */ /* 0x000fe20003f05270 */
[----:B------:R-:W-:-:S12]  /*c430*/  BRA.DIV UR4, `(.L_x_262) ;  /* 0x0000002e04c07947 */ /* 0x000fd8000b800000 */
[----:B------:R-:W-:Y:S01]  /*c440*/  IMAD.IADD R5, R19, 0x1, R8 ;  /* 0x0000000113057824 */ /* 0x000fe200078e0208 */
[----:B------:R-:W-:-:S04]  /*c450*/  ULDC UR4, c[0x0][0xc3c] ;  /* 0x00030f0000047ab9 */ /* 0x000fc80000000800 */
[----:B------:R-:W-:-:S13]  /*c460*/  ISETP.GE.OR P1, PT, R5, UR4, !P0 ;  /* 0x0000000405007c0c */ /* 0x000fda000c726670 */
[----:B------:R-:W0:Y:S02]  /*c470*/  @!P1 LDC.64 R2, c[0x0][0xc80] ;  /* 0x00032000ff029b82 */ /* 0x000e240000000a00 */
[----:B0-----:R-:W-:-:S06]  /*c480*/  @!P1 IMAD.WIDE R2, R5, 0x4, R2 ;  /* 0x0000000405029825 */ /* 0x001fcc00078e0202 */
[----:B------:R0:W2:Y:S01]  /*c490*/  @!P1 LDG.E R3, desc[UR36][R2.64] ;  /* 0x0000002402039981 */ /* 0x0000a2000c1e1900 */
[C---:B------:R-:W-:Y:S02]  /*c4a0*/  ISETP.GE.U32.AND P2, PT, R8.reuse, 0x2, PT ;  /* 0x000000020800780c */ /* 0x040fe40003f46070 */
[C---:B------:R-:W-:Y:S01]  /*c4b0*/  ISETP.GE.U32.AND P3, PT, R8.reuse, 0x4, PT ;  /* 0x000000040800780c */ /* 0x040fe20003f66070 */
[----:B------:R-:W-:Y:S01]  /*c4c0*/  SHFL.IDX PT, R0, R16, RZ, 0x1f ;  /* 0x00001fff10007589 */ /* 0x000fe200000e0000 */
[C---:B------:R-:W-:Y:S02]  /*c4d0*/  ISETP.GE.U32.AND P4, PT, R8.reuse, 0x8, PT ;  /* 0x000000080800780c */ /* 0x040fe40003f86070 */
[C---:B------:R-:W-:Y:S01]  /*c4e0*/  ISETP.GE.U32.AND P5, PT, R8.reuse, 0x10, PT ;  /* 0x000000100800780c */ /* 0x040fe20003fa6070 */
[----:B------:R-:W-:Y:S01]  /*c4f0*/  SHFL.IDX PT, R4, R16, 0x1, 0x1f ;  /* 0x00201f0010047f89 */ /* 0x000fe200000e0000 */
[----:B0-----:R-:W-:Y:S02]  /*c500*/  IMAD.MOV.U32 R2, RZ, RZ, RZ ;  /* 0x000000ffff027224 */ /* 0x001fe400078e00ff */
[----:B--2---:R-:W-:Y:S01]  /*c510*/  @!P1 IMAD.MOV.U32 R2, RZ, RZ, R3 ;  /* 0x000000ffff029224 */ /* 0x004fe200078e0003 */
[----:B------:R-:W-:-:S04]  /*c520*/  ISETP.NE.AND P1, PT, R8, RZ, PT ;  /* 0x000000ff0800720c */ /* 0x000fc80003f25270 */
        /* <DEDUP_REMOVED lines=15> */
[----:B------:R0:W1:Y:S02]  /*c620*/  SHFL.IDX PT, R14, R3, 0x1f, 0x1f ;  /* 0x03e01f00030e7f89 */ /* 0x00006400000e0000 */
.L_x_358:
[----:B------:R-:W-:Y:S02]  /*c630*/  ULDC UR4, c[0x0][0xc38] ;  /* 0x00030e0000047ab9 */ /* 0x000fe40000000800 */
[----:B------:R-:W-:-:S04]  /*c640*/  IMAD.U32 R16, RZ, RZ, UR4 ;  /* 0x00000004ff107e24 */ /* 0x000fc8000f8e00ff */
[----:B-1----:R-:W-:-:S04]  /*c650*/  IMAD R5, R14, R16, RZ ;  /* 0x000000100e057224 */ /* 0x002fc800078e02ff */
[----:B------:R-:W-:-:S05]  /*c660*/  IMAD.IADD R4, R4, 0x1, R5 ;  /* 0x0000000104047824 */ /* 0x000fca00078e0205 */
[----:B------:R-:W-:-:S13]  /*c670*/  ISETP.GT.AND P6, PT, R4, R0, PT ;  /* 0x000000000400720c */ /* 0x000fda0003fc4270 */
[----:B------:R-:W-:Y:S05]  /*c680*/  @P6 BRA `(.L_x_263) ;  /* 0x00000000009c6947 */ /* 0x000fea0003800000 */
.L_x_268:
[----:B------:R-:W1:Y:S01]  /*c690*/  LDC R6, c[0x0][0xc3c] ;  /* 0x00030f00ff067b82 */ /* 0x000e620000000800 */
[----:B------:R-:W-:-:S05]  /*c6a0*/  VIADD R19, R19, 0x1f ;  /* 0x0000001f13137836 */ /* 0x000fca0000000000 */
[----:B-1----:R-:W-:-:S13]  /*c6b0*/  ISETP.GE.AND P6, PT, R19, R6, PT ;  /* 0x000000061300720c */ /* 0x002fda0003fc6270 */
[----:B------:R-:W-:Y:S05]  /*c6c0*/  @P6 BRA `(.L_x_264) ;  /* 0x0000000400446947 */ /* 0x000fea0003800000 */
[----:B------:R-:W1:Y:S01]  /*c6d0*/  S2R R2, SR_TID.X ;  /* 0x0000000000027919 */ /* 0x000e620000002100 */
[----:B------:R-:W-:Y:S01]  /*c6e0*/  BSSY B0, `(.L_x_265) ;  /* 0x0000009000007945 */ /* 0x000fe20003800000 */
[----:B-1----:R-:W-:-:S05]  /*c6f0*/  LOP3.LUT R2, R2, 0x1f, RZ, 0xc0, !PT ;  /* 0x0000001f02027812 */ /* 0x002fca00078ec0ff */
[----:B------:R-:W-:Y:S02]  /*c700*/  IMAD.IADD R5, R19, 0x1, R2 ;  /* 0x0000000113057824 */ /* 0x000fe400078e0202 */
[----:B------:R-:W-:-:S03]  /*c710*/  IMAD.MOV.U32 R2, RZ, RZ, RZ ;  /* 0x000000ffff027224 */ /* 0x000fc600078e00ff */
[----:B------:R-:W-:-:S13]  /*c720*/  ISETP.GE.OR P6, PT, R5, R6, !P0 ;  /* 0x000000060500720c */ /* 0x000fda00047c6670 */
[----:B------:R-:W-:Y:S05]  /*c730*/  @P6 BRA `(.L_x_266) ;  /* 0x00000000000c6947 */ /* 0x000fea0003800000 */
[----:B0-----:R-:W0:Y:S02]  /*c740*/  LDC.64 R2, c[0x0][0xc80] ;  /* 0x00032000ff027b82 */ /* 0x001e240000000a00 */
[----:B0-----:R-:W-:-:S06]  /*c750*/  IMAD.WIDE R2, R5, 0x4, R2 ;  /* 0x0000000405027825 */ /* 0x001fcc00078e0202 */
[----:B------:R1:W5:Y:S02]  /*c760*/  LDG.E R2, desc[UR36][R2.64] ;  /* 0x0000002402027981 */ /* 0x000364000c1e1900 */
.L_x_266:
[----:B------:R-:W-:Y:S05]  /*c770*/  BSYNC B0 ;  /* 0x0000000000007941 */ /* 0x000fea0003800000 */
.L_x_265:
[----:B------:R-:W-:-:S03]  /*c780*/  UMOV UR4, 0xffffffff ;  /* 0xffffffff00047882 */ /* 0x000fc60000000000 */
[----:B------:R-:W-:Y:S05]  /*c790*/  BRA.DIV UR4, `(.L_x_267) ;  /* 0x00000032040c7947 */ /* 0x000fea000b800000 */
[----:B-----5:R-:W2:Y:S02]  /*c7a0*/  SHFL.UP PT, R14, R2, 0x1, RZ ;  /* 0x04200000020e7989 */ /* 0x020ea400000e00ff */
[----:B--2---:R-:W-:-:S05]  /*c7b0*/  SEL R13, R14, RZ, P1 ;  /* 0x000000ff0e0d7207 */ /* 0x004fca0000800000 */
[----:B------:R-:W-:-:S05]  /*c7c0*/  IMAD.IADD R13, R2, 0x1, R13 ;  /* 0x00000001020d7824 */ /* 0x000fca00078e020d */
[----:B------:R-:W2:Y:S02]  /*c7d0*/  SHFL.UP PT, R14, R13, 0x2, RZ ;  /* 0x044000000d0e7989 */ /* 0x000ea400000e00ff */
[----:B--2---:R-:W-:-:S05]  /*c7e0*/  SEL R14, R14, RZ, P2 ;  /* 0x000000ff0e0e7207 */ /* 0x004fca0001000000 */
[----:B01----:R-:W-:-:S05]  /*c7f0*/  IMAD.IADD R3, R13, 0x1, R14 ;  /* 0x000000010d037824 */ /* 0x003fca00078e020e */
        /* <DEDUP_REMOVED lines=9> */
[----:B------:R0:W1:Y:S02]  /*c890*/  SHFL.IDX PT, R14, R3, 0x1f, 0x1f ;  /* 0x03e01f00030e7f89 */ /* 0x00006400000e0000 */
.L_x_366:
[----:B------:R-:W-:Y:S02]  /*c8a0*/  ULDC UR4, c[0x0][0xc38] ;  /* 0x00030e0000047ab9 */ /* 0x000fe40000000800 */
[----:B------:R-:W-:-:S04]  /*c8b0*/  IMAD.U32 R16, RZ, RZ, UR4 ;  /* 0x00000004ff107e24 */ /* 0x000fc8000f8e00ff */
[----:B-1----:R-:W-:-:S04]  /*c8c0*/  IMAD R5, R14, R16, RZ ;  /* 0x000000100e057224 */ /* 0x002fc800078e02ff */
[----:B------:R-:W-:-:S05]  /*c8d0*/  IMAD.IADD R4, R5, 0x1, R4 ;  /* 0x0000000105047824 */ /* 0x000fca00078e0204 */
[----:B------:R-:W-:-:S13]  /*c8e0*/  ISETP.GT.AND P6, PT, R4, R0, PT ;  /* 0x000000000400720c */ /* 0x000fda0003fc4270 */
[----:B------:R-:W-:Y:S05]  /*c8f0*/  @!P6 BRA `(.L_x_268) ;  /* 0xfffffffc0064e947 */ /* 0x000fea000383ffff */
.L_x_263:
[----:B------:R-:W-:Y:S01]  /*c900*/  IMAD.IADD R5, R4, 0x1, -R5 ;  /* 0x0000000104057824 */ /* 0x000fe200078e0a05 */
[----:B------:R-:W-:-:S03]  /*c910*/  UMOV UR4, 0xffffffff ;  /* 0xffffffff00047882 */ /* 0x000fc60000000000 */
[----:B------:R-:W-:-:S05]  /*c920*/  IMAD R7, R3, R16, R5 ;  /* 0x0000001003077224 */ /* 0x000fca00078e0205 */
[----:B------:R-:W-:Y:S01]  /*c930*/  ISETP.GT.AND P6, PT, R7, R0, PT ;  /* 0x000000000700720c */ /* 0x000fe20003fc4270 */
[----:B------:R-:W-:-:S12]  /*c940*/  BRA.DIV UR4, `(.L_x_269) ;  /* 0x00000032045c7947 */ /* 0x000fd8000b800000 */
[----:B------:R-:W-:-:S04]  /*c950*/  VOTE.ANY R6, PT, !P6 ;  /* 0x0000000000067806 */ /* 0x000fc800070e0100 */
[----:B------:R-:W1:Y:S02]  /*c960*/  POPC R4, R6 ;  /* 0x0000000600047309 */ /* 0x000e640000000000 */
[----:B-1----:R1:W2:Y:S02]  /*c970*/  SHFL.IDX PT, R17, R2, R4, 0x1f ;  /* 0x00001f0402117589 */ /* 0x0022a400000e0000 */
.L_x_370:
[----:B------:R-:W-:Y:S01]  /*c980*/  ISETP.NE.AND P0, PT, R6, RZ, PT ;  /* 0x000000ff0600720c */ /* 0x000fe20003f05270 */
[----:B------:R-:W-:-:S12]  /*c990*/  IMAD.MOV.U32 R14, RZ, RZ, RZ ;  /* 0x000000ffff0e7224 */ /* 0x000fd800078e00ff */
[----:B------:R-:W-:Y:S05]  /*c9a0*/  @!P0 BRA `(.L_x_270) ;  /* 0x0000000000108947 */ /* 0x000fea0003800000 */
[----:B------:R-:W-:Y:S01]  /*c9b0*/  UMOV UR4, 0xffffffff ;  /* 0xffffffff00047882 */ /* 0x000fe20000000000 */
[----:B------:R-:W-:Y:S02]  /*c9c0*/  VIADD R12, R4, 0xffffffff ;  /* 0xffffffff040c7836 */ /* 0x000fe40000000000 */
[----:B------:R-:W-:Y:S05]  /*c9d0*/  BRA.DIV UR4, `(.L_x_271) ;  /* 0x0000003204807947 */ /* 0x000fea000b800000 */
[----:B------:R3:W4:Y:S02]  /*c9e0*/  SHFL.IDX PT, R14, R3, R12, 0x1f ;  /* 0x00001f0c030e7589 */ /* 0x00072400000e0000 */
.L_x_270:
[----:B--2---:R-:W-:Y:S01]  /*c9f0*/  IABS R6, R17 ;  /* 0x0000001100067213 */ /* 0x004fe20000000000 */
[----:B----4-:R-:W-:Y:S01]  /*ca00*/  IMAD R16, R14, R16, R5 ;  /* 0x000000100e107224 */ /* 0x010fe200078e0205 */
[----:B------:R-:W-:Y:S01]  /*ca10*/  IADD3 R19, R4, R19, RZ ;  /* 0x0000001304137210 */ /* 0x000fe20007ffe0ff */
[----:B-1----:R-:W-:Y:S01]  /*ca20*/  IMAD.MOV.U32 R2, RZ, RZ, RZ ;  /* 0x000000ffff027224 */ /* 0x002fe200078e00ff */
[----:B------:R-:W1:Y:S01]  /*ca30*/  I2F.RP R7, R6 ;  /* 0x0000000600077306 */ /* 0x000e620000209400 */
[----:B------:R-:W-:-:S07]  /*ca40*/  IMAD.IADD R0, R0, 0x1, -R16 ;  /* 0x0000000100007824 */ /* 0x000fce00078e0a10 */
[----:B-1----:R-:W0:Y:S02]  /*ca50*/  MUFU.RCP R7, R7 ;  /* 0x0000000700077308 */ /* 0x002e240000001000 */
[----:B0--3--:R-:W-:-:S06]  /*ca60*/  VIADD R3, R7, 0xffffffe ;  /* 0x0ffffffe07037836 */ /* 0x009fcc0000000000 */
[----:B------:R-:W0:Y:S02]  /*ca70*/  F2I.FTZ.U32.TRUNC.NTZ R3, R3 ;  /* 0x0000000300037305 */ /* 0x000e24000021f000 */
[----:B0-----:R-:W-:-:S05]  /*ca80*/  IADD3 R5, RZ, -R3, RZ ;  /* 0x80000003ff057210 */ /* 0x001fca0007ffe0ff */
[----:B------:R-:W-:-:S04]  /*ca90*/  IMAD R5, R5, R6, RZ ;  /* 0x0000000605057224 */ /* 0x000fc800078e02ff */
[----:B------:R-:W-:Y:S01]  /*caa0*/  IMAD.HI.U32 R2, R3, R5, R2 ;  /* 0x0000000503027227 */ /* 0x000fe200078e0002 */
[----:B------:R-:W-:Y:S02]  /*cab0*/  IABS R5, R17 ;  /* 0x0000001100057213 */ /* 0x000fe40000000000 */
[----:B------:R-:W-:-:S03]  /*cac0*/  IABS R3, R0 ;  /* 0x0000000000037213 */ /* 0x000fc60000000000 */
[----:B------:R-:W-:Y:S02]  /*cad0*/  IMAD.MOV R5, RZ, RZ, -R5 ;  /* 0x000000ffff057224 */ /* 0x000fe400078e0a05 */
        /* <DEDUP_REMOVED lines=11> */
[----:B------:R-:W-:-:S05]  /*cb90*/  @!P1 LOP3.LUT R2, RZ, R17, RZ, 0x33, !PT ;  /* 0x00000011ff029212 */ /* 0x000fca00078e33ff */
[--C-:B------:R-:W-:Y:S02]  /*cba0*/  IMAD.MOV R3, RZ, RZ, -R2.reuse ;  /* 0x000000ffff037224 */ /* 0x100fe400078e0a02 */
[----:B------:R-:W-:Y:S02]  /*cbb0*/  IMAD.MOV.U32 R18, RZ, RZ, R2 ;  /* 0x000000ffff127224 */ /* 0x000fe400078e0002 */
[----:B------:R-:W-:Y:S01]  /*cbc0*/  IMAD R17, R17, R3, R0 ;  /* 0x0000000311117224 */ /* 0x000fe200078e0200 */
[----:B------:R-:W-:Y:S06]  /*cbd0*/  BRA `(.L_x_272) ;  /* 0x00000000001c7947 */ /* 0x000fec0003800000 */
.L_x_264:
[----:B------:R-:W-:Y:S01]  /*cbe0*/  UMOV UR4, URZ ;  /* 0x0000003f00047c82 */ /* 0x000fe20008000000 */
[----:B------:R-:W-:Y:S01]  /*cbf0*/  UMOV UR5, URZ ;  /* 0x0000003f00057c82 */ /* 0x000fe20008000000 */
[----:B------:R-:W-:Y:S01]  /*cc00*/  ULDC UR6, c[0x0][0xc3c] ;  /* 0x00030f0000067ab9 */ /* 0x000fe20000000800 */
[----:B------:R-:W-:Y:S02]  /*cc10*/  IMAD.MOV.U32 R16, RZ, RZ, R0 ;  /* 0x000000ffff107224 */ /* 0x000fe400078e0000 */
[----:B------:R-:W-:Y:S02]  /*cc20*/  IMAD.U32 R17, RZ, RZ, UR4 ;  /* 0x00000004ff117e24 */ /* 0x000fe4000f8e00ff */
[----:B------:R-:W-:Y:S02]  /*cc30*/  IMAD.U32 R18, RZ, RZ, UR5 ;  /* 0x00000005ff127e24 */ /* 0x000fe4000f8e00ff */
[----:B------:R-:W-:-:S07]  /*cc40*/  IMAD.U32 R19, RZ, RZ, UR6 ;  /* 0x00000006ff137e24 */ /* 0x000fce000f8e00ff */
.L_x_272:
[----:B------:R-:W1:Y:S01]  /*cc50*/  S2R R0, SR_TID.X ;  /* 0x0000000000007919 */ /* 0x000e620000002100 */
[----:B------:R-:W-:Y:S05]  /*cc60*/  WARPSYNC.ALL ;  /* 0x0000000000007948 */ /* 0x000fea0003800000 */
[----:B------:R-:W-:Y:S01]  /*cc70*/  BAR.SYNC.DEFER_BLOCKING 0x4, 0x200 ;  /* 0x0108000000007b1d */ /* 0x000fe20000010000 */
[----:B-1----:R-:W-:-:S04]  /*cc80*/  LOP3.LUT R0, R0, 0x1f, RZ, 0xc0, !PT ;  /* 0x0000001f00007812 */ /* 0x002fc800078ec0ff */
[----:B------:R-:W-:-:S13]  /*cc90*/  ISETP.NE.AND P0, PT, R0, RZ, PT ;  /* 0x000000ff0000720c */ /* 0x000fda0003f05270 */
[----:B0-----:R-:W0:Y:S01]  /*cca0*/  @!P0 S2R R3, SR_CgaCtaId ;  /* 0x0000000000038919 */ /* 0x001e220000008800 */
[----:B------:R-:W-:-:S04]  /*ccb0*/  @!P0 MOV R0, 0x400 ;  /* 0x0000040000008802 */ /* 0x000fc80000000f00 */
[----:B0-----:R-:W-:-:S05]  /*ccc0*/  @!P0 LEA R23, R3, R0, 0x18 ;  /* 0x0000000003178211 */ /* 0x001fca00078ec0ff */
[----:B------:R0:W-:Y:S01]  /*ccd0*/  @!P0 STS.128 [R23+0x2d8d0], R16 ;  /* 0x02d8d01017008388 */ /* 0x0001e20000000c00 */
[----:B------:R-:W-:Y:S06]  /*cce0*/  BAR.ARV 0x5, 0x200 ;  /* 0x0148000000007b1d */ /* 0x000fec0000002000 */
.L_x_261:
[----:B------:R-:W-:Y:S02]  /*ccf0*/  ULDC UR4, c[0x0][0xc3c] ;  /* 0x00030f0000047ab9 */ /* 0x000fe40000000800 */
[----:B--2---:R-:W-:-:S13]  /*cd00*/  ISETP.GE.AND P0, PT, R19, UR4, PT ;  /* 0x0000000413007c0c */ /* 0x004fda000bf06270 */
[----:B------:R-:W-:Y:S05]  /*cd10*/  @!P0 BRA `(.L_x_273) ;  /* 0xffffffb800f48947 */ /* 0x000fea000383ffff */
[----:B------:R-:W-:Y:S05]  /*cd20*/  BSYNC B8 ;  /* 0x0000000000087941 */ /* 0x000fea0003800000 */
.L_x_212:
[----:B0-----:R-:W2:Y:S01]  /*cd30*/  LDL.LU R0, [R1+0x30] ;  /* 0x0000300001007983 */ /* 0x001ea20000300800 */
[----:B------:R-:W-:Y:S01]  /*cd40*/  BSSY B0, `(.L_x_274) ;  /* 0x000000b000007945 */ /* 0x000fe20003800000 */
[----:B------:R-:W0:Y:S01]  /*cd50*/  S2R R5, SR_CgaCtaId ;  /* 0x0000000000057919 */ /* 0x000e220000008800 */
[----:B--2---:R-:W-:-:S05]  /*cd60*/  VIADD R0, R0, 0x1 ;  /* 0x0000000100007836 */ /* 0x004fca0000000000 */
[----:B------:R-:W-:-:S04]  /*cd70*/  LEA.HI R2, R0, R0, RZ, 0x1 ;  /* 0x0000000000027211 */ /* 0x000fc800078f08ff */
[----:B------:R-:W-:Y:S02]  /*cd80*/  LOP3.LUT R3, R2, 0xfffffffe, RZ, 0xc0, !PT ;  /* 0xfffffffe02037812 */ /* 0x000fe400078ec0ff */
[----:B------:R-:W-:-:S03]  /*cd90*/  MOV R2, 0x400 ;  /* 0x0000040000027802 */ /* 0x000fc60000000f00 */
[----:B------:R-:W-:Y:S01]  /*cda0*/  IMAD.IADD R0, R0, 0x1, -R3 ;  /* 0x0000000100007824 */ /* 0x000fe200078e0a03 */
[----:B0-----:R-:W-:-:S04]  /*cdb0*/  LEA R5, R5, R2, 0x18 ;  /* 0x0000000205057211 */ /* 0x001fc800078ec0ff */
[----:B------:R-:W-:-:S04]  /*cdc0*/  SHF.L.U32 R0, R0, 0x1f, RZ ;  /* 0x0000001f00007819 */ /* 0x000fc800000006ff */
[----:B------:R-:W0:Y:S02]  /*cdd0*/  SYNCS.PHASECHK.TRANS64.TRYWAIT P0, [R5+URZ+0x2d820], R0 ;  /* 0x02d82000050075a7 */ /* 0x000e24000800017f */
[----:B0-----:R-:W-:Y:S05]  /*cde0*/  @!P0 BRA `(.L_x_275) ;  /* 0x0000002c00a08947 */ /* 0x001fea0003800000 */
.L_x_373:
[----:B------:R-:W-:Y:S05]  /*cdf0*/  BSYNC B0 ;  /* 0x0000000000007941 */ /* 0x000fea0003800000 */
.L_x_274:
[----:B------:R-:W-:-:S03]  /*ce00*/  UMOV UR4, 0xffffffff ;  /* 0xffffffff00047882 */ /* 0x000fc60000000000 */
[----:B------:R-:W-:Y:S05]  /*ce10*/  BRA.DIV UR4, `(.L_x_276) ;  /* 0x0000002e04a87947 */ /* 0x000fea000b800000 */
[----:B0-----:R-:W0:Y:S02]  /*ce20*/  S2R R0, SR_TID.X ;  /* 0x0000000000007919 */ /* 0x001e240000002100 */
[----:B0-----:R-:W-:-:S04]  /*ce30*/  SHF.R.U32.HI R0, RZ, 0x5, R0 ;  /* 0x00000005ff007819 */ /* 0x001fc80000011600 */
[----:B------:R-:W-:-:S05]  /*ce40*/  LOP3.LUT R0, R0, 0x3, RZ, 0xc0, !PT ;  /* 0x0000000300007812 */ /* 0x000fca00078ec0ff */
[----:B------:R0:W2:Y:S02]  /*ce50*/  SHFL.IDX PT, R14, R0, RZ, 0x1f ;  /* 0x00001fff000e7589 */ /* 0x0000a400000e0000 */
.L_x_376:
[----:B--2---:R-:W-:Y:S01]  /*ce60*/  ISETP.NE.AND P0, PT, R14, RZ, PT ;  /* 0x000000ff0e00720c */ /* 0x004fe20003f05270 */
[----:B------:R-:W-:-:S12]  /*ce70*/  BSSY B0, `(.L_x_277) ;  /* 0x0000024000007945 */ /* 0x000fd80003800000 */
[----:B------:R-:W-:Y:S05]  /*ce80*/  @P0 BRA `(.L_x_278) ;  /* 0x0000000000880947 */ /* 0x000fea0003800000 */
[----:B------:R-:W-:-:S03]  /*ce90*/  UMOV UR4, 0xffffffff ;  /* 0xffffffff00047882 */ /* 0x000fc60000000000 */
[----:B------:R-:W-:Y:S05]  /*cea0*/  BRA.DIV UR4, `(.L_x_279) ;  /* 0x0000002e04b87947 */ /* 0x000fea000b800000 */
[----:B------:R-:W-:-:S13]  /*ceb0*/  ELECT P6, URZ, PT ;  /* 0x00000000003f782f */ /* 0x000fda00038c0000 */
.L_x_379:
[----:B------:R-:W-:Y:S05]  /*cec0*/  @!P6 BRA `(.L_x_278) ;  /* 0x000000000078e947 */ /* 0x000fea0003800000 */
[----:B0-----:R-:W2:Y:S02]  /*ced0*/  LDL.LU R0, [R1+0x1c] ;  /* 0x00001c0001007983 */ /* 0x001ea40000300800 */
[----:B--2---:R-:W-:-:S04]  /*cee0*/  LOP3.LUT R0, R0, 0x2, RZ, 0xfc, !PT ;  /* 0x0000000200007812 */ /* 0x004fc800078efcff */
[----:B------:R-:W-:-:S13]  /*cef0*/  ISETP.NE.AND P0, PT, R0, 0x3, PT ;  /* 0x000000030000780c */ /* 0x000fda0003f05270 */
[----:B------:R-:W-:Y:S05]  /*cf00*/  @!P0 BRA `(.L_x_280) ;  /* 0x0000000000048947 */ /* 0x000fea0003800000 */
[----:B------:R-:W-:Y:S01]  /*cf10*/  BPT.TRAP 0x1 ;  /* 0x000000040000795c */ /* 0x000fe20000300000 */
.L_x_280:
[C---:B------:R-:W-:Y:S01]  /*cf20*/  IMAD R3, R26.reuse, 0x8, R5 ;  /* 0x000000081a037824 */ /* 0x040fe200078e0205 */
[----:B------:R-:W-:Y:S02]  /*cf30*/  SHF.L.U32 R2, R29, 0x1f, RZ ;  /* 0x0000001f1d027819 */ /* 0x000fe400000006ff */
[----:B------:R-:W-:Y:S02]  /*cf40*/  IADD3 R26, R26, 0x1, RZ ;  /* 0x000000011a1a7810 */ /* 0x000fe40007ffe0ff */
[----:B------:R-:W0:Y:S02]  /*cf50*/  SYNCS.PHASECHK.TRANS64.TRYWAIT P1, [R3+URZ+0x2d840], R2 ;  /* 0x02d84002030075a7 */ /* 0x000e24000802017f */
[----:B------:R-:W-:-:S04]  /*cf60*/  ISETP.NE.AND P2, PT, R26, 0x2, PT ;  /* 0x000000021a00780c */ /* 0x000fc80003f45270 */
[----:B------:R-:W-:Y:S01]  /*cf70*/  SEL R0, RZ, 0x1, P2 ;  /* 0x00000001ff007807 */ /* 0x000fe20001000000 */
[----:B0-----:R-:W-:Y:S08]  /*cf80*/  @!P1 BRA `(.L_x_281) ;  /* 0x0000002c00a09947 */ /* 0x001ff00003800000 */
.L_x_380:
[----:B------:R-:W-:Y:S02]  /*cf90*/  SEL R26, R26, RZ, P2 ;  /* 0x000000ff1a1a7207 */ /* 0x000fe40001000000 */
[----:B------:R-:W-:Y:S01]  /*cfa0*/  LOP3.LUT R0, R29, R0, RZ, 0x3c, !PT ;  /* 0x000000001d007212 */ /* 0x000fe200078e3cff */
[----:B------:R-:W-:Y:S06]  /*cfb0*/  @!P0 BRA `(.L_x_282) ;  /* 0x0000000000048947 */ /* 0x000fec0003800000 */
[----:B------:R-:W-:Y:S01]  /*cfc0*/  BPT.TRAP 0x1 ;  /* 0x000000040000795c */ /* 0x000fe20000300000 */
.L_x_282:
[----:B------:R-:W-:Y:S01]  /*cfd0*/  IMAD R5, R26, 0x8, R5 ;  /* 0x000000081a057824 */ /* 0x000fe200078e0205 */
[----:B------:R-:W-:-:S04]  /*cfe0*/  SHF.L.U32 R0, R0, 0x1f, RZ ;  /* 0x0000001f00007819 */ /* 0x000fc800000006ff */
[----:B------:R-:W2:Y:S02]  /*cff0*/  SYNCS.PHASECHK.TRANS64.TRYWAIT P1, [R5+URZ+0x2d840], R0 ;  /* 0x02d84000050075a7 */ /* 0x000ea4000802017f */
[----:B--2---:R-:W-:Y:S05]  /*d000*/  @!P1 BRA `(.L_x_283) ;  /* 0x0000002c00949947 */ /* 0x004fea0003800000 */
.L_x_381:
[----:B------:R-:W-:Y:S05]  /*d010*/  @!P0 BRA `(.L_x_284) ;  /* 0x0000000000048947 */ /* 0x000fea0003800000 */
[----:B------:R-:W-:Y:S01]  /*d020*/  BPT.TRAP 0x1 ;  /* 0x000000040000795c */ /* 0x000fe20000300000 */
.L_x_284:
[----:B------:R-:W3:Y:S02]  /*d030*/  SYNCS.PHASECHK.TRANS64.TRYWAIT P1, [R3+URZ+0x2d860], R2 ;  /* 0x02d86002030075a7 */ /* 0x000ee4000802017f */
[----:B---3--:R-:W-:Y:S05]  /*d040*/  @!P1 BRA `(.L_x_285) ;  /* 0x0000002c00989947 */ /* 0x008fea0003800000 */
.L_x_382:
[----:B------:R-:W-:Y:S05]  /*d050*/  @!P0 BRA `(.L_x_286) ;  /* 0x0000000000048947 */ /* 0x000fea0003800000 */
[----:B------:R-:W-:Y:S01]  /*d060*/  BPT.TRAP 0x1 ;  /* 0x000000040000795c */ /* 0x000fe20000300000 */
.L_x_286:
[----:B----4-:R4:W0:Y:S02]  /*d070*/  SYNCS.PHASECHK.TRANS64.TRYWAIT P0, [R5+URZ+0x2d860], R0 ;  /* 0x02d86000050075a7 */ /* 0x010824000800017f */
[----:B0-----:R-:W-:Y:S05]  /*d080*/  @!P0 NANOSLEEP.SYNCS 0x989680 ;  /* 0x009896800000895d */ /* 0x001fea0003900000 */
[----:B------:R-:W0:Y:S02]  /*d090*/  @!P0 SYNCS.PHASECHK.TRANS64 P0, [R5+URZ+0x2d860], R0 ;  /* 0x02d86000050085a7 */ /* 0x000e24000800007f */
[----:B0-----:R-:W-:Y:S05]  /*d0a0*/  @!P0 BRA `(.L_x_286) ;  /* 0xfffffffc00f08947 */ /* 0x001fea000383ffff */
.L_x_278:
[----:B------:R-:W-:Y:S05]  /*d0b0*/  BSYNC B0 ;  /* 0x0000000000007941 */ /* 0x000fea0003800000 */
.L_x_277:
[----:B------:R-:W-:Y:S05]  /*d0c0*/  EXIT ;  /* 0x000000000000794d */ /* 0x000fea0003800000 */
.L_x_168:
[----:B0-----:R-:W-:-:S04]  /*d0d0*/  IMAD.U32 R3, RZ, RZ, UR40 ;  /* 0x00000028ff037e24 */ /* 0x001fc8000f8e00ff */
[----:B------:R0:W1:Y:S03]  /*d0e0*/  SYNCS.PHASECHK.TRANS64.TRYWAIT P1, [R3+URZ+0x2d800], R0 ;  /* 0x02d80000030075a7 */ /* 0x000066000802017f */
[----:B-1----:R-:W-:Y:S05]  /*d0f0*/  @!P1 NANOSLEEP.SYNCS 0x989680 ;  /* 0x009896800000995d */ /* 0x002fea0003900000 */
[----:B------:R-:W1:Y:S02]  /*d100*/  @!P1 SYNCS.PHASECHK.TRANS64 P1, [R3+URZ+0x2d800], R0 ;  /* 0x02d80000030095a7 */ /* 0x000e64000802007f */
[----:B-1----:R-:W-:Y:S05]  /*d110*/  @!P1 BRA `(.L_x_168) ;  /* 0xfffffffc00ec9947 */ /* 0x002fea000383ffff */
[----:B------:R-:W-:Y:S05]  /*d120*/  BRA `(.L_x_287) ;  /* 0xffffff4400087947 */ /* 0x000fea000383ffff */
.L_x_172:
[----:B-1----:R1:W2:Y:S02]  /*d130*/  SYNCS.PHASECHK.TRANS64.TRYWAIT P1, [R4+URZ+0x2d830], R3 ;  /* 0x02d83003040075a7 */ /* 0x0022a4000802017f */
[----:B--2---:R-:W-:Y:S05]  /*d140*/  @!P1 NANOSLEEP.SYNCS 0x989680 ;  /* 0x009896800000995d */ /* 0x004fea0003900000 */
[----:B------:R-:W2:Y:S02]  /*d150*/  @!P1 SYNCS.PHASECHK.TRANS64 P1, [R4+URZ+0x2d830], R3 ;  /* 0x02d83003040095a7 */ /* 0x000ea4000802007f */
[----:B--2---:R-:W-:Y:S05]  /*d160*/  @!P1 BRA `(.L_x_172) ;  /* 0xfffffffc00f09947 */ /* 0x004fea000383ffff */
[----:B------:R-:W-:Y:S05]  /*d170*/  BRA `(.L_x_171) ;  /* 0xffffff4400247947 */ /* 0x000fea000383ffff */
.L_x_178:
[----:B-1----:R-:W-:-:S04]  /*d180*/  IMAD.U32 R3, RZ, RZ, UR7 ;  /* 0x00000007ff037e24 */ /* 0x002fc8000f8e00ff */
[----:B------:R1:W2:Y:S03]  /*d190*/  SYNCS.PHASECHK.TRANS64.TRYWAIT P1, [R3+URZ+0x2d830], R0 ;  /* 0x02d83000030075a7 */ /* 0x0002a6000802017f */
[----:B--2---:R-:W-:Y:S05]  /*d1a0*/  @!P1 NANOSLEEP.SYNCS 0x989680 ;  /* 0x009896800000995d */ /* 0x004fea0003900000 */
[----:B------:R-:W2:Y:S02]  /*d1b0*/  @!P1 SYNCS.PHASECHK.TRANS64 P1, [R3+URZ+0x2d830], R0 ;  /* 0x02d83000030095a7 */ /* 0x000ea4000802007f */
[----:B--2---:R-:W-:Y:S05]  /*d1c0*/  @!P1 BRA `(.L_x_178) ;  /* 0xfffffffc00ec9947 */ /* 0x004fea000383ffff */
[----:B------:R-:W-:Y:S05]  /*d1d0*/  BRA `(.L_x_175) ;  /* 0xffffff6800087947 */ /* 0x000fea000383ffff */
.L_x_182:
[----:B-1----:R-:W-:-:S04]  /*d1e0*/  IMAD.U32 R3, RZ, RZ, UR7 ;  /* 0x00000007ff037e24 */ /* 0x002fc8000f8e00ff */
[----:B------:R1:W2:Y:S03]  /*d1f0*/  SYNCS.PHASECHK.TRANS64.TRYWAIT P1, [R3+URZ+0x2d850], R0 ;  /* 0x02d85000030075a7 */ /* 0x0002a6000802017f */
[----:B--2---:R-:W-:Y:S05]  /*d200*/  @!P1 NANOSLEEP.SYNCS 0x989680 ;  /* 0x009896800000995d */ /* 0x004fea0003900000 */
[----:B------:R-:W2:Y:S02]  /*d210*/  @!P1 SYNCS.PHASECHK.TRANS64 P1, [R3+URZ+0x2d850], R0 ;  /* 0x02d85000030095a7 */ /* 0x000ea4000802007f */
[----:B--2---:R-:W-:Y:S05]  /*d220*/  @!P1 BRA `(.L_x_182) ;  /* 0xfffffffc00ec9947 */ /* 0x004fea000383ffff */
[----:B------:R-:W-:Y:S05]  /*d230*/  BRA `(.L_x_179) ;  /* 0xffffff6800b87947 */ /* 0x000fea000383ffff */
.L_x_189:
[----:B-1----:R-:W-:-:S04]  /*d240*/  IMAD.U32 R9, RZ, RZ, UR4 ;  /* 0x00000004ff097e24 */ /* 0x002fc8000f8e00ff */
[----:B------:R1:W2:Y:S03]  /*d250*/  SYNCS.PHASECHK.TRANS64.TRYWAIT P1, [R9+URZ+0x2d850], R4 ;  /* 0x02d85004090075a7 */ /* 0x0002a6000802017f */
[----:B--2---:R-:W-:Y:S05]  /*d260*/  @!P1 NANOSLEEP.SYNCS 0x989680 ;  /* 0x009896800000995d */ /* 0x004fea0003900000 */
[----:B------:R-:W2:Y:S02]  /*d270*/  @!P1 SYNCS.PHASECHK.TRANS64 P1, [R9+URZ+0x2d850], R4 ;  /* 0x02d85004090095a7 */ /* 0x000ea4000802007f */
[----:B--2---:R-:W-:Y:S05]  /*d280*/  @!P1 BRA `(.L_x_189) ;  /* 0xfffffffc00ec9947 */ /* 0x004fea000383ffff */
[----:B------:R-:W-:Y:S05]  /*d290*/  BRA `(.L_x_188) ;  /* 0xffffff8400e87947 */ /* 0x000fea000383ffff */
.L_x_224:
[----:B------:R-:W0:Y:S01]  /*d2a0*/  S2R R20, SR_TID.X ;  /* 0x0000000000147919 */ /* 0x000e220000002100 */
[----:B------:R-:W-:Y:S01]  /*d2b0*/  BSSY B0, `(.L_x_288) ;  /* 0x000000a000007945 */ /* 0x000fe20003800000 */
[----:B------:R-:W-:Y:S01]  /*d2c0*/  IMAD.MOV.U32 R12, RZ, RZ, RZ ;  /* 0x000000ffff0c7224 */ /* 0x000fe200078e00ff */
[----:B------:R-:W-:Y:S01]  /*d2d0*/  MOV R15, 0xffffffff ;  /* 0xffffffff000f7802 */ /* 0x000fe20000000f00 */
[----:B------:R-:W-:Y:S01]  /*d2e0*/  IMAD.MOV.U32 R11, RZ, RZ, 0x1f ;  /* 0x0000001fff0b7424 */ /* 0x000fe200078e00ff */
[----:B0-----:R-:W-:-:S04]  /*d2f0*/  SHF.R.U32.HI R9, RZ, 0x5, R20 ;  /* 0x00000005ff097819 */ /* 0x001fc80000011614 */
[----:B------:R-:W-:-:S05]  /*d300*/  LOP3.LUT R9, R9, 0x3, RZ, 0xc0, !PT ;  /* 0x0000000309097812 */ /* 0x000fca00078ec0ff */
[----:B------:R-:W-:-:S07]  /*d310*/  IMAD.MOV.U32 R13, RZ, RZ, R9 ;  /* 0x000000ffff0d7224 */ /* 0x000fce00078e0009 */
[----:B-----5:R-:W-:Y:S05]  /*d320*/  WARPSYNC.COLLECTIVE R15, `(.L_x_289) ;  /* 0x000000000f087348 */ /* 0x020fea0003c00000 */
[----:B------:R0:W1:Y:S02]  /*d330*/  SHFL.IDX P6, R14, R13, R12, R11 ;  /* 0x0000000c0d0e7389 */ /* 0x00006400000c000b */
[----:B01---5:R-:W-:Y:S01]  /*d340*/  ENDCOLLECTIVE ;  /* 0x000000000000791b */ /* 0x023fe20003800000 */
.L_x_289:
[----:B------:R-:W-:Y:S05]  /*d350*/  BSYNC B0 ;  /* 0x0000000000007941 */ /* 0x000fea0003800000 */
.L_x_288:
[----:B------:R-:W-:Y:S05]  /*d360*/  BRA `(.L_x_290) ;  /* 0xffffffc000cc7947 */ /* 0x000fea000383ffff */
.L_x_227:
[----:B-1----:R1:W2:Y:S02]  /*d370*/  SYNCS.PHASECHK.TRANS64.TRYWAIT P0, [R2+URZ+0x2d840], R3 ;  /* 0x02d84003020075a7 */ /* 0x0022a4000800017f */
[----:B--2---:R-:W-:Y:S05]  /*d380*/  @!P0 NANOSLEEP.SYNCS 0x989680 ;  /* 0x009896800000895d */ /* 0x004fea0003900000 */
[----:B------:R-:W2:Y:S02]  /*d390*/  @!P0 SYNCS.PHASECHK.TRANS64 P0, [R2+URZ+0x2d840], R3 ;  /* 0x02d84003020085a7 */ /* 0x000ea4000800007f */
[----:B--2---:R-:W-:Y:S05]  /*d3a0*/  @!P0 BRA `(.L_x_227) ;  /* 0xfffffffc00f08947 */ /* 0x004fea000383ffff */
[----:B------:R-:W-:Y:S05]  /*d3b0*/  BRA `(.L_x_291) ;  /* 0xffffffc4002c7947 */ /* 0x000fea000383ffff */
.L_x_228:
        /* <DEDUP_REMOVED lines=8> */
.L_x_293:
[----:B------:R-:W-:Y:S05]  /*d440*/  BSYNC B0 ;  /* 0x0000000000007941 */ /* 0x000fea0003800000 */
.L_x_292:
[----:B------:R-:W-:Y:S01]  /*d450*/  IMAD.MOV.U32 R13, RZ, RZ, R0 ;  /* 0x000000ffff0d7224 */ /* 0x000fe200078e0000 */
[----:B------:R-:W-:Y:S01]  /*d460*/  MOV R15, 0xffffffff ;  /* 0xffffffff000f7802 */ /* 0x000fe20000000f00 */
[----:B------:R-:W-:Y:S02]  /*d470*/  IMAD.MOV.U32 R12, RZ, RZ, RZ ;  /* 0x000000ffff0c7224 */ /* 0x000fe400078e00ff */
[----:B------:R-:W-:Y:S02]  /*d480*/  IMAD.MOV.U32 R11, RZ, RZ, 0x1c1f ;  /* 0x00001c1fff0b7424 */ /* 0x000fe400078e00ff */
[----:B------:R-:W-:Y:S02]  /*d490*/  IMAD.MOV.U32 R4, RZ, RZ, R14 ;  /* 0x000000ffff047224 */ /* 0x000fe400078e000e */
[----:B------:R-:W-:-:S07]  /*d4a0*/  @P0 IMAD R8, R7, 0x2, R23 ;  /* 0x0000000207080824 */ /* 0x000fce00078e0217 */
[----:B------:R-:W-:Y:S05]  /*d4b0*/  WARPSYNC.COLLECTIVE R15, `(.L_x_294) ;  /* 0x000000000f087348 */ /* 0x000fea0003c00000 */
[----:B------:R0:W1:Y:S02]  /*d4c0*/  SHFL.IDX P6, R14, R13, R12, R11 ;  /* 0x0000000c0d0e7389 */ /* 0x00006400000c000b */
[----:B01----:R-:W-:Y:S01]  /*d4d0*/  ENDCOLLECTIVE ;  /* 0x000000000000791b */ /* 0x003fe20003800000 */
.L_x_294:
[----:B------:R-:W-:Y:S02]  /*d4e0*/  IMAD.MOV.U32 R13, RZ, RZ, R6 ;  /* 0x000000ffff0d7224 */ /* 0x000fe400078e0006 */
[----:B------:R-:W-:Y:S02]  /*d4f0*/  IMAD.MOV.U32 R12, RZ, RZ, 0x1 ;  /* 0x00000001ff0c7424 */ /* 0x000fe400078e00ff */
[----:B------:R-:W-:-:S07]  /*d500*/  IMAD.MOV.U32 R5, RZ, RZ, R14 ;  /* 0x000000ffff057224 */ /* 0x000fce00078e000e */
[----:B------:R-:W-:Y:S05]  /*d510*/  WARPSYNC.COLLECTIVE R15, `(.L_x_295) ;  /* 0x000000000f087348 */ /* 0x000fea0003c00000 */
[----:B------:R0:W1:Y:S02]  /*d520*/  SHFL.IDX P6, R14, R13, R12, R11 ;  /* 0x0000000c0d0e7389 */ /* 0x00006400000c000b */
[----:B01----:R-:W-:Y:S01]  /*d530*/  ENDCOLLECTIVE ;  /* 0x000000000000791b */ /* 0x003fe20003800000 */
.L_x_295:
[----:B------:R-:W-:-:S05]  /*d540*/  @P0 LEA R5, P1, R9, R5, 0x1 ;  /* 0x0000000509050211 */ /* 0x000fca00078208ff */
[----:B------:R-:W-:Y:S01]  /*d550*/  @P0 IMAD.X R4, RZ, RZ, R4, P1 ;  /* 0x000000ffff040224 */ /* 0x000fe200008e0604 */
[----:B------:R-:W-:-:S04]  /*d560*/  ISETP.GE.AND P1, PT, R3, 0x21, PT ;  /* 0x000000210300780c */ /* 0x000fc80003f26270 */
        /* <DEDUP_REMOVED lines=9> */
[----:B------:R0:W-:Y:S02]  /*d600*/  @P0 LDGSTS.E.BYPASS.LTC128B.128 [R8+0x19400], desc[UR36][R4.64+0x80], !P2 ;  /* 0x1940008004080fae */ /* 0x0001e4000d101d64 */
[----:B0-----:R-:W-:-:S07]  /*d610*/  IMAD.MOV.U32 R4, RZ, RZ, R14 ;  /* 0x000000ffff047224 */ /* 0x001fce00078e000e */
[----:B------:R-:W-:Y:S05]  /*d620*/  WARPSYNC.COLLECTIVE R15, `(.L_x_296) ;  /* 0x000000000f087348 */ /* 0x000fea0003c00000 */
[----:B------:R0:W1:Y:S02]  /*d630*/  SHFL.IDX P6, R14, R13, R12, R11 ;  /* 0x0000000c0d0e7389 */ /* 0x00006400000c000b */
[----:B01----:R-:W-:Y:S01]  /*d640*/  ENDCOLLECTIVE ;  /* 0x000000000000791b */ /* 0x003fe20003800000 */
.L_x_296:
[----:B------:R-:W-:Y:S02]  /*d650*/  @P1 IMAD R8, R7, 0x2, R23 ;  /* 0x0000000207081824 */ /* 0x000fe400078e0217 */
[----:B------:R-:W-:Y:S02]  /*d660*/  IMAD.MOV.U32 R13, RZ, RZ, R6 ;  /* 0x000000ffff0d7224 */ /* 0x000fe400078e0006 */
[----:B------:R-:W-:Y:S02]  /*d670*/  IMAD.MOV.U32 R12, RZ, RZ, 0x2 ;  /* 0x00000002ff0c7424 */ /* 0x000fe400078e00ff */
[----:B------:R-:W-:-:S07]  /*d680*/  IMAD.MOV.U32 R5, RZ, RZ, R14 ;  /* 0x000000ffff057224 */ /* 0x000fce00078e000e */
[----:B------:R-:W-:Y:S05]  /*d690*/  WARPSYNC.COLLECTIVE R15, `(.L_x_297) ;  /* 0x000000000f087348 */ /* 0x000fea0003c00000 */
[----:B------:R0:W1:Y:S02]  /*d6a0*/  SHFL.IDX P6, R14, R13, R12, R11 ;  /* 0x0000000c0d0e7389 */ /* 0x00006400000c000b */
[----:B01----:R-:W-:Y:S01]  /*d6b0*/  ENDCOLLECTIVE ;  /* 0x000000000000791b */ /* 0x003fe20003800000 */
.L_x_297:
[----:B------:R-:W-:-:S04]  /*d6c0*/  @P1 LEA R5, P0, R9, R5, 0x1 ;  /* 0x0000000509051211 */ /* 0x000fc800078008ff */
[----:B------:R-:W-:-:S04]  /*d6d0*/  @P1 IADD3.X R4, RZ, R4, RZ, P0, !PT ;  /* 0x00000004ff041210 */ /* 0x000fc800007fe4ff */
        /* <DEDUP_REMOVED lines=15> */
.L_x_298:
[----:B------:R-:W-:Y:S01]  /*d7d0*/  @P1 IMAD R8, R7, 0x2, R23 ;  /* 0x0000000207081824 */ /* 0x000fe200078e0217 */
[----:B------:R-:W-:Y:S01]  /*d7e0*/  MOV R13, R6 ;  /* 0x00000006000d7202 */ /* 0x000fe20000000f00 */
[----:B------:R-:W-:Y:S02]  /*d7f0*/  IMAD.MOV.U32 R12, RZ, RZ, 0x3 ;  /* 0x00000003ff0c7424 */ /* 0x000fe400078e00ff */
[----:B------:R-:W-:-:S07]  /*d800*/  IMAD.MOV.U32 R5, RZ, RZ, R14 ;  /* 0x000000ffff057224 */ /* 0x000fce00078e000e */
[----:B------:R-:W-:Y:S05]  /*d810*/  WARPSYNC.COLLECTIVE R15, `(.L_x_299) ;  /* 0x000000000f087348 */ /* 0x000fea0003c00000 */
[----:B------:R0:W1:Y:S02]  /*d820*/  SHFL.IDX P6, R14, R13, R12, R11 ;  /* 0x0000000c0d0e7389 */ /* 0x00006400000c000b */
[----:B01----:R-:W-:Y:S01]  /*d830*/  ENDCOLLECTIVE ;  /* 0x000000000000791b */ /* 0x003fe20003800000 */
.L_x_299:
[----:B------:R-:W-:-:S05]  /*d840*/  @P1 LEA R5, P0, R9, R5, 0x1 ;  /* 0x0000000509051211 */ /* 0x000fca00078008ff */
[----:B------:R-:W-:-:S05]  /*d850*/  @P1 IMAD.X R4, RZ, RZ, R4, P0 ;  /* 0x000000ffff041224 */ /* 0x000fca00000e0604 */
[----:B------:R-:W-:Y:S01]  /*d860*/  @P1 LOP3.LUT R5, R5, R4, RZ, 0x3c, !PT ;  /* 0x0000000405051212 */ /* 0x000fe200078e3cff */
[----:B------:R-:W-:-:S03]  /*d870*/  IMAD.MOV.U32 R13, RZ, RZ, R0 ;  /* 0x000000ffff0d7224 */ /* 0x000fc600078e0000 */
[----:B------:R-:W-:-:S04]  /*d880*/  @P1 LOP3.LUT R4, R5, R4, RZ, 0x3c, !PT ;  /* 0x0000000405041212 */ /* 0x000fc800078e3cff */
[----:B------:R-:W-:Y:S01]  /*d890*/  @P1 LOP3.LUT R5, R5, R4, RZ, 0x3c, !PT ;  /* 0x0000000405051212 */ /* 0x000fe200078e3cff */
[----:B------:R-:W-:-:S07]  /*d8a0*/  IMAD.MOV.U32 R6, RZ, RZ, R14 ;  /* 0x000000ffff067224 */ /* 0x000fce00078e000e */
[----:B------:R-:W-:Y:S05]  /*d8b0*/  WARPSYNC.COLLECTIVE R15, `(.L_x_300) ;  /* 0x000000000f087348 */ /* 0x000fea0003c00000 */
[----:B------:R0:W1:Y:S02]  /*d8c0*/  SHFL.IDX P6, R14, R13, R12, R11 ;  /* 0x0000000c0d0e7389 */ /* 0x00006400000c000b */
[----:B01----:R-:W-:Y:S01]  /*d8d0*/  ENDCOLLECTIVE ;  /* 0x000000000000791b */ /* 0x003fe20003800000 */
.L_x_300:
[----:B------:R-:W-:Y:S01]  /*d8e0*/  @!PT LDS RZ, [RZ] ;  /* 0x00000000fffff984 */ /* 0x000fe20000000800 */
[----:B------:R-:W-:Y:S01]  /*d8f0*/  @!PT LDS RZ, [RZ] ;  /* 0x00000000fffff984 */ /* 0x000fe20000000800 */
[----:B------:R-:W-:Y:S01]  /*d900*/  @!PT LDS RZ, [RZ] ;  /* 0x00000000fffff984 */ /* 0x000fe20000000800 */
[----:B------:R0:W-:Y:S04]  /*d910*/  @P1 LDGSTS.E.BYPASS.LTC128B.128 [R8+0x16400], desc[UR36][R4.64], !P4 ;  /* 0x1640000004081fae */ /* 0x0001e8000e101d64 */
[----:B------:R0:W-:Y:S04]  /*d920*/  @P1 LDGSTS.E.BYPASS.LTC128B.128 [R8+0x18400], desc[UR36][R4.64+0x40], !P3 ;  /* 0x1840004004081fae */ /* 0x0001e8000d901d64 */
[----:B------:R0:W-:Y:S01]  /*d930*/  @P1 LDGSTS.E.BYPASS.LTC128B.128 [R8+0x1a400], desc[UR36][R4.64+0x80], !P2 ;  /* 0x1a40008004081fae */ /* 0x0001e2000d101d64 */
[----:B------:R-:W-:Y:S01]  /*d940*/  IMAD.MOV.U32 R0, RZ, RZ, R14 ;  /* 0x000000ffff007224 */ /* 0x000fe200078e000e */
[----:B------:R-:W-:Y:S06]  /*d950*/  BRA `(.L_x_301) ;  /* 0xffffffc000fc7947 */ /* 0x000fec000383ffff */
.L_x_233:
[----:B------:R-:W2:Y:S04]  /*d960*/  LDL.LU R11, [R1+0x28] ;  /* 0x00002800010b7983 */ /* 0x000ea80000300800 */
[----:B------:R0:W5:Y:S01]  /*d970*/  LDL R9, [R1+0x18] ;  /* 0x0000180001097983 */ /* 0x0001620000100800 */
[----:B------:R-:W-:Y:S02]  /*d980*/  IMAD.MOV.U32 R13, RZ, RZ, R0 ;  /* 0x000000ffff0d7224 */ /* 0x000fe400078e0000 */
[----:B------:R-:W-:Y:S02]  /*d990*/  IMAD.MOV.U32 R12, RZ, RZ, RZ ;  /* 0x000000ffff0c7224 */ /* 0x000fe400078e00ff */
[----:B------:R-:W-:Y:S02]  /*d9a0*/  IMAD.MOV.U32 R15, RZ, RZ, -0x1 ;  /* 0xffffffffff0f7424 */ /* 0x000fe400078e00ff */
[----:B------:R-:W-:-:S02]  /*d9b0*/  IMAD R17, R17, 0xc0, R21 ;  /* 0x000000c011117824 */ /* 0x000fc400078e0215 */
[----:B--2---:R-:W-:Y:S02]  /*d9c0*/  IMAD R2, R11, R10, RZ ;  /* 0x0000000a0b027224 */ /* 0x004fe400078e02ff */
[----:B0-----:R-:W-:-:S07]  /*d9d0*/  IMAD.MOV.U32 R11, RZ, RZ, 0x1c1f ;  /* 0x00001c1fff0b7424 */ /* 0x001fce00078e00ff */
[----:B-----5:R-:W-:Y:S05]  /*d9e0*/  WARPSYNC.COLLECTIVE R15, `(.L_x_302) ;  /* 0x000000000f087348 */ /* 0x020fea0003c00000 */
[----:B------:R0:W1:Y:S02]  /*d9f0*/  SHFL.IDX P6, R14, R13, R12, R11 ;  /* 0x0000000c0d0e7389 */ /* 0x00006400000c000b */
[----:B01---5:R-:W-:Y:S01]  /*da00*/  ENDCOLLECTIVE ;  /* 0x000000000000791b */ /* 0x023fe20003800000 */
.L_x_302:
[----:B------:R-:W-:Y:S01]  /*da10*/  IMAD.MOV.U32 R13, RZ, RZ, R4 ;  /* 0x000000ffff0d7224 */ /* 0x000fe200078e0004 */
[----:B------:R-:W-:-:S07]  /*da20*/  MOV R6, R14 ;  /* 0x0000000e00067202 */ /* 0x000fce0000000f00 */
[----:B------:R-:W-:Y:S05]  /*da30*/  WARPSYNC.COLLECTIVE R15, `(.L_x_303) ;  /* 0x000000000f087348 */ /* 0x000fea0003c00000 */
[----:B------:R0:W1:Y:S02]  /*da40*/  SHFL.IDX P6, R14, R13, R12, R11 ;  /* 0x0000000c0d0e7389 */ /* 0x00006400000c000b */
[----:B01----:R-:W-:Y:S01]  /*da50*/  ENDCOLLECTIVE ;  /* 0x000000000000791b */ /* 0x003fe20003800000 */
.L_x_303:
[----:B------:R-:W-:Y:S01]  /*da60*/  ISETP.GE.AND P2, PT, R17, R2, PT ;  /* 0x000000021100720c */ /* 0x000fe20003f46270 */
[----:B------:R-:W-:Y:S02]  /*da70*/  IMAD.MOV.U32 R13, RZ, RZ, R0 ;  /* 0x000000ffff0d7224 */ /* 0x000fe400078e0000 */
[----:B------:R-:W-:Y:S02]  /*da80*/  IMAD.MOV.U32 R12, RZ, RZ, 0x1 ;  /* 0x00000001ff0c7424 */ /* 0x000fe400078e00ff */
[----:B------:R-:W-:-:S08]  /*da90*/  IMAD.MOV.U32 R5, RZ, RZ, R14 ;  /* 0x000000ffff057224 */ /* 0x000fd000078e000e */
[----:B------:R-:W-:Y:S05]  /*daa0*/  WARPSYNC.COLLECTIVE R15, `(.L_x_304) ;  /* 0x000000000f087348 */ /* 0x000fea0003c00000 */
[----:B------:R0:W1:Y:S02]  /*dab0*/  SHFL.IDX P6, R14, R13, R12, R11 ;  /* 0x0000000c0d0e7389 */ /* 0x00006400000c000b */
[----:B01----:R-:W-:Y:S01]  /*dac0*/  ENDCOLLECTIVE ;  /* 0x000000000000791b */ /* 0x003fe20003800000 */
.L_x_304:
[----:B------:R-:W-:-:S05]  /*dad0*/  @!P2 LEA R5, P4, R20, R5, 0x1 ;  /* 0x000000051405a211 */ /* 0x000fca00078808ff */
[----:B------:R-:W-:-:S04]  /*dae0*/  @!P2 IMAD.X R6, RZ, RZ, R6, P4 ;  /* 0x000000ffff06a224 */ /* 0x000fc800020e0606 */
[----:B------:R-:W-:Y:S02]  /*daf0*/  @!P2 IMAD.MOV.U32 R7, RZ, RZ, R6 ;  /* 0x000000ffff07a224 */ /* 0x000fe400078e0006 */
[----:B------:R-:W-:Y:S02]  /*db00*/  @!P2 IMAD.MOV.U32 R6, RZ, RZ, R5 ;  /* 0x000000ffff06a224 */ /* 0x000fe400078e0005 */
[----:B------:R-:W-:-:S03]  /*db10*/  IMAD.MOV.U32 R13, RZ, RZ, R4 ;  /* 0x000000ffff0d7224 */ /* 0x000fc600078e0004 */
[----:B------:R-:W-:Y:S01]  /*db20*/  @!PT LDS RZ, [RZ] ;  /* 0x00000000fffff984 */ /* 0x000fe20000000800 */
[----:B------:R-:W-:Y:S01]  /*db30*/  @!PT LDS RZ, [RZ] ;  /* 0x00000000fffff984 */ /* 0x000fe20000000800 */
[----:B------:R-:W-:Y:S01]  /*db40*/  @!PT LDS RZ, [RZ] ;  /* 0x00000000fffff984 */ /* 0x000fe20000000800 */
[----:B------:R-:W-:Y:S04]  /*db50*/  @!P2 LDGSTS.E.BYPASS.LTC128B.128 [R9+0xc400], desc[UR36][R6.64], !P3 ;  /* 0x0c4000000609afae */ /* 0x000fe8000d901d64 */
[----:B------:R-:W-:Y:S04]  /*db60*/  @!P2 LDGSTS.E.BYPASS.LTC128B.128 [R9+0xf400], desc[UR36][R6.64+0x40], !P0 ;  /* 0x0f4000400609afae */ /* 0x000fe8000c101d64 */
[----:B------:R0:W-:Y:S02]  /*db70*/  @!P2 LDGSTS.E.BYPASS.LTC128B.128 [R9+0x12400], desc[UR36][R6.64+0x80], !P1 ;  /* 0x124000800609afae */ /* 0x0001e4000c901d64 */
[----:B0-----:R-:W-:-:S07]  /*db80*/  MOV R7, R14 ;  /* 0x0000000e00077202 */ /* 0x001fce0000000f00 */
[----:B------:R-:W-:Y:S05]  /*db90*/  WARPSYNC.COLLECTIVE R15, `(.L_x_305) ;  /* 0x000000000f087348 */ /* 0x000fea0003c00000 */
[----:B------:R0:W1:Y:S02]  /*dba0*/  SHFL.IDX P6, R14, R13, R12, R11 ;  /* 0x0000000c0d0e7389 */ /* 0x00006400000c000b */
[----:B01----:R-:W-:Y:S01]  /*dbb0*/  ENDCOLLECTIVE ;  /* 0x000000000000791b */ /* 0x003fe20003800000 */
.L_x_305:
[----:B------:R-:W-:-:S05]  /*dbc0*/  VIADD R5, R17, 0x20 ;  /* 0x0000002011057836 */ /* 0x000fca0000000000 */
[----:B------:R-:W-:Y:S01]  /*dbd0*/  ISETP.GE.AND P2, PT, R5, R2, PT ;  /* 0x000000020500720c */ /* 0x000fe20003f46270 */
[----:B------:R-:W-:Y:S02]  /*dbe0*/  IMAD.MOV.U32 R13, RZ, RZ, R0 ;  /* 0x000000ffff0d7224 */ /* 0x000fe400078e0000 */
[----:B------:R-:W-:Y:S02]  /*dbf0*/  IMAD.MOV.U32 R12, RZ, RZ, 0x2 ;  /* 0x00000002ff0c7424 */ /* 0x000fe400078e00ff */
[----:B------:R-:W-:-:S08]  /*dc00*/  IMAD.MOV.U32 R5, RZ, RZ, R14 ;  /* 0x000000ffff057224 */ /* 0x000fd000078e000e */
[----:B------:R-:W-:Y:S05]  /*dc10*/  WARPSYNC.COLLECTIVE R15, `(.L_x_306) ;  /* 0x000000000f087348 */ /* 0x000fea0003c00000 */
[----:B------:R0:W1:Y:S02]  /*dc20*/  SHFL.IDX P6, R14, R13, R12, R11 ;  /* 0x0000000c0d0e7389 */ /* 0x00006400000c000b */
[----:B01----:R-:W-:Y:S01]  /*dc30*/  ENDCOLLECTIVE ;  /* 0x000000000000791b */ /* 0x003fe20003800000 */
.L_x_306:
[----:B------:R-:W-:-:S05]  /*dc40*/  @!P2 LEA R5, P4, R20, R5, 0x1 ;  /* 0x000000051405a211 */ /* 0x000fca00078808ff */
[----:B------:R-:W-:Y:S02]  /*dc50*/  @!P2 IMAD.X R7, RZ, RZ, R7, P4 ;  /* 0x000000ffff07a224 */ /* 0x000fe400020e0607 */
[----:B------:R-:W-:Y:S01]  /*dc60*/  @!P2 IMAD.MOV.U32 R6, RZ, RZ, R5 ;  /* 0x000000ffff06a224 */ /* 0x000fe200078e0005 */
[----:B------:R-:W-:-:S04]  /*dc70*/  MOV R13, R4 ;  /* 0x00000004000d7202 */ /* 0x000fc80000000f00 */
[----:B------:R-:W-:Y:S01]  /*dc80*/  @!PT LDS RZ, [RZ] ;  /* 0x00000000fffff984 */ /* 0x000fe20000000800 */
[----:B------:R-:W-:Y:S01]  /*dc90*/  @!PT LDS RZ, [RZ] ;  /* 0x00000000fffff984 */ /* 0x000fe20000000800 */
[----:B------:R-:W-:Y:S01]  /*dca0*/  @!PT LDS RZ, [RZ] ;  /* 0x00000000fffff984 */ /* 0x000fe20000000800 */
[----:B------:R-:W-:Y:S04]  /*dcb0*/  @!P2 LDGSTS.E.BYPASS.LTC128B.128 [R9+0xcc00], desc[UR36][R6.64], !P3 ;  /* 0x0cc000000609afae */ /* 0x000fe8000d901d64 */
[----:B------:R-:W-:Y:S04]  /*dcc0*/  @!P2 LDGSTS.E.BYPASS.LTC128B.128 [R9+0xfc00], desc[UR36][R6.64+0x40], !P0 ;  /* 0x0fc000400609afae */ /* 0x000fe8000c101d64 */
[----:B------:R0:W-:Y:S02]  /*dcd0*/  @!P2 LDGSTS.E.BYPASS.LTC128B.128 [R9+0x12c00], desc[UR36][R6.64+0x80], !P1 ;  /* 0x12c000800609afae */ /* 0x0001e4000c901d64 */
[----:B0-----:R-:W-:-:S07]  /*dce0*/  IMAD.MOV.U32 R7, RZ, RZ, R14 ;  /* 0x000000ffff077224 */ /* 0x001fce00078e000e */
[----:B------:R-:W-:Y:S05]  /*dcf0*/  WARPSYNC.COLLECTIVE R15, `(.L_x_307) ;  /* 0x000000000f087348 */ /* 0x000fea0003c00000 */
[----:B------:R0:W1:Y:S02]  /*dd00*/  SHFL.IDX P6, R14, R13, R12, R11 ;  /* 0x0000000c0d0e7389 */ /* 0x00006400000c000b */
[----:B01----:R-:W-:Y:S01]  /*dd10*/  ENDCOLLECTIVE ;  /* 0x000000000000791b */ /* 0x003fe20003800000 */
.L_x_307:
        /* <DEDUP_REMOVED lines=8> */
.L_x_308:
[----:B------:R-:W-:Y:S01]  /*dda0*/  @!P2 LEA R5, P4, R20, R5, 0x1 ;  /* 0x000000051405a211 */ /* 0x000fe200078808ff */
[----:B------:R-:W-:Y:S02]  /*ddb0*/  IMAD.MOV.U32 R13, RZ, RZ, R4 ;  /* 0x000000ffff0d7224 */ /* 0x000fe400078e0004 */
[----:B------:R-:W-:-:S10]  /*ddc0*/  IMAD.MOV.U32 R0, RZ, RZ, R14 ;  /* 0x000000ffff007224 */ /* 0x000fd400078e000e */
[----:B------:R-:W-:Y:S05]  /*ddd0*/  WARPSYNC.COLLECTIVE R15, `(.L_x_309) ;  /* 0x000000000f087348 */ /* 0x000fea0003c00000 */
[----:B------:R0:W1:Y:S02]  /*dde0*/  SHFL.IDX P6, R14, R13, R12, R11 ;  /* 0x0000000c0d0e7389 */ /* 0x00006400000c000b */
[----:B01----:R-:W-:Y:S01]  /*ddf0*/  ENDCOLLECTIVE ;  /* 0x000000000000791b */ /* 0x003fe20003800000 */
.L_x_309:
[----:B------:R-:W-:Y:S02]  /*de00*/  @!P2 IMAD.X R7, RZ, RZ, R7, P4 ;  /* 0x000000ffff07a224 */ /* 0x000fe400020e0607 */
[----:B------:R-:W-:Y:S01]  /*de10*/  @!P2 IMAD.MOV.U32 R6, RZ, RZ, R5 ;  /* 0x000000ffff06a224 */ /* 0x000fe200078e0005 */
[----:B------:R-:W-:-:S04]  /*de20*/  IADD3 R5, R17, 0x60, RZ ;  /* 0x0000006011057810 */ /* 0x000fc80007ffe0ff */
[----:B------:R-:W-:Y:S01]  /*de30*/  @!PT LDS RZ, [RZ] ;  /* 0x00000000fffff984 */ /* 0x000fe20000000800 */
[----:B------:R-:W-:Y:S01]  /*de40*/  @!PT LDS RZ, [RZ] ;  /* 0x00000000fffff984 */ /* 0x000fe20000000800 */
[----:B------:R-:W-:Y:S01]  /*de50*/  @!PT LDS RZ, [RZ] ;  /* 0x00000000fffff984 */ /* 0x000fe20000000800 */
[----:B------:R0:W-:Y:S04]  /*de60*/  @!P2 LDGSTS.E.BYPASS.LTC128B.128 [R9+0xd400], desc[UR36][R6.64], !P3 ;  /* 0x0d4000000609afae */ /* 0x0001e8000d901d64 */
[----:B------:R0:W-:Y:S04]  /*de70*/  @!P2 LDGSTS.E.BYPASS.LTC128B.128 [R9+0x10400], desc[UR36][R6.64+0x40], !P0 ;  /* 0x104000400609afae */ /* 0x0001e8000c101d64 */
[----:B------:R0:W-:Y:S01]  /*de80*/  @!P2 LDGSTS.E.BYPASS.LTC128B.128 [R9+0x13400], desc[UR36][R6.64+0x80], !P1 ;  /* 0x134000800609afae */ /* 0x0001e2000c901d64 */
[----:B------:R-:W-:Y:S01]  /*de90*/  ISETP.GE.AND P2, PT, R5, R2, PT ;  /* 0x000000020500720c */ /* 0x000fe20003f46270 */
[----:B------:R-:W-:-:S02]  /*dea0*/  IMAD.MOV.U32 R13, RZ, RZ, R3 ;  /* 0x000000ffff0d7224 */ /* 0x000fc400078e0003 */
[----:B------:R-:W-:Y:S02]  /*deb0*/  IMAD.MOV.U32 R12, RZ, RZ, RZ ;  /* 0x000000ffff0c7224 */ /* 0x000fe400078e00ff */
[----:B------:R-:W-:-:S08]  /*dec0*/  IMAD.MOV.U32 R4, RZ, RZ, R14 ;  /* 0x000000ffff047224 */ /* 0x000fd000078e000e */
[----:B0-----:R-:W-:Y:S05]  /*ded0*/  WARPSYNC.COLLECTIVE R15, `(.L_x_310) ;  /* 0x000000000f087348 */ /* 0x001fea0003c00000 */
[----:B------:R1:W2:Y:S02]  /*dee0*/  SHFL.IDX P6, R14, R13, R12, R11 ;  /* 0x0000000c0d0e7389 */ /* 0x0002a400000c000b */
[----:B012---:R-:W-:Y:S01]  /*def0*/  ENDCOLLECTIVE ;  /* 0x000000000000791b */ /* 0x007fe20003800000 */
.L_x_310:
[----:B------:R-:W-:-:S05]  /*df00*/  @!P2 LEA R4, P4, R20, R4, 0x1 ;  /* 0x000000041404a211 */ /* 0x000fca00078808ff */
[----:B------:R-:W-:-:S04]  /*df10*/  @!P2 IMAD.X R0, RZ, RZ, R0, P4 ;  /* 0x000000ffff00a224 */ /* 0x000fc800020e0600 */
[----:B------:R-:W-:Y:S02]  /*df20*/  @!P2 IMAD.MOV.U32 R5, RZ, RZ, R0 ;  /* 0x000000ffff05a224 */ /* 0x000fe400078e0000 */
[----:B------:R-:W-:Y:S02]  /*df30*/  VIADD R0, R17, 0x80 ;  /* 0x0000008011007836 */ /* 0x000fe40000000000 */
[----:B------:R-:W-:Y:S01]  /*df40*/  IMAD.MOV.U32 R13, RZ, RZ, R8 ;  /* 0x000000ffff0d7224 */ /* 0x000fe200078e0008 */
[----:B------:R-:W-:Y:S01]  /*df50*/  @!PT LDS RZ, [RZ] ;  /* 0x00000000fffff984 */ /* 0x000fe20000000800 */
[----:B------:R-:W-:Y:S01]  /*df60*/  @!PT LDS RZ, [RZ] ;  /* 0x00000000fffff984 */ /* 0x000fe20000000800 */
[----:B------:R-:W-:Y:S01]  /*df70*/  @!PT LDS RZ, [RZ] ;  /* 0x00000000fffff984 */ /* 0x000fe20000000800 */
[----:B------:R0:W-:Y:S04]  /*df80*/  @!P2 LDGSTS.E.BYPASS.LTC128B.128 [R9+0xdc00], desc[UR36][R4.64], !P3 ;  /* 0x0dc000000409afae */ /* 0x0001e8000d901d64 */
[----:B------:R0:W-:Y:S04]  /*df90*/  @!P2 LDGSTS.E.BYPASS.LTC128B.128 [R9+0x10c00], desc[UR36][R4.64+0x40], !P0 ;  /* 0x10c000400409afae */ /* 0x0001e8000c101d64 */
[----:B------:R0:W-:Y:S01]  /*dfa0*/  @!P2 LDGSTS.E.BYPASS.LTC128B.128 [R9+0x13c00], desc[UR36][R4.64+0x80], !P1 ;  /* 0x13c000800409afae */ /* 0x0001e2000c901d64 */
[----:B------:R-:W-:Y:S01]  /*dfb0*/  ISETP.GE.AND P2, PT, R0, R2, PT ;  /* 0x000000020000720c */ /* 0x000fe20003f46270 */
[----:B------:R-:W-:-:S12]  /*dfc0*/  IMAD.MOV.U32 R0, RZ, RZ, R14 ;  /* 0x000000ffff007224 */ /* 0x000fd800078e000e */
[----:B0-----:R-:W-:Y:S05]  /*dfd0*/  WARPSYNC.COLLECTIVE R15, `(.L_x_311) ;  /* 0x000000000f087348 */ /* 0x001fea0003c00000 */
[----:B------:R1:W2:Y:S02]  /*dfe0*/  SHFL.IDX P6, R14, R13, R12, R11 ;  /* 0x0000000c0d0e7389 */ /* 0x0002a400000c000b */
[----:B012---:R-:W-:Y:S01]  /*dff0*/  ENDCOLLECTIVE ;  /* 0x000000000000791b */ /* 0x007fe20003800000 */
.L_x_311:
[----:B------:R-:W-:Y:S02]  /*e000*/  IMAD.MOV.U32 R13, RZ, RZ, R3 ;  /* 0x000000ffff0d7224 */ /* 0x000fe400078e0003 */
[----:B------:R-:W-:Y:S02]  /*e010*/  IMAD.MOV.U32 R12, RZ, RZ, 0x1 ;  /* 0x00000001ff0c7424 */ /* 0x000fe400078e00ff */
[----:B------:R-:W-:-:S07]  /*e020*/  IMAD.MOV.U32 R4, RZ, RZ, R14 ;  /* 0x000000ffff047224 */ /* 0x000fce00078e000e */
[----:B------:R-:W-:Y:S05]  /*e030*/  WARPSYNC.COLLECTIVE R15, `(.L_x_312) ;  /* 0x000000000f087348 */ /* 0x000fea0003c00000 */
[----:B------:R0:W1:Y:S02]  /*e040*/  SHFL.IDX P6, R14, R13, R12, R11 ;  /* 0x0000000c0d0e7389 */ /* 0x00006400000c000b */
[----:B01----:R-:W-:Y:S01]  /*e050*/  ENDCOLLECTIVE ;  /* 0x000000000000791b */ /* 0x003fe20003800000 */
.L_x_312:
[----:B------:R-:W-:-:S04]  /*e060*/  @!P2 LEA R4, P4, R20, R4, 0x1 ;  /* 0x000000041404a211 */ /* 0x000fc800078808ff */
[----:B------:R-:W-:-:S05]  /*e070*/  @!P2 IADD3.X R0, RZ, R0, RZ, P4, !PT ;  /* 0x00000000ff00a210 */ /* 0x000fca00027fe4ff */
[----:B------:R-:W-:Y:S02]  /*e080*/  @!P2 IMAD.MOV.U32 R5, RZ, RZ, R0 ;  /* 0x000000ffff05a224 */ /* 0x000fe400078e0000 */
[----:B------:R-:W-:-:S03]  /*e090*/  IMAD.MOV.U32 R13, RZ, RZ, R8 ;  /* 0x000000ffff0d7224 */ /* 0x000fc600078e0008 */
[----:B------:R-:W-:Y:S01]  /*e0a0*/  @!PT LDS RZ, [RZ] ;  /* 0x00000000fffff984 */ /* 0x000fe20000000800 */
[----:B------:R-:W-:Y:S01]  /*e0b0*/  @!PT LDS RZ, [RZ] ;  /* 0x00000000fffff984 */ /* 0x000fe20000000800 */
[----:B------:R-:W-:Y:S01]  /*e0c0*/  @!PT LDS RZ, [RZ] ;  /* 0x00000000fffff984 */ /* 0x000fe20000000800 */
[----:B------:R0:W-:Y:S04]  /*e0d0*/  @!P2 LDGSTS.E.BYPASS.LTC128B.128 [R9+0xe400], desc[UR36][R4.64], !P3 ;  /* 0x0e4000000409afae */ /* 0x0001e8000d901d64 */
[----:B------:R0:W-:Y:S01]  /*e0e0*/  @!P2 LDGSTS.E.BYPASS.LTC128B.128 [R9+0x11400], desc[UR36][R4.64+0x40], !P0 ;  /* 0x114000400409afae */ /* 0x0001e2000c101d64 */
[----:B------:R-:W-:-:S03]  /*e0f0*/  IMAD.MOV.U32 R3, RZ, RZ, R14 ;  /* 0x000000ffff037224 */ /* 0x000fc600078e000e */
[----:B------:R0:W-:Y:S04]  /*e100*/  @!P2 LDGSTS.E.BYPASS.LTC128B.128 [R9+0x14400], desc[UR36][R4.64+0x80], !P1 ;  /* 0x144000800409afae */ /* 0x0001e8000c901d64 */
[----:B0-----:R-:W-:Y:S05]  /*e110*/  WARPSYNC.COLLECTIVE R15, `(.L_x_313) ;  /* 0x000000000f087348 */ /* 0x001fea0003c00000 */
[----:B------:R1:W2:Y:S02]  /*e120*/  SHFL.IDX P6, R14, R13, R12, R11 ;  /* 0x0000000c0d0e7389 */ /* 0x0002a400000c000b */
[----:B012---:R-:W-:Y:S01]  /*e130*/  ENDCOLLECTIVE ;  /* 0x000000000000791b */ /* 0x007fe20003800000 */
.L_x_313:
[----:B------:R-:W-:Y:S01]  /*e140*/  IMAD.MOV.U32 R8, RZ, RZ, R14 ;  /* 0x000000ffff087224 */ /* 0x000fe200078e000e */
[----:B------:R-:W-:Y:S06]  /*e150*/  BRA `(.L_x_314) ;  /* 0xffffffc8001c7947 */ /* 0x000fec000383ffff */
.L_x_236:
[----:B-1----:R1:W2:Y:S02]  /*e160*/  SYNCS.PHASECHK.TRANS64.TRYWAIT P0, [R23+URZ+0x2d820], R0 ;  /* 0x02d82000170075a7 */ /* 0x0022a4000800017f */
[----:B--2---:R-:W-:Y:S05]  /*e170*/  @!P0 NANOSLEEP.SYNCS 0x989680 ;  /* 0x009896800000895d */ /* 0x004fea0003900000 */
[----:B------:R-:W2:Y:S02]  /*e180*/  @!P0 SYNCS.PHASECHK.TRANS64 P0, [R23+URZ+0x2d820], R0 ;  /* 0x02d82000170085a7 */ /* 0x000ea4000800007f */
[----:B--2---:R-:W-:Y:S05]  /*e190*/  @!P0 BRA `(.L_x_236) ;  /* 0xfffffffc00f08947 */ /* 0x004fea000383ffff */
[----:B------:R-:W-:Y:S05]  /*e1a0*/  BRA `(.L_x_315) ;  /* 0xffffffc800847947 */ /* 0x000fea000383ffff */
.L_x_241:
[----:B0-----:R0:W1:Y:S02]  /*e1b0*/  SYNCS.PHASECHK.TRANS64.TRYWAIT P0, [R5+URZ+0x2d840], R0 ;  /* 0x02d84000050075a7 */ /* 0x001064000800017f */
[----:B-1----:R-:W-:Y:S05]  /*e1c0*/  @!P0 NANOSLEEP.SYNCS 0x989680 ;  /* 0x009896800000895d */ /* 0x002fea0003900000 */
[----:B------:R-:W1:Y:S02]  /*e1d0*/  @!P0 SYNCS.PHASECHK.TRANS64 P0, [R5+URZ+0x2d840], R0 ;  /* 0x02d84000050085a7 */ /* 0x000e64000800007f */
[----:B-1----:R-:W-:Y:S05]  /*e1e0*/  @!P0 BRA `(.L_x_241) ;  /* 0xfffffffc00f08947 */ /* 0x002fea000383ffff */
[----:B------:R-:W-:Y:S05]  /*e1f0*/  BRA `(.L_x_316) ;  /* 0xffffffcc00787947 */ /* 0x000fea000383ffff */
.L_x_242:
[----:B------:R-:W-:Y:S01]  /*e200*/  BSSY B1, `(.L_x_317) ;  /* 0x0000008000017945 */ /* 0x000fe20003800000 */
[----:B------:R-:W-:Y:S01]  /*e210*/  IMAD.MOV.U32 R13, RZ, RZ, R7 ;  /* 0x000000ffff0d7224 */ /* 0x000fe200078e0007 */
[----:B------:R-:W-:Y:S01]  /*e220*/  MOV R11, 0x1c1f ;  /* 0x00001c1f000b7802 */ /* 0x000fe20000000f00 */
[----:B------:R-:W-:Y:S02]  /*e230*/  IMAD.MOV.U32 R12, RZ, RZ, RZ ;  /* 0x000000ffff0c7224 */ /* 0x000fe400078e00ff */
[----:B------:R-:W-:-:S07]  /*e240*/  IMAD.MOV.U32 R15, RZ, RZ, -0x1 ;  /* 0xffffffffff0f7424 */ /* 0x000fce00078e00ff */
[----:B------:R-:W-:Y:S05]  /*e250*/  WARPSYNC.COLLECTIVE R15, `(.L_x_318) ;  /* 0x000000000f087348 */ /* 0x000fea0003c00000 */
[----:B------:R0:W1:Y:S02]  /*e260*/  SHFL.IDX P6, R14, R13, R12, R11 ;  /* 0x0000000c0d0e7389 */ /* 0x00006400000c000b */
[----:B01----:R-:W-:Y:S01]  /*e270*/  ENDCOLLECTIVE ;  /* 0x000000000000791b */ /* 0x003fe20003800000 */
.L_x_318:
[----:B------:R-:W-:Y:S05]  /*e280*/  BSYNC B1 ;  /* 0x0000000000017941 */ /* 0x000fea0003800000 */
.L_x_317:
[----:B------:R-:W0:Y:S01]  /*e290*/  S2R R21, SR_TID.X ;  /* 0x0000000000157919 */ /* 0x000e220000002100 */
[----:B------:R-:W-:Y:S01]  /*e2a0*/  IMAD.MOV.U32 R13, RZ, RZ, R6 ;  /* 0x000000ffff0d7224 */ /* 0x000fe200078e0006 */
[----:B------:R-:W-:Y:S01]  /*e2b0*/  LOP3.LUT R22, R22, 0xffffff7f, RZ, 0xc0, !PT ;  /* 0xffffff7f16167812 */ /* 0x000fe200078ec0ff */
[----:B------:R-:W-:Y:S02]  /*e2c0*/  IMAD.MOV.U32 R12, RZ, RZ, RZ ;  /* 0x000000ffff0c7224 */ /* 0x000fe400078e00ff */
[----:B------:R-:W-:Y:S01]  /*e2d0*/  IMAD.MOV.U32 R11, RZ, RZ, 0x1c1f ;  /* 0x00001c1fff0b7424 */ /* 0x000fe200078e00ff */
[----:B------:R-:W-:Y:S01]  /*e2e0*/  @P1 LOP3.LUT R22, R22, 0x80, RZ, 0xfc, !PT ;  /* 0x0000008016161812 */ /* 0x000fe200078efcff */
[----:B------:R-:W-:Y:S02]  /*e2f0*/  IMAD.MOV.U32 R15, RZ, RZ, -0x1 ;  /* 0xffffffffff0f7424 */ /* 0x000fe400078e00ff */
[----:B------:R-:W-:Y:S01]  /*e300*/  IMAD.MOV.U32 R3, RZ, RZ, R14 ;  /* 0x000000ffff037224 */ /* 0x000fe200078e000e */
[----:B------:R-:W-:Y:S01]  /*e310*/  LOP3.LUT P1, RZ, R22, 0x4, RZ, 0xc0, !PT ;  /* 0x0000000416ff7812 */ /* 0x000fe2000782c0ff */
[----:B------:R-:W-:-:S12]  /*e320*/  IMAD R4, R4, 0x2, R23 ;  /* 0x0000000204047824 */ /* 0x000fd800078e0217 */
[----:B0-----:R-:W-:Y:S05]  /*e330*/  WARPSYNC.COLLECTIVE R15, `(.L_x_319) ;  /* 0x000000000f087348 */ /* 0x001fea0003c00000 */
[----:B------:R1:W2:Y:S02]  /*e340*/  SHFL.IDX P6, R14, R13, R12, R11 ;  /* 0x0000000c0d0e7389 */ /* 0x0002a400000c000b */
[----:B012---:R-:W-:Y:S01]  /*e350*/  ENDCOLLECTIVE ;  /* 0x000000000000791b */ /* 0x007fe20003800000 */
.L_x_319:
        /* <DEDUP_REMOVED lines=8> */
.L_x_320:
[----:B------:R-:W-:-:S04]  /*e3e0*/  SHF.L.U32 R0, R21, 0x1, RZ ;  /* 0x0000000115007819 */ /* 0x000fc800000006ff */
[----:B------:R-:W-:-:S05]  /*e3f0*/  IADD3 R2, P0, R2, R0, RZ ;  /* 0x0000000002027210 */ /* 0x000fca0007f1e0ff */
[----:B------:R-:W-:Y:S02]  /*e400*/  IMAD.X R3, RZ, RZ, R3, P0 ;  /* 0x000000ffff037224 */ /* 0x000fe400000e0603 */
[----:B------:R-:W-:-:S03]  /*e410*/  IMAD.MOV.U32 R13, RZ, RZ, R6 ;  /* 0x000000ffff0d7224 */ /* 0x000fc600078e0006 */
        /* <DEDUP_REMOVED lines=10> */
.L_x_321:
[----:B------:R-:W-:Y:S01]  /*e4c0*/  MOV R13, R7 ;  /* 0x00000007000d7202 */ /* 0x000fe20000000f00 */
[----:B------:R-:W-:Y:S02]  /*e4d0*/  IMAD.MOV.U32 R12, RZ, RZ, 0x2 ;  /* 0x00000002ff0c7424 */ /* 0x000fe400078e00ff */
[----:B------:R-:W-:-:S07]  /*e4e0*/  IMAD.MOV.U32 R2, RZ, RZ, R14 ;  /* 0x000000ffff027224 */ /* 0x000fce00078e000e */
[----:B------:R-:W-:Y:S05]  /*e4f0*/  WARPSYNC.COLLECTIVE R15, `(.L_x_322) ;  /* 0x000000000f087348 */ /* 0x000fea0003c00000 */
[----:B------:R0:W1:Y:S02]  /*e500*/  SHFL.IDX P6, R14, R13, R12, R11 ;  /* 0x0000000c0d0e7389 */ /* 0x00006400000c000b */
[----:B01----:R-:W-:Y:S01]  /*e510*/  ENDCOLLECTIVE ;  /* 0x000000000000791b */ /* 0x003fe20003800000 */
.L_x_322:
        /* <DEDUP_REMOVED lines=13> */
.L_x_323:
[----:B------:R-:W-:Y:S02]  /*e5f0*/  IMAD.MOV.U32 R13, RZ, RZ, R7 ;  /* 0x000000ffff0d7224 */ /* 0x000fe400078e0007 */
[----:B------:R-:W-:Y:S02]  /*e600*/  IMAD.MOV.U32 R12, RZ, RZ, 0x3 ;  /* 0x00000003ff0c7424 */ /* 0x000fe400078e00ff */
[----:B------:R-:W-:-:S07]  /*e610*/  IMAD.MOV.U32 R2, RZ, RZ, R14 ;  /* 0x000000ffff027224 */ /* 0x000fce00078e000e */
[----:B------:R-:W-:Y:S05]  /*e620*/  WARPSYNC.COLLECTIVE R15, `(.L_x_324) ;  /* 0x000000000f087348 */ /* 0x000fea0003c00000 */
[----:B------:R0:W1:Y:S02]  /*e630*/  SHFL.IDX P6, R14, R13, R12, R11 ;  /* 0x0000000c0d0e7389 */ /* 0x00006400000c000b */
[----:B01----:R-:W-:Y:S01]  /*e640*/  ENDCOLLECTIVE ;  /* 0x000000000000791b */ /* 0x003fe20003800000 */
.L_x_324:
[----:B------:R-:W-:-:S05]  /*e650*/  IADD3 R2, P0, R2, R0, RZ ;  /* 0x0000000002027210 */ /* 0x000fca0007f1e0ff */
[----:B------:R-:W-:-:S05]  /*e660*/  IMAD.X R3, RZ, RZ, R21, P0 ;  /* 0x000000ffff037224 */ /* 0x000fca00000e0615 */
[----:B------:R-:W-:Y:S01]  /*e670*/  @!PT LDS RZ, [RZ] ;  /* 0x00000000fffff984 */ /* 0x000fe20000000800 */
[----:B------:R-:W-:Y:S01]  /*e680*/  @!PT LDS RZ, [RZ] ;  /* 0x00000000fffff984 */ /* 0x000fe20000000800 */
[----:B------:R-:W-:Y:S01]  /*e690*/  @!PT LDS RZ, [RZ] ;  /* 0x00000000fffff984 */ /* 0x000fe20000000800 */
[----:B------:R0:W-:Y:S01]  /*e6a0*/  LDGSTS.E.BYPASS.LTC128B.128 [R4+0x16400], desc[UR36][R2.64], !P1 ;  /* 0x1640000002047fae */ /* 0x0001e2000c901d64 */
[----:B------:R-:W-:Y:S02]  /*e6b0*/  MOV R13, R6 ;  /* 0x00000006000d7202 */ /* 0x000fe40000000f00 */
[----:B------:R-:W-:Y:S01]  /*e6c0*/  LOP3.LUT P1, RZ, R22, 0x80, RZ, 0xc0, !PT ;  /* 0x0000008016ff7812 */ /* 0x000fe2000782c0ff */
[----:B------:R0:W-:Y:S04]  /*e6d0*/  LDGSTS.E.BYPASS.LTC128B.128 [R4+0x18400], desc[UR36][R2.64+0x40], !P5 ;  /* 0x1840004002047fae */ /* 0x0001e8000e901d64 */
[----:B------:R0:W-:Y:S01]  /*e6e0*/  LDGSTS.E.BYPASS.LTC128B.128 [R4+0x1a400], desc[UR36][R2.64+0x80], !P4 ;  /* 0x1a40008002047fae */ /* 0x0001e2000e101d64 */
[----:B------:R-:W-:-:S07]  /*e6f0*/  IMAD.MOV.U32 R21, RZ, RZ, R14 ;  /* 0x000000ffff157224 */ /* 0x000fce00078e000e */
[----:B0-----:R-:W-:Y:S05]  /*e700*/  WARPSYNC.COLLECTIVE R15, `(.L_x_325) ;  /* 0x000000000f087348 */ /* 0x001fea0003c00000 */
[----:B------:R1:W2:Y:S02]  /*e710*/  SHFL.IDX P6, R14, R13, R12, R11 ;  /* 0x0000000c0d0e7389 */ /* 0x0002a400000c000b */
[----:B012---:R-:W-:Y:S01]  /*e720*/  ENDCOLLECTIVE ;  /* 0x000000000000791b */ /* 0x007fe20003800000 */
.L_x_325:
[----:B------:R-:W-:Y:S01]  /*e730*/  IMAD.MOV.U32 R2, RZ, RZ, R14 ;  /* 0x000000ffff027224 */ /* 0x000fe200078e000e */
[----:B------:R-:W-:Y:S06]  /*e740*/  BRA `(.L_x_326) ;  /* 0xffffffcc00187947 */ /* 0x000fec000383ffff */
.L_x_247:
[----:B-1----:R1:W2:Y:S02]  /*e750*/  SYNCS.PHASECHK.TRANS64.TRYWAIT P0, [R5+URZ+0x2d860], R2 ;  /* 0x02d86002050075a7 */ /* 0x0022a4000800017f */
[----:B--2---:R-:W-:Y:S05]  /*e760*/  @!P0 NANOSLEEP.SYNCS 0x989680 ;  /* 0x009896800000895d */ /* 0x004fea0003900000 */
[----:B------:R-:W2:Y:S02]  /*e770*/  @!P0 SYNCS.PHASECHK.TRANS64 P0, [R5+URZ+0x2d860], R2 ;  /* 0x02d86002050085a7 */ /* 0x000ea4000800007f */
[----:B--2---:R-:W-:Y:S05]  /*e780*/  @!P0 BRA `(.L_x_247) ;  /* 0xfffffffc00f08947 */ /* 0x004fea000383ffff */
[----:B------:R-:W-:Y:S05]  /*e790*/  BRA `(.L_x_327) ;  /* 0xffffffcc007c7947 */ /* 0x000fea000383ffff */
.L_x_248:
[----:B------:R-:W-:Y:S01]  /*e7a0*/  BSSY B1, `(.L_x_328) ;  /* 0x0000008000017945 */ /* 0x000fe20003800000 */
[----:B------:R-:W-:Y:S02]  /*e7b0*/  IMAD.MOV.U32 R13, RZ, RZ, R25 ;  /* 0x000000ffff0d7224 */ /* 0x000fe400078e0019 */
[----:B------:R-:W-:Y:S02]  /*e7c0*/  IMAD.MOV.U32 R12, RZ, RZ, RZ ;  /* 0x000000ffff0c7224 */ /* 0x000fe400078e00ff */
[----:B------:R-:W-:Y:S02]  /*e7d0*/  IMAD.MOV.U32 R11, RZ, RZ, 0x1c1f ;  /* 0x00001c1fff0b7424 */ /* 0x000fe400078e00ff */
[----:B------:R-:W-:-:S07]  /*e7e0*/  IMAD.MOV.U32 R15, RZ, RZ, -0x1 ;  /* 0xffffffffff0f7424 */ /* 0x000fce00078e00ff */
[----:B-1----:R-:W-:Y:S05]  /*e7f0*/  WARPSYNC.COLLECTIVE R15, `(.L_x_329) ;  /* 0x000000000f087348 */ /* 0x002fea0003c00000 */
[----:B------:R0:W2:Y:S02]  /*e800*/  SHFL.IDX P6, R14, R13, R12, R11 ;  /* 0x0000000c0d0e7389 */ /* 0x0000a400000c000b */
[----:B012---:R-:W-:Y:S01]  /*e810*/  ENDCOLLECTIVE ;  /* 0x000000000000791b */ /* 0x007fe20003800000 */
.L_x_329:
[----:B------:R-:W-:Y:S05]  /*e820*/  BSYNC B1 ;  /* 0x0000000000017941 */ /* 0x000fea0003800000 */
.L_x_328:
[----:B------:R-:W-:Y:S01]  /*e830*/  IMAD.MOV.U32 R13, RZ, RZ, R24 ;  /* 0x000000ffff0d7224 */ /* 0x000fe200078e0018 */
[----:B------:R-:W-:Y:S01]  /*e840*/  MOV R11, 0x1c1f ;  /* 0x00001c1f000b7802 */ /* 0x000fe20000000f00 */
[----:B------:R-:W-:Y:S02]  /*e850*/  IMAD.MOV.U32 R12, RZ, RZ, RZ ;  /* 0x000000ffff0c7224 */ /* 0x000fe400078e00ff */
[----:B------:R-:W-:Y:S02]  /*e860*/  IMAD.MOV.U32 R15, RZ, RZ, -0x1 ;  /* 0xffffffffff0f7424 */ /* 0x000fe400078e00ff */
[----:B------:R-:W-:Y:S02]  /*e870*/  IMAD.MOV.U32 R3, RZ, RZ, R14 ;  /* 0x000000ffff037224 */ /* 0x000fe400078e000e */
[----:B------:R-:W-:-:S07]  /*e880*/  IMAD R4, R4, 0x2, R23 ;  /* 0x0000000204047824 */ /* 0x000fce00078e0217 */
[----:B------:R-:W-:Y:S05]  /*e890*/  WARPSYNC.COLLECTIVE R15, `(.L_x_330) ;  /* 0x000000000f087348 */ /* 0x000fea0003c00000 */
[----:B------:R0:W1:Y:S02]  /*e8a0*/  SHFL.IDX P6, R14, R13, R12, R11 ;  /* 0x0000000c0d0e7389 */ /* 0x00006400000c000b */
[----:B01----:R-:W-:Y:S01]  /*e8b0*/  ENDCOLLECTIVE ;  /* 0x000000000000791b */ /* 0x003fe20003800000 */
.L_x_330:
[----:B------:R-:W-:Y:S02]  /*e8c0*/  IMAD.MOV.U32 R13, RZ, RZ, R25 ;  /* 0x000000ffff0d7224 */ /* 0x000fe400078e0019 */
[----:B------:R-:W-:Y:S02]  /*e8d0*/  IMAD.MOV.U32 R12, RZ, RZ, 0x1 ;  /* 0x00000001ff0c7424 */ /* 0x000fe400078e00ff */
[----:B------:R-:W-:-:S07]  /*e8e0*/  IMAD.MOV.U32 R2, RZ, RZ, R14 ;  /* 0x000000ffff027224 */ /* 0x000fce00078e000e */
[----:B------:R-:W-:Y:S05]  /*e8f0*/  WARPSYNC.COLLECTIVE R15, `(.L_x_331) ;  /* 0x000000000f087348 */ /* 0x000fea0003c00000 */
[----:B------:R0:W1:Y:S02]  /*e900*/  SHFL.IDX P6, R14, R13, R12, R11 ;  /* 0x0000000c0d0e7389 */ /* 0x00006400000c000b */
[----:B01----:R-:W-:Y:S01]  /*e910*/  ENDCOLLECTIVE ;  /* 0x000000000000791b */ /* 0x003fe20003800000 */
.L_x_331:
        /* <DEDUP_REMOVED lines=16> */
.L_x_332:
[----:B------:R-:W-:Y:S02]  /*ea20*/  IMAD.MOV.U32 R13, RZ, RZ, R25 ;  /* 0x000000ffff0d7224 */ /* 0x000fe400078e0019 */
[----:B------:R-:W-:Y:S01]  /*ea30*/  IMAD.MOV.U32 R12, RZ, RZ, 0x2 ;  /* 0x00000002ff0c7424 */ /* 0x000fe200078e00ff */
[----:B------:R-:W-:-:S07]  /*ea40*/  MOV R2, R14 ;  /* 0x0000000e00027202 */ /* 0x000fce0000000f00 */
[----:B------:R-:W-:Y:S05]  /*ea50*/  WARPSYNC.COLLECTIVE R15, `(.L_x_333) ;  /* 0x000000000f087348 */ /* 0x000fea0003c00000 */
[----:B------:R0:W1:Y:S02]  /*ea60*/  SHFL.IDX P6, R14, R13, R12, R11 ;  /* 0x0000000c0d0e7389 */ /* 0x00006400000c000b */
[----:B01----:R-:W-:Y:S01]  /*ea70*/  ENDCOLLECTIVE ;  /* 0x000000000000791b */ /* 0x003fe20003800000 */
.L_x_333:
        /* <DEDUP_REMOVED lines=16> */
.L_x_334:
[----:B------:R-:W-:Y:S01]  /*eb80*/  IMAD.MOV.U32 R13, RZ, RZ, R25 ;  /* 0x000000ffff0d7224 */ /* 0x000fe200078e0019 */
[----:B------:R-:W-:Y:S01]  /*eb90*/  MOV R12, 0x3 ;  /* 0x00000003000c7802 */ /* 0x000fe20000000f00 */
[----:B------:R-:W-:-:S07]  /*eba0*/  IMAD.MOV.U32 R2, RZ, RZ, R14 ;  /* 0x000000ffff027224 */ /* 0x000fce00078e000e */
[----:B------:R-:W-:Y:S05]  /*ebb0*/  WARPSYNC.COLLECTIVE R15, `(.L_x_335) ;  /* 0x000000000f087348 */ /* 0x000fea0003c00000 */
[----:B------:R0:W1:Y:S02]  /*ebc0*/  SHFL.IDX P6, R14, R13, R12, R11 ;  /* 0x0000000c0d0e7389 */ /* 0x00006400000c000b */
[----:B01----:R-:W-:Y:S01]  /*ebd0*/  ENDCOLLECTIVE ;  /* 0x000000000000791b */ /* 0x003fe20003800000 */
.L_x_335:
        /* <DEDUP_REMOVED lines=13> */
.L_x_336:
        /* <DEDUP_REMOVED lines=8> */
.L_x_256:
[----:B-1----:R1:W2:Y:S02]  /*ed30*/  SYNCS.PHASECHK.TRANS64.TRYWAIT P0, [R0+URZ+0x2d860], R3 ;  /* 0x02d86003000075a7 */ /* 0x0022a4000800017f */
[----:B--2---:R-:W-:Y:S05]  /*ed40*/  @!P0 NANOSLEEP.SYNCS 0x989680 ;  /* 0x009896800000895d */ /* 0x004fea0003900000 */
[----:B------:R-:W2:Y:S02]  /*ed50*/  @!P0 SYNCS.PHASECHK.TRANS64 P0, [R0+URZ+0x2d860], R3 ;  /* 0x02d86003000085a7 */ /* 0x000ea4000800007f */
[----:B--2---:R-:W-:Y:S05]  /*ed60*/  @!P0 BRA `(.L_x_256) ;  /* 0xfffffffc00f08947 */ /* 0x004fea000383ffff */
[----:B------:R-:W-:Y:S05]  /*ed70*/  BRA `(.L_x_338) ;  /* 0xffffffd000107947 */ /* 0x000fea000383ffff */
.L_x_257:
        /* <DEDUP_REMOVED lines=8> */
.L_x_340:
[----:B------:R-:W-:Y:S05]  /*ee00*/  BSYNC B0 ;  /* 0x0000000000007941 */ /* 0x000fea0003800000 */
.L_x_339:
[----:B------:R-:W0:Y:S01]  /*ee10*/  S2R R2, SR_TID.X ;  /* 0x0000000000027919 */ /* 0x000e220000002100 */
[----:B------:R-:W-:Y:S01]  /*ee20*/  MOV R13, R24 ;  /* 0x00000018000d7202 */ /* 0x000fe20000000f00 */
[----:B------:R-:W-:Y:S02]  /*ee30*/  IMAD.MOV.U32 R12, RZ, RZ, RZ ;  /* 0x000000ffff0c7224 */ /* 0x000fe400078e00ff */
[----:B------:R-:W-:Y:S02]  /*ee40*/  IMAD.MOV.U32 R11, RZ, RZ, 0x1c1f ;  /* 0x00001c1fff0b7424 */ /* 0x000fe400078e00ff */
[----:B------:R-:W-:Y:S02]  /*ee50*/  IMAD.MOV.U32 R15, RZ, RZ, -0x1 ;  /* 0xffffffffff0f7424 */ /* 0x000fe400078e00ff */
[----:B------:R-:W-:Y:S02]  /*ee60*/  IMAD.MOV.U32 R3, RZ, RZ, R14 ;  /* 0x000000ffff037224 */ /* 0x000fe400078e000e */
[----:B------:R-:W-:-:S07]  /*ee70*/  IMAD R4, R4, 0x2, R23 ;  /* 0x0000000204047824 */ /* 0x000fce00078e0217 */
[----:B0-----:R-:W-:Y:S05]  /*ee80*/  WARPSYNC.COLLECTIVE R15, `(.L_x_341) ;  /* 0x000000000f087348 */ /* 0x001fea0003c00000 */
[----:B------:R1:W2:Y:S02]  /*ee90*/  SHFL.IDX P6, R14, R13, R12, R11 ;  /* 0x0000000c0d0e7389 */ /* 0x0002a400000c000b */
[----:B012---:R-:W-:Y:S01]  /*eea0*/  ENDCOLLECTIVE ;  /* 0x000000000000791b */ /* 0x007fe20003800000 */
.L_x_341:
[----:B------:R-:W-:Y:S01]  /*eeb0*/  ULDC UR4, c[0x0][0x2f4] ;  /* 0x0000bd0000047ab9 */ /* 0x000fe20000000800 */
[----:B------:R-:W-:Y:S01]  /*eec0*/  IMAD.MOV.U32 R13, RZ, RZ, R25 ;  /* 0x000000ffff0d7224 */ /* 0x000fe200078e0019 */
[----:B------:R-:W-:Y:S01]  /*eed0*/  MOV R12, 0x1 ;  /* 0x00000001000c7802 */ /* 0x000fe20000000f00 */
[----:B------:R-:W-:-:S05]  /*eee0*/  IMAD.SHL.U32 R7, R2, 0x8, RZ ;  /* 0x0000000802077824 */ /* 0x000fca00078e00ff */
[----:B------:R-:W-:-:S04]  /*eef0*/  LOP3.LUT R7, R7, 0x18, RZ, 0xc0, !PT ;  /* 0x0000001807077812 */ /* 0x000fc800078ec0ff */
[C---:B------:R-:W-:Y:S01]  /*ef00*/  ISETP.GE.AND P2, PT, R7.reuse, UR4, PT ;  /* 0x0000000407007c0c */ /* 0x040fe2000bf46270 */
[C---:B------:R-:W-:Y:S01]  /*ef10*/  IMAD.SHL.U32 R5, R7.reuse, 0x2, RZ ;  /* 0x0000000207057824 */ /* 0x040fe200078e00ff */
[C---:B------:R-:W-:Y:S02]  /*ef20*/  LOP3.LUT R8, R7.reuse, 0x20, RZ, 0xfc, !PT ;  /* 0x0000002007087812 */ /* 0x040fe400078efcff */
[----:B------:R-:W-:Y:S02]  /*ef30*/  LOP3.LUT R7, R7, 0x40, RZ, 0xfc, !PT ;  /* 0x0000004007077812 */ /* 0x000fe400078efcff */
[----:B------:R-:W-:Y:S02]  /*ef40*/  IADD3 R2, P0, R14, R5, RZ ;  /* 0x000000050e027210 */ /* 0x000fe40007f1e0ff */
[----:B------:R-:W-:Y:S02]  /*ef50*/  ISETP.LT.OR P3, PT, R6, 0x1, P2 ;  /* 0x000000010600780c */ /* 0x000fe40001761670 */
[----:B------:R-:W-:Y:S01]  /*ef60*/  ISETP.GE.AND P1, PT, R8, UR4, PT ;  /* 0x0000000408007c0c */ /* 0x000fe2000bf26270 */
[----:B------:R-:W-:Y:S01]  /*ef70*/  IMAD.X R3, RZ, RZ, R3, P0 ;  /* 0x000000ffff037224 */ /* 0x000fe200000e0603 */
[----:B------:R-:W-:-:S13]  /*ef80*/  ISETP.GE.AND P0, PT, R7, UR4, PT ;  /* 0x0000000407007c0c */ /* 0x000fda000bf06270 */
[----:B------:R-:W-:Y:S05]  /*ef90*/  WARPSYNC.COLLECTIVE R15, `(.L_x_342) ;  /* 0x000000000f087348 */ /* 0x000fea0003c00000 */
[----:B------:R0:W1:Y:S02]  /*efa0*/  SHFL.IDX P6, R14, R13, R12, R11 ;  /* 0x0000000c0d0e7389 */ /* 0x00006400000c000b */
[----:B01----:R-:W-:Y:S01]  /*efb0*/  ENDCOLLECTIVE ;  /* 0x000000000000791b */ /* 0x003fe20003800000 */
.L_x_342:
[C---:B------:R-:W-:Y:S01]  /*efc0*/  ISETP.LT.OR P4, PT, R6.reuse, 0x1, P1 ;  /* 0x000000010600780c */ /* 0x040fe20000f81670 */
[----:B------:R-:W-:Y:S01]  /*efd0*/  @!PT LDS RZ, [RZ] ;  /* 0x00000000fffff984 */ /* 0x000fe20000000800 */
[----:B------:R-:W-:Y:S01]  /*efe0*/  @!PT LDS RZ, [RZ] ;  /* 0x00000000fffff984 */ /* 0x000fe20000000800 */
[----:B------:R-:W-:Y:S01]  /*eff0*/  @!PT LDS RZ, [RZ] ;  /* 0x00000000fffff984 */ /* 0x000fe20000000800 */
[----:B------:R-:W-:Y:S01]  /*f000*/  LDGSTS.E.BYPASS.LTC128B.128 [R4+0x400], desc[UR36][R2.64], !P3 ;  /* 0x0040000002047fae */ /* 0x000fe2000d901d64 */
[----:B------:R-:W-:Y:S01]  /*f010*/  ISETP.LT.OR P3, PT, R6, 0x1, P0 ;  /* 0x000000010600780c */ /* 0x000fe20000761670 */
[----:B------:R-:W-:-:S10]  /*f020*/  IMAD.MOV.U32 R13, RZ, RZ, R24 ;  /* 0x000000ffff0d7224 */ /* 0x000fd400078e0018 */
[----:B------:R-:W-:Y:S04]  /*f030*/  LDGSTS.E.BYPASS.LTC128B.128 [R4+0x2400], desc[UR36][R2.64+0x40], !P4 ;  /* 0x0240004002047fae */ /* 0x000fe8000e101d64 */
[----:B------:R0:W-:Y:S01]  /*f040*/  LDGSTS.E.BYPASS.LTC128B.128 [R4+0x4400], desc[UR36][R2.64+0x80], !P3 ;  /* 0x0440008002047fae */ /* 0x0001e2000d901d64 */
[----:B------:R-:W-:Y:S01]  /*f050*/  ISETP.LT.OR P3, PT, R6, 0x21, P2 ;  /* 0x000000210600780c */ /* 0x000fe20001761670 */
[----:B0-----:R-:W-:-:S12]  /*f060*/  IMAD.MOV.U32 R3, RZ, RZ, R14 ;  /* 0x000000ffff037224 */ /* 0x001fd800078e000e */
[----:B------:R-:W-:Y:S05]  /*f070*/  WARPSYNC.COLLECTIVE R15, `(.L_x_343) ;  /* 0x000000000f087348 */ /* 0x000fea0003c00000 */
[----:B------:R0:W1:Y:S02]  /*f080*/  SHFL.IDX P6, R14, R13, R12, R11 ;  /* 0x0000000c0d0e7389 */ /* 0x00006400000c000b */
[----:B01----:R-:W-:Y:S01]  /*f090*/  ENDCOLLECTIVE ;  /* 0x000000000000791b */ /* 0x003fe20003800000 */
.L_x_343:
[----:B------:R-:W-:Y:S02]  /*f0a0*/  IMAD.MOV.U32 R13, RZ, RZ, R25 ;  /* 0x000000ffff0d7224 */ /* 0x000fe400078e0019 */
[----:B------:R-:W-:Y:S01]  /*f0b0*/  IMAD.MOV.U32 R12, RZ, RZ, 0x2 ;  /* 0x00000002ff0c7424 */ /* 0x000fe200078e00ff */
[----:B------:R-:W-:-:S13]  /*f0c0*/  IADD3 R2, P4, R14, R5, RZ ;  /* 0x000000050e027210 */ /* 0x000fda0007f9e0ff */
[----:B------:R-:W-:Y:S05]  /*f0d0*/  WARPSYNC.COLLECTIVE R15, `(.L_x_344) ;  /* 0x000000000f087348 */ /* 0x000fea0003c00000 */
[----:B------:R0:W1:Y:S02]  /*f0e0*/  SHFL.IDX P6, R14, R13, R12, R11 ;  /* 0x0000000c0d0e7389 */ /* 0x00006400000c000b */
[----:B01----:R-:W-:Y:S01]  /*f0f0*/  ENDCOLLECTIVE ;  /* 0x000000000000791b */ /* 0x003fe20003800000 */
.L_x_344:
[----:B------:R-:W-:Y:S01]  /*f100*/  IMAD.X R3, RZ, RZ, R3, P4 ;  /* 0x000000ffff037224 */ /* 0x000fe200020e0603 */
[----:B------:R-:W-:-:S04]  /*f110*/  ISETP.LT.OR P4, PT, R6, 0x21, P1 ;  /* 0x000000210600780c */ /* 0x000fc80000f81670 */
[----:B------:R-:W-:Y:S01]  /*f120*/  @!PT LDS RZ, [RZ] ;  /* 0x00000000fffff984 */ /* 0x000fe20000000800 */
[----:B------:R-:W-:Y:S01]  /*f130*/  @!PT LDS RZ, [RZ] ;  /* 0x00000000fffff984 */ /* 0x000fe20000000800 */
[----:B------:R-:W-:Y:S01]  /*f140*/  @!PT LDS RZ, [RZ] ;  /* 0x00000000fffff984 */ /* 0x000fe20000000800 */
[----:B------:R-:W-:Y:S01]  /*f150*/  LDGSTS.E.BYPASS.LTC128B.128 [R4+0xc00], desc[UR36][R2.64], !P3 ;  /* 0x00c0000002047fae */ /* 0x000fe2000d901d64 */
[----:B------:R-:W-:Y:S01]  /*f160*/  ISETP.LT.OR P3, PT, R6, 0x21, P0 ;  /* 0x000000210600780c */ /* 0x000fe20000761670 */
[----:B------:R-:W-:-:S07]  /*f170*/  IMAD.MOV.U32 R13, RZ, RZ, R24 ;  /* 0x000000ffff0d7224 */ /* 0x000fce00078e0018 */
[----:B------:R-:W-:Y:S05]  /*f180*/  LDGSTS.E.BYPASS.LTC128B.128 [R4+0x2c00], desc[UR36][R2.64+0x40], !P4 ;  /* 0x02c0004002047fae */ /* 0x000fea000e101d64 */
[----:B------:R0:W-:Y:S01]  /*f190*/  LDGSTS.E.BYPASS.LTC128B.128 [R4+0x4c00], desc[UR36][R2.64+0x80], !P3 ;  /* 0x04c0008002047fae */ /* 0x0001e2000d901d64 */
[----:B------:R-:W-:Y:S01]  /*f1a0*/  ISETP.LT.OR P3, PT, R6, 0x41, P2 ;  /* 0x000000410600780c */ /* 0x000fe20001761670 */
[----:B0-----:R-:W-:-:S12]  /*f1b0*/  IMAD.MOV.U32 R3, RZ, RZ, R14 ;  /* 0x000000ffff037224 */ /* 0x001fd800078e000e */
[----:B------:R-:W-:Y:S05]  /*f1c0*/  WARPSYNC.COLLECTIVE R15, `(.L_x_345) ;  /* 0x000000000f087348 */ /* 0x000fea0003c00000 */
[----:B------:R0:W1:Y:S02]  /*f1d0*/  SHFL.IDX P6, R14, R13, R12, R11 ;  /* 0x0000000c0d0e7389 */ /* 0x00006400000c000b */
[----:B01----:R-:W-:Y:S01]  /*f1e0*/  ENDCOLLECTIVE ;  /* 0x000000000000791b */ /* 0x003fe20003800000 */
.L_x_345:
[----:B------:R-:W-:Y:S01]  /*f1f0*/  MOV R13, R25 ;  /* 0x00000019000d7202 */ /* 0x000fe20000000f00 */
[----:B------:R-:W-:Y:S01]  /*f200*/  IMAD.MOV.U32 R12, RZ, RZ, 0x3 ;  /* 0x00000003ff0c7424 */ /* 0x000fe200078e00ff */
[----:B------:R-:W-:-:S13]  /*f210*/  IADD3 R2, P4, R14, R5, RZ ;  /* 0x000000050e027210 */ /* 0x000fda0007f9e0ff */
[----:B------:R-:W-:Y:S05]  /*f220*/  WARPSYNC.COLLECTIVE R15, `(.L_x_346) ;  /* 0x000000000f087348 */ /* 0x000fea0003c00000 */
[----:B------:R0:W1:Y:S02]  /*f230*/  SHFL.IDX P6, R14, R13, R12, R11 ;  /* 0x0000000c0d0e7389 */ /* 0x00006400000c000b */
[----:B01----:R-:W-:Y:S01]  /*f240*/  ENDCOLLECTIVE ;  /* 0x000000000000791b */ /* 0x003fe20003800000 */
.L_x_346:
[----:B------:R-:W-:Y:S01]  /*f250*/  IMAD.X R3, RZ, RZ, R3, P4 ;  /* 0x000000ffff037224 */ /* 0x000fe200020e0603 */
[----:B------:R-:W-:-:S04]  /*f260*/  ISETP.LT.OR P4, PT, R6, 0x41, P1 ;  /* 0x000000410600780c */ /* 0x000fc80000f81670 */
[----:B------:R-:W-:Y:S01]  /*f270*/  @!PT LDS RZ, [RZ] ;  /* 0x00000000fffff984 */ /* 0x000fe20000000800 */
[----:B------:R-:W-:Y:S01]  /*f280*/  @!PT LDS RZ, [RZ] ;  /* 0x00000000fffff984 */ /* 0x000fe20000000800 */
[----:B------:R-:W-:Y:S01]  /*f290*/  @!PT LDS RZ, [RZ] ;  /* 0x00000000fffff984 */ /* 0x000fe20000000800 */
[----:B------:R0:W-:Y:S01]  /*f2a0*/  LDGSTS.E.BYPASS.LTC128B.128 [R4+0x1400], desc[UR36][R2.64], !P3 ;  /* 0x0140000002047fae */ /* 0x0001e2000d901d64 */
[----:B------:R-:W-:Y:S01]  /*f2b0*/  ISETP.LT.OR P3, PT, R6, 0x41, P0 ;  /* 0x000000410600780c */ /* 0x000fe20000761670 */
[----:B------:R-:W-:-:S07]  /*f2c0*/  IMAD.MOV.U32 R13, RZ, RZ, R24 ;  /* 0x000000ffff0d7224 */ /* 0x000fce00078e0018 */
[----:B------:R0:W-:Y:S05]  /*f2d0*/  LDGSTS.E.BYPASS.LTC128B.128 [R4+0x3400], desc[UR36][R2.64+0x40], !P4 ;  /* 0x0340004002047fae */ /* 0x0001ea000e101d64 */
[----:B------:R0:W-:Y:S01]  /*f2e0*/  LDGSTS.E.BYPASS.LTC128B.128 [R4+0x5400], desc[UR36][R2.64+0x80], !P3 ;  /* 0x0540008002047fae */ /* 0x0001e2000d901d64 */
[----:B------:R-:W-:-:S07]  /*f2f0*/  IMAD.MOV.U32 R25, RZ, RZ, R14 ;  /* 0x000000ffff197224 */ /* 0x000fce00078e000e */
[----:B0-----:R-:W-:Y:S05]  /*f300*/  WARPSYNC.COLLECTIVE R15, `(.L_x_347) ;  /* 0x000000000f087348 */ /* 0x001fea0003c00000 */
[----:B------:R1:W2:Y:S02]  /*f310*/  SHFL.IDX P6, R14, R13, R12, R11 ;  /* 0x0000000c0d0e7389 */ /* 0x0002a400000c000b */
[----:B012---:R-:W-:Y:S01]  /*f320*/  ENDCOLLECTIVE ;  /* 0x000000000000791b */ /* 0x007fe20003800000 */
.L_x_347:
[----:B------:R-:W-:Y:S05]  /*f330*/  BRA `(.L_x_348) ;  /* 0xffffffcc00847947 */ /* 0x000fea000383ffff */
.L_x_262:
        /* <DEDUP_REMOVED lines=8> */
.L_x_350:
[----:B------:R-:W-:Y:S05]  /*f3c0*/  BSYNC B0 ;  /* 0x0000000000007941 */ /* 0x000fea0003800000 */
.L_x_349:
[----:B------:R-:W-:Y:S01]  /*f3d0*/  MOV R13, R16 ;  /* 0x00000010000d7202 */ /* 0x000fe20000000f00 */
[----:B------:R-:W-:Y:S02]  /*f3e0*/  IMAD.MOV.U32 R12, RZ, RZ, 0x1 ;  /* 0x00000001ff0c7424 */ /* 0x000fe400078e00ff */
[----:B------:R-:W-:Y:S02]  /*f3f0*/  IMAD.MOV.U32 R11, RZ, RZ, 0x1f ;  /* 0x0000001fff0b7424 */ /* 0x000fe400078e00ff */
[----:B------:R-:W-:Y:S02]  /*f400*/  IMAD.MOV.U32 R15, RZ, RZ, -0x1 ;  /* 0xffffffffff0f7424 */ /* 0x000fe400078e00ff */
[----:B------:R-:W-:Y:S02]  /*f410*/  IMAD.IADD R5, R19, 0x1, R8 ;  /* 0x0000000113057824 */ /* 0x000fe400078e0208 */
[----:B------:R-:W-:-:S07]  /*f420*/  IMAD.MOV.U32 R0, RZ, RZ, R14 ;  /* 0x000000ffff007224 */ /* 0x000fce00078e000e */
[----:B------:R-:W-:Y:S05]  /*f430*/  WARPSYNC.COLLECTIVE R15, `(.L_x_351) ;  /* 0x000000000f087348 */ /* 0x000fea0003c00000 */
[----:B------:R0:W1:Y:S02]  /*f440*/  SHFL.IDX P6, R14, R13, R12, R11 ;  /* 0x0000000c0d0e7389 */ /* 0x00006400000c000b */
[----:B01----:R-:W-:Y:S01]  /*f450*/  ENDCOLLECTIVE ;  /* 0x000000000000791b */ /* 0x003fe20003800000 */
.L_x_351:
[----:B------:R-:W-:Y:S02]  /*f460*/  ULDC UR4, c[0x0][0xc3c] ;  /* 0x00030f0000047ab9 */ /* 0x000fe40000000800 */
[----:B------:R-:W-:-:S13]  /*f470*/  ISETP.GE.OR P1, PT, R5, UR4, !P0 ;  /* 0x0000000405007c0c */ /* 0x000fda000c726670 */
[----:B------:R-:W0:Y:S01]  /*f480*/  @!P1 LDC.64 R2, c[0x0][0xc80] ;  /* 0x00032000ff029b82 */ /* 0x000e220000000a00 */
[----:B------:R-:W-:Y:S01]  /*f490*/  MOV R11, RZ ;  /* 0x000000ff000b7202 */ /* 0x000fe20000000f00 */
[----:B------:R-:W-:Y:S02]  /*f4a0*/  IMAD.MOV.U32 R4, RZ, RZ, R14 ;  /* 0x000000ffff047224 */ /* 0x000fe400078e000e */
[----:B0-----:R-:W-:-:S06]  /*f4b0*/  @!P1 IMAD.WIDE R2, R5, 0x4, R2 ;  /* 0x0000000405029825 */ /* 0x001fcc00078e0202 */
[----:B------:R0:W2:Y:S01]  /*f4c0*/  @!P1 LDG.E R3, desc[UR36][R2.64] ;  /* 0x0000002402039981 */ /* 0x0000a2000c1e1900 */
[C---:B------:R-:W-:Y:S02]  /*f4d0*/  ISETP.GE.U32.AND P2, PT, R8.reuse, 0x2, PT ;  /* 0x000000020800780c */ /* 0x040fe40003f46070 */
[C---:B------:R-:W-:Y:S02]  /*f4e0*/  ISETP.GE.U32.AND P3, PT, R8.reuse, 0x4, PT ;  /* 0x000000040800780c */ /* 0x040fe40003f66070 */
[C---:B------:R-:W-:Y:S02]  /*f4f0*/  ISETP.GE.U32.AND P4, PT, R8.reuse, 0x8, PT ;  /* 0x000000080800780c */ /* 0x040fe40003f86070 */
[C---:B------:R-:W-:Y:S01]  /*f500*/  ISETP.GE.U32.AND P5, PT, R8.reuse, 0x10, PT ;  /* 0x000000100800780c */ /* 0x040fe20003fa6070 */
[----:B0-----:R-:W-:Y:S02]  /*f510*/  IMAD.MOV.U32 R2, RZ, RZ, RZ ;  /* 0x000000ffff027224 */ /* 0x001fe400078e00ff */
[----:B--2---:R-:W-:Y:S01]  /*f520*/  @!P1 IMAD.MOV.U32 R2, RZ, RZ, R3 ;  /* 0x000000ffff029224 */ /* 0x004fe200078e0003 */
[----:B------:R-:W-:-:S03]  /*f530*/  ISETP.NE.AND P1, PT, R8, RZ, PT ;  /* 0x000000ff0800720c */ /* 0x000fc60003f25270 */
[----:B------:R-:W-:-:S10]  /*f540*/  IMAD.MOV.U32 R13, RZ, RZ, R2 ;  /* 0x000000ffff0d7224 */ /* 0x000fd400078e0002 */
[----:B------:R-:W-:Y:S05]  /*f550*/  WARPSYNC.COLLECTIVE R15, `(.L_x_352) ;  /* 0x000000000f087348 */ /* 0x000fea0003c00000 */
[----:B------:R0:W1:Y:S02]  /*f560*/  SHFL.UP P6, R14, R13, R12, R11 ;  /* 0x0400000c0d0e7389 */ /* 0x00006400000c000b */
[----:B01----:R-:W-:Y:S01]  /*f570*/  ENDCOLLECTIVE ;  /* 0x000000000000791b */ /* 0x003fe20003800000 */
.L_x_352:
[----:B------:R-:W-:Y:S01]  /*f580*/  IMAD.MOV.U32 R12, RZ, RZ, 0x2 ;  /* 0x00000002ff0c7424 */ /* 0x000fe200078e00ff */
[----:B------:R-:W-:-:S05]  /*f590*/  SEL R5, R14, RZ, P1 ;  /* 0x000000ff0e057207 */ /* 0x000fca0000800000 */
[----:B------:R-:W-:-:S04]  /*f5a0*/  IMAD.IADD R5, R2, 0x1, R5 ;  /* 0x0000000102057824 */ /* 0x000fc800078e0205 */
[----:B------:R-:W-:-:S07]  /*f5b0*/  IMAD.MOV.U32 R13, RZ, RZ, R5 ;  /* 0x000000ffff0d7224 */ /* 0x000fce00078e0005 */
[----:B------:R-:W-:Y:S05]  /*f5c0*/  WARPSYNC.COLLECTIVE R15, `(.L_x_353) ;  /* 0x000000000f087348 */ /* 0x000fea0003c00000 */
[----:B------:R0:W1:Y:S02]  /*f5d0*/  SHFL.UP P6, R14, R13, R12, R11 ;  /* 0x0400000c0d0e7389 */ /* 0x00006400000c000b */
[----:B01----:R-:W-:Y:S01]  /*f5e0*/  ENDCOLLECTIVE ;  /* 0x000000000000791b */ /* 0x003fe20003800000 */
.L_x_353:
[----:B------:R-:W-:Y:S01]  /*f5f0*/  IMAD.MOV.U32 R12, RZ, RZ, 0x4 ;  /* 0x00000004ff0c7424 */ /* 0x000fe200078e00ff */
[----:B------:R-:W-:-:S05]  /*f600*/  SEL R6, R14, RZ, P2 ;  /* 0x000000ff0e067207 */ /* 0x000fca0001000000 */
[----:B------:R-:W-:-:S04]  /*f610*/  IMAD.IADD R6, R5, 0x1, R6 ;  /* 0x0000000105067824 */ /* 0x000fc800078e0206 */
[----:B------:R-:W-:-:S07]  /*f620*/  IMAD.MOV.U32 R13, RZ, RZ, R6 ;  /* 0x000000ffff0d7224 */ /* 0x000fce00078e0006 */
[----:B------:R-:W-:Y:S05]  /*f630*/  WARPSYNC.COLLECTIVE R15, `(.L_x_354) ;  /* 0x000000000f087348 */ /* 0x000fea0003c00000 */
[----:B------:R0:W1:Y:S02]  /*f640*/  SHFL.UP P6, R14, R13, R12, R11 ;  /* 0x0400000c0d0e7389 */ /* 0x00006400000c000b */
[----:B01----:R-:W-:Y:S01]  /*f650*/  ENDCOLLECTIVE ;  /* 0x000000000000791b */ /* 0x003fe20003800000 */
.L_x_354:
[----:B------:R-:W-:Y:S02]  /*f660*/  MOV R12, 0x8 ;  /* 0x00000008000c7802 */ /* 0x000fe40000000f00 */
[----:B------:R-:W-:-:S05]  /*f670*/  SEL R7, R14, RZ, P3 ;  /* 0x000000ff0e077207 */ /* 0x000fca0001800000 */
[----:B------:R-:W-:-:S04]  /*f680*/  IMAD.IADD R7, R6, 0x1, R7 ;  /* 0x0000000106077824 */ /* 0x000fc800078e0207 */
[----:B------:R-:W-:-:S07]  /*f690*/  IMAD.MOV.U32 R13, RZ, RZ, R7 ;  /* 0x000000ffff0d7224 */ /* 0x000fce00078e0007 */
[----:B------:R-:W-:Y:S05]  /*f6a0*/  WARPSYNC.COLLECTIVE R15, `(.L_x_355) ;  /* 0x000000000f087348 */ /* 0x000fea0003c00000 */
[----:B------:R0:W1:Y:S02]  /*f6b0*/  SHFL.UP P6, R14, R13, R12, R11 ;  /* 0x0400000c0d0e7389 */ /* 0x00006400000c000b */
[----:B01----:R-:W-:Y:S01]  /*f6c0*/  ENDCOLLECTIVE ;  /* 0x000000000000791b */ /* 0x003fe20003800000 */
.L_x_355:
[----:B------:R-:W-:Y:S01]  /*f6d0*/  IMAD.MOV.U32 R12, RZ, RZ, 0x10 ;  /* 0x00000010ff0c7424 */ /* 0x000fe200078e00ff */
[----:B------:R-:W-:-:S05]  /*f6e0*/  SEL R14, R14, RZ, P4 ;  /* 0x000000ff0e0e7207 */ /* 0x000fca0002000000 */
[----:B------:R-:W-:-:S04]  /*f6f0*/  IMAD.IADD R5, R7, 0x1, R14 ;  /* 0x0000000107057824 */ /* 0x000fc800078e020e */
[----:B------:R-:W-:-:S07]  /*f700*/  IMAD.MOV.U32 R13, RZ, RZ, R5 ;  /* 0x000000ffff0d7224 */ /* 0x000fce00078e0005 */
[----:B------:R-:W-:Y:S05]  /*f710*/  WARPSYNC.COLLECTIVE R15, `(.L_x_356) ;  /* 0x000000000f087348 */ /* 0x000fea0003c00000 */
[----:B------:R0:W1:Y:S02]  /*f720*/  SHFL.UP P6, R14, R13, R12, R11 ;  /* 0x0400000c0d0e7389 */ /* 0x00006400000c000b */
[----:B01----:R-:W-:Y:S01]  /*f730*/  ENDCOLLECTIVE ;  /* 0x000000000000791b */ /* 0x003fe20003800000 */
.L_x_356:
[----:B------:R-:W-:Y:S02]  /*f740*/  IMAD.MOV.U32 R12, RZ, RZ, 0x1f ;  /* 0x0000001fff0c7424 */ /* 0x000fe400078e00ff */
[----:B------:R-:W-:Y:S01]  /*f750*/  IMAD.MOV.U32 R11, RZ, RZ, 0x1f ;  /* 0x0000001fff0b7424 */ /* 0x000fe200078e00ff */
[----:B------:R-:W-:-:S05]  /*f760*/  SEL R14, R14, RZ, P5 ;  /* 0x000000ff0e0e7207 */ /* 0x000fca0002800000 */
[----:B------:R-:W-:-:S04]  /*f770*/  IMAD.IADD R3, R5, 0x1, R14 ;  /* 0x0000000105037824 */ /* 0x000fc800078e020e */
[----:B------:R-:W-:-:S07]  /*f780*/  IMAD.MOV.U32 R13, RZ, RZ, R3 ;  /* 0x000000ffff0d7224 */ /* 0x000fce00078e0003 */
[----:B------:R-:W-:Y:S05]  /*f790*/  WARPSYNC.COLLECTIVE R15, `(.L_x_357) ;  /* 0x000000000f087348 */ /* 0x000fea0003c00000 */
[----:B------:R0:W1:Y:S02]  /*f7a0*/  SHFL.IDX P6, R14, R13, R12, R11 ;  /* 0x0000000c0d0e7389 */ /* 0x00006400000c000b */
[----:B01----:R-:W-:Y:S01]  /*f7b0*/  ENDCOLLECTIVE ;  /* 0x000000000000791b */ /* 0x003fe20003800000 */
.L_x_357:
[----:B------:R-:W-:Y:S05]  /*f7c0*/  BRA `(.L_x_358) ;  /* 0xffffffcc00987947 */ /* 0x000fea000383ffff */
.L_x_267:
[----:B------:R-:W-:Y:S01]  /*f7d0*/  BSSY B0, `(.L_x_359) ;  /* 0x0000008000007945 */ /* 0x000fe20003800000 */
[----:B-----5:R-:W-:Y:S01]  /*f7e0*/  IMAD.MOV.U32 R13, RZ, RZ, R2 ;  /* 0x000000ffff0d7224 */ /* 0x020fe200078e0002 */
[----:B------:R-:W-:Y:S01]  /*f7f0*/  MOV R12, 0x1 ;  /* 0x00000001000c7802 */ /* 0x000fe20000000f00 */
[----:B------:R-:W-:Y:S02]  /*f800*/  IMAD.MOV.U32 R11, RZ, RZ, RZ ;  /* 0x000000ffff0b7224 */ /* 0x000fe400078e00ff */
[----:B------:R-:W-:-:S07]  /*f810*/  IMAD.MOV.U32 R15, RZ, RZ, -0x1 ;  /* 0xffffffffff0f7424 */ /* 0x000fce00078e00ff */
[----:B01----:R-:W-:Y:S05]  /*f820*/  WARPSYNC.COLLECTIVE R15, `(.L_x_360) ;  /* 0x000000000f087348 */ /* 0x003fea0003c00000 */
[----:B------:R2:W3:Y:S02]  /*f830*/  SHFL.UP P6, R14, R13, R12, R11 ;  /* 0x0400000c0d0e7389 */ /* 0x0004e400000c000b */
[----:B0123--:R-:W-:Y:S01]  /*f840*/  ENDCOLLECTIVE ;  /* 0x000000000000791b */ /* 0x00ffe20003800000 */
.L_x_360:
[----:B------:R-:W-:Y:S05]  /*f850*/  BSYNC B0 ;  /* 0x0000000000007941 */ /* 0x000fea0003800000 */
.L_x_359:
[----:B------:R-:W-:Y:S01]  /*f860*/  SEL R13, R14, RZ, P1 ;  /* 0x000000ff0e0d7207 */ /* 0x000fe20000800000 */
[----:B------:R-:W-:Y:S02]  /*f870*/  IMAD.MOV.U32 R12, RZ, RZ, 0x2 ;  /* 0x00000002ff0c7424 */ /* 0x000fe400078e00ff */
[----:B------:R-:W-:Y:S02]  /*f880*/  IMAD.MOV.U32 R11, RZ, RZ, RZ ;  /* 0x000000ffff0b7224 */ /* 0x000fe400078e00ff */
[----:B------:R-:W-:Y:S02]  /*f890*/  IMAD.IADD R13, R2, 0x1, R13 ;  /* 0x00000001020d7824 */ /* 0x000fe400078e020d */
[----:B------:R-:W-:-:S07]  /*f8a0*/  IMAD.MOV.U32 R15, RZ, RZ, -0x1 ;  /* 0xffffffffff0f7424 */ /* 0x000fce00078e00ff */
[----:B------:R-:W-:Y:S05]  /*f8b0*/  WARPSYNC.COLLECTIVE R15, `(.L_x_361) ;  /* 0x000000000f087348 */ /* 0x000fea0003c00000 */
[----:B------:R0:W1:Y:S02]  /*f8c0*/  SHFL.UP P6, R14, R13, R12, R11 ;  /* 0x0400000c0d0e7389 */ /* 0x00006400000c000b */
[----:B01----:R-:W-:Y:S01]  /*f8d0*/  ENDCOLLECTIVE ;  /* 0x000000000000791b */ /* 0x003fe20003800000 */
.L_x_361:
[----:B------:R-:W-:Y:S02]  /*f8e0*/  MOV R12, 0x4 ;  /* 0x00000004000c7802 */ /* 0x000fe40000000f00 */
[----:B------:R-:W-:-:S05]  /*f8f0*/  SEL R14, R14, RZ, P2 ;  /* 0x000000ff0e0e7207 */ /* 0x000fca0001000000 */
[----:B------:R-:W-:-:S04]  /*f900*/  IMAD.IADD R3, R13, 0x1, R14 ;  /* 0x000000010d037824 */ /* 0x000fc800078e020e */
[----:B------:R-:W-:-:S07]  /*f910*/  IMAD.MOV.U32 R13, RZ, RZ, R3 ;  /* 0x000000ffff0d7224 */ /* 0x000fce00078e0003 */
[----:B------:R-:W-:Y:S05]  /*f920*/  WARPSYNC.COLLECTIVE R15, `(.L_x_362) ;  /* 0x000000000f087348 */ /* 0x000fea0003c00000 */
[----:B------:R0:W1:Y:S02]  /*f930*/  SHFL.UP P6, R14, R13, R12, R11 ;  /* 0x0400000c0d0e7389 */ /* 0x00006400000c000b */
[----:B01----:R-:W-:Y:S01]  /*f940*/  ENDCOLLECTIVE ;  /* 0x000000000000791b */ /* 0x003fe20003800000 */
.L_x_362:
[----:B------:R-:W-:Y:S01]  /*f950*/  IMAD.MOV.U32 R12, RZ, RZ, 0x8 ;  /* 0x00000008ff0c7424 */ /* 0x000fe200078e00ff */
[----:B------:R-:W-:-:S05]  /*f960*/  SEL R14, R14, RZ, P3 ;  /* 0x000000ff0e0e7207 */ /* 0x000fca0001800000 */
[----:B------:R-:W-:-:S04]  /*f970*/  IMAD.IADD R5, R3, 0x1, R14 ;  /* 0x0000000103057824 */ /* 0x000fc800078e020e */
[----:B------:R-:W-:-:S07]  /*f980*/  IMAD.MOV.U32 R13, RZ, RZ, R5 ;  /* 0x000000ffff0d7224 */ /* 0x000fce00078e0005 */
[----:B------:R-:W-:Y:S05]  /*f990*/  WARPSYNC.COLLECTIVE R15, `(.L_x_363) ;  /* 0x000000000f087348 */ /* 0x000fea0003c00000 */
[----:B------:R0:W1:Y:S02]  /*f9a0*/  SHFL.UP P6, R14, R13, R12, R11 ;  /* 0x0400000c0d0e7389 */ /* 0x00006400000c000b */
[----:B01----:R-:W-:Y:S01]  /*f9b0*/  ENDCOLLECTIVE ;  /* 0x000000000000791b */ /* 0x003fe20003800000 */
.L_x_363:
[----:B------:R-:W-:Y:S01]  /*f9c0*/  IMAD.MOV.U32 R12, RZ, RZ, 0x10 ;  /* 0x00000010ff0c7424 */ /* 0x000fe200078e00ff */
[----:B------:R-:W-:-:S05]  /*f9d0*/  SEL R6, R14, RZ, P4 ;  /* 0x000000ff0e067207 */ /* 0x000fca0002000000 */
[----:B------:R-:W-:-:S04]  /*f9e0*/  IMAD.IADD R6, R5, 0x1, R6 ;  /* 0x0000000105067824 */ /* 0x000fc800078e0206 */
[----:B------:R-:W-:-:S07]  /*f9f0*/  IMAD.MOV.U32 R13, RZ, RZ, R6 ;  /* 0x000000ffff0d7224 */ /* 0x000fce00078e0006 */
[----:B------:R-:W-:Y:S05]  /*fa00*/  WARPSYNC.COLLECTIVE R15, `(.L_x_364) ;  /* 0x000000000f087348 */ /* 0x000fea0003c00000 */
[----:B------:R0:W1:Y:S02]  /*fa10*/  SHFL.UP P6, R14, R13, R12, R11 ;  /* 0x0400000c0d0e7389 */ /* 0x00006400000c000b */
[----:B01----:R-:W-:Y:S01]  /*fa20*/  ENDCOLLECTIVE ;  /* 0x000000000000791b */ /* 0x003fe20003800000 */
.L_x_364:
[----:B------:R-:W-:Y:S01]  /*fa30*/  MOV R12, 0x1f ;  /* 0x0000001f000c7802 */ /* 0x000fe20000000f00 */
[----:B------:R-:W-:Y:S01]  /*fa40*/  IMAD.MOV.U32 R11, RZ, RZ, 0x1f ;  /* 0x0000001fff0b7424 */ /* 0x000fe200078e00ff */
[----:B------:R-:W-:-:S05]  /*fa50*/  SEL R3, R14, RZ, P5 ;  /* 0x000000ff0e037207 */ /* 0x000fca0002800000 */
[----:B------:R-:W-:-:S04]  /*fa60*/  IMAD.IADD R3, R6, 0x1, R3 ;  /* 0x0000000106037824 */ /* 0x000fc800078e0203 */
[----:B------:R-:W-:-:S07]  /*fa70*/  IMAD.MOV.U32 R13, RZ, RZ, R3 ;  /* 0x000000ffff0d7224 */ /* 0x000fce00078e0003 */
[----:B------:R-:W-:Y:S05]  /*fa80*/  WARPSYNC.COLLECTIVE R15, `(.L_x_365) ;  /* 0x000000000f087348 */ /* 0x000fea0003c00000 */
[----:B------:R0:W1:Y:S02]  /*fa90*/  SHFL.IDX P6, R14, R13, R12, R11 ;  /* 0x0000000c0d0e7389 */ /* 0x00006400000c000b */
[----:B01----:R-:W-:Y:S01]  /*faa0*/  ENDCOLLECTIVE ;  /* 0x000000000000791b */ /* 0x003fe20003800000 */
.L_x_365:
[----:B------:R-:W-:Y:S05]  /*fab0*/  BRA `(.L_x_366) ;  /* 0xffffffcc00787947 */ /* 0x000fea000383ffff */
.L_x_269:
[----:B------:R-:W-:Y:S01]  /*fac0*/  BSSY B0, `(.L_x_367) ;  /* 0x0000006000007945 */ /* 0x000fe20003800000 */
[----:B------:R-:W-:Y:S01]  /*fad0*/  PLOP3.LUT P6, PT, P6, PT, PT, 0x8, 0x0 ;  /* 0x000000000000781c */ /* 0x000fe200037ce170 */
[----:B------:R-:W-:-:S12]  /*fae0*/  IMAD.MOV.U32 R15, RZ, RZ, -0x1 ;  /* 0xffffffffff0f7424 */ /* 0x000fd800078e00ff */
[----:B0-----:R-:W-:Y:S05]  /*faf0*/  WARPSYNC.COLLECTIVE R15, `(.L_x_368) ;  /* 0x000000000f087348 */ /* 0x001fea0003c00000 */
[----:B------:R-:W-:Y:S01]  /*fb00*/  VOTE.ANY R14, PT, P6 ;  /* 0x00000000000e7806 */ /* 0x000fe200030e0100 */
[----:B0-----:R-:W-:Y:S06]  /*fb10*/  ENDCOLLECTIVE ;  /* 0x000000000000791b */ /* 0x001fec0003800000 */
.L_x_368:
[----:B------:R-:W-:Y:S05]  /*fb20*/  BSYNC B0 ;  /* 0x0000000000007941 */ /* 0x000fea0003800000 */
.L_x_367:
[----:B------:R-:W-:Y:S02]  /*fb30*/  IMAD.MOV.U32 R6, RZ, RZ, R14 ;  /* 0x000000ffff067224 */ /* 0x000fe400078e000e */
[----:B------:R-:W-:Y:S02]  /*fb40*/  IMAD.MOV.U32 R13, RZ, RZ, R2 ;  /* 0x000000ffff0d7224 */ /* 0x000fe400078e0002 */
[----:B------:R-:W0:Y:S01]  /*fb50*/  POPC R4, R6 ;  /* 0x0000000600047309 */ /* 0x000e220000000000 */
[----:B------:R-:W-:Y:S02]  /*fb60*/  IMAD.MOV.U32 R11, RZ, RZ, 0x1f ;  /* 0x0000001fff0b7424 */ /* 0x000fe400078e00ff */
[----:B------:R-:W-:Y:S02]  /*fb70*/  IMAD.MOV.U32 R15, RZ, RZ, -0x1 ;  /* 0xffffffffff0f7424 */ /* 0x000fe400078e00ff */
[----:B0-----:R-:W-:-:S07]  /*fb80*/  IMAD.MOV.U32 R12, RZ, RZ, R4 ;  /* 0x000000ffff0c7224 */ /* 0x001fce00078e0004 */
[----:B------:R-:W-:Y:S05]  /*fb90*/  WARPSYNC.COLLECTIVE R15, `(.L_x_369) ;  /* 0x000000000f087348 */ /* 0x000fea0003c00000 */
[----:B------:R0:W1:Y:S02]  /*fba0*/  SHFL.IDX P6, R14, R13, R12, R11 ;  /* 0x0000000c0d0e7389 */ /* 0x00006400000c000b */
[----:B01----:R-:W-:Y:S01]  /*fbb0*/  ENDCOLLECTIVE ;  /* 0x000000000000791b */ /* 0x003fe20003800000 */
.L_x_369:
[----:B------:R-:W-:Y:S01]  /*fbc0*/  IMAD.MOV.U32 R17, RZ, RZ, R14 ;  /* 0x000000ffff117224 */ /* 0x000fe200078e000e */
[----:B------:R-:W-:Y:S06]  /*fbd0*/  BRA `(.L_x_370) ;  /* 0xffffffcc00687947 */ /* 0x000fec000383ffff */
.L_x_271:
[----:B------:R-:W-:Y:S01]  /*fbe0*/  BSSY B0, `(.L_x_371) ;  /* 0x0000007000007945 */ /* 0x000fe20003800000 */
[----:B------:R-:W-:Y:S01]  /*fbf0*/  MOV R13, R3 ;  /* 0x00000003000d7202 */ /* 0x000fe20000000f00 */
[----:B------:R-:W-:Y:S02]  /*fc00*/  IMAD.MOV.U32 R11, RZ, RZ, 0x1f ;  /* 0x0000001fff0b7424 */ /* 0x000fe400078e00ff */
[----:B------:R-:W-:-:S07]  /*fc10*/  IMAD.MOV.U32 R15, RZ, RZ, -0x1 ;  /* 0xffffffffff0f7424 */ /* 0x000fce00078e00ff */
[----:B012---:R-:W-:Y:S05]  /*fc20*/  WARPSYNC.COLLECTIVE R15, `(.L_x_372) ;  /* 0x000000000f087348 */ /* 0x007fea0003c00000 */
[----:B------:R3:W4:Y:S02]  /*fc30*/  SHFL.IDX P6, R14, R13, R12, R11 ;  /* 0x0000000c0d0e7389 */ /* 0x00072400000c000b */
[----:B01234-:R-:W-:Y:S01]  /*fc40*/  ENDCOLLECTIVE ;  /* 0x000000000000791b */ /* 0x01ffe20003800000 */
.L_x_372:
[----:B------:R-:W-:Y:S05]  /*fc50*/  BSYNC B0 ;  /* 0x0000000000007941 */ /* 0x000fea0003800000 */
.L_x_371:
[----:B------:R-:W-:Y:S05]  /*fc60*/  BRA `(.L_x_270) ;  /* 0xffffffcc00607947 */ /* 0x000fea000383ffff */
.L_x_275:
[----:B0-----:R0:W2:Y:S02]  /*fc70*/  SYNCS.PHASECHK.TRANS64.TRYWAIT P0, [R5+URZ+0x2d820], R0 ;  /* 0x02d82000050075a7 */ /* 0x0010a4000800017f */
[----:B--2---:R-:W-:Y:S05]  /*fc80*/  @!P0 NANOSLEEP.SYNCS 0x989680 ;  /* 0x009896800000895d */ /* 0x004fea0003900000 */
[----:B------:R-:W2:Y:S02]  /*fc90*/  @!P0 SYNCS.PHASECHK.TRANS64 P0, [R5+URZ+0x2d820], R0 ;  /* 0x02d82000050085a7 */ /* 0x000ea4000800007f */
[----:B--2---:R-:W-:Y:S05]  /*fca0*/  @!P0 BRA `(.L_x_275) ;  /* 0xfffffffc00f08947 */ /* 0x004fea000383ffff */
[----:B------:R-:W-:Y:S05]  /*fcb0*/  BRA `(.L_x_373) ;  /* 0xffffffd0004c7947 */ /* 0x000fea000383ffff */
.L_x_276:
[----:B------:R-:W2:Y:S01]  /*fcc0*/  S2R R2, SR_TID.X ;  /* 0x0000000000027919 */ /* 0x000ea20000002100 */
[----:B------:R-:W-:Y:S01]  /*fcd0*/  BSSY B0, `(.L_x_374) ;  /* 0x000000a000007945 */ /* 0x000fe20003800000 */
[----:B------:R-:W-:Y:S02]  /*fce0*/  IMAD.MOV.U32 R12, RZ, RZ, RZ ;  /* 0x000000ffff0c7224 */ /* 0x000fe400078e00ff */
[----:B------:R-:W-:Y:S02]  /*fcf0*/  IMAD.MOV.U32 R11, RZ, RZ, 0x1f ;  /* 0x0000001fff0b7424 */ /* 0x000fe400078e00ff */
[----:B------:R-:W-:Y:S01]  /*fd00*/  IMAD.MOV.U32 R15, RZ, RZ, -0x1 ;  /* 0xffffffffff0f7424 */ /* 0x000fe200078e00ff */
[----:B--2---:R-:W-:-:S04]  /*fd10*/  SHF.R.U32.HI R2, RZ, 0x5, R2 ;  /* 0x00000005ff027819 */ /* 0x004fc80000011602 */
[----:B------:R-:W-:-:S05]  /*fd20*/  LOP3.LUT R2, R2, 0x3, RZ, 0xc0, !PT ;  /* 0x0000000302027812 */ /* 0x000fca00078ec0ff */
[----:B------:R-:W-:-:S07]  /*fd30*/  IMAD.MOV.U32 R13, RZ, RZ, R2 ;  /* 0x000000ffff0d7224 */ /* 0x000fce00078e0002 */
[----:B01----:R-:W-:Y:S05]  /*fd40*/  WARPSYNC.COLLECTIVE R15, `(.L_x_375) ;  /* 0x000000000f087348 */ /* 0x003fea0003c00000 */
[----:B------:R2:W3:Y:S02]  /*fd50*/  SHFL.IDX P6, R14, R13, R12, R11 ;  /* 0x0000000c0d0e7389 */ /* 0x0004e400000c000b */
[----:B0123--:R-:W-:Y:S01]  /*fd60*/  ENDCOLLECTIVE ;  /* 0x000000000000791b */ /* 0x00ffe20003800000 */
.L_x_375:
[----:B------:R-:W-:Y:S05]  /*fd70*/  BSYNC B0 ;  /* 0x0000000000007941 */ /* 0x000fea0003800000 */
.L_x_374:
[----:B------:R-:W-:Y:S05]  /*fd80*/  BRA `(.L_x_376) ;  /* 0xffffffd000347947 */ /* 0x000fea000383ffff */
.L_x_279:
[----:B------:R-:W-:Y:S01]  /*fd90*/  BSSY B1, `(.L_x_377) ;  /* 0x0000006000017945 */ /* 0x000fe20003800000 */
[----:B------:R-:W-:-:S07]  /*fda0*/  IMAD.MOV.U32 R15, RZ, RZ, -0x1 ;  /* 0xffffffffff0f7424 */ /* 0x000fce00078e00ff */
[----:B01----:R-:W-:Y:S05]  /*fdb0*/  WARPSYNC.COLLECTIVE R15, `(.L_x_378) ;  /* 0x000000000f0c7348 */ /* 0x003fea0003c00000 */
[----:B------:R-:W-:Y:S02]  /*fdc0*/  ELECT P6, UR62, PT ;  /* 0x00000000003e782f */ /* 0x000fe400038c0000 */
[----:B------:R-:W-:Y:S01]  /*fdd0*/  MOV R14, UR62 ;  /* 0x0000003e000e7c02 */ /* 0x000fe20008000f00 */
[----:B01----:R-:W-:Y:S10]  /*fde0*/  ENDCOLLECTIVE ;  /* 0x000000000000791b */ /* 0x003ff40003800000 */
.L_x_378:
[----:B------:R-:W-:Y:S05]  /*fdf0*/  BSYNC B1 ;  /* 0x0000000000017941 */ /* 0x000fea0003800000 */
.L_x_377:
[----:B------:R-:W-:Y:S05]  /*fe00*/  BRA `(.L_x_379) ;  /* 0xffffffd0002c7947 */ /* 0x000fea000383ffff */
.L_x_281:
[----:B0-----:R0:W2:Y:S02]  /*fe10*/  SYNCS.PHASECHK.TRANS64.TRYWAIT P1, [R3+URZ+0x2d840], R2 ;  /* 0x02d84002030075a7 */ /* 0x0010a4000802017f */
[----:B--2---:R-:W-:Y:S05]  /*fe20*/  @!P1 NANOSLEEP.SYNCS 0x989680 ;  /* 0x009896800000995d */ /* 0x004fea0003900000 */
[----:B------:R-:W2:Y:S02]  /*fe30*/  @!P1 SYNCS.PHASECHK.TRANS64 P1, [R3+URZ+0x2d840], R2 ;  /* 0x02d84002030095a7 */ /* 0x000ea4000802007f */
[----:B--2---:R-:W-:Y:S05]  /*fe40*/  @!P1 BRA `(.L_x_281) ;  /* 0xfffffffc00f09947 */ /* 0x004fea000383ffff */
[----:B------:R-:W-:Y:S05]  /*fe50*/  BRA `(.L_x_380) ;  /* 0xffffffd0004c7947 */ /* 0x000fea000383ffff */
.L_x_283:
[----:B--2---:R2:W3:Y:S02]  /*fe60*/  SYNCS.PHASECHK.TRANS64.TRYWAIT P1, [R5+URZ+0x2d840], R0 ;  /* 0x02d84000050075a7 */ /* 0x0044e4000802017f */
[----:B---3--:R-:W-:Y:S05]  /*fe70*/  @!P1 NANOSLEEP.SYNCS 0x989680 ;  /* 0x009896800000995d */ /* 0x008fea0003900000 */
[----:B------:R-:W3:Y:S02]  /*fe80*/  @!P1 SYNCS.PHASECHK.TRANS64 P1, [R5+URZ+0x2d840], R0 ;  /* 0x02d84000050095a7 */ /* 0x000ee4000802007f */
[----:B---3--:R-:W-:Y:S05]  /*fe90*/  @!P1 BRA `(.L_x_283) ;  /* 0xfffffffc00f09947 */ /* 0x008fea000383ffff */
[----:B------:R-:W-:Y:S05]  /*fea0*/  BRA `(.L_x_381) ;  /* 0xffffffd000587947 */ /* 0x000fea000383ffff */
.L_x_285:
[----:B---3--:R3:W4:Y:S02]  /*feb0*/  SYNCS.PHASECHK.TRANS64.TRYWAIT P1, [R3+URZ+0x2d860], R2 ;  /* 0x02d86002030075a7 */ /* 0x008724000802017f */
[----:B----4-:R-:W-:Y:S05]  /*fec0*/  @!P1 NANOSLEEP.SYNCS 0x989680 ;  /* 0x009896800000995d */ /* 0x010fea0003900000 */
[----:B------:R-:W4:Y:S02]  /*fed0*/  @!P1 SYNCS.PHASECHK.TRANS64 P1, [R3+URZ+0x2d860], R2 ;  /* 0x02d86002030095a7 */ /* 0x000f24000802007f */
[----:B----4-:R-:W-:Y:S05]  /*fee0*/  @!P1 BRA `(.L_x_285) ;  /* 0xfffffffc00f09947 */ /* 0x010fea000383ffff */
[----:B------:R-:W-:Y:S05]  /*fef0*/  BRA `(.L_x_382) ;  /* 0xffffffd000547947 */ /* 0x000fea000383ffff */
.L_x_383:
        /* <DEDUP_REMOVED lines=16> */
.L_x_2729:


//--------------------- .text._ZN7cutlass13device_kernelIN5flash11enable_sm90INS1_16FlashAttnFwdSm90INS1_25CollectiveMainloopFwdSm90ILi2EN4cute5tupleIJNS5_1CILi1EEES8_S8_EEENS6_IJNS7_ILi192EEENS7_ILi128EEENS7_ILi96EEEEEELi96ENS_6half_tEfNS_4arch4Sm90ELb0ELb0ELb0ELb1ELb1ELb1ELb0ELb0ELb1ELb1ELb0ELb0EEENS1_21CollectiveEpilogueFwdINS6_IJSA_SC_SB_EEES9_SE_SG_Li384ELb1ELb1ELb0ELb0EEENS1_36VarlenDynamicPersistentTileSchedulerILi192ELi128ELi384ELi128ELb0ELb1ELb1ELb0ELb1ELb1EEEEEEEEEvNT_6ParamsE --------------------------
	.section	.text._ZN7cutlass13device_kernelIN5flash11enable_sm90INS1_16FlashAttnFwdSm90INS1_25CollectiveMainloopFwdSm90ILi2EN4cute5tupleIJNS5_1CILi1EEES8_S8_EEENS6_IJNS7_ILi192EEENS7_ILi128EEENS7_ILi96EEEEEELi96ENS_6half_tEfNS_4arch4Sm90ELb0ELb0ELb0ELb1ELb1ELb1ELb0ELb0ELb1ELb1ELb0ELb0EEENS1_21CollectiveEpilogueFwdINS6_IJSA_SC_SB_EEES9_SE_SG_Li384ELb1ELb1ELb0ELb0EEENS1_36VarlenDynamicPersistentTileSchedulerILi192ELi128ELi384ELi128ELb0ELb1ELb1ELb0ELb1ELb1EEEEEEEEEvNT_6ParamsE,"ax",@progbits
	.align	128
.text._ZN7cutlass13device_kernelIN5flash11enable_sm90INS1_16FlashAttnFwdSm90INS1_25CollectiveMainloopFwdSm90ILi2EN4cute5tupleIJNS5_1CILi1EEES8_S8_EEENS6_IJNS7_ILi192EEENS7_ILi128EEENS7_ILi96EEEEEELi96ENS_6half_tEfNS_4arch4Sm90ELb0ELb0ELb0ELb1ELb1ELb1ELb0ELb0ELb1ELb1ELb0ELb0EEENS1_21CollectiveEpilogueFwdINS6_IJSA_SC_SB_EEES9_SE_SG_Li384ELb1ELb1ELb0ELb0EEENS1_36VarlenDynamicPersistentTileSchedulerILi192ELi128ELi384ELi128ELb0ELb1ELb1ELb0ELb1ELb1EEEEEEEEEvNT_6ParamsE:
        .type           _ZN7cutlass13device_kernelIN5flash11enable_sm90INS1_16FlashAttnFwdSm90INS1_25CollectiveMainloopFwdSm90ILi2EN4cute5tupleIJNS5_1CILi1EEES8_S8_EEENS6_IJNS7_ILi192EEENS7_ILi128EEENS7_ILi96EEEEEELi96ENS_6half_tEfNS_4arch4Sm90ELb0ELb0ELb0ELb1ELb1ELb1ELb0ELb0ELb1ELb1ELb0ELb0EEENS1_21CollectiveEpilogueFwdINS6_IJSA_SC_SB_EEES9_SE_SG_Li384ELb1ELb1ELb0ELb0EEENS1_36VarlenDynamicPersistentTileSchedulerILi192ELi128ELi384ELi128ELb0ELb1ELb1ELb0ELb1ELb1EEEEEEEEEvNT_6ParamsE,@function
        .size           _ZN7cutlass13device_kernelIN5flash11enable_sm90INS1_16FlashAttnFwdSm90INS1_25CollectiveMainloopFwdSm90ILi2EN4cute5tupleIJNS5_1CILi1EEES8_S8_EEENS6_IJNS7_ILi192EEENS7_ILi128EEENS7_ILi96EEEEEELi96ENS_6half_tEfNS_4arch4Sm90ELb0ELb0ELb0ELb1ELb1ELb1ELb0ELb0ELb1ELb1ELb0ELb0EEENS1_21CollectiveEpilogueFwdINS6_IJSA_SC_SB_EEES9_SE_SG_Li384ELb1ELb1ELb0ELb0EEENS1_36VarlenDynamicPersistentTileSchedulerILi192ELi128ELi384ELi128ELb0ELb1ELb1ELb0ELb1ELb1EEEEEEEEEvNT_6ParamsE,(.L_x_2730 - _ZN7cutlass13device_kernelIN5flash11enable_sm90INS1_16FlashAttnFwdSm90INS1_25CollectiveMainloopFwdSm90ILi2EN4cute5tupleIJNS5_1CILi1EEES8_S8_EEENS6_IJNS7_ILi192EEENS7_ILi128EEENS7_ILi96EEEEEELi96ENS_6half_tEfNS_4arch4Sm90ELb0ELb0ELb0ELb1ELb1ELb1ELb0ELb0ELb1ELb1ELb0ELb0EEENS1_21CollectiveEpilogueFwdINS6_IJSA_SC_SB_EEES9_SE_SG_Li384ELb1ELb1ELb0ELb0EEENS1_36VarlenDynamicPersistentTileSchedulerILi192ELi128ELi384ELi128ELb0ELb1ELb1ELb0ELb1ELb1EEEEEEEEEvNT_6ParamsE)
        .other          _ZN7cutlass13device_kernelIN5flash11enable_sm90INS1_16FlashAttnFwdSm90INS1_25CollectiveMainloopFwdSm90ILi2EN4cute5tupleIJNS5_1CILi1EEES8_S8_EEENS6_IJNS7_ILi192EEENS7_ILi128EEENS7_ILi96EEEEEELi96ENS_6half_tEfNS_4arch4Sm90ELb0ELb0ELb0ELb1ELb1ELb1ELb0ELb0ELb1ELb1ELb0ELb0EEENS1_21CollectiveEpilogueFwdINS6_IJSA_SC_SB_EEES9_SE_SG_Li384ELb1ELb1ELb0ELb0EEENS1_36VarlenDynamicPersistentTileSchedulerILi192ELi128ELi384ELi128ELb0ELb1ELb1ELb0ELb1ELb1EEEEEEEEEvNT_6ParamsE,@"STO_CUDA_ENTRY STV_DEFAULT"
_ZN7cutlass13device_kernelIN5flash11enable_sm90INS1_16FlashAttnFwdSm90INS1_25CollectiveMainloopFwdSm90ILi2EN4cute5tupleIJNS5_1CILi1EEES8_S8_EEENS6_IJNS7_ILi192EEENS7_ILi128EEENS7_ILi96EEEEEELi96ENS_6half_tEfNS_4arch4Sm90ELb0ELb0ELb0ELb1ELb1ELb1ELb0ELb0ELb1ELb1ELb0ELb0EEENS1_21CollectiveEpilogueFwdINS6_IJSA_SC_SB_EEES9_SE_SG_Li384ELb1ELb1ELb0ELb0EEENS1_36VarlenDynamicPersistentTileSchedulerILi192ELi128ELi384ELi128ELb0ELb1ELb1ELb0ELb1ELb1EEEEEEEEEvNT_6ParamsE:
[----:B------:R-:W0:Y:S02]  /*0000*/  LDC R1, c[0x0][0x28] ;  /* 0x00000a00ff017b82 */ /* 0x000e240000000800 */
[----:B0-----:R-:W-:Y:S01]  /*0010*/  VIADD R1, R1, 0xffffff68 ;  /* 0xffffff6801017836 */ /* 0x001fe20000000000 */
[----:B------:R-:W0:Y:S01]  /*0020*/  S2R R3, SR_TID.X ;  /* 0x0000000000037919 */ /* 0x000e220000002100 */
[----:B------:R-:W-:Y:S01]  /*0030*/  ELECT P0, URZ, PT ;  /* 0x00000000003f782f */ /* 0x000fe20003800000 */
[----:B------:R-:W-:Y:S01]  /*0040*/  BSSY B0, `(.L_x_384) ;  /* 0x000000e000007945 */ /* 0x000fe20003800000 */
[--C-:B0-----:R-:W-:Y:S02]  /*0050*/  SHF.R.U32.HI R0, RZ, 0x5, R3.reuse ;  /* 0x00000005ff007819 */ /* 0x101fe40000011603 */
[----:B------:R-:W-:-:S03]  /*0060*/  SHF.R.U32.HI R3, RZ, 0x7, R3 ;  /* 0x00000007ff037819 */ /* 0x000fc60000011603 */
[----:B------:R-:W0:Y:S02]  /*0070*/  SHFL.IDX PT, R2, R0, RZ, 0x1f ;  /* 0x00001fff00027589 */ /* 0x000e2400000e0000 */
[----:B0-----:R-:W-:-:S13]  /*0080*/  ISETP.EQ.AND P0, PT, R2, RZ, P0 ;  /* 0x000000ff0200720c */ /* 0x001fda0000702270 */
[----:B------:R-:W-:Y:S05]  /*0090*/  @!P0 BRA `(.L_x_385) ;  /* 0x0000000000208947 */ /* 0x000fea0003800000 */
[----:B------:R-:W-:Y:S02]  /*00a0*/  ULDC.64 UR4, c[0x0][0x198] ;  /* 0x0000660000047ab9 */ /* 0x000fe40000000a00 */
[----:B------:R-:W-:Y:S02]  /*00b0*/  UIADD3 UR6, UP0, UR4, 0x570, URZ ;  /* 0x0000057004067890 */ /* 0x000fe4000ff1e03f */
[----:B------:R-:W-:Y:S02]  /*00c0*/  UIADD3 UR4, UP1, UR4, 0x670, URZ ;  /* 0x0000067004047890 */ /* 0x000fe4000ff3e03f */
[----:B------:R-:W-:Y:S02]  /*00d0*/  UIADD3.X UR7, URZ, UR5, URZ, UP0, !UPT ;  /* 0x000000053f077290 */ /* 0x000fe400087fe43f */
[----:B------:R-:W-:-:S07]  /*00e0*/  UIADD3.X UR5, URZ, UR5, URZ, UP1, !UPT ;  /* 0x000000053f057290 */ /* 0x000fce0008ffe43f */
[----:B------:R0:W-:Y:S02]  /*00f0*/  UTMACCTL.PF [UR6] ;  /* 0x00000000060079b9 */ /* 0x0001e40008040000 */
[----:B------:R0:W-:Y:S02]  /*0100*/  UTMACCTL.PF [UR4] ;  /* 0x00000000040079b9 */ /* 0x0001e40008040000 */
[----:B0-----:R-:W-:Y:S01]  /*0110*/  NOP ;  /* 0x0000000000007918 */ /* 0x001fe20000000000 */
.L_x_385:
[----:B------:R-:W-:Y:S05]  /*0120*/  BSYNC B0 ;  /* 0x0000000000007941 */ /* 0x000fea0003800000 */
.L_x_384:
[----:B------:R-:W-:Y:S01]  /*0130*/  VOTEU.ANY UP0, P0 ;  /* 0x00000000003f7886 */ /* 0x000fe20000000100 */
[----:B------:R-:W0:Y:S01]  /*0140*/  SHFL.IDX PT, R3, R3, RZ, 0x1f ;  /* 0x00001fff03037589 */ /* 0x000e2200000e0000 */
[----:B------:R-:W-:Y:S01]  /*0150*/  UMOV UR4, 0x80 ;  /* 0x0000008000047882 */ /* 0x000fe20000000000 */
[----:B------:R-:W-:Y:S01]  /*0160*/  UMOV UR7, 0x180 ;  /* 0x0000018000077882 */ /* 0x000fe20000000000 */
[----:B------:R-:W-:Y:S01]  /*0170*/  VOTEU.ANY UP1, P0 ;  /* 0x00000000003f7886 */ /* 0x000fe20000020100 */
[----:B------:R-:W1:Y:S01]  /*0180*/  @UP0 S2UR UR8, SR_CgaCtaId ;  /* 0x00000000000809c3 */ /* 0x000e620000008800 */
[----:B------:R-:W2:Y:S01]  /*0190*/  SHFL.IDX PT, R2, R0, RZ, 0x1f ;  /* 0x00001fff00027589 */ /* 0x000ea200000e0000 */
[----:B------:R-:W-:Y:S01]  /*01a0*/  @UP0 UMOV UR6, 0x400 ;  /* 0x0000040000060882 */ /* 0x000fe20000000000 */
[----:B------:R-:W-:-:S04]  /*01b0*/  @UP0 UIADD3 UR4, -UR4, 0x100000, URZ ;  /* 0x0010000004040890 */ /* 0x000fc8000fffe13f */
[----:B------:R-:W-:Y:S02]  /*01c0*/  @UP0 USHF.L.U32 UR5, UR4, 0xb, URZ ;  /* 0x0000000b04050899 */ /* 0x000fe4000800063f */
[----:B------:R-:W-:Y:S01]  /*01d0*/  @UP0 USHF.L.U32 UR4, UR4, 0x1, URZ ;  /* 0x0000000104040899 */ /* 0x000fe2000800063f */
[----:B------:R-:W-:Y:S01]  /*01e0*/  VOTEU.ANY UP2, P0 ;  /* 0x00000000003f7886 */ /* 0x000fe20000040100 */
[----:B0-----:R-:W-:Y:S01]  /*01f0*/  R2UR UR9, R3 ;  /* 0x00000000030972ca */ /* 0x001fe200000e0000 */
[----:B-1----:R-:W-:Y:S01]  /*0200*/  @UP0 ULEA UR8, UR8, UR6, 0x18 ;  /* 0x0000000608080291 */ /* 0x002fe2000f8ec03f */
[----:B--2---:R-:W-:Y:S01]  /*0210*/  ISETP.NE.AND P1, PT, R2, RZ, PT ;  /* 0x000000ff0200720c */ /* 0x004fe20003f25270 */
[----:B------:R-:W-:-:S04]  /*0220*/  @UP0 UIADD3 UR6, -UR7, 0x100000, URZ ;  /* 0x0010000007060890 */ /* 0x000fc8000fffe13f */
[----:B------:R-:W-:Y:S02]  /*0230*/  @UP0 USHF.L.U32 UR7, UR6, 0xb, URZ ;  /* 0x0000000b06070899 */ /* 0x000fe4000800063f */
[----:B------:R-:W-:-:S04]  /*0240*/  @UP0 USHF.L.U32 UR6, UR6, 0x1, URZ ;  /* 0x0000000106060899 */ /* 0x000fc8000800063f */
[----:B------:R-:W-:Y:S01]  /*0250*/  UISETP.NE.AND UP0, UPT, UR9, URZ, UPT ;  /* 0x0000003f0900728c */ /* 0x000fe2000bf05270 */
[----:B------:R-:W0:Y:S02]  /*0260*/  FENCE.VIEW.ASYNC.S ;  /* 0x00000000000073c6 */ /* 0x000e240000000000 */
[----:B0-----:R0:W1:Y:S05]  /*0270*/  @UP1 SYNCS.EXCH.64 URZ, [UR8+0x2d800], UR4 ;  /* 0x02d80004083f15b2 */ /* 0x00106a0008000100 */
[----:B------:R0:W2:Y:S01]  /*0280*/  @UP2 SYNCS.EXCH.64 URZ, [UR8+0x2d820], UR6 ;  /* 0x02d82006083f25b2 */ /* 0x0000a20008000100 */
        /* <DEDUP_REMOVED lines=14> */
[----:B0-----:R3:W4:Y:S08]  /*0370*/  SYNCS.EXCH.64 URZ, [UR8+0x2d830], UR4 ;  /* 0x02d83004083f75b2 */ /* 0x0017300008000100 */
[----:B------:R3:W0:Y:S01]  /*0380*/  SYNCS.EXCH.64 URZ, [UR8+0x2d840], UR6 ;  /* 0x02d84006083f75b2 */ /* 0x0006220008000100 */
[----:B------:R3:W0:Y:S01]  /*0390*/  SYNCS.EXCH.64 URZ, [UR8+0x2d838], UR4 ;  /* 0x02d83804083f75b2 */ /* 0x0006220008000100 */
[----:B------:R3:W0:Y:S02]  /*03a0*/  SYNCS.EXCH.64 URZ, [UR8+0x2d848], UR6 ;  /* 0x02d84806083f75b2 */ /* 0x0006240008000100 */
[----:B---3--:R-:W-:Y:S01]  /*03b0*/  NOP ;  /* 0x0000000000007918 */ /* 0x008fe20000000000 */
.L_x_386:
[----:B------:R-:W3:Y:S01]  /*03c0*/  SHFL.IDX PT, R2, R0, RZ, 0x1f ;  /* 0x00001fff00027589 */ /* 0x000ee200000e0000 */
[----:B------:R-:W-:Y:S01]  /*03d0*/  NOP ;  /* 0x0000000000007918 */ /* 0x000fe20000000000 */
[----:B---3--:R-:W-:-:S13]  /*03e0*/  ISETP.NE.AND P0, PT, R2, RZ, PT ;  /* 0x000000ff0200720c */ /* 0x008fda0003f05270 */
        /* <DEDUP_REMOVED lines=17> */
[----:B------:R3:W0:Y:S02]  /*0500*/  SYNCS.EXCH.64 URZ, [UR8+0x2d868], UR6 ;  /* 0x02d86806083f75b2 */ /* 0x0006240008000100 */
[----:B---3--:R-:W-:Y:S01]  /*0510*/  NOP ;  /* 0x0000000000007918 */ /* 0x008fe20000000000 */
.L_x_387:
[----:B------:R-:W3:Y:S01]  /*0520*/  SHFL.IDX PT, R2, R0, RZ, 0x1f ;  /* 0x00001fff00027589 */ /* 0x000ee200000e0000 */
[----:B------:R-:W-:Y:S01]  /*0530*/  NOP ;  /* 0x0000000000007918 */ /* 0x000fe20000000000 */
[----:B---3--:R-:W-:-:S13]  /*0540*/  ISETP.NE.AND P0, PT, R2, RZ, PT ;  /* 0x000000ff0200720c */ /* 0x008fda0003f05270 */
        /* <DEDUP_REMOVED lines=13> */
[----:B------:R3:W0:Y:S02]  /*0620*/  SYNCS.EXCH.64 URZ, [UR6+0x2d888], UR4 ;  /* 0x02d88804063f75b2 */ /* 0x0006240008000100 */
[----:B---3--:R-:W-:Y:S01]  /*0630*/  NOP ;  /* 0x0000000000007918 */ /* 0x008fe20000000000 */
.L_x_388:
        /* <DEDUP_REMOVED lines=22> */
.L_x_389:
        /* <DEDUP_REMOVED lines=22> */
.L_x_390:
[----:B------:R-:W-:Y:S01]  /*0900*/  PLOP3.LUT P0, PT, PT, PT, UP0, 0x80, 0x0 ;  /* 0x000000000000781c */ /* 0x000fe20003f0f008 */
[----:B------:R-:W-:Y:S01]  /*0910*/  UMOV UR36, 0x1 ;  /* 0x0000000100247882 */ /* 0x000fe20000000000 */
[----:B------:R-:W-:Y:S01]  /*0920*/  NOP ;  /* 0x0000000000007918 */ /* 0x000fe20000000000 */
[----:B------:R-:W-:Y:S01]  /*0930*/  USEL UR36, UR36, 0x2, !UP0 ;  /* 0x0000000224247887 */ /* 0x000fe2000c000000 */
[----:B------:R-:W-:Y:S01]  /*0940*/  BSSY B9, `(.L_x_391) ;  /* 0x000180f000097945 */ /* 0x000fe20003800000 */
[----:B------:R-:W-:Y:S01]  /*0950*/  ULDC.64 UR42, c[0x0][0x208] ;  /* 0x00008200002a7ab9 */ /* 0x000fe20000000a00 */
[----:B012-4-:R-:W-:Y:S07]  /*0960*/  BAR.SYNC.DEFER_BLOCKING 0x0 ;  /* 0x0000000000007b1d */ /* 0x017fee0000010000 */
[----:B------:R-:W-:Y:S05]  /*0970*/  @!P0 BRA `(.L_x_392) ;  /* 0x0000011400e48947 */ /* 0x000fea0003800000 */
.L_x_393:
[----:B------:R-:W-:-:S08]  /*0980*/  NOP ;  /* 0x0000000000007918 */ /* 0x000fd00000000000 */
[----:B------:R-:W0:Y:S02]  /*0990*/  USETMAXREG.TRY_ALLOC.CTAPOOL UP0, 0xa0 ;  /* 0x000000a0000079c8 */ /* 0x000e240008000600 */
[----:B0-----:R-:W-:-:S13]  /*09a0*/  PLOP3.LUT P0, PT, PT, PT, UP0, 0x80, 0x0 ;  /* 0x000000000000781c */ /* 0x001fda0003f0f008 */
[----:B------:R-:W-:Y:S05]  /*09b0*/  @!P0 BRA `(.L_x_393) ;  /* 0xfffffffc00f08947 */ /* 0x000fea000383ffff */
[----:B------:R-:W0:Y:S01]  /*09c0*/  S2R R0, SR_TID.X ;  /* 0x0000000000007919 */ /* 0x000e220000002100 */
[----:B------:R-:W1:Y:S01]  /*09d0*/  S2UR UR39, SR_CgaCtaId ;  /* 0x00000000002779c3 */ /* 0x000e620000008800 */
[----:B------:R-:W-:Y:S01]  /*09e0*/  UMOV UR4, 0x400 ;  /* 0x0000040000047882 */ /* 0x000fe20000000000 */
[----:B------:R-:W-:-:S06]  /*09f0*/  LOP3.LUT R23, R23, 0xffffffef, RZ, 0xc0, !PT ;  /* 0xffffffef17177812 */ /* 0x000fcc00078ec0ff */
[----:B------:R-:W-:Y:S06]  /*0a00*/  BAR.ARV 0x8, 0x200 ;  /* 0x0208000000007b1d */ /* 0x000fec0000002000 */
[----:B-1----:R-:W-:-:S06]  /*0a10*/  ULEA UR4, UR39, UR4, 0x18 ;  /* 0x0000000427047291 */ /* 0x002fcc000f8ec03f */
[----:B------:R-:W-:Y:S01]  /*0a20*/  IMAD.U32 R2, RZ, RZ, UR4 ;  /* 0x00000004ff027e24 */ /* 0x000fe2000f8e00ff */
[----:B0-----:R-:W-:Y:S01]  /*0a30*/  SHF.R.U32.HI R0, RZ, 0x7, R0 ;  /* 0x00000007ff007819 */ /* 0x001fe20000011600 */
[----:B------:R-:W-:-:S03]  /*0a40*/  ULDC UR4, c[0x0][0xc3c] ;  /* 0x00030f0000047ab9 */ /* 0x000fc60000000800 */
[----:B------:R-:W-:-:S13]  /*0a50*/  ISETP.NE.AND P0, PT, R0, 0x1, PT ;  /* 0x000000010000780c */ /* 0x000fda0003f05270 */
[----:B------:R-:W-:Y:S01]  /*0a60*/  @P0 LOP3.LUT R23, R23, 0x10, RZ, 0xfc, !PT ;  /* 0x0000001017170812 */ /* 0x000fe200078efcff */
[----:B------:R-:W-:Y:S08]  /*0a70*/  @!P0 BAR.ARV 0x9, 0x100 ;  /* 0x0244000000008b1d */ /* 0x000ff00000002000 */
[----:B------:R-:W-:Y:S06]  /*0a80*/  BAR.SYNC.DEFER_BLOCKING 0x5, 0x200 ;  /* 0x0148000000007b1d */ /* 0x000fec0000010000 */
[----:B------:R-:W0:Y:S02]  /*0a90*/  LDS.128 R32, [R2+0x2d8d0] ;  /* 0x02d8d00002207984 */ /* 0x000e240000000c00 */
[----:B------:R-:W-:Y:S06]  /*0aa0*/  BAR.ARV 0x4, 0x200 ;  /* 0x0108000000007b1d */ /* 0x000fec0000002000 */
[----:B0-----:R-:W-:-:S13]  /*0ab0*/  ISETP.GE.AND P0, PT, R35, UR4, PT ;  /* 0x0000000423007c0c */ /* 0x001fda000bf06270 */
[----:B------:R-:W-:Y:S05]  /*0ac0*/  @P0 BRA `(.L_x_394) ;  /* 0x0000017c00d80947 */ /* 0x000fea0003800000 */
[----:B------:R-:W0:Y:S01]  /*0ad0*/  S2R R0, SR_TID.X ;  /* 0x0000000000007919 */ /* 0x000e220000002100 */
[----:B------:R-:W-:Y:S01]  /*0ae0*/  IMAD.MOV.U32 R19, RZ, RZ, -0x2 ;  /* 0xfffffffeff137424 */ /* 0x000fe200078e00ff */
[----:B------:R-:W-:Y:S01]  /*0af0*/  R2UR UR38, R2 ;  /* 0x00000000022672ca */ /* 0x000fe200000e0000 */
[----:B------:R-:W-:Y:S01]  /*0b00*/  IMAD.MOV.U32 R137, RZ, RZ, RZ ;  /* 0x000000ffff897224 */ /* 0x000fe200078e00ff */
[----:B------:R-:W-:Y:S01]  /*0b10*/  MOV R150, RZ ;  /* 0x000000ff00967202 */ /* 0x000fe20000000f00 */
[----:B------:R-:W-:Y:S01]  /*0b20*/  IMAD.MOV.U32 R139, RZ, RZ, RZ ;  /* 0x000000ffff8b7224 */ /* 0x000fe200078e00ff */
[----:B------:R-:W-:Y:S01]  /*0b30*/  ULOP3.LUT UR40, UR36, 0x1, URZ, 0xfc, !UPT ;  /* 0x0000000124287892 */ /* 0x000fe2000f8efc3f */
[----:B------:R-:W-:-:S08]  /*0b40*/  UMOV UR37, URZ ;  /* 0x0000003f00257c82 */ /* 0x000fd00008000000 */
[----:B------:R-:W-:Y:S01]  /*0b50*/  UIADD3 UR38, UR38, 0xc400, URZ ;  /* 0x0000c40026267890 */ /* 0x000fe2000fffe03f */
[----:B0-----:R-:W-:-:S05]  /*0b60*/  VIADD R21, R0, 0xffffff80 ;  /* 0xffffff8000157836 */ /* 0x001fca0000000000 */
[-C--:B------:R-:W-:Y:S02]  /*0b70*/  LEA.HI R5, R21, R21.reuse, RZ, 0x1 ;  /* 0x0000001515057211 */ /* 0x080fe400078f08ff */
[----:B------:R-:W-:Y:S02]  /*0b80*/  SHF.R.S32.HI R0, RZ, 0x1f, R21 ;  /* 0x0000001fff007819 */ /* 0x000fe40000011415 */
[----:B------:R-:W-:Y:S02]  /*0b90*/  LOP3.LUT R3, R5, 0xfffffffe, RZ, 0xc0, !PT ;  /* 0xfffffffe05037812 */ /* 0x000fe400078ec0ff */
[----:B------:R-:W-:Y:S02]  /*0ba0*/  SHF.R.S32.HI R138, RZ, 0x1, R5 ;  /* 0x00000001ff8a7819 */ /* 0x000fe40000011405 */
[----:B------:R-:W-:Y:S01]  /*0bb0*/  LEA.HI R4, R0, R21, RZ, 0x4 ;  /* 0x0000001500047211 */ /* 0x000fe200078f20ff */
[----:B------:R-:W-:Y:S01]  /*0bc0*/  IMAD.IADD R22, R21, 0x1, -R3 ;  /* 0x0000000115167824 */ /* 0x000fe200078e0a03 */
[----:B------:R-:W-:-:S02]  /*0bd0*/  LEA.HI R6, R5, R138, RZ, 0x1 ;  /* 0x0000008a05067211 */ /* 0x000fc400078f08ff */
[----:B------:R-:W-:Y:S01]  /*0be0*/  SHF.R.S32.HI R3, RZ, 0x4, R4 ;  /* 0x00000004ff037819 */ /* 0x000fe20000011404 */
[----:B------:R-:W-:Y:S01]  /*0bf0*/  IMAD.SHL.U32 R140, R22, 0x4, RZ ;  /* 0x00000004168c7824 */ /* 0x000fe200078e00ff */
[----:B------:R-:W-:Y:S02]  /*0c00*/  LOP3.LUT R7, R6, 0x7fffffe, RZ, 0xc0, !PT ;  /* 0x07fffffe06077812 */ /* 0x000fe400078ec0ff */
[----:B------:R-:W-:Y:S01]  /*0c10*/  LEA.HI R5, R4, R3, RZ, 0x1 ;  /* 0x0000000304057211 */ /* 0x000fe200078f08ff */
[C---:B------:R-:W-:Y:S01]  /*0c20*/  VIADD R20, R140.reuse, 0x20 ;  /* 0x000000208c147836 */ /* 0x040fe20000000000 */
[C---:B------:R-:W-:Y:S02]  /*0c30*/  IADD3 R8, R140.reuse, 0x10, RZ ;  /* 0x000000108c087810 */ /* 0x040fe40007ffe0ff */
[----:B------:R-:W-:Y:S01]  /*0c40*/  LOP3.LUT R6, R5, 0x1ffffffe, RZ, 0xc0, !PT ;  /* 0x1ffffffe05067812 */ /* 0x000fe200078ec0ff */
[----:B------:R-:W-:Y:S01]  /*0c50*/  IMAD.IADD R5, R140, 0x1, R20 ;  /* 0x000000018c057824 */ /* 0x000fe200078e0214 */
[----:B------:R-:W-:Y:S01]  /*0c60*/  LOP3.LUT R4, R4, 0xfffffff0, RZ, 0xc0, !PT ;  /* 0xfffffff004047812 */ /* 0x000fe200078ec0ff */
[----:B------:R0:W-:Y:S01]  /*0c70*/  STL [R1+0x18], R8 ;  /* 0x0000180801007387 */ /* 0x0001e20000100800 */
[----:B------:R-:W-:-:S02]  /*0c80*/  IMAD.IADD R9, R140, 0x1, R8 ;  /* 0x000000018c097824 */ /* 0x000fc400078e0208 */
[----:B------:R-:W-:Y:S01]  /*0c90*/  IMAD.IADD R6, R3, 0x1, -R6 ;  /* 0x0000000103067824 */ /* 0x000fe200078e0a06 */
[----:B------:R-:W-:Y:S01]  /*0ca0*/  SHF.R.S32.HI R12, RZ, 0x1f, R5 ;  /* 0x0000001fff0c7819 */ /* 0x000fe20000011405 */
[----:B------:R-:W-:Y:S01]  /*0cb0*/  IMAD.IADD R4, R21, 0x1, -R4 ;  /* 0x0000000115047824 */ /* 0x000fe200078e0a04 */
[----:B------:R-:W-:Y:S01]  /*0cc0*/  SHF.R.S32.HI R10, RZ, 0x1f, R9 ;  /* 0x0000001fff0a7819 */ /* 0x000fe20000011409 */
[----:B------:R-:W-:Y:S01]  /*0cd0*/  IMAD.SHL.U32 R6, R6, 0x8, RZ ;  /* 0x0000000806067824 */ /* 0x000fe200078e00ff */
[----:B------:R-:W-:Y:S01]  /*0ce0*/  LEA.HI R14, R12, R5, RZ, 0x3 ;  /* 0x000000050c0e7211 */ /* 0x000fe200078f18ff */
[----:B------:R-:W-:Y:S01]  /*0cf0*/  STL [R1+0x24], R20 ;  /* 0x0000241401007387 */ /* 0x000fe20000100800 */
[----:B0-----:R-:W-:Y:S01]  /*0d00*/  IMAD.IADD R8, R138, 0x1, -R7 ;  /* 0x000000018a087824 */ /* 0x001fe200078e0a07 */
[CC--:B------:R-:W-:Y:S02]  /*0d10*/  LEA.HI R148, R10.reuse, R9.reuse, RZ, 0x3 ;  /* 0x000000090a947211 */ /* 0x0c0fe400078f18ff */
[----:B------:R-:W-:-:S02]  /*0d20*/  LEA.HI R15, R10, R9, RZ, 0x5 ;  /* 0x000000090a0f7211 */ /* 0x000fc400078f28ff */
[----:B------:R-:W-:Y:S02]  /*0d30*/  LEA R145, R3, R8, 0x3 ;  /* 0x0000000803917211 */ /* 0x000fe400078e18ff */
[----:B------:R-:W-:Y:S02]  /*0d40*/  LEA.HI R3, R0, R21, RZ, 0x7 ;  /* 0x0000001500037211 */ /* 0x000fe400078f38ff */
[----:B------:R-:W-:Y:S01]  /*0d50*/  LEA.HI R16, R12, R5, RZ, 0x5 ;  /* 0x000000050c107211 */ /* 0x000fe200078f28ff */
[----:B------:R-:W-:Y:S01]  /*0d60*/  IMAD.SHL.U32 R145, R145, 0x20, RZ ;  /* 0x0000002091917824 */ /* 0x000fe200078e00ff */
[----:B------:R-:W-:Y:S02]  /*0d70*/  LOP3.LUT R8, R3, 0xffffff80, RZ, 0xc0, !PT ;  /* 0xffffff8003087812 */ /* 0x000fe400078ec0ff */
[----:B------:R-:W-:Y:S02]  /*0d80*/  SHF.R.S32.HI R18, RZ, 0x7, R3 ;  /* 0x00000007ff127819 */ /* 0x000fe40000011403 */
[----:B------:R-:W-:Y:S01]  /*0d90*/  SHF.R.S32.HI R3, RZ, 0x1f, R4 ;  /* 0x0000001fff037819 */ /* 0x000fe20000011404 */
[----:B------:R-:W-:Y:S01]  /*0da0*/  IMAD.IADD R24, R21, 0x1, -R8 ;  /* 0x0000000115187824 */ /* 0x000fe200078e0a08 */
[----:B------:R-:W-:-:S02]  /*0db0*/  LEA.HI R5, R0, R21, RZ, 0x5 ;  /* 0x0000001500057211 */ /* 0x000fc400078f28ff */
[----:B------:R-:W-:Y:S02]  /*0dc0*/  LEA.HI R7, R0, R21, RZ, 0x2 ;  /* 0x0000001500077211 */ /* 0x000fe400078f10ff */
[----:B------:R-:W-:Y:S02]  /*0dd0*/  SHF.R.S32.HI R9, RZ, 0x1f, R24 ;  /* 0x0000001fff097819 */ /* 0x000fe40000011418 */
[----:B------:R-:W-:Y:S02]  /*0de0*/  LEA.HI R3, R3, R4, RZ, 0x3 ;  /* 0x0000000403037211 */ /* 0x000fe400078f18ff */
[--C-:B------:R-:W-:Y:S02]  /*0df0*/  SHF.R.S32.HI R25, RZ, 0x2, R7.reuse ;  /* 0x00000002ff197819 */ /* 0x100fe40000011407 */
[----:B------:R-:W-:Y:S02]  /*0e00*/  SHF.R.S32.HI R8, RZ, 0x1f, R7 ;  /* 0x0000001fff087819 */ /* 0x000fe40000011407 */
[----:B------:R-:W-:-:S02]  /*0e10*/  SHF.R.S32.HI R0, RZ, 0x5, R5 ;  /* 0x00000005ff007819 */ /* 0x000fc40000011405 */
[----:B------:R-:W-:Y:S02]  /*0e20*/  LEA.HI R10, R9, R24, RZ, 0x2 ;  /* 0x00000018090a7211 */ /* 0x000fe400078f10ff */
[C---:B------:R-:W-:Y:S01]  /*0e30*/  LOP3.LUT R5, R3.reuse, 0xfffffff8, RZ, 0xc0, !PT ;  /* 0xfffffff803057812 */ /* 0x040fe200078ec0ff */
[----:B------:R-:W-:Y:S01]  /*0e40*/  IMAD.SHL.U32 R3, R3, 0x40, RZ ;  /* 0x0000004003037824 */ /* 0x000fe200078e00ff */
[----:B------:R-:W-:Y:S01]  /*0e50*/  LEA.HI R13, R8, R25, RZ, 0x2 ;  /* 0x00000019080d7211 */ /* 0x000fe200078f10ff */
[----:B------:R-:W-:Y:S01]  /*0e60*/  IMAD.HI R8, R18, 0x55555556, RZ ;  /* 0x5555555612087827 */ /* 0x000fe200078e02ff */
[--C-:B------:R-:W-:Y:S02]  /*0e70*/  SHF.R.S32.HI R11, RZ, 0x2, R10.reuse ;  /* 0x00000002ff0b7819 */ /* 0x100fe4000001140a */
[----:B------:R-:W-:Y:S01]  /*0e80*/  SHF.R.S32.HI R12, RZ, 0x1f, R10 ;  /* 0x0000001fff0c7819 */ /* 0x000fe2000001140a */
[----:B------:R-:W-:Y:S01]  /*0e90*/  IMAD.IADD R5, R4, 0x1, -R5 ;  /* 0x0000000104057824 */ /* 0x000fe200078e0a05 */
[----:B------:R-:W-:-:S02]  /*0ea0*/  LOP3.LUT R10, R10, 0x7ffffffc, RZ, 0xc0, !PT ;  /* 0x7ffffffc0a0a7812 */ /* 0x000fc400078ec0ff */
[----:B------:R-:W-:Y:S02]  /*0eb0*/  LOP3.LUT R3, R3, 0x7ffffe00, RZ, 0xc0, !PT ;  /* 0x7ffffe0003037812 */ /* 0x000fe400078ec0ff */
[----:B------:R-:W-:Y:S01]  /*0ec0*/  LEA.HI R12, R12, R11, RZ, 0x3 ;  /* 0x0000000b0c0c7211 */ /* 0x000fe200078f18ff */
[----:B------:R-:W-:Y:S01]  /*0ed0*/  IMAD.IADD R10, R24, 0x1, -R10 ;  /* 0x00000001180a7824 */ /* 0x000fe200078e0a0a */
[----:B------:R-:W-:Y:S01]  /*0ee0*/  LOP3.LUT R13, R13, 0xfffffffc, RZ, 0xc0, !PT ;  /* 0xfffffffc0d0d7812 */ /* 0x000fe200078ec0ff */
[C---:B------:R-:W-:Y:S01]  /*0ef0*/  IMAD R3, R0.reuse, 0x400, R3 ;  /* 0x0000040000037824 */ /* 0x040fe200078e0203 */
[----:B------:R-:W-:Y:S01]  /*0f00*/  LEA R17, R0, R4, 0x4 ;  /* 0x0000000400117211 */ /* 0x000fe200078e20ff */
[----:B------:R-:W-:Y:S01]  /*0f10*/  IMAD R4, R10, R19, 0x80 ;  /* 0x000000800a047424 */ /* 0x000fe200078e0213 */
[----:B------:R-:W-:Y:S01]  /*0f20*/  LOP3.LUT R12, R12, 0xfffffff8, RZ, 0xc0, !PT ;  /* 0xfffffff80c0c7812 */ /* 0x000fe200078ec0ff */
[----:B------:R-:W-:Y:S01]  /*0f30*/  IMAD.IADD R0, R25, 0x1, -R13 ;  /* 0x0000000119007824 */ /* 0x000fe200078e0a0d */
[----:B------:R-:W-:-:S02]  /*0f40*/  LEA.HI R9, R9, R24, RZ, 0x5 ;  /* 0x0000001809097211 */ /* 0x000fc400078f28ff */
[C---:B------:R-:W-:Y:S01]  /*0f50*/  R2P PR, R5.reuse, 0x6 ;  /* 0x0000000605007804 */ /* 0x040fe20000000000 */
[----:B------:R-:W-:Y:S01]  /*0f60*/  IMAD.SHL.U32 R5, R5, 0x40, RZ ;  /* 0x0000004005057824 */ /* 0x000fe200078e00ff */
[----:B------:R-:W-:Y:S01]  /*0f70*/  LEA.HI R8, R8, R8, RZ, 0x1 ;  /* 0x0000000808087211 */ /* 0x000fe200078f08ff */
[----:B------:R-:W-:Y:S01]  /*0f80*/  IMAD.IADD R12, R11, 0x1, -R12 ;  /* 0x000000010b0c7824 */ /* 0x000fe200078e0a0c */
[----:B------:R-:W-:Y:S01]  /*0f90*/  SHF.R.S32.HI R9, RZ, 0x5, R9 ;  /* 0x00000005ff097819 */ /* 0x000fe20000011409 */
[----:B------:R-:W-:Y:S01]  /*0fa0*/  STL [R1+0x88], R4 ;  /* 0x0000880401007387 */ /* 0x000fe20000100800 */
[----:B------:R-:W-:Y:S01]  /*0fb0*/  SHF.L.U32 R143, R0, 0x6, RZ ;  /* 0x00000006008f7819 */ /* 0x000fe200000006ff */
[----:B------:R-:W-:Y:S01]  /*0fc0*/  IMAD R8, R8, -0x3, R18 ;  /* 0xfffffffd08087824 */ /* 0x000fe200078e0212 */
[----:B------:R-:W-:Y:S01]  /*0fd0*/  LOP3.LUT R5, R5, 0x1c0, RZ, 0xc0, !PT ;  /* 0x000001c005057812 */ /* 0x000fe200078ec0ff */
[----:B------:R0:W-:Y:S01]  /*0fe0*/  STL [R1+0x48], R0 ;  /* 0x0000480001007387 */ /* 0x0001e20000100800 */
[----:B------:R-:W-:Y:S01]  /*0ff0*/  LOP3.LUT R7, R7, 0xfffffffc, RZ, 0xc0, !PT ;  /* 0xfffffffc07077812 */ /* 0x000fe200078ec0ff */
[----:B------:R-:W-:Y:S01]  /*1000*/  IMAD R9, R9, 0x10, R12 ;  /* 0x0000001009097824 */ /* 0x000fe200078e020c */
[----:B------:R-:W-:Y:S01]  /*1010*/  LOP3.LUT R143, R143, 0xc0, RZ, 0xc0, !PT ;  /* 0x000000c08f8f7812 */ /* 0x000fe200078ec0ff */
[----:B------:R-:W-:Y:S01]  /*1020*/  IMAD.MOV.U32 R18, RZ, RZ, RZ ;  /* 0x000000ffff127224 */ /* 0x000fe200078e00ff */
[----:B------:R-:W-:Y:S01]  /*1030*/  SHF.R.S32.HI R16, RZ, 0x5, R16 ;  /* 0x00000005ff107819 */ /* 0x000fe20000011410 */
[----:B------:R-:W-:Y:S01]  /*1040*/  IMAD R10, R8, 0x40, R9 ;  /* 0x00000040080a7824 */ /* 0x000fe200078e0209 */
[----:B------:R-:W-:Y:S01]  /*1050*/  SHF.R.U32.HI R144, RZ, 0x3, R143 ;  /* 0x00000003ff907819 */ /* 0x000fe2000001168f */
[----:B------:R-:W-:Y:S01]  /*1060*/  IMAD.IADD R21, R21, 0x1, -R7 ;  /* 0x0000000115157824 */ /* 0x000fe200078e0a07 */
[----:B------:R-:W-:Y:S01]  /*1070*/  LOP3.LUT R13, R143, 0x18, R14, 0xf8, !PT ;  /* 0x000000188f0d7812 */ /* 0x000fe200078ef80e */
[--C-:B0-----:R-:W-:Y:S01]  /*1080*/  IMAD.U32 R0, R17, 0x20, R6.reuse ;  /* 0x0000002011007824 */ /* 0x101fe200078e0006 */
[----:B------:R-:W-:Y:S01]  /*1090*/  LOP3.LUT R6, R5, 0x8, R6, 0xf8, !PT ;  /* 0x0000000805067812 */ /* 0x000fe200078ef806 */
[C---:B------:R-:W-:Y:S01]  /*10a0*/  VIADD R7, R140.reuse, 0x28 ;  /* 0x000000288c077836 */ /* 0x040fe20000000000 */
[----:B------:R-:W-:Y:S01]  /*10b0*/  SHF.R.U32.HI R5, RZ, 0x3, R5 ;  /* 0x00000003ff057819 */ /* 0x000fe20000011605 */
[----:B------:R-:W-:Y:S01]  /*10c0*/  VIADD R4, R140, 0x8 ;  /* 0x000000088c047836 */ /* 0x000fe20000000000 */
[----:B------:R0:W-:Y:S01]  /*10d0*/  STL [R1+0x90], R0 ;  /* 0x0000900001007387 */ /* 0x0001e20000100800 */
[----:B------:R-:W-:Y:S01]  /*10e0*/  IMAD R16, R16, 0x1800, R145 ;  /* 0x0000180010107824 */ /* 0x000fe200078e0291 */
[----:B------:R-:W-:Y:S01]  /*10f0*/  LOP3.LUT R6, R6, R5, RZ, 0x3c, !PT ;  /* 0x0000000506067212 */ /* 0x000fe200078e3cff */
[----:B------:R-:W-:Y:S01]  /*1100*/  VIADD R5, R140, 0x18 ;  /* 0x000000188c057836 */ /* 0x000fe20000000000 */
[-C--:B------:R-:W-:Y:S01]  /*1110*/  LOP3.LUT R13, R13, R144.reuse, RZ, 0x3c, !PT ;  /* 0x000000900d0d7212 */ /* 0x080fe200078e3cff */
[----:B------:R-:W-:Y:S01]  /*1120*/  STL [R1+0x84], R10 ;  /* 0x0000840a01007387 */ /* 0x000fe20000100800 */
[----:B------:R-:W-:Y:S01]  /*1130*/  LOP3.LUT R11, R143, 0x18, R148, 0xf8, !PT ;  /* 0x000000188f0b7812 */ /* 0x000fe200078ef894 */
[----:B------:R-:W-:Y:S01]  /*1140*/  IMAD.IADD R3, R3, 0x1, R6 ;  /* 0x0000000103037824 */ /* 0x000fe200078e0206 */
[----:B------:R-:W-:Y:S01]  /*1150*/  IADD3 R13, R16, R13, RZ ;  /* 0x0000000d100d7210 */ /* 0x000fe20007ffe0ff */
[----:B------:R-:W-:Y:S01]  /*1160*/  STL [R1+0x28], R7 ;  /* 0x0000280701007387 */ /* 0x000fe20000100800 */
[----:B0-----:R-:W-:Y:S01]  /*1170*/  SHF.R.S32.HI R0, RZ, 0x5, R15 ;  /* 0x00000005ff007819 */ /* 0x001fe2000001140f */
[----:B------:R-:W-:Y:S01]  /*1180*/  IMAD.SHL.U32 R16, R22, 0x8, RZ ;  /* 0x0000000816107824 */ /* 0x000fe200078e00ff */
[----:B------:R-:W-:Y:S01]  /*1190*/  LOP3.LUT R11, R11, R144, RZ, 0x3c, !PT ;  /* 0x000000900b0b7212 */ /* 0x000fe200078e3cff */
[----:B------:R0:W-:Y:S01]  /*11a0*/  STL [R1+0x20], R4 ;  /* 0x0000200401007387 */ /* 0x0001e20000100800 */
[----:B------:R-:W-:Y:S01]  /*11b0*/  IMAD R9, R3, 0x2, R2 ;  /* 0x0000000203097824 */ /* 0x000fe200078e0202 */
[----:B------:R-:W-:Y:S01]  /*11c0*/  SHF.R.S32.HI R148, RZ, 0x3, R148 ;  /* 0x00000003ff947819 */ /* 0x000fe20000011494 */
[----:B------:R-:W-:Y:S01]  /*11d0*/  IMAD R0, R0, 0x1800, R145 ;  /* 0x0000180000007824 */ /* 0x000fe200078e0291 */
[----:B------:R1:W-:Y:S01]  /*11e0*/  STL [R1+0x1c], R5 ;  /* 0x00001c0501007387 */ /* 0x0003e20000100800 */
[----:B------:R-:W-:Y:S01]  /*11f0*/  IMAD.MOV.U32 R6, RZ, RZ, 0x40 ;  /* 0x00000040ff067424 */ /* 0x000fe200078e00ff */
[----:B------:R-:W-:Y:S01]  /*1200*/  IADD3 R19, R16, 0x40, RZ ;  /* 0x0000004010137810 */ /* 0x000fe20007ffe0ff */
[----:B------:R-:W-:Y:S01]  /*1210*/  IMAD.IADD R11, R0, 0x1, R11 ;  /* 0x00000001000b7824 */ /* 0x000fe200078e020b */
[----:B------:R-:W-:Y:S01]  /*1220*/  LEA.HI R0, R21, R21, RZ, 0x1 ;  /* 0x0000001515007211 */ /* 0x000fe200078f08ff */
[----:B------:R-:W-:Y:S01]  /*1230*/  VIADD R3, R9, 0x21800 ;  /* 0x0002180009037836 */ /* 0x000fe20000000000 */
[----:B0-----:R-:W-:Y:S01]  /*1240*/  SHF.R.S32.HI R4, RZ, 0x1f, R20 ;  /* 0x0000001fff047819 */ /* 0x001fe20000011414 */
[----:B------:R-:W-:Y:S01]  /*1250*/  VIADD R22, R16, 0x30 ;  /* 0x0000003010167836 */ /* 0x000fe20000000000 */
[----:B------:R-:W-:Y:S01]  /*1260*/  LOP3.LUT R0, R0, 0x1ffffffe, RZ, 0xc0, !PT ;  /* 0x1ffffffe00007812 */ /* 0x000fe200078ec0ff */
[----:B------:R-:W-:Y:S01]  /*1270*/  VIADD R136, R16, 0x50 ;  /* 0x0000005010887836 */ /* 0x000fe20000000000 */
[----:B-1----:R-:W-:-:S02]  /*1280*/  SHF.R.S32.HI R5, RZ, 0x1f, R7 ;  /* 0x0000001fff057819 */ /* 0x002fc40000011407 */
[----:B------:R-:W-:Y:S01]  /*1290*/  SHF.L.U64.HI R8, R20, 0x1, R4 ;  /* 0x0000000114087819 */ /* 0x000fe20000010204 */
[----:B------:R-:W-:Y:S01]  /*12a0*/  IMAD.IADD R0, R21, 0x1, -R0 ;  /* 0x0000000115007824 */ /* 0x000fe200078e0a00 */
[----:B------:R-:W-:Y:S02]  /*12b0*/  SHF.L.U64.HI R4, R7, 0x1, R5 ;  /* 0x0000000107047819 */ /* 0x000fe40000010205 */
[C-C-:B------:R-:W-:Y:S01]  /*12c0*/  LOP3.LUT R5, R143.reuse, 0x8, R16.reuse, 0xf8, !PT ;  /* 0x000000088f057812 */ /* 0x140fe200078ef810 */
[----:B------:R0:W-:Y:S01]  /*12d0*/  STL [R1+0x70], R8 ;  /* 0x0000700801007387 */ /* 0x0001e20000100800 */
[--C-:B------:R-:W-:Y:S02]  /*12e0*/  LOP3.LUT R7, R143, 0x18, R16.reuse, 0xf8, !PT ;  /* 0x000000188f077812 */ /* 0x100fe400078ef810 */
[----:B------:R-:W-:Y:S01]  /*12f0*/  SEL R6, R6, 0xffffffc0, !P2 ;  /* 0xffffffc006067807 */ /* 0x000fe20005000000 */
[----:B------:R1:W-:Y:S01]  /*1300*/  STL [R1+0x74], R4 ;  /* 0x0000740401007387 */ /* 0x0003e20000100800 */
[----:B------:R-:W-:-:S02]  /*1310*/  SHF.R.S32.HI R17, RZ, 0x1f, R16 ;  /* 0x0000001fff117819 */ /* 0x000fc40000011410 */
[----:B------:R-:W-:Y:S01]  /*1320*/  SHF.R.S32.HI R153, RZ, 0x1f, R22 ;  /* 0x0000001fff997819 */ /* 0x000fe20000011416 */
[----:B------:R-:W-:Y:S01]  /*1330*/  STL [R1+0x2c], R9 ;  /* 0x00002c0901007387 */ /* 0x000fe20000100800 */
[----:B------:R-:W-:Y:S02]  /*1340*/  SHF.R.S32.HI R152, RZ, 0x1f, R19 ;  /* 0x0000001fff987819 */ /* 0x000fe40000011413 */
[-C--:B0-----:R-:W-:Y:S02]  /*1350*/  LOP3.LUT R8, R7, R144.reuse, RZ, 0x3c, !PT ;  /* 0x0000009007087212 */ /* 0x081fe400078e3cff */
[----:B------:R-:W-:Y:S02]  /*1360*/  LEA R7, R11, UR38, 0x1 ;  /* 0x000000260b077c11 */ /* 0x000fe4000f8e08ff */
[----:B-1----:R-:W-:Y:S01]  /*1370*/  LOP3.LUT R4, R5, R144, RZ, 0x3c, !PT ;  /* 0x0000009005047212 */ /* 0x002fe200078e3cff */
[----:B------:R-:W-:Y:S01]  /*1380*/  IMAD.IADD R8, R145, 0x1, R8 ;  /* 0x0000000191087824 */ /* 0x000fe200078e0208 */
[----:B------:R-:W-:-:S02]  /*1390*/  LEA R5, R13, UR38, 0x1 ;  /* 0x000000260d057c11 */ /* 0x000fc4000f8e08ff */
[----:B------:R-:W-:Y:S02]  /*13a0*/  IADD3 R4, R145, R4, RZ ;  /* 0x0000000491047210 */ /* 0x000fe40007ffe0ff */
[----:B------:R-:W-:Y:S02]  /*13b0*/  SHF.R.S32.HI R151, RZ, 0x1f, R136 ;  /* 0x0000001fff977819 */ /* 0x000fe40000011488 */
[----:B------:R-:W-:Y:S01]  /*13c0*/  SHF.R.S32.HI R149, RZ, 0x3, R14 ;  /* 0x00000003ff957819 */ /* 0x000fe2000001140e */
[----:B------:R0:W-:Y:S04]  /*13d0*/  STL [R1+0x44], R4 ;  /* 0x0000440401007387 */ /* 0x0001e80000100800 */
[----:B------:R1:W-:Y:S04]  /*13e0*/  STL [R1+0x7c], R7 ;  /* 0x00007c0701007387 */ /* 0x0003e80000100800 */
[----:B------:R2:W-:Y:S01]  /*13f0*/  STL [R1+0x78], R5 ;  /* 0x0000780501007387 */ /* 0x0005e20000100800 */
[----:B0-----:R-:W-:-:S02]  /*1400*/  VIADD R4, R9, 0x21820 ;  /* 0x0002182009047836 */ /* 0x001fc40000000000 */
[C---:B------:R-:W-:Y:S01]  /*1410*/  @P1 VIADD R4, R3.reuse, 0xffffffe0 ;  /* 0xffffffe003041836 */ /* 0x040fe20000000000 */
[----:B-1----:R-:W-:Y:S01]  /*1420*/  LEA R7, R8, UR38, 0x1 ;  /* 0x0000002608077c11 */ /* 0x002fe2000f8e08ff */
[----:B--2---:R-:W-:Y:S01]  /*1430*/  IMAD R5, R0, 0x8, R10 ;  /* 0x0000000800057824 */ /* 0x004fe200078e020a */
[----:B------:R-:W-:-:S03]  /*1440*/  IADD3 R0, R3, R6, RZ ;  /* 0x0000000603007210 */ /* 0x000fc60007ffe0ff */
[----:B------:R-:W-:Y:S01]  /*1450*/  STL [R1+0x80], R7 ;  /* 0x0000800701007387 */ /* 0x000fe20000100800 */
[----:B------:R-:W-:-:S03]  /*1460*/  IMAD.IADD R3, R6, 0x1, R4 ;  /* 0x0000000106037824 */ /* 0x000fc600078e0204 */
[----:B------:R-:W-:Y:S04]  /*1470*/  STL [R1+0x4c], R4 ;  /* 0x00004c0401007387 */ /* 0x000fe80000100800 */
[----:B------:R-:W-:Y:S04]  /*1480*/  STL [R1+0x8c], R5 ;  /* 0x00008c0501007387 */ /* 0x000fe80000100800 */
[----:B------:R0:W-:Y:S04]  /*1490*/  STL [R1+0x34], R0 ;  /* 0x0000340001007387 */ /* 0x0001e80000100800 */
[----:B------:R1:W-:Y:S01]  /*14a0*/  STL [R1+0x30], R3 ;  /* 0x0000300301007387 */ /* 0x0003e20000100800 */
[----:B0-----:R-:W-:-:S05]  /*14b0*/  VIADD R0, R4, 0x6000 ;  /* 0x0000600004007836 */ /* 0x001fca0000000000 */
[----:B------:R1:W-:Y:S02]  /*14c0*/  STL [R1+0x50], R0 ;  /* 0x0000500001007387 */ /* 0x0003e40000100800 */
.L_x_536:
[----:B0-----:R-:W0:Y:S02]  /*14d0*/  LDC.64 R4, c[0x0][0xc88] ;  /* 0x00032200ff047b82 */ /* 0x001e240000000a00 */
[----:B0-----:R-:W-:-:S05]  /*14e0*/  IMAD.WIDE R4, R35, 0x4, R4 ;  /* 0x0000000423047825 */ /* 0x001fca00078e0204 */
[----:B-12---:R-:W2:Y:S01]  /*14f0*/  LDG.E R0, desc[UR42][R4.64] ;  /* 0x0000002a04007981 */ /* 0x006ea2000c1e1900 */
[----:B------:R-:W-:Y:S05]  /*1500*/  YIELD ;  /* 0x0000000000007946 */ /* 0x000fea0003800000 */
[----:B------:R-:W-:Y:S01]  /*1510*/  ULDC.64 UR4, c[0x0][0xa28] ;  /* 0x00028a0000047ab9 */ /* 0x000fe20000000a00 */
[----:B------:R-:W-:Y:S01]  /*1520*/  ULDC.64 UR8, c[0x0][0xa18] ;  /* 0x0002860000087ab9 */ /* 0x000fe20000000a00 */
[----:B------:R-:W-:Y:S01]  /*1530*/  ISETP.NE.U32.AND P1, PT, RZ, UR4, PT ;  /* 0x00000004ff007c0c */ /* 0x000fe2000bf25070 */
[----:B------:R-:W-:Y:S01]  /*1540*/  ULDC.64 UR6, c[0x0][0xa08] ;  /* 0x0002820000067ab9 */ /* 0x000fe20000000a00 */
[----:B------:R-:W-:Y:S01]  /*1550*/  IMAD.MOV.U32 R87, RZ, RZ, RZ ;  /* 0x000000ffff577224 */ /* 0x000fe200078e00ff */
[----:B------:R-:W-:-:S02]  /*1560*/  ISETP.NE.U32.AND P0, PT, RZ, UR6, PT ;  /* 0x00000006ff007c0c */ /* 0x000fc4000bf05070 */
[----:B------:R-:W-:Y:S02]  /*1570*/  ISETP.NE.AND.EX P1, PT, RZ, UR5, PT, P1 ;  /* 0x00000005ff007c0c */ /* 0x000fe4000bf25310 */
[----:B------:R-:W-:Y:S02]  /*1580*/  ISETP.NE.AND.EX P0, PT, RZ, UR7, PT, P0 ;  /* 0x00000007ff007c0c */ /* 0x000fe4000bf05300 */
[----:B--2---:R-:W-:Y:S01]  /*1590*/  SHF.R.S32.HI R3, RZ, 0x1f, R0 ;  /* 0x0000001fff037819 */ /* 0x004fe20000011400 */
[----:B------:R-:W-:Y:S08]  /*15a0*/  STL [R1+0x60], R0 ;  /* 0x0000600001007387 */ /* 0x000ff00000100800 */
[C---:B----4-:R-:W-:Y:S01]  /*15b0*/  @P1 LEA R6, P2, R0.reuse, UR4, 0x2 ;  /* 0x0000000400061c11 */ /* 0x050fe2000f8410ff */
[C---:B------:R-:W-:Y:S01]  /*15c0*/  IMAD.SHL.U32 R30, R0.reuse, 0x4, RZ ;  /* 0x00000004001e7824 */ /* 0x040fe200078e00ff */
[C-C-:B------:R-:W-:Y:S01]  /*15d0*/  SHF.L.U64.HI R29, R0.reuse, 0x2, R3.reuse ;  /* 0x00000002001d7819 */ /* 0x140fe20000010203 */
[----:B------:R0:W-:Y:S01]  /*15e0*/  STL [R1+0x6c], R3 ;  /* 0x00006c0301007387 */ /* 0x0001e20000100800 */
[----:B---3--:R-:W-:-:S02]  /*15f0*/  @P1 LEA.HI.X R7, R0, UR5, R3, 0x2, P2 ;  /* 0x0000000500071c11 */ /* 0x008fc400090f1403 */
[----:B------:R-:W-:Y:S01]  /*1600*/  ISETP.NE.U32.AND P2, PT, RZ, UR8, PT ;  /* 0x00000008ff007c0c */ /* 0x000fe2000bf45070 */
[----:B------:R-:W-:Y:S01]  /*1610*/  ULDC UR4, c[0x0][0x288] ;  /* 0x0000a20000047ab9 */ /* 0x000fe20000000800 */
[C---:B------:R-:W-:Y:S01]  /*1620*/  IADD3 R8, P3, R30.reuse, UR6, RZ ;  /* 0x000000061e087c10 */ /* 0x040fe2000ff7e0ff */
[----:B------:R1:W-:Y:S01]  /*1630*/  STL [R1+0x58], R30 ;  /* 0x0000581e01007387 */ /* 0x0003e20000100800 */
[----:B------:R-:W-:Y:S01]  /*1640*/  ISETP.NE.AND.EX P2, PT, RZ, UR9, PT, P2 ;  /* 0x00000009ff007c0c */ /* 0x000fe2000bf45320 */
[----:B0-----:R-:W-:Y:S01]  /*1650*/  IMAD.MOV.U32 R3, RZ, RZ, RZ ;  /* 0x000000ffff037224 */ /* 0x001fe200078e00ff */
[----:B------:R-:W-:Y:S01]  /*1660*/  MOV R100, UR4 ;  /* 0x0000000400647c02 */ /* 0x000fe20008000f00 */
[----:B------:R-:W-:Y:S01]  /*1670*/  ULDC.64 UR4, c[0x0][0x418] ;  /* 0x0001060000047ab9 */ /* 0x000fe20000000a00 */
[C---:B------:R-:W-:Y:S01]  /*1680*/  IADD3.X R9, R29.reuse, UR7, RZ, P3, !PT ;  /* 0x000000071d097c10 */ /* 0x040fe20009ffe4ff */
[----:B------:R1:W-:Y:S04]  /*1690*/  STL [R1+0x5c], R29 ;  /* 0x00005c1d01007387 */ /* 0x0003e80000100800 */
[----:B------:R1:W5:Y:S04]  /*16a0*/  @P1 LDG.E R3, desc[UR42][R6.64] ;  /* 0x0000002a06031981 */ /* 0x000368000c1e1900 */
[----:B------:R-:W-:Y:S01]  /*16b0*/  @P2 IADD3 R4, P1, R30, UR8, RZ ;  /* 0x000000081e042c10 */ /* 0x000fe2000ff3e0ff */
[----:B------:R1:W5:Y:S03]  /*16c0*/  @P0 LDG.E R87, desc[UR42][R8.64] ;  /* 0x0000002a08570981 */ /* 0x000366000c1e1900 */
[----:B------:R-:W-:-:S05]  /*16d0*/  @P2 IADD3.X R5, R29, UR9, RZ, P1, !PT ;  /* 0x000000091d052c10 */ /* 0x000fca0008ffe4ff */
[----:B------:R1:W5:Y:S01]  /*16e0*/  @P2 LDG.E R100, desc[UR42][R4.64] ;  /* 0x0000002a04642981 */ /* 0x000362000c1e1900 */
[----:B------:R-:W-:Y:S01]  /*16f0*/  UISETP.NE.U32.AND UP0, UPT, UR4, URZ, UPT ;  /* 0x0000003f0400728c */ /* 0x000fe2000bf05070 */
[----:B------:R-:W-:Y:S02]  /*1700*/  IMAD.MOV.U32 R25, RZ, RZ, R0 ;  /* 0x000000ffff197224 */ /* 0x000fe400078e0000 */
[----:B------:R-:W-:Y:S01]  /*1710*/  ULDC UR4, c[0x0][0x424] ;  /* 0x0001090000047ab9 */ /* 0x000fe20000000800 */
[----:B------:R-:W-:-:S03]  /*1720*/  UISETP.NE.AND.EX UP0, UPT, UR5, URZ, UPT, UP0 ;  /* 0x0000003f0500728c */ /* 0x000fc6000bf05300 */
[----:B------:R-:W-:Y:S01]  /*1730*/  ULDC UR5, c[0x0][0x2f0] ;  /* 0x0000bc0000057ab9 */ /* 0x000fe20000000800 */
[----:B------:R-:W-:-:S04]  /*1740*/  USEL UR4, UR4, 0x1, UP0 ;  /* 0x0000000104047887 */ /* 0x000fc80008000000 */
[----:B------:R-:W-:-:S03]  /*1750*/  UIMAD UR4, UR4, UR5, URZ ;  /* 0x00000005040472a4 */ /* 0x000fc6000f8e023f */
[----:B------:R-:W-:Y:S02]  /*1760*/  ULDC UR5, c[0x0][0x348] ;  /* 0x0000d20000057ab9 */ /* 0x000fe40000000800 */
[----:B------:R-:W-:Y:S02]  /*1770*/  IMAD.U32 R24, RZ, RZ, UR5 ;  /* 0x00000005ff187e24 */ /* 0x000fe4000f8e00ff */
[----:B------:R-:W-:Y:S01]  /*1780*/  IMAD.U32 R28, RZ, RZ, UR4 ;  /* 0x00000004ff1c7e24 */ /* 0x000fe2000f8e00ff */
[----:B-1----:R-:W-:Y:S06]  /*1790*/  @P2 BRA `(.L_x_395) ;  /* 0x0000000000242947 */ /* 0x002fec0003800000 */
[----:B------:R-:W-:Y:S02]  /*17a0*/  ULDC.64 UR4, c[0x0][0xa00] ;  /* 0x0002800000047ab9 */ /* 0x000fe40000000a00 */
[----:B------:R-:W-:-:S04]  /*17b0*/  ISETP.NE.U32.AND P1, PT, RZ, UR4, PT ;  /* 0x00000004ff007c0c */ /* 0x000fc8000bf25070 */
[----:B------:R-:W-:-:S13]  /*17c0*/  ISETP.NE.AND.EX P1, PT, RZ, UR5, PT, P1 ;  /* 0x00000005ff007c0c */ /* 0x000fda000bf25310 */
[----:B------:R-:W-:Y:S05]  /*17d0*/  @!P1 BRA `(.L_x_395) ;  /* 0x0000000000149947 */ /* 0x000fea0003800000 */
[----:B------:R-:W0:Y:S02]  /*17e0*/  LDC.64 R4, c[0x0][0xa00] ;  /* 0x00028000ff047b82 */ /* 0x000e240000000a00 */
[----:B0-----:R-:W-:-:S05]  /*17f0*/  IMAD.WIDE R4, R25, 0x4, R4 ;  /* 0x0000000419047825 */ /* 0x001fca00078e0204 */
[----:B-----5:R-:W2:Y:S04]  /*1800*/  LDG.E R100, desc[UR42][R4.64] ;  /* 0x0000002a04647981 */ /* 0x020ea8000c1e1900 */
[----:B------:R-:W2:Y:S02]  /*1810*/  LDG.E R7, desc[UR42][R4.64+0x4] ;  /* 0x0000042a04077981 */ /* 0x000ea4000c1e1900 */
[----:B--2---:R-:W-:-:S07]  /*1820*/  IMAD.IADD R100, R7, 0x1, -R100 ;  /* 0x0000000107647824 */ /* 0x004fce00078e0a64 */
.L_x_395:
[----:B------:R-:W-:Y:S01]  /*1830*/  ULDC.64 UR4, c[0x0][0xa20] ;  /* 0x0002880000047ab9 */ /* 0x000fe20000000a00 */
[----:B------:R0:W-:Y:S01]  /*1840*/  STL [R1+0x64], R33 ;  /* 0x0000642101007387 */ /* 0x0001e20000100800 */
[----:B------:R-:W-:-:S03]  /*1850*/  ISETP.NE.U32.AND P1, PT, RZ, UR4, PT ;  /* 0x00000004ff007c0c */ /* 0x000fc6000bf25070 */
[----:B------:R0:W-:Y:S01]  /*1860*/  STL [R1+0x54], R34 ;  /* 0x0000542201007387 */ /* 0x0001e20000100800 */
[----:B------:R-:W-:-:S13]  /*1870*/  ISETP.NE.AND.EX P1, PT, RZ, UR5, PT, P1 ;  /* 0x00000005ff007c0c */ /* 0x000fda000bf25310 */
[----:B0-----:R-:W-:Y:S05]  /*1880*/  @!P1 BRA `(.L_x_396) ;  /* 0x0000000000109947 */ /* 0x001fea0003800000 */
[----:B------:R-:W-:-:S04]  /*1890*/  IADD3 R4, P0, R30, UR4, RZ ;  /* 0x000000041e047c10 */ /* 0x000fc8000ff1e0ff */
[----:B------:R-:W-:-:S05]  /*18a0*/  IADD3.X R5, R29, UR5, RZ, P0, !PT ;  /* 0x000000051d057c10 */ /* 0x000fca00087fe4ff */
[----:B------:R0:W5:Y:S01]  /*18b0*/  LDG.E R28, desc[UR42][R4.64] ;  /* 0x0000002a041c7981 */ /* 0x000162000c1e1900 */
[----:B------:R-:W-:Y:S05]  /*18c0*/  BRA `(.L_x_397) ;  /* 0x0000000000107947 */ /* 0x000fea0003800000 */
.L_x_396:
[----:B------:R-:W-:Y:S05]  /*18d0*/  @!P0 BRA `(.L_x_397) ;  /* 0x00000000000c8947 */ /* 0x000fea0003800000 */
[----:B------:R-:W2:Y:S04]  /*18e0*/  LDG.E R5, desc[UR42][R8.64] ;  /* 0x0000002a08057981 */ /* 0x000ea8000c1e1900 */
[----:B------:R-:W2:Y:S02]  /*18f0*/  LDG.E R28, desc[UR42][R8.64+0x4] ;  /* 0x0000042a081c7981 */ /* 0x000ea4000c1e1900 */
[----:B--2---:R-:W-:-:S07]  /*1900*/  IMAD.IADD R28, R28, 0x1, -R5 ;  /* 0x000000011c1c7824 */ /* 0x004fce00078e0a05 */
.L_x_397:
[----:B------:R-:W-:Y:S02]  /*1910*/  ULDC.64 UR4, c[0x0][0xa10] ;  /* 0x0002840000047ab9 */ /* 0x000fe40000000a00 */
[----:B------:R-:W-:-:S04]  /*1920*/  ISETP.NE.U32.AND P0, PT, RZ, UR4, PT ;  /* 0x00000004ff007c0c */ /* 0x000fc8000bf05070 */
[----:B------:R-:W-:Y:S01]  /*1930*/  ISETP.NE.AND.EX P0, PT, RZ, UR5, PT, P0 ;  /* 0x00000005ff007c0c */ /* 0x000fe2000bf05300 */
[----:B-----5:R-:W-:Y:S01]  /*1940*/  IMAD.IADD R11, R28, 0x1, -R3 ;  /* 0x000000011c0b7824 */ /* 0x020fe200078e0a03 */
[----:B------:R-:W-:-:S11]  /*1950*/  ULDC.64 UR4, c[0x0][0xa30] ;  /* 0x00028c0000047ab9 */ /* 0x000fd60000000a00 */
[----:B0-----:R-:W0:Y:S02]  /*1960*/  @P0 LDC.64 R4, c[0x0][0xa10] ;  /* 0x00028400ff040b82 */ /* 0x001e240000000a00 */
[----:B0-----:R-:W-:-:S05]  /*1970*/  @P0 IMAD.WIDE R4, R25, 0x4, R4 ;  /* 0x0000000419040825 */ /* 0x001fca00078e0204 */
[----:B------:R-:W2:Y:S04]  /*1980*/  @P0 LDG.E R0, desc[UR42][R4.64] ;  /* 0x0000002a04000981 */ /* 0x000ea8000c1e1900 */
[----:B------:R-:W2:Y:S01]  /*1990*/  @P0 LDG.E R9, desc[UR42][R4.64+0x4] ;  /* 0x0000042a04090981 */ /* 0x000ea2000c1e1900 */
[----:B------:R-:W-:Y:S01]  /*19a0*/  IMAD.MOV R74, RZ, RZ, -R11 ;  /* 0x000000ffff4a7224 */ /* 0x000fe200078e0a0b */
[----:B------:R-:W-:Y:S02]  /*19b0*/  ISETP.NE.U32.AND P1, PT, RZ, UR4, PT ;  /* 0x00000004ff007c0c */ /* 0x000fe4000bf25070 */
[----:B------:R-:W-:Y:S02]  /*19c0*/  MOV R97, R28 ;  /* 0x0000001c00617202 */ /* 0x000fe40000000f00 */
[----:B------:R-:W-:-:S02]  /*19d0*/  VIMNMX R74, RZ, R74, !PT ;  /* 0x0000004aff4a7248 */ /* 0x000fc40007fe0100 */
[----:B------:R-:W-:-:S13]  /*19e0*/  ISETP.NE.AND.EX P1, PT, RZ, UR5, PT, P1 ;  /* 0x00000005ff007c0c */ /* 0x000fda000bf25310 */
[----:B------:R-:W-:-:S04]  /*19f0*/  @P1 IADD3 R6, P2, R30, UR4, RZ ;  /* 0x000000041e061c10 */ /* 0x000fc8000ff5e0ff */
[----:B------:R-:W-:-:S05]  /*1a00*/  @P1 IADD3.X R7, R29, UR5, RZ, P2, !PT ;  /* 0x000000051d071c10 */ /* 0x000fca00097fe4ff */
[----:B------:R0:W5:Y:S01]  /*1a10*/  @P1 LDG.E R97, desc[UR42][R6.64] ;  /* 0x0000002a06611981 */ /* 0x000162000c1e1900 */
[----:B--2---:R-:W-:-:S04]  /*1a20*/  @P0 IMAD.IADD R24, R9, 0x1, -R0 ;  /* 0x0000000109180824 */ /* 0x004fc800078e0a00 */
[----:B------:R-:W-:-:S04]  /*1a30*/  IMAD.IADD R101, R11, 0x1, R24 ;  /* 0x000000010b657824 */ /* 0x000fc800078e0218 */
[----:B------:R-:W-:-:S05]  /*1a40*/  VIADD R0, R101, 0x7f ;  /* 0x0000007f65007836 */ /* 0x000fca0000000000 */
[----:B------:R-:W-:-:S04]  /*1a50*/  SHF.R.S32.HI R3, RZ, 0x1f, R0 ;  /* 0x0000001fff037819 */ /* 0x000fc80000011400 */
[----:B------:R-:W-:-:S04]  /*1a60*/  LEA.HI R3, R3, R0, RZ, 0x7 ;  /* 0x0000000003037211 */ /* 0x000fc800078f38ff */
[----:B------:R-:W-:-:S04]  /*1a70*/  LOP3.LUT R5, R3, 0xffffff80, RZ, 0xc0, !PT ;  /* 0xffffff8003057812 */ /* 0x000fc800078ec0ff */
[----:B------:R-:W-:-:S04]  /*1a80*/  VIADDMNMX R5, R5, -R11, R24, PT ;  /* 0x8000000b05057246 */ /* 0x000fc80003800118 */
[----:B------:R-:W-:Y:S02]  /*1a90*/  ISETP.GT.AND P0, PT, R5, R74, PT ;  /* 0x0000004a0500720c */ /* 0x000fe40003f04270 */
[----:B------:R-:W-:-:S05]  /*1aa0*/  SHF.R.U32.HI R74, RZ, 0x7, R74 ;  /* 0x00000007ff4a7819 */ /* 0x000fca000001164a */
[----:B------:R-:W-:-:S06]  /*1ab0*/  IMAD.MOV.U32 R26, RZ, RZ, R74 ;  /* 0x000000ffff1a7224 */ /* 0x000fcc00078e004a */
[----:B------:R-:W-:-:S04]  /*1ac0*/  @P0 IADD3 R0, R5, 0x7f, RZ ;  /* 0x0000007f05000810 */ /* 0x000fc80007ffe0ff */
[----:B------:R-:W-:-:S04]  /*1ad0*/  @P0 SHF.R.S32.HI R5, RZ, 0x1f, R0 ;  /* 0x0000001fff050819 */ /* 0x000fc80000011400 */
[----:B------:R-:W-:Y:S02]  /*1ae0*/  @P0 LEA.HI R5, R5, R0, RZ, 0x7 ;  /* 0x0000000005050211 */ /* 0x000fe400078f38ff */
[----:B------:R-:W-:Y:S02]  /*1af0*/  SHF.R.S32.HI R0, RZ, 0x7, R3 ;  /* 0x00000007ff007819 */ /* 0x000fe40000011403 */
[----:B------:R-:W-:Y:S02]  /*1b00*/  @P0 SHF.R.S32.HI R26, RZ, 0x7, R5 ;  /* 0x00000007ff1a0819 */ /* 0x000fe40000011405 */
[----:B------:R-:W-:Y:S01]  /*1b10*/  PLOP3.LUT P0, PT, PT, PT, PT, 0x80, 0x0 ;  /* 0x000000000000781c */ /* 0x000fe20003f0f070 */
[----:B------:R0:W-:Y:S01]  /*1b20*/  STL [R1+0x68], R0 ;  /* 0x0000680001007387 */ /* 0x0001e20000100800 */
[----:B------:R-:W-:-:S13]  /*1b30*/  ISETP.GT.AND P1, PT, R26, R74, PT ;  /* 0x0000004a1a00720c */ /* 0x000fda0003f24270 */
[----:B0-----:R-:W-:Y:S05]  /*1b40*/  @!P1 BRA `(.L_x_398) ;  /* 0x0000005000d89947 */ /* 0x001fea0003800000 */
[----:B------:R-:W-:Y:S01]  /*1b50*/  VIADD R0, R2, 0x15400 ;  /* 0x0001540002007836 */ /* 0x000fe20000000000 */
[----:B------:R-:W-:Y:S04]  /*1b60*/  BSSY B6, `(.L_x_399) ;  /* 0x0000013000067945 */ /* 0x000fe80003800000 */
[----:B------:R-:W-:-:S13]  /*1b70*/  LOP3.LUT P0, RZ, R0, 0x1bf, RZ, 0xc0, !PT ;  /* 0x000001bf00ff7812 */ /* 0x000fda000780c0ff */
[----:B------:R-:W-:Y:S05]  /*1b80*/  @!P0 BRA `(.L_x_400) ;  /* 0x0000000000408947 */ /* 0x000fea0003800000 */
[----:B------:R-:W-:Y:S01]  /*1b90*/  MOV R14, 0x0 ;  /* 0x00000000000e7802 */ /* 0x000fe20000000f00 */
[----:B------:R-:W-:Y:S01]  /*1ba0*/  ULDC.64 UR4, c[0x4][0x88] ;  /* 0x0100220000047ab9 */ /* 0x000fe20000000a00 */
[----:B------:R-:W-:Y:S01]  /*1bb0*/  ULDC.64 UR6, c[0x4][0x18] ;  /* 0x0100060000067ab9 */ /* 0x000fe20000000a00 */
[----:B------:R-:W-:Y:S02]  /*1bc0*/  IMAD.U32 R4, RZ, RZ, UR4 ;  /* 0x00000004ff047e24 */ /* 0x000fe4000f8e00ff */
[----:B------:R-:W-:Y:S01]  /*1bd0*/  IMAD.U32 R5, RZ, RZ, UR5 ;  /* 0x00000005ff057e24 */ /* 0x000fe2000f8e00ff */
[----:B------:R-:W0:Y:S01]  /*1be0*/  LDC.64 R14, c[0x4][R14] ;  /* 0x010000000e0e7b82 */ /* 0x000e220000000a00 */
[----:B------:R-:W-:Y:S01]  /*1bf0*/  ULDC.64 UR4, c[0x4][0x90] ;  /* 0x0100240000047ab9 */ /* 0x000fe20000000a00 */
[----:B------:R-:W-:Y:S01]  /*1c00*/  IMAD.U32 R10, RZ, RZ, UR6 ;  /* 0x00000006ff0a7e24 */ /* 0x000fe2000f8e00ff */
[----:B------:R-:W-:Y:S01]  /*1c10*/  MOV R7, UR5 ;  /* 0x0000000500077c02 */ /* 0x000fe20008000f00 */
[----:B------:R-:W-:-:S02]  /*1c20*/  IMAD.U32 R6, RZ, RZ, UR4 ;  /* 0x00000004ff067e24 */ /* 0x000fc4000f8e00ff */
[----:B------:R-:W-:Y:S02]  /*1c30*/  IMAD.U32 R11, RZ, RZ, UR7 ;  /* 0x00000007ff0b7e24 */ /* 0x000fe4000f8e00ff */
[----:B------:R-:W-:Y:S02]  /*1c40*/  IMAD.MOV.U32 R8, RZ, RZ, 0x70 ;  /* 0x00000070ff087424 */ /* 0x000fe400078e00ff */
[----:B------:R-:W-:Y:S02]  /*1c50*/  IMAD.MOV.U32 R12, RZ, RZ, 0x1 ;  /* 0x00000001ff0c7424 */ /* 0x000fe400078e00ff */
[----:B------:R-:W-:-:S07]  /*1c60*/  IMAD.MOV.U32 R13, RZ, RZ, RZ ;  /* 0x000000ffff0d7224 */ /* 0x000fce00078e00ff */
[----:B------:R-:W-:-:S07]  /*1c70*/  LEPC R20, `(.L_x_400) ;  /* 0x000000001014794e */ /* 0x000fce0000000000 */
[----:B0----5:R-:W-:Y:S05]  /*1c80*/  CALL.ABS.NOINC R14 ;  /* 0x000000000e007343 */ /* 0x021fea0003c00000 */
.L_x_400:
[----:B------:R-:W-:Y:S05]  /*1c90*/  BSYNC B6 ;  /* 0x0000000000067941 */ /* 0x000fea0003800000 */
.L_x_399:
[----:B------:R-:W-:Y:S01]  /*1ca0*/  IADD3 R27, R2, 0x400, RZ ;  /* 0x00000400021b7810 */ /* 0x000fe20007ffe0ff */
[----:B------:R-:W-:Y:S03]  /*1cb0*/  BSSY B6, `(.L_x_401) ;  /* 0x0000013000067945 */ /* 0x000fe60003800000 */
[----:B------:R-:W-:-:S13]  /*1cc0*/  LOP3.LUT P0, RZ, R27, 0x1bf, RZ, 0xc0, !PT ;  /* 0x000001bf1bff7812 */ /* 0x000fda000780c0ff */
[----:B------:R-:W-:Y:S05]  /*1cd0*/  @!P0 BRA `(.L_x_402) ;  /* 0x0000000000408947 */ /* 0x000fea0003800000 */
[----:B------:R-:W-:Y:S01]  /*1ce0*/  MOV R14, 0x0 ;  /* 0x00000000000e7802 */ /* 0x000fe20000000f00 */
[----:B------:R-:W-:Y:S01]  /*1cf0*/  ULDC.64 UR4, c[0x4][0x88] ;  /* 0x0100220000047ab9 */ /* 0x000fe20000000a00 */
[----:B------:R-:W-:Y:S01]  /*1d00*/  ULDC.64 UR6, c[0x4][0x18] ;  /* 0x0100060000067ab9 */ /* 0x000fe20000000a00 */
[----:B------:R-:W-:Y:S01]  /*1d10*/  IMAD.U32 R4, RZ, RZ, UR4 ;  /* 0x00000004ff047e24 */ /* 0x000fe2000f8e00ff */
[----:B------:R-:W-:Y:S01]  /*1d20*/  MOV R11, UR7 ;  /* 0x00000007000b7c02 */ /* 0x000fe20008000f00 */
[----:B------:R-:W-:Y:S01]  /*1d30*/  IMAD.U32 R5, RZ, RZ, UR5 ;  /* 0x00000005ff057e24 */ /* 0x000fe2000f8e00ff */
[----:B------:R-:W0:Y:S01]  /*1d40*/  LDC.64 R14, c[0x4][R14] ;  /* 0x010000000e0e7b82 */ /* 0x000e220000000a00 */
[----:B------:R-:W-:Y:S01]  /*1d50*/  ULDC.64 UR4, c[0x4][0x90] ;  /* 0x0100240000047ab9 */ /* 0x000fe20000000a00 */
[----:B------:R-:W-:Y:S02]  /*1d60*/  IMAD.U32 R10, RZ, RZ, UR6 ;  /* 0x00000006ff0a7e24 */ /* 0x000fe4000f8e00ff */
[----:B------:R-:W-:-:S02]  /*1d70*/  IMAD.U32 R6, RZ, RZ, UR4 ;  /* 0x00000004ff067e24 */ /* 0x000fc4000f8e00ff */
[----:B------:R-:W-:Y:S02]  /*1d80*/  IMAD.U32 R7, RZ, RZ, UR5 ;  /* 0x00000005ff077e24 */ /* 0x000fe4000f8e00ff */
[----:B------:R-:W-:Y:S02]  /*1d90*/  IMAD.MOV.U32 R8, RZ, RZ, 0x70 ;  /* 0x00000070ff087424 */ /* 0x000fe400078e00ff */
[----:B------:R-:W-:Y:S02]  /*1da0*/  IMAD.MOV.U32 R12, RZ, RZ, 0x1 ;  /* 0x00000001ff0c7424 */ /* 0x000fe400078e00ff */
[----:B------:R-:W-:-:S07]  /*1db0*/  IMAD.MOV.U32 R13, RZ, RZ, RZ ;  /* 0x000000ffff0d7224 */ /* 0x000fce00078e00ff */
[----:B------:R-:W-:-:S07]  /*1dc0*/  LEPC R20, `(.L_x_402) ;  /* 0x000000001014794e */ /* 0x000fce0000000000 */
[----:B0----5:R-:W-:Y:S05]  /*1dd0*/  CALL.ABS.NOINC R14 ;  /* 0x000000000e007343 */ /* 0x021fea0003c00000 */
.L_x_402:
[----:B------:R-:W-:Y:S05]  /*1de0*/  BSYNC B6 ;  /* 0x0000000000067941 */ /* 0x000fea0003800000 */
.L_x_401:
[----:B------:R-:W-:Y:S01]  /*1df0*/  ULDC.64 UR4, c[0x0][0x9f8] ;  /* 0x00027e0000047ab9 */ /* 0x000fe20000000a00 */
[----:B------:R-:W2:Y:S01]  /*1e00*/  LDL R21, [R1+0x48] ;  /* 0x0000480001157983 */ /* 0x000ea20000100800 */
[----:B------:R-:W-:Y:S01]  /*1e10*/  ISETP.NE.U32.AND P0, PT, RZ, UR4, PT ;  /* 0x00000004ff007c0c */ /* 0x000fe2000bf05070 */
[----:B------:R-:W0:Y:S03]  /*1e20*/  S2R R20, SR_TID.X ;  /* 0x0000000000147919 */ /* 0x000e260000002100 */
[----:B------:R-:W-:Y:S01]  /*1e30*/  ISETP.NE.AND.EX P0, PT, RZ, UR5, PT, P0 ;  /* 0x00000005ff007c0c */ /* 0x000fe2000bf05300 */
[----:B------:R-:W-:Y:S01]  /*1e40*/  VIADD R0, R16, 0x10 ;  /* 0x0000001010007836 */ /* 0x000fe20000000000 */
[----:B------:R-:W1:Y:S08]  /*1e50*/  LDC.64 R88, c[0x0][0x408] ;  /* 0x00010200ff587b82 */ /* 0x000e700000000a00 */
[----:B------:R-:W3:Y:S03]  /*1e60*/  LDC R99, c[0x0][0x3f4] ;  /* 0x0000fd00ff637b82 */ /* 0x000ee60000000800 */
[----:B------:R-:W-:-:S04]  /*1e70*/  @P0 IADD3 R4, P1, R30, UR4, RZ ;  /* 0x000000041e040c10 */ /* 0x000fc8000ff3e0ff */
[----:B------:R-:W-:-:S05]  /*1e80*/  @P0 IADD3.X R5, R29, UR5, RZ, P1, !PT ;  /* 0x000000051d050c10 */ /* 0x000fca0008ffe4ff */
[----:B------:R1:W4:Y:S01]  /*1e90*/  @P0 LDG.E R25, desc[UR42][R4.64] ;  /* 0x0000002a04190981 */ /* 0x000322000c1e1900 */
[----:B0-----:R-:W-:-:S04]  /*1ea0*/  SHF.R.U32.HI R20, RZ, 0x7, R20 ;  /* 0x00000007ff147819 */ /* 0x001fc80000011614 */
[----:B------:R-:W-:-:S13]  /*1eb0*/  ISETP.NE.AND P6, PT, R20, 0x1, PT ;  /* 0x000000011400780c */ /* 0x000fda0003fc5270 */
[----:B------:R-:W-:Y:S05]  /*1ec0*/  @!P6 WARPSYNC.ALL ;  /* 0x000000000000e948 */ /* 0x000fea0003800000 */
[----:B------:R-:W-:Y:S02]  /*1ed0*/  ULDC UR4, c[0x0][0x2f4] ;  /* 0x0000bd0000047ab9 */ /* 0x000fe40000000800 */
[----:B------:R-:W-:Y:S02]  /*1ee0*/  ISETP.GE.AND P1, PT, R0, UR4, PT ;  /* 0x0000000400007c0c */ /* 0x000fe4000bf26270 */
[----:B------:R-:W-:Y:S02]  /*1ef0*/  ISETP.GE.AND P0, PT, R16, UR4, PT ;  /* 0x0000000410007c0c */ /* 0x000fe4000bf06270 */
[----:B------:R-:W-:-:S02]  /*1f00*/  SEL R6, RZ, 0xffffffff, P1 ;  /* 0xffffffffff067807 */ /* 0x000fc40000800000 */
[----:B------:R-:W-:-:S03]  /*1f10*/  SEL R3, RZ, 0x1, P0 ;  /* 0x00000001ff037807 */ /* 0x000fc60000000000 */
[----:B------:R-:W-:-:S05]  /*1f20*/  IMAD.SHL.U32 R6, R6, 0x2, RZ ;  /* 0x0000000206067824 */ /* 0x000fca00078e00ff */
[----:B------:R-:W-:Y:S02]  /*1f30*/  LOP3.LUT R8, R6, 0x2, R3, 0xe2, !PT ;  /* 0x0000000206087812 */ /* 0x000fe400078ee203 */
[----:B------:R-:W0:Y:S01]  /*1f40*/  LDC.64 R6, c[0x0][0x3f8] ;  /* 0x0000fe00ff067b82 */ /* 0x000e220000000a00 */
[----:B------:R-:W-:Y:S02]  /*1f50*/  SHF.R.S32.HI R9, RZ, 0x1f, R138 ;  /* 0x0000001fff097819 */ /* 0x000fe4000001148a */
[----:B------:R-:W-:Y:S01]  /*1f60*/  IADD3 R3, R16, 0x20, RZ ;  /* 0x0000002010037810 */ /* 0x000fe20007ffe0ff */
[----:B------:R-:W0:Y:S01]  /*1f70*/  S2R R15, SR_TID.X ;  /* 0x00000000000f7919 */ /* 0x000e220000002100 */
[----:B------:R-:W-:Y:S01]  /*1f80*/  SHF.R.S32.HI R141, RZ, 0x1f, R140 ;  /* 0x0000001fff8d7819 */ /* 0x000fe2000001148c */
[-C--:B-1----:R-:W-:Y:S01]  /*1f90*/  IMAD R4, R9, R88.reuse, RZ ;  /* 0x0000005809047224 */ /* 0x082fe200078e02ff */
[----:B------:R-:W-:Y:S02]  /*1fa0*/  ISETP.GE.AND P1, PT, R22, UR4, PT ;  /* 0x0000000416007c0c */ /* 0x000fe4000bf26270 */
[----:B------:R-:W-:Y:S01]  /*1fb0*/  ISETP.GE.AND P0, PT, R3, UR4, PT ;  /* 0x0000000403007c0c */ /* 0x000fe2000bf06270 */
[C---:B------:R-:W-:Y:S01]  /*1fc0*/  IMAD R11, R138.reuse, R89, R4 ;  /* 0x000000598a0b7224 */ /* 0x040fe200078e0204 */
[----:B------:R-:W-:Y:S01]  /*1fd0*/  SEL R4, RZ, 0x8, P1 ;  /* 0x00000008ff047807 */ /* 0x000fe20000800000 */
[----:B------:R-:W-:Y:S01]  /*1fe0*/  IMAD.WIDE.U32 R70, R138, R88, R16 ;  /* 0x000000588a467225 */ /* 0x000fe200078e0010 */
[----:B------:R-:W-:-:S02]  /*1ff0*/  SEL R5, RZ, 0x4, P0 ;  /* 0x00000004ff057807 */ /* 0x000fc40000000000 */
[----:B------:R-:W-:Y:S01]  /*2000*/  ISETP.GE.AND P0, PT, R19, UR4, PT ;  /* 0x0000000413007c0c */ /* 0x000fe2000bf06270 */
[----:B------:R-:W-:Y:S01]  /*2010*/  IMAD.WIDE.U32 R68, R138, R88, R140 ;  /* 0x000000588a447225 */ /* 0x000fe200078e008c */
[-C--:B---3--:R-:W-:Y:S02]  /*2020*/  ISETP.GE.AND P3, PT, R0, R99.reuse, PT ;  /* 0x000000630000720c */ /* 0x088fe40003f66270 */
[----:B------:R-:W-:Y:S01]  /*2030*/  LOP3.LUT R4, R4, R8, R5, 0xfe, !PT ;  /* 0x0000000804047212 */ /* 0x000fe200078efe05 */
[----:B------:R-:W-:Y:S01]  /*2040*/  IMAD.IADD R71, R71, 0x1, R11 ;  /* 0x0000000147477824 */ /* 0x000fe200078e020b */
[----:B------:R-:W-:Y:S01]  /*2050*/  SEL R5, RZ, 0x10, P0 ;  /* 0x00000010ff057807 */ /* 0x000fe20000000000 */
[----:B0-----:R-:W-:Y:S01]  /*2060*/  IMAD R9, R9, R6, RZ ;  /* 0x0000000609097224 */ /* 0x001fe200078e02ff */
[-C--:B------:R-:W-:Y:S01]  /*2070*/  ISETP.GE.AND P0, PT, R16, R99.reuse, PT ;  /* 0x000000631000720c */ /* 0x080fe20003f06270 */
[----:B------:R-:W-:Y:S01]  /*2080*/  IMAD.IADD R69, R11, 0x1, R69 ;  /* 0x000000010b457824 */ /* 0x000fe200078e0245 */
[----:B------:R-:W-:Y:S01]  /*2090*/  ISETP.GE.AND P2, PT, R3, R99, PT ;  /* 0x000000630300720c */ /* 0x000fe20003f46270 */
[----:B------:R-:W-:Y:S01]  /*20a0*/  IMAD R11, R138, R7, R9 ;  /* 0x000000078a0b7224 */ /* 0x000fe200078e0209 */
[----:B------:R-:W-:Y:S01]  /*20b0*/  SEL R9, R99, RZ, P3 ;  /* 0x000000ff63097207 */ /* 0x000fe20001800000 */
[----:B------:R-:W-:Y:S01]  /*20c0*/  IMAD.IADD R87, R87, 0x1, R28 ;  /* 0x0000000157577824 */ /* 0x000fe200078e021c */
[----:B------:R-:W-:-:S02]  /*20d0*/  LOP3.LUT R28, R4, R5, RZ, 0xfc, !PT ;  /* 0x00000005041c7212 */ /* 0x000fc400078efcff */
[C---:B------:R-:W-:Y:S01]  /*20e0*/  SEL R5, R99.reuse, RZ, P0 ;  /* 0x000000ff63057207 */ /* 0x040fe20000000000 */
[----:B------:R-:W-:Y:S01]  /*20f0*/  IMAD.IADD R9, R0, 0x1, R9 ;  /* 0x0000000100097824 */ /* 0x000fe200078e0209 */
[----:B------:R-:W-:Y:S02]  /*2100*/  SEL R4, R99, RZ, P2 ;  /* 0x000000ff63047207 */ /* 0x000fe40001000000 */
[----:B------:R-:W-:Y:S02]  /*2110*/  LOP3.LUT R23, R23, 0xfffffffe, RZ, 0xc0, !PT ;  /* 0xfffffffe17177812 */ /* 0x000fe400078ec0ff */
[----:B------:R-:W-:Y:S01]  /*2120*/  IADD3 R5, R16, R5, RZ ;  /* 0x0000000510057210 */ /* 0x000fe20007ffe0ff */
[----:B------:R-:W-:Y:S01]  /*2130*/  IMAD.WIDE.U32 R66, R138, R6, R16 ;  /* 0x000000068a427225 */ /* 0x000fe200078e0010 */
[----:B------:R-:W-:-:S03]  /*2140*/  SHF.R.S32.HI R8, RZ, 0x1f, R9 ;  /* 0x0000001fff087819 */ /* 0x000fc60000011409 */
[----:B------:R-:W-:Y:S01]  /*2150*/  IMAD.WIDE.U32 R64, R138, R6, R140 ;  /* 0x000000068a407225 */ /* 0x000fe200078e008c */
[----:B------:R-:W-:-:S03]  /*2160*/  @P3 LOP3.LUT R23, R23, 0x1, RZ, 0xfc, !PT ;  /* 0x0000000117173812 */ /* 0x000fc600078efcff */
[----:B------:R-:W-:Y:S01]  /*2170*/  IMAD.IADD R10, R3, 0x1, R4 ;  /* 0x00000001030a7824 */ /* 0x000fe200078e0204 */
[----:B------:R-:W-:Y:S01]  /*2180*/  SHF.R.S32.HI R4, RZ, 0x1f, R5 ;  /* 0x0000001fff047819 */ /* 0x000fe20000011405 */
[----:B------:R-:W-:Y:S01]  /*2190*/  IMAD.IADD R67, R67, 0x1, R11 ;  /* 0x0000000143437824 */ /* 0x000fe200078e020b */
[----:B------:R-:W-:Y:S01]  /*21a0*/  LEA.HI R72, R8, R9, RZ, 0x3 ;  /* 0x0000000908487211 */ /* 0x000fe200078f18ff */
[----:B------:R-:W-:Y:S01]  /*21b0*/  IMAD.IADD R65, R11, 0x1, R65 ;  /* 0x000000010b417824 */ /* 0x000fe200078e0241 */
[----:B------:R-:W-:Y:S02]  /*21c0*/  SHF.R.S32.HI R11, RZ, 0x1f, R10 ;  /* 0x0000001fff0b7819 */ /* 0x000fe4000001140a */
[----:B------:R-:W-:Y:S02]  /*21d0*/  LOP3.LUT R23, R23, 0xfffffffd, RZ, 0xc0, !PT ;  /* 0xfffffffd17177812 */ /* 0x000fe400078ec0ff */
[----:B------:R-:W-:Y:S02]  /*21e0*/  LEA.HI R73, R4, R5, RZ, 0x3 ;  /* 0x0000000504497211 */ /* 0x000fe400078f18ff */
[----:B------:R-:W-:-:S02]  /*21f0*/  LEA.HI R9, R8, R9, RZ, 0x5 ;  /* 0x0000000908097211 */ /* 0x000fc400078f28ff */
[----:B------:R-:W-:Y:S02]  /*2200*/  LEA.HI R5, R4, R5, RZ, 0x5 ;  /* 0x0000000504057211 */ /* 0x000fe400078f28ff */
[-C--:B------:R-:W-:Y:S02]  /*2210*/  LEA.HI R4, R11, R10.reuse, RZ, 0x3 ;  /* 0x0000000a0b047211 */ /* 0x080fe400078f18ff */
[----:B------:R-:W-:Y:S02]  /*2220*/  @P2 LOP3.LUT R23, R23, 0x2, RZ, 0xfc, !PT ;  /* 0x0000000217172812 */ /* 0x000fe400078efcff */
[----:B------:R-:W-:Y:S01]  /*2230*/  LEA.HI R11, R11, R10, RZ, 0x5 ;  /* 0x0000000a0b0b7211 */ /* 0x000fe200078f28ff */
[----:B------:R-:W-:Y:S01]  /*2240*/  IMAD.SHL.U32 R10, R9, 0x80, RZ ;  /* 0x00000080090a7824 */ /* 0x000fe200078e00ff */
[----:B-----5:R-:W-:Y:S01]  /*2250*/  SHF.R.S32.HI R13, RZ, 0x1f, R97 ;  /* 0x0000001fff0d7819 */ /* 0x020fe20000011461 */
[----:B------:R-:W-:Y:S01]  /*2260*/  IMAD.SHL.U32 R8, R5, 0x80, RZ ;  /* 0x0000008005087824 */ /* 0x000fe200078e00ff */
[----:B------:R-:W-:Y:S01]  /*2270*/  LOP3.LUT R9, R143, 0x18, R72, 0xf8, !PT ;  /* 0x000000188f097812 */ /* 0x000fe200078ef848 */
[----:B------:R-:W-:Y:S01]  /*2280*/  VIADD R29, R15, 0xffffff80 ;  /* 0xffffff800f1d7836 */ /* 0x000fe20000000000 */
[----:B------:R-:W-:-:S02]  /*2290*/  LOP3.LUT R5, R143, 0x18, R73, 0xf8, !PT ;  /* 0x000000188f057812 */ /* 0x000fc400078ef849 */
[----:B------:R-:W-:Y:S01]  /*22a0*/  LOP3.LUT R23, R23, 0xfffffffb, RZ, 0xc0, !PT ;  /* 0xfffffffb17177812 */ /* 0x000fe200078ec0ff */
[----:B------:R-:W-:Y:S01]  /*22b0*/  IMAD R14, R13, R88, RZ ;  /* 0x000000580d0e7224 */ /* 0x000fe200078e02ff */
[----:B------:R-:W-:Y:S02]  /*22c0*/  LOP3.LUT R10, R10, 0xfffff000, RZ, 0xc0, !PT ;  /* 0xfffff0000a0a7812 */ /* 0x000fe400078ec0ff */
[-C--:B------:R-:W-:Y:S02]  /*22d0*/  LOP3.LUT R9, R9, R144.reuse, RZ, 0x3c, !PT ;  /* 0x0000009009097212 */ /* 0x080fe400078e3cff */
[----:B------:R-:W-:Y:S02]  /*22e0*/  LOP3.LUT R8, R8, 0xfffff000, RZ, 0xc0, !PT ;  /* 0xfffff00008087812 */ /* 0x000fe400078ec0ff */
[----:B------:R-:W-:Y:S02]  /*22f0*/  LOP3.LUT R5, R5, R144, RZ, 0x3c, !PT ;  /* 0x0000009005057212 */ /* 0x000fe400078e3cff */
[----:B------:R-:W-:Y:S01]  /*2300*/  LEA.HI R15, R29, R29, RZ, 0x1 ;  /* 0x0000001d1d0f7211 */ /* 0x000fe200078f08ff */
[----:B------:R-:W-:Y:S01]  /*2310*/  IMAD.WIDE.U32 R70, R97, R88, R70 ;  /* 0x0000005861467225 */ /* 0x000fe200078e0046 */
[----:B------:R-:W-:-:S02]  /*2320*/  IADD3 R95, R9, R10, R145 ;  /* 0x0000000a095f7210 */ /* 0x000fc40007ffe091 */
[----:B------:R-:W-:Y:S01]  /*2330*/  IADD3 R96, R5, R8, R145 ;  /* 0x0000000805607210 */ /* 0x000fe20007ffe091 */
[----:B------:R-:W-:Y:S01]  /*2340*/  IMAD R9, R97, R89, R14 ;  /* 0x0000005961097224 */ /* 0x000fe200078e020e */
[----:B------:R-:W-:Y:S01]  /*2350*/  LOP3.LUT R15, R15, 0xfffffffe, RZ, 0xc0, !PT ;  /* 0xfffffffe0f0f7812 */ /* 0x000fe200078ec0ff */
[----:B------:R-:W-:Y:S01]  /*2360*/  IMAD.SHL.U32 R12, R11, 0x80, RZ ;  /* 0x000000800b0c7824 */ /* 0x000fe200078e00ff */
[----:B------:R-:W-:Y:S01]  /*2370*/  LOP3.LUT R11, R143, 0x18, R4, 0xf8, !PT ;  /* 0x000000188f0b7812 */ /* 0x000fe200078ef804 */
[----:B------:R-:W-:Y:S02]  /*2380*/  IMAD R8, R13, R6, RZ ;  /* 0x000000060d087224 */ /* 0x000fe400078e02ff */
[----:B------:R-:W-:Y:S01]  /*2390*/  IMAD.WIDE.U32 R68, R97, R88, R68 ;  /* 0x0000005861447225 */ /* 0x000fe200078e0044 */
[----:B------:R-:W-:Y:S02]  /*23a0*/  IADD3 R86, R71, R9, RZ ;  /* 0x0000000947567210 */ /* 0x000fe40007ffe0ff */
[----:B------:R-:W-:Y:S01]  /*23b0*/  LOP3.LUT R12, R12, 0xfffff000, RZ, 0xc0, !PT ;  /* 0xfffff0000c0c7812 */ /* 0x000fe200078ec0ff */
[----:B------:R-:W-:Y:S01]  /*23c0*/  IMAD R81, R97, R7, R8 ;  /* 0x0000000761517224 */ /* 0x000fe200078e0208 */
[----:B------:R-:W-:Y:S01]  /*23d0*/  LOP3.LUT R11, R11, R144, RZ, 0x3c, !PT ;  /* 0x000000900b0b7212 */ /* 0x000fe200078e3cff */
[----:B------:R-:W-:Y:S01]  /*23e0*/  IMAD.WIDE.U32 R66, R97, R6, R66 ;  /* 0x0000000661427225 */ /* 0x000fe200078e0042 */
[----:B------:R-:W-:-:S03]  /*23f0*/  LOP3.LUT R10, R72, 0xfffffff8, RZ, 0xc0, !PT ;  /* 0xfffffff8480a7812 */ /* 0x000fc600078ec0ff */
[----:B------:R-:W-:Y:S01]  /*2400*/  VIADD R102, R20, 0x8 ;  /* 0x0000000814667836 */ /* 0x000fe20000000000 */
[----:B------:R-:W-:Y:S01]  /*2410*/  LOP3.LUT R20, R4, 0xfffffff8, RZ, 0xc0, !PT ;  /* 0xfffffff804147812 */ /* 0x000fe200078ec0ff */
[----:B------:R-:W-:Y:S01]  /*2420*/  IMAD.IADD R84, R9, 0x1, R69 ;  /* 0x0000000109547824 */ /* 0x000fe200078e0245 */
[----:B------:R-:W-:Y:S01]  /*2430*/  LOP3.LUT R9, R73, 0xfffffff8, RZ, 0xc0, !PT ;  /* 0xfffffff849097812 */ /* 0x000fe200078ec0ff */
[----:B------:R-:W-:Y:S01]  /*2440*/  IMAD.WIDE.U32 R64, R97, R6, R64 ;  /* 0x0000000661407225 */ /* 0x000fe200078e0040 */
[----:B------:R-:W-:-:S03]  /*2450*/  SHF.L.U64.HI R89, R88, 0x7, R89 ;  /* 0x0000000758597819 */ /* 0x000fc60000010259 */
[----:B------:R-:W-:Y:S01]  /*2460*/  IMAD.IADD R15, R29, 0x1, -R15 ;  /* 0x000000011d0f7824 */ /* 0x000fe200078e0a0f */
[----:B------:R-:W-:Y:S01]  /*2470*/  SHF.L.U32 R5, R88, 0x7, RZ ;  /* 0x0000000758057819 */ /* 0x000fe200000006ff */
[----:B------:R-:W-:Y:S01]  /*2480*/  IMAD.IADD R85, R67, 0x1, R81 ;  /* 0x0000000143557824 */ /* 0x000fe200078e0251 */
[C---:B------:R-:W-:Y:S01]  /*2490*/  SHF.L.U64.HI R90, R6.reuse, 0x7, R7 ;  /* 0x00000007065a7819 */ /* 0x040fe20000010207 */
[----:B------:R-:W-:Y:S01]  /*24a0*/  IMAD.SHL.U32 R6, R6, 0x80, RZ ;  /* 0x0000008006067824 */ /* 0x000fe200078e00ff */
[----:B------:R-:W-:Y:S01]  /*24b0*/  IADD3 R94, R11, R12, R145 ;  /* 0x0000000c0b5e7210 */ /* 0x000fe20007ffe091 */
[----:B------:R-:W-:Y:S01]  /*24c0*/  IMAD R8, R15, 0xc0, R138 ;  /* 0x000000c00f087824 */ /* 0x000fe200078e028a */
[----:B------:R-:W-:Y:S01]  /*24d0*/  SHF.R.S32.HI R7, RZ, 0x1f, R34 ;  /* 0x0000001fff077819 */ /* 0x000fe20000011422 */
[----:B------:R-:W-:Y:S01]  /*24e0*/  IMAD.SHL.U32 R99, R99, 0x2, RZ ;  /* 0x0000000263637824 */ /* 0x000fe200078e00ff */
[----:B------:R-:W-:Y:S01]  /*24f0*/  SHF.R.S32.HI R93, RZ, 0x1f, R9 ;  /* 0x0000001fff5d7819 */ /* 0x000fe20000011409 */
[----:B------:R-:W-:Y:S01]  /*2500*/  IMAD.IADD R81, R81, 0x1, R65 ;  /* 0x0000000151517824 */ /* 0x000fe200078e0241 */
[----:B------:R-:W-:-:S02]  /*2510*/  SHF.R.S32.HI R92, RZ, 0x1f, R10 ;  /* 0x0000001fff5c7819 */ /* 0x000fc4000001140a */
[----:B------:R-:W-:Y:S01]  /*2520*/  SHF.R.S32.HI R91, RZ, 0x1f, R20 ;  /* 0x0000001fff5b7819 */ /* 0x000fe20000011414 */
[----:B------:R-:W-:Y:S01]  /*2530*/  @!P6 BAR.SYNC.DEFER_BLOCKING 0x9, 0x100 ;  /* 0x024400000000eb1d */ /* 0x000fe20000010000 */
[----:B--2---:R-:W-:-:S13]  /*2540*/  LOP3.LUT P1, RZ, R21, 0x2, RZ, 0xc0, !PT ;  /* 0x0000000215ff7812 */ /* 0x004fda000782c0ff */
[----:B------:R-:W-:Y:S02]  /*2550*/  @P1 LOP3.LUT R23, R23, 0x4, RZ, 0xfc, !PT ;  /* 0x0000000417171812 */ /* 0x000fe400078efcff */
[----:B------:R-:W-:-:S04]  /*2560*/  ISETP.GE.AND P1, PT, R136, UR4, PT ;  /* 0x0000000488007c0c */ /* 0x000fc8000bf26270 */
[----:B------:R-:W-:-:S04]  /*2570*/  SEL R21, RZ, 0x20, P1 ;  /* 0x00000020ff157807 */ /* 0x000fc80000800000 */
[C---:B------:R-:W-:Y:S02]  /*2580*/  LOP3.LUT R21, R28.reuse, R21, RZ, 0xfc, !PT ;  /* 0x000000151c157212 */ /* 0x040fe400078efcff */
[----:B------:R-:W-:Y:S02]  /*2590*/  LOP3.LUT R28, R28, 0x1, RZ, 0xc0, !PT ;  /* 0x000000011c1c7812 */ /* 0x000fe400078ec0ff */
[----:B----4-:R-:W-:Y:S02]  /*25a0*/  SHF.R.S32.HI R88, RZ, 0x1f, R25 ;  /* 0x0000001fff587819 */ /* 0x010fe40000011419 */
[C---:B------:R-:W-:Y:S02]  /*25b0*/  LOP3.LUT R29, R21.reuse, 0x2, RZ, 0xc0, !PT ;  /* 0x00000002151d7812 */ /* 0x040fe400078ec0ff */
[----:B------:R-:W-:-:S07]  /*25c0*/  LOP3.LUT R30, R21, 0x4, RZ, 0xc0, !PT ;  /* 0x00000004151e7812 */ /* 0x000fce00078ec0ff */
.L_x_461:
[----:B--23--:R-:W2:Y:S01]  /*25d0*/  LDL R31, [R1+0x48] ;  /* 0x00004800011f7983 */ /* 0x00cea20000100800 */
[----:B------:R-:W0:Y:S03]  /*25e0*/  LDC R76, c[0x0][0x430] ;  /* 0x00010c00ff4c7b82 */ /* 0x000e260000000800 */
[----:B------:R-:W3:Y:S01]  /*25f0*/  LDL R35, [R1+0x44] ;  /* 0x0000440001237983 */ /* 0x000ee20000100800 */
[----:B------:R-:W-:-:S04]  /*2600*/  VIADD R26, R26, 0xffffffff ;  /* 0xffffffff1a1a7836 */ /* 0x000fc80000000000 */
[----:B------:R-:W-:Y:S01]  /*2610*/  IMAD R12, R26, 0x80, R8 ;  /* 0x000000801a0c7824 */ /* 0x000fe200078e0208 */
[----:B-1----:R-:W1:Y:S04]  /*2620*/  LDC R98, c[0x0][0x3f4] ;  /* 0x0000fd00ff627b82 */ /* 0x002e680000000800 */
[----:B------:R-:W-:Y:S02]  /*2630*/  ISETP.GE.AND P1, PT, R12, R24, PT ;  /* 0x000000180c00720c */ /* 0x000fe40003f26270 */
[----:B0-----:R-:W-:Y:S02]  /*2640*/  ISETP.NE.AND P2, PT, R76, 0x1, PT ;  /* 0x000000014c00780c */ /* 0x001fe40003f45270 */
[----:B------:R-:W-:-:S11]  /*2650*/  ISETP.GT.OR P1, PT, R8, 0x7f, P1 ;  /* 0x0000007f0800780c */ /* 0x000fd60000f24670 */
[----:B------:R-:W0:Y:S08]  /*2660*/  @P2 LDC R11, c[0x0][0x434] ;  /* 0x00010d00ff0b2b82 */ /* 0x000e300000000800 */
[----:B------:R-:W4:Y:S08]  /*2670*/  @P2 LDC R32, c[0x0][0x438] ;  /* 0x00010e00ff202b82 */ /* 0x000f300000000800 */
[----:B------:R-:W1:Y:S01]  /*2680*/  @!P1 LDC.64 R14, c[0x0][0x428] ;  /* 0x00010a00ff0e9b82 */ /* 0x000e620000000a00 */
[----:B------:R-:W-:-:S07]  /*2690*/  IADD3 R38, R87, R12, RZ ;  /* 0x0000000c57267210 */ /* 0x000fce0007ffe0ff */
[----:B------:R-:W1:Y:S01]  /*26a0*/  @!P1 LDC.64 R12, c[0x0][0x418] ;  /* 0x00010600ff0c9b82 */ /* 0x000e620000000a00 */
[----:B0-----:R-:W-:-:S04]  /*26b0*/  @P2 IMAD.HI.U32 R11, R38, R11, RZ ;  /* 0x0000000b260b2227 */ /* 0x001fc800078e00ff */
[----:B------:R-:W-:Y:S01]  /*26c0*/  IMAD.MOV.U32 R36, RZ, RZ, R38 ;  /* 0x000000ffff247224 */ /* 0x000fe200078e0026 */
[----:B----4-:R-:W-:-:S04]  /*26d0*/  @P2 SHF.R.U32.HI R36, RZ, R32, R11 ;  /* 0x00000020ff242219 */ /* 0x010fc8000001160b */
[----:B------:R-:W-:Y:S01]  /*26e0*/  @!P1 SHF.R.S32.HI R37, RZ, 0x1f, R36 ;  /* 0x0000001fff259819 */ /* 0x000fe20000011424 */
[----:B-1----:R-:W-:-:S04]  /*26f0*/  @!P1 IMAD R32, R88, R14, RZ ;  /* 0x0000000e58209224 */ /* 0x002fc800078e02ff */
[C---:B------:R-:W-:Y:S02]  /*2700*/  @!P1 IMAD R11, R25.reuse, R15, R32 ;  /* 0x0000000f190b9224 */ /* 0x040fe400078e0220 */
[----:B------:R-:W-:-:S04]  /*2710*/  @!P1 IMAD.WIDE.U32 R14, R25, R14, R36 ;  /* 0x0000000e190e9225 */ /* 0x000fc800078e0024 */
[----:B------:R-:W-:Y:S01]  /*2720*/  @!P1 IMAD.IADD R11, R15, 0x1, R11 ;  /* 0x000000010f0b9824 */ /* 0x000fe200078e020b */
[----:B------:R-:W-:-:S04]  /*2730*/  @!P1 LEA R12, P2, R14, R12, 0x2 ;  /* 0x0000000c0e0c9211 */ /* 0x000fc800078410ff */
[----:B------:R-:W-:Y:S02]  /*2740*/  @!P1 LEA.HI.X R13, R14, R13, R11, 0x2, P2 ;  /* 0x0000000d0e0d9211 */ /* 0x000fe400010f140b */
[----:B------:R-:W-:Y:S01]  /*2750*/  ISETP.GE.AND P2, PT, R98, 0x1, PT ;  /* 0x000000016200780c */ /* 0x000fe20003f46270 */
[----:B------:R-:W-:Y:S01]  /*2760*/  IMAD.MOV.U32 R75, RZ, RZ, RZ ;  /* 0x000000ffff4b7224 */ /* 0x000fe200078e00ff */
[----:B------:R-:W-:Y:S05]  /*2770*/  YIELD ;  /* 0x0000000000007946 */ /* 0x000fea0003800000 */
[----:B------:R-:W-:Y:S01]  /*2780*/  IMAD.MOV R11, RZ, RZ, -R36 ;  /* 0x000000ffff0b7224 */ /* 0x000fe200078e0a24 */
[----:B------:R-:W-:Y:S01]  /*2790*/  BSSY B0, `(.L_x_403) ;  /* 0x000040e000007945 */ /* 0x000fe20003800000 */
[----:B------:R0:W5:Y:S01]  /*27a0*/  @!P1 LDG.E R75, desc[UR42][R12.64] ;  /* 0x0000002a0c4b9981 */ /* 0x000162000c1e1900 */
[----:B------:R-:W-:Y:S01]  /*27b0*/  ISETP.GT.AND P1, PT, R26, R74, PT ;  /* 0x0000004a1a00720c */ /* 0x000fe20003f24270 */
[----:B------:R-:W-:Y:S01]  /*27c0*/  IMAD R76, R76, R11, R38 ;  /* 0x0000000b4c4c7224 */ /* 0x000fe200078e0226 */
[----:B--2---:R-:W-:Y:S01]  /*27d0*/  LOP3.LUT P3, RZ, R31, 0x2, RZ, 0xc0, !PT ;  /* 0x000000021fff7812 */ /* 0x004fe2000786c0ff */
[----:B---3--:R-:W-:-:S04]  /*27e0*/  IMAD R14, R18, 0x3000, R35 ;  /* 0x00003000120e7824 */ /* 0x008fc800078e0223 */
[----:B------:R-:W-:-:S08]  /*27f0*/  VIADD R32, R14, 0x10 ;  /* 0x000000100e207836 */ /* 0x000fd00000000000 */
[C---:B------:R-:W-:Y:S01]  /*2800*/  @P3 IADD3 R32, R14.reuse, -0x10, RZ ;  /* 0xfffffff00e203810 */ /* 0x040fe20007ffe0ff */
[----:B------:R-:W-:-:S04]  /*2810*/  IMAD R35, R14, 0x2, R27 ;  /* 0x000000020e237824 */ /* 0x000fc800078e021b */
[----:B------:R-:W-:Y:S01]  /*2820*/  IMAD R32, R32, 0x2, R27 ;  /* 0x0000000220207824 */ /* 0x000fe200078e021b */
[----:B0-----:R-:W-:Y:S06]  /*2830*/  @!P2 BRA `(.L_x_404) ;  /* 0x0000003800e8a947 */ /* 0x001fec0003800000 */
[----:B------:R-:W-:Y:S01]  /*2840*/  SHF.R.S32.HI R77, RZ, 0x1f, R76 ;  /* 0x0000001fff4d7819 */ /* 0x000fe2000001144c */
[----:B------:R-:W-:Y:S01]  /*2850*/  ULDC.64 UR4, c[0x0][0x300] ;  /* 0x0000c00000047ab9 */ /* 0x000fe20000000a00 */
[----:B-----5:R-:W-:Y:S01]  /*2860*/  SHF.R.S32.HI R78, RZ, 0x1f, R75 ;  /* 0x0000001fff4e7819 */ /* 0x020fe2000001144b */
[----:B------:R-:W-:-:S04]  /*2870*/  IMAD.WIDE.U32 R12, R76, UR4, RZ ;  /* 0x000000044c0c7c25 */ /* 0x000fc8000f8e00ff */
[----:B------:R-:W-:Y:S02]  /*2880*/  IMAD R11, R77, UR4, RZ ;  /* 0x000000044d0b7c24 */ /* 0x000fe4000f8e02ff */
[----:B------:R-:W-:Y:S02]  /*2890*/  IMAD R36, R89, R26, RZ ;  /* 0x0000001a59247224 */ /* 0x000fe400078e02ff */
[----:B------:R-:W-:Y:S01]  /*28a0*/  IMAD R11, R76, UR5, R11 ;  /* 0x000000054c0b7c24 */ /* 0x000fe2000f8e020b */
[----:B------:R-:W-:Y:S01]  /*28b0*/  ULDC.64 UR4, c[0x0][0x310] ;  /* 0x0000c40000047ab9 */ /* 0x000fe20000000a00 */
[----:B------:R-:W-:Y:S02]  /*28c0*/  IMAD R79, R26, -0x80, R24 ;  /* 0xffffff801a4f7824 */ /* 0x000fe400078e0218 */
[----:B------:R-:W-:Y:S02]  /*28d0*/  IMAD R14, R78, UR4, RZ ;  /* 0x000000044e0e7c24 */ /* 0x000fe4000f8e02ff */
[----:B------:R-:W-:Y:S01]  /*28e0*/  IMAD.IADD R13, R13, 0x1, R11 ;  /* 0x000000010d0d7824 */ /* 0x000fe200078e020b */
[----:B------:R-:W-:Y:S01]  /*28f0*/  VIMNMX R79, R79, 0x80, PT ;  /* 0x000000804f4f7848 */ /* 0x000fe20003fe0100 */
[----:B------:R-:W-:-:S02]  /*2900*/  IMAD R11, R75, UR5, R14 ;  /* 0x000000054b0b7c24 */ /* 0x000fc4000f8e020e */
[----:B------:R-:W-:Y:S01]  /*2910*/  IMAD.WIDE.U32 R12, R75, UR4, R12 ;  /* 0x000000044b0c7c25 */ /* 0x000fe2000f8e000c */
[----:B------:R-:W-:-:S03]  /*2920*/  ULDC.64 UR4, c[0x0][0x308] ;  /* 0x0000c20000047ab9 */ /* 0x000fc60000000a00 */
[----:B------:R-:W-:Y:S02]  /*2930*/  IMAD R15, R7, UR4, RZ ;  /* 0x00000004070f7c24 */ /* 0x000fe4000f8e02ff */
[----:B------:R-:W-:Y:S01]  /*2940*/  IMAD.IADD R13, R13, 0x1, R11 ;  /* 0x000000010d0d7824 */ /* 0x000fe200078e020b */
[----:B------:R-:W-:Y:S01]  /*2950*/  SHF.R.S32.HI R11, RZ, 0x1f, R26 ;  /* 0x0000001fff0b7819 */ /* 0x000fe2000001141a */
[C---:B------:R-:W-:Y:S02]  /*2960*/  IMAD R15, R34.reuse, UR5, R15 ;  /* 0x00000005220f7c24 */ /* 0x040fe4000f8e020f */
[----:B------:R-:W-:Y:S01]  /*2970*/  IMAD.WIDE.U32 R12, R34, UR4, R12 ;  /* 0x00000004220c7c25 */ /* 0x000fe2000f8e000c */
[----:B------:R-:W-:-:S03]  /*2980*/  ULDC.64 UR4, c[0x0][0x2e8] ;  /* 0x0000ba0000047ab9 */ /* 0x000fc60000000a00 */
[----:B------:R-:W-:Y:S01]  /*2990*/  IMAD.IADD R61, R13, 0x1, R15 ;  /* 0x000000010d3d7824 */ /* 0x000fe200078e020f */
[----:B------:R-:W-:Y:S01]  /*29a0*/  LEA R60, P2, R12, UR4, 0x1 ;  /* 0x000000040c3c7c11 */ /* 0x000fe2000f8408ff */
[----:B------:R-:W-:Y:S01]  /*29b0*/  ULDC.U8 UR4, c[0x0][0x410] ;  /* 0x0001040000047ab9 */ /* 0x000fe20000000000 */
[----:B------:R-:W-:Y:S02]  /*29c0*/  IMAD R14, R90, R26, RZ ;  /* 0x0000001a5a0e7224 */ /* 0x000fe400078e02ff */
[----:B------:R-:W-:Y:S01]  /*29d0*/  LEA.HI.X R61, R12, UR5, R61, 0x1, P2 ;  /* 0x000000050c3d7c11 */ /* 0x000fe200090f0c3d */
[C---:B------:R-:W-:Y:S01]  /*29e0*/  IMAD R37, R11.reuse, R5, R36 ;  /* 0x000000050b257224 */ /* 0x040fe200078e0224 */
[----:B------:R-:W-:Y:S01]  /*29f0*/  ISETP.NE.AND P2, PT, RZ, UR4, PT ;  /* 0x00000004ff007c0c */ /* 0x000fe2000bf45270 */
[----:B------:R-:W-:Y:S02]  /*2a00*/  IMAD R31, R11, R6, R14 ;  /* 0x000000060b1f7224 */ /* 0x000fe400078e020e */
[----:B------:R-:W-:-:S04]  /*2a10*/  IMAD.WIDE.U32 R14, R6, R26, RZ ;  /* 0x0000001a060e7225 */ /* 0x000fc800078e00ff */
[----:B------:R-:W-:Y:S01]  /*2a20*/  IMAD.WIDE.U32 R12, R5, R26, RZ ;  /* 0x0000001a050c7225 */ /* 0x000fe200078e00ff */
[----:B------:R-:W-:-:S03]  /*2a30*/  IADD3 R11, R15, R31, RZ ;  /* 0x0000001f0f0b7210 */ /* 0x000fc60007ffe0ff */
[----:B------:R-:W-:Y:S02]  /*2a40*/  IMAD.IADD R31, R13, 0x1, R37 ;  /* 0x000000010d1f7824 */ /* 0x000fe400078e0225 */
[----:B------:R-:W-:Y:S05]  /*2a50*/  @!P2 BRA `(.L_x_405) ;  /* 0x0000001c0008a947 */ /* 0x000fea0003800000 */
[----:B------:R-:W-:Y:S01]  /*2a60*/  ISETP.GE.AND P3, PT, R138, R79, PT ;  /* 0x0000004f8a00720c */ /* 0x000fe20003f66270 */
[----:B------:R-:W-:Y:S01]  /*2a70*/  BSSY B1, `(.L_x_406) ;  /* 0x000003b000017945 */ /* 0x000fe20003800000 */
        /* <DEDUP_REMOVED lines=12> */
[----:B------:R-:W-:Y:S06]  /*2b40*/  @P3 BRA `(.L_x_407) ;  /* 0x0000000000b43947 */ /* 0x000fec0003800000 */
[----:B------:R-:W2:Y:S04]  /*2b50*/  LDL R83, [R1+0x20] ;  /* 0x0000200001537983 */ /* 0x000ea80000100800 */
[----:B------:R-:W3:Y:S04]  /*2b60*/  LDL R82, [R1+0x18] ;  /* 0x0000180001527983 */ /* 0x000ee80000100800 */
[----:B------:R-:W4:Y:S04]  /*2b70*/  LDL R80, [R1+0x1c] ;  /* 0x00001c0001507983 */ /* 0x000f280000100800 */
[----:B------:R-:W4:Y:S04]  /*2b80*/  LDL R63, [R1+0x24] ;  /* 0x00002400013f7983 */ /* 0x000f280000100800 */
[----:B------:R-:W4:Y:S01]  /*2b90*/  LDL R62, [R1+0x28] ;  /* 0x00002800013e7983 */ /* 0x000f220000100800 */
[----:B------:R-:W-:Y:S01]  /*2ba0*/  IADD3 R14, P2, R64, R14, RZ ;  /* 0x0000000e400e7210 */ /* 0x000fe20007f5e0ff */
[----:B------:R-:W-:Y:S01]  /*2bb0*/  ULDC.64 UR4, c[0x0][0x3e8] ;  /* 0x0000fa0000047ab9 */ /* 0x000fe20000000a00 */
[----:B------:R-:W-:-:S02]  /*2bc0*/  CS2R R56, SRZ ;  /* 0x0000000000387805 */ /* 0x000fc4000001ff00 */
[----:B------:R-:W-:Y:S01]  /*2bd0*/  CS2R R58, SRZ ;  /* 0x00000000003a7805 */ /* 0x000fe2000001ff00 */
[----:B------:R-:W-:Y:S01]  /*2be0*/  IMAD.X R13, R11, 0x1, R81, P2 ;  /* 0x000000010b0d7824 */ /* 0x000fe200010e0651 */
[----:B------:R-:W-:-:S05]  /*2bf0*/  IADD3 R11, P2, R68, R12, RZ ;  /* 0x0000000c440b7210 */ /* 0x000fca0007f5e0ff */
[----:B------:R-:W-:Y:S01]  /*2c00*/  IMAD.X R36, R31, 0x1, R84, P2 ;  /* 0x000000011f247824 */ /* 0x000fe200010e0654 */
[----:B------:R-:W-:-:S04]  /*2c10*/  LEA R12, P2, R14, UR4, 0x1 ;  /* 0x000000040e0c7c11 */ /* 0x000fc8000f8408ff */
[----:B------:R-:W-:Y:S01]  /*2c20*/  LEA.HI.X R13, R14, UR5, R13, 0x1, P2 ;  /* 0x000000050e0d7c11 */ /* 0x000fe200090f0c0d */
[----:B------:R-:W-:Y:S02]  /*2c30*/  ULDC.64 UR4, c[0x0][0x400] ;  /* 0x0001000000047ab9 */ /* 0x000fe40000000a00 */
[----:B------:R-:W-:-:S04]  /*2c40*/  LEA R14, P2, R11, UR4, 0x1 ;  /* 0x000000040b0e7c11 */ /* 0x000fc8000f8408ff */
[----:B------:R-:W-:Y:S02]  /*2c50*/  LEA.HI.X R15, R11, UR5, R36, 0x1, P2 ;  /* 0x000000050b0f7c11 */ /* 0x000fe400090f0c24 */
[----:B------:R-:W-:Y:S02]  /*2c60*/  ISETP.GE.AND P2, PT, R140, R98, PT ;  /* 0x000000628c00720c */ /* 0x000fe40003f46270 */
[----:B------:R-:W-:Y:S02]  /*2c70*/  CS2R R52, SRZ ;  /* 0x0000000000347805 */ /* 0x000fe4000001ff00 */
[----:B------:R-:W-:-:S09]  /*2c80*/  CS2R R54, SRZ ;  /* 0x0000000000367805 */ /* 0x000fd2000001ff00 */
[----:B------:R0:W5:Y:S04]  /*2c90*/  @!P2 LDG.E.64 R56, desc[UR42][R12.64] ;  /* 0x0000002a0c38a981 */ /* 0x000168000c1e1b00 */
[----:B------:R0:W5:Y:S01]  /*2ca0*/  @!P2 LDG.E.64 R58, desc[UR42][R14.64] ;  /* 0x0000002a0e3aa981 */ /* 0x000162000c1e1b00 */
        /* <DEDUP_REMOVED lines=8> */
[----:B--2---:R-:W-:-:S13]  /*2d30*/  ISETP.GE.AND P2, PT, R83, R98, PT ;  /* 0x000000625300720c */ /* 0x004fda0003f46270 */
[----:B------:R0:W5:Y:S04]  /*2d40*/  @!P2 LDG.E.64 R52, desc[UR42][R12.64+0x10] ;  /* 0x0000102a0c34a981 */ /* 0x000168000c1e1b00 */
[----:B------:R0:W5:Y:S01]  /*2d50*/  @!P2 LDG.E.64 R54, desc[UR42][R14.64+0x10] ;  /* 0x0000102a0e36a981 */ /* 0x000162000c1e1b00 */
[----:B---3--:R-:W-:-:S13]  /*2d60*/  ISETP.GE.AND P2, PT, R82, R98, PT ;  /* 0x000000625200720c */ /* 0x008fda0003f46270 */
[----:B------:R0:W5:Y:S04]  /*2d70*/  @!P2 LDG.E.64 R48, desc[UR42][R12.64+0x20] ;  /* 0x0000202a0c30a981 */ /* 0x000168000c1e1b00 */
[----:B------:R0:W5:Y:S01]  /*2d80*/  @!P2 LDG.E.64 R50, desc[UR42][R14.64+0x20] ;  /* 0x0000202a0e32a981 */ /* 0x000162000c1e1b00 */
[----:B----4-:R-:W-:-:S13]  /*2d90*/  ISETP.GE.AND P2, PT, R80, R98, PT ;  /* 0x000000625000720c */ /* 0x010fda0003f46270 */
[----:B------:R0:W5:Y:S04]  /*2da0*/  @!P2 LDG.E.64 R44, desc[UR42][R12.64+0x30] ;  /* 0x0000302a0c2ca981 */ /* 0x000168000c1e1b00 */
[----:B------:R0:W5:Y:S01]  /*2db0*/  @!P2 LDG.E.64 R46, desc[UR42][R14.64+0x30] ;  /* 0x0000302a0e2ea981 */ /* 0x000162000c1e1b00 */
[----:B------:R-:W-:-:S13]  /*2dc0*/  ISETP.GE.AND P2, PT, R63, R98, PT ;  /* 0x000000623f00720c */ /* 0x000fda0003f46270 */
[----:B------:R0:W5:Y:S04]  /*2dd0*/  @!P2 LDG.E.64 R40, desc[UR42][R12.64+0x40] ;  /* 0x0000402a0c28a981 */ /* 0x000168000c1e1b00 */
[----:B------:R0:W5:Y:S01]  /*2de0*/  @!P2 LDG.E.64 R42, desc[UR42][R14.64+0x40] ;  /* 0x0000402a0e2aa981 */ /* 0x000162000c1e1b00 */
[----:B------:R-:W-:-:S13]  /*2df0*/  ISETP.GE.AND P2, PT, R62, R98, PT ;  /* 0x000000623e00720c */ /* 0x000fda0003f46270 */
[----:B------:R0:W5:Y:S04]  /*2e00*/  @!P2 LDG.E.64 R36, desc[UR42][R12.64+0x50] ;  /* 0x0000502a0c24a981 */ /* 0x000168000c1e1b00 */
[----:B------:R0:W5:Y:S02]  /*2e10*/  @!P2 LDG.E.64 R38, desc[UR42][R14.64+0x50] ;  /* 0x0000502a0e26a981 */ /* 0x000164000c1e1b00 */
.L_x_407:
[----:B------:R-:W-:Y:S05]  /*2e20*/  BSYNC B1 ;  /* 0x0000000000017941 */ /* 0x000fea0003800000 */
.L_x_406:
[----:B-----5:R-:W-:Y:S01]  /*2e30*/  IMAD.MOV.U32 R11, RZ, RZ, R36 ;  /* 0x000000ffff0b7224 */ /* 0x020fe200078e0024 */
[----:B0-----:R-:W-:Y:S01]  /*2e40*/  MOV R13, R40 ;  /* 0x00000028000d7202 */ /* 0x001fe20000000f00 */
[----:B------:R-:W-:Y:S01]  /*2e50*/  IMAD.MOV.U32 R12, RZ, RZ, R37 ;  /* 0x000000ffff0c7224 */ /* 0x000fe200078e0025 */
[----:B------:R-:W-:Y:S01]  /*2e60*/  UISETP.NE.AND UP0, UPT, UR40, 0x3, UPT ;  /* 0x000000032800788c */ /* 0x000fe2000bf05270 */
[----:B------:R-:W-:Y:S01]  /*2e70*/  IMAD.MOV.U32 R14, RZ, RZ, R45 ;  /* 0x000000ffff0e7224 */ /* 0x000fe200078e002d */
[----:B------:R-:W-:Y:S01]  /*2e80*/  PRMT R63, R11, 0x7610, R63 ;  /* 0x000076100b3f7816 */ /* 0x000fe2000000003f */
[----:B------:R-:W-:Y:S01]  /*2e90*/  IMAD.MOV.U32 R11, RZ, RZ, R41 ;  /* 0x000000ffff0b7224 */ /* 0x000fe200078e0029 */
[----:B------:R-:W-:Y:S01]  /*2ea0*/  PRMT R62, R62, 0x5410, R12 ;  /* 0x000054103e3e7816 */ /* 0x000fe2000000000c */
[----:B------:R-:W-:Y:S01]  /*2eb0*/  IMAD.MOV.U32 R12, RZ, RZ, R44 ;  /* 0x000000ffff0c7224 */ /* 0x000fe200078e002c */
[----:B------:R-:W-:Y:S02]  /*2ec0*/  PLOP3.LUT P2, PT, PT, PT, UP0, 0x80, 0x0 ;  /* 0x000000000000781c */ /* 0x000fe40003f4f008 */
[----:B------:R-:W-:Y:S01]  /*2ed0*/  PRMT R82, R13, 0x5410, R11 ;  /* 0x000054100d527816 */ /* 0x000fe2000000000b */
[----:B------:R-:W-:Y:S01]  /*2ee0*/  IMAD.MOV.U32 R11, RZ, RZ, R48 ;  /* 0x000000ffff0b7224 */ /* 0x000fe200078e0030 */
[----:B------:R-:W-:Y:S01]  /*2ef0*/  PRMT R103, R12, 0x5410, R14 ;  /* 0x000054100c677816 */ /* 0x000fe2000000000e */
[----:B------:R-:W-:-:S05]  /*2f00*/  IMAD.MOV.U32 R12, RZ, RZ, R49 ;  /* 0x000000ffff0c7224 */ /* 0x000fca00078e0031 */
[----:B------:R-:W-:Y:S01]  /*2f10*/  PRMT R107, R12, 0x5410, R11 ;  /* 0x000054100c6b7816 */ /* 0x000fe2000000000b */
[----:B------:R-:W-:Y:S01]  /*2f20*/  IMAD.MOV.U32 R12, RZ, RZ, R53 ;  /* 0x000000ffff0c7224 */ /* 0x000fe200078e0035 */
[----:B------:R-:W-:-:S04]  /*2f30*/  MOV R11, R52 ;  /* 0x00000034000b7202 */ /* 0x000fc80000000f00 */
[----:B------:R-:W-:Y:S01]  /*2f40*/  PRMT R108, R108, 0x5410, R11 ;  /* 0x000054106c6c7816 */ /* 0x000fe2000000000b */
[----:B------:R-:W-:Y:S01]  /*2f50*/  IMAD.MOV.U32 R11, RZ, RZ, R56 ;  /* 0x000000ffff0b7224 */ /* 0x000fe200078e0038 */
[----:B------:R-:W-:Y:S01]  /*2f60*/  PRMT R109, R12, 0x7610, R109 ;  /* 0x000076100c6d7816 */ /* 0x000fe2000000006d */
[----:B------:R-:W-:-:S03]  /*2f70*/  IMAD.MOV.U32 R12, RZ, RZ, R57 ;  /* 0x000000ffff0c7224 */ /* 0x000fc600078e0039 */
[----:B------:R-:W-:Y:S01]  /*2f80*/  PRMT R109, R109, 0x5410, R11 ;  /* 0x000054106d6d7816 */ /* 0x000fe2000000000b */
[----:B------:R-:W-:Y:S01]  /*2f90*/  IMAD.MOV.U32 R11, RZ, RZ, R38 ;  /* 0x000000ffff0b7224 */ /* 0x000fe200078e0026 */
[----:B------:R-:W-:Y:S01]  /*2fa0*/  PRMT R110, R12, 0x7610, R110 ;  /* 0x000076100c6e7816 */ /* 0x000fe2000000006e */
[----:B------:R-:W-:-:S03]  /*2fb0*/  IMAD.MOV.U32 R12, RZ, RZ, R39 ;  /* 0x000000ffff0c7224 */ /* 0x000fc600078e0027 */
[----:B------:R-:W-:Y:S01]  /*2fc0*/  PRMT R62, R11, 0x7610, R62 ;  /* 0x000076100b3e7816 */ /* 0x000fe2000000003e */
[----:B------:R-:W-:Y:S01]  /*2fd0*/  IMAD.MOV.U32 R11, RZ, RZ, R43 ;  /* 0x000000ffff0b7224 */ /* 0x000fe200078e002b */
[----:B------:R-:W-:Y:S02]  /*2fe0*/  PRMT R63, R63, 0x5410, R12 ;  /* 0x000054103f3f7816 */ /* 0x000fe4000000000c */
[----:B------:R-:W-:-:S04]  /*2ff0*/  MOV R12, R42 ;  /* 0x0000002a000c7202 */ /* 0x000fc80000000f00 */
[----:B------:R-:W-:Y:S01]  /*3000*/  PRMT R83, R12, 0x5410, R11 ;  /* 0x000054100c537816 */ /* 0x000fe2000000000b */
[----:B------:R-:W-:Y:S02]  /*3010*/  IMAD.MOV.U32 R12, RZ, RZ, R46 ;  /* 0x000000ffff0c7224 */ /* 0x000fe400078e002e */
[----:B------:R-:W-:-:S05]  /*3020*/  IMAD.MOV.U32 R11, RZ, RZ, R47 ;  /* 0x000000ffff0b7224 */ /* 0x000fca00078e002f */
[----:B------:R-:W-:Y:S01]  /*3030*/  PRMT R105, R12, 0x5410, R11 ;  /* 0x000054100c697816 */ /* 0x000fe2000000000b */
[----:B------:R-:W-:Y:S02]  /*3040*/  IMAD.MOV.U32 R12, RZ, RZ, R51 ;  /* 0x000000ffff0c7224 */ /* 0x000fe400078e0033 */
        /* <DEDUP_REMOVED lines=9> */
[----:B------:R-:W-:Y:S06]  /*30e0*/  @!P2 BRA `(.L_x_408) ;  /* 0x000000000004a947 */ /* 0x000fec0003800000 */
[----:B------:R-:W-:Y:S01]  /*30f0*/  BPT.TRAP 0x1 ;  /* 0x000000040000795c */ /* 0x000fe20000300000 */
.L_x_408:
[----:B------:R-:W-:Y:S01]  /*3100*/  IMAD R31, R18, 0x8, R2 ;  /* 0x00000008121f7824 */ /* 0x000fe200078e0202 */
[----:B------:R-:W-:Y:S01]  /*3110*/  SHF.L.U32 R80, R137, 0x1f, RZ ;  /* 0x0000001f89507819 */ /* 0x000fe200000006ff */
[----:B------:R-:W-:Y:S03]  /*3120*/  BSSY B1, `(.L_x_409) ;  /* 0x0000003000017945 */ /* 0x000fe60003800000 */
[----:B------:R-:W0:Y:S02]  /*3130*/  SYNCS.PHASECHK.TRANS64.TRYWAIT P4, [R31+URZ+0x2d890], R80 ;  /* 0x02d890501f0075a7 */ /* 0x000e24000808017f */
[----:B0-----:R-:W-:Y:S05]  /*3140*/  @!P4 BRA `(.L_x_410) ;  /* 0x000001580040c947 */ /* 0x001fea0003800000 */
.L_x_659:
[----:B------:R-:W-:Y:S05]  /*3150*/  BSYNC B1 ;  /* 0x0000000000017941 */ /* 0x000fea0003800000 */
.L_x_409:
[----:B------:R-:W-:-:S03]  /*3160*/  UMOV UR4, 0xffffffff ;  /* 0xffffffff00047882 */ /* 0x000fc60000000000 */
[----:B------:R-:W-:Y:S05]  /*3170*/  BRA.DIV UR4, `(.L_x_411) ;  /* 0x0000015a04487947 */ /* 0x000fea000b800000 */
[----:B------:R-:W1:Y:S04]  /*3180*/  SHFL.IDX PT, R61, R61, RZ, 0x1e1f ;  /* 0x001e1fff3d3d7589 */ /* 0x000e6800000e0000 */
[----:B------:R-:W2:Y:S02]  /*3190*/  SHFL.IDX PT, R60, R60, RZ, 0x1e1f ;  /* 0x001e1fff3c3c7589 */ /* 0x000ea400000e0000 */
.L_x_663:
[----:B------:R-:W-:Y:S05]  /*31a0*/  @P3 BRA `(.L_x_412) ;  /* 0x0000003400b03947 */ /* 0x000fea0003800000 */
[----:B------:R-:W-:Y:S01]  /*31b0*/  ISETP.NE.AND P3, PT, R28, RZ, PT ;  /* 0x000000ff1c00720c */ /* 0x000fe20003f65270 */
[----:B------:R-:W-:-:S12]  /*31c0*/  BSSY B1, `(.L_x_413) ;  /* 0x0000036000017945 */ /* 0x000fd80003800000 */
[----:B------:R-:W-:Y:S05]  /*31d0*/  @!P3 BRA `(.L_x_414) ;  /* 0x0000000000d0b947 */ /* 0x000fea0003800000 */
[----:B------:R3:W4:Y:S01]  /*31e0*/  LDS.128 R12, [R35+0x15000] ;  /* 0x01500000230c7984 */ /* 0x0007220000000c00 */
[----:B------:R-:W-:Y:S01]  /*31f0*/  ISETP.GE.AND P3, PT, R140, R98, PT ;  /* 0x000000628c00720c */ /* 0x000fe20003f66270 */
[----:B------:R-:W-:-:S12]  /*3200*/  BSSY B2, `(.L_x_415) ;  /* 0x000002e000027945 */ /* 0x000fd80003800000 */
[----:B---3--:R-:W-:Y:S05]  /*3210*/  @P3 BRA `(.L_x_416) ;  /* 0x0000000000b03947 */ /* 0x008fea0003800000 */
[--C-:B------:R-:W-:Y:S02]  /*3220*/  SHF.R.U64 R11, R56, 0x10, R57.reuse ;  /* 0x00000010380b7819 */ /* 0x100fe40000001239 */
[----:B------:R-:W-:Y:S01]  /*3230*/  SHF.R.U32.HI R56, RZ, 0x10, R57 ;  /* 0x00000010ff387819 */ /* 0x000fe20000011639 */
[----:B----4-:R-:W-:Y:S01]  /*3240*/  IMAD.MOV.U32 R57, RZ, RZ, R13 ;  /* 0x000000ffff397224 */ /* 0x010fe200078e000d */
[--C-:B------:R-:W-:Y:S01]  /*3250*/  SHF.R.U64 R58, R58, 0x10, R59.reuse ;  /* 0x000000103a3a7819 */ /* 0x100fe2000000123b */
[----:B------:R-:W-:Y:S01]  /*3260*/  HADD2.F32 R11, -RZ, R11.H0_H0 ;  /* 0x2000000bff0b7230 */ /* 0x000fe20000004100 */
[----:B------:R-:W-:Y:S02]  /*3270*/  SHF.R.U32.HI R59, RZ, 0x10, R59 ;  /* 0x00000010ff3b7819 */ /* 0x000fe4000001163b */
[----:B------:R-:W-:Y:S02]  /*3280*/  HADD2.F32 R104, -RZ, R57.H1_H1 ;  /* 0x30000039ff687230 */ /* 0x000fe40000004100 */
[----:B------:R-:W-:-:S02]  /*3290*/  HADD2.F32 R13, -RZ, R58.H0_H0 ;  /* 0x2000003aff0d7230 */ /* 0x000fc40000004100 */
[----:B------:R-:W-:Y:S02]  /*32a0*/  HADD2.F32 R106, -RZ, R57.H0_H0 ;  /* 0x20000039ff6a7230 */ /* 0x000fe40000004100 */
[----:B------:R-:W-:Y:S02]  /*32b0*/  HADD2.F32 R59, -RZ, R59.H0_H0 ;  /* 0x2000003bff3b7230 */ /* 0x000fe40000004100 */
[-C--:B------:R-:W-:Y:S01]  /*32c0*/  FMUL.FTZ R57, R104, R13.reuse ;  /* 0x0000000d68397220 */ /* 0x080fe20000410000 */
[----:B------:R-:W-:-:S03]  /*32d0*/  FMUL.FTZ R13, R106, R13 ;  /* 0x0000000d6a0d7220 */ /* 0x000fc60000410000 */
[-C--:B------:R-:W-:Y:S01]  /*32e0*/  FFMA.FTZ R58, R106, R11.reuse, -R57 ;  /* 0x0000000b6a3a7223 */ /* 0x080fe20000010839 */
[----:B------:R-:W-:Y:S02]  /*32f0*/  HADD2.F32 R57, -RZ, R56.H0_H0 ;  /* 0x20000038ff397230 */ /* 0x000fe40000004100 */
[----:B------:R-:W-:Y:S01]  /*3300*/  FFMA.FTZ R11, R104, R11, R13 ;  /* 0x0000000b680b7223 */ /* 0x000fe2000001000d */
[--C-:B------:R-:W-:Y:S01]  /*3310*/  HADD2.F32 R104, -RZ, R15.reuse.H1_H1 ;  /* 0x3000000fff687230 */ /* 0x100fe20000004100 */
[----:B------:R-:W-:Y:S01]  /*3320*/  MOV R106, R12 ;  /* 0x0000000c006a7202 */ /* 0x000fe20000000f00 */
[----:B------:R-:W-:Y:S02]  /*3330*/  HADD2.F32 R56, -RZ, R15.H0_H0 ;  /* 0x2000000fff387230 */ /* 0x000fe40000004100 */
[----:B------:R-:W-:Y:S02]  /*3340*/  HADD2.F32 R15, -RZ, R109.H1_H1 ;  /* 0x3000006dff0f7230 */ /* 0x000fe40000004100 */
[----:B------:R-:W-:Y:S01]  /*3350*/  FMUL.FTZ R13, R104, R59 ;  /* 0x0000003b680d7220 */ /* 0x000fe20000410000 */
[----:B------:R-:W-:-:S02]  /*3360*/  HADD2.F32 R12, -RZ, R106.H1_H1 ;  /* 0x3000006aff0c7230 */ /* 0x000fc40000004100 */
[C---:B------:R-:W-:Y:S01]  /*3370*/  FMUL.FTZ R59, R56.reuse, R59 ;  /* 0x0000003b383b7220 */ /* 0x040fe20000410000 */
[----:B------:R-:W-:Y:S02]  /*3380*/  HADD2.F32 R106, -RZ, R106.H0_H0 ;  /* 0x2000006aff6a7230 */ /* 0x000fe40000004100 */
[-C--:B------:R-:W-:Y:S01]  /*3390*/  FFMA.FTZ R13, R56, R57.reuse, -R13 ;  /* 0x00000039380d7223 */ /* 0x080fe2000001080d */
[----:B------:R-:W-:Y:S01]  /*33a0*/  F2FP.F16.F32.PACK_AB R11, R11, R58 ;  /* 0x0000003a0b0b723e */ /* 0x000fe200000000ff */
[----:B------:R-:W-:Y:S01]  /*33b0*/  FFMA.FTZ R104, R104, R57, R59 ;  /* 0x0000003968687223 */ /* 0x000fe2000001003b */
[----:B------:R-:W-:-:S04]  /*33c0*/  HADD2.F32 R57, -RZ, R112.H0_H0 ;  /* 0x20000070ff397230 */ /* 0x000fc80000004100 */
[----:B------:R-:W-:Y:S01]  /*33d0*/  F2FP.F16.F32.PACK_AB R104, R104, R13 ;  /* 0x0000000d6868723e */ /* 0x000fe200000000ff */
[-C--:B------:R-:W-:Y:S01]  /*33e0*/  FMUL.FTZ R59, R12, R57.reuse ;  /* 0x000000390c3b7220 */ /* 0x080fe20000410000 */
[C---:B------:R-:W-:Y:S01]  /*33f0*/  FMUL.FTZ R57, R106.reuse, R57 ;  /* 0x000000396a397220 */ /* 0x040fe20000410000 */
[----:B------:R-:W-:Y:S02]  /*3400*/  IMAD.MOV.U32 R13, RZ, RZ, R11 ;  /* 0x000000ffff0d7224 */ /* 0x000fe400078e000b */
[-C--:B------:R-:W-:Y:S01]  /*3410*/  FFMA.FTZ R56, R106, R15.reuse, -R59 ;  /* 0x0000000f6a387223 */ /* 0x080fe2000001083b */
[----:B------:R-:W-:Y:S01]  /*3420*/  FFMA.FTZ R15, R12, R15, R57 ;  /* 0x0000000f0c0f7223 */ /* 0x000fe20000010039 */
[----:B------:R-:W-:Y:S02]  /*3430*/  HADD2.F32 R12, -RZ, R112.H1_H1 ;  /* 0x30000070ff0c7230 */ /* 0x000fe40000004100 */
[--C-:B------:R-:W-:Y:S02]  /*3440*/  HADD2.F32 R57, -RZ, R14.reuse.H1_H1 ;  /* 0x3000000eff397230 */ /* 0x100fe40000004100 */
[----:B------:R-:W-:-:S02]  /*3450*/  HADD2.F32 R59, -RZ, R14.H0_H0 ;  /* 0x2000000eff3b7230 */ /* 0x000fc40000004100 */
[----:B------:R-:W-:Y:S02]  /*3460*/  HADD2.F32 R106, -RZ, R110.H0_H0 ;  /* 0x2000006eff6a7230 */ /* 0x000fe40000004100 */
[-C--:B------:R-:W-:Y:S01]  /*3470*/  FMUL.FTZ R14, R57, R12.reuse ;  /* 0x0000000c390e7220 */ /* 0x080fe20000410000 */
[----:B------:R-:W-:-:S03]  /*3480*/  FMUL.FTZ R12, R59, R12 ;  /* 0x0000000c3b0c7220 */ /* 0x000fc60000410000 */
[-C--:B------:R-:W-:Y:S01]  /*3490*/  FFMA.FTZ R14, R59, R106.reuse, -R14 ;  /* 0x0000006a3b0e7223 */ /* 0x080fe2000001080e */
[----:B------:R-:W-:Y:S01]  /*34a0*/  FFMA.FTZ R57, R57, R106, R12 ;  /* 0x0000006a39397223 */ /* 0x000fe2000001000c */
[----:B------:R-:W-:Y:S01]  /*34b0*/  F2FP.F16.F32.PACK_AB R12, R15, R56 ;  /* 0x000000380f0c723e */ /* 0x000fe200000000ff */
[----:B------:R-:W-:-:S03]  /*34c0*/  IMAD.MOV.U32 R15, RZ, RZ, R104 ;  /* 0x000000ffff0f7224 */ /* 0x000fc600078e0068 */
[----:B------:R-:W-:-:S07]  /*34d0*/  F2FP.F16.F32.PACK_AB R14, R57, R14 ;  /* 0x0000000e390e723e */ /* 0x000fce00000000ff */
.L_x_416:
[----:B------:R-:W-:Y:S05]  /*34e0*/  BSYNC B2 ;  /* 0x0000000000027941 */ /* 0x000fea0003800000 */
.L_x_415:
[----:B--2---:R-:W-:-:S04]  /*34f0*/  LEA R56, P3, R16, R60, 0x1 ;  /* 0x0000003c10387211 */ /* 0x004fc800078608ff */
[----:B-1----:R-:W-:-:S05]  /*3500*/  LEA.HI.X R57, R16, R61, R17, 0x1, P3 ;  /* 0x0000003d10397211 */ /* 0x002fca00018f0c11 */
[----:B----4-:R3:W-:Y:S04]  /*3510*/  ST.E.128 desc[UR42][R56.64], R12 ;  /* 0x0000000c38007985 */ /* 0x0107e8000c101d2a */
.L_x_414:
[----:B------:R-:W-:Y:S05]  /*3520*/  BSYNC B1 ;  /* 0x0000000000017941 */ /* 0x000fea0003800000 */
.L_x_413:
[----:B------:R-:W-:Y:S01]  /*3530*/  ISETP.NE.AND P3, PT, R29, RZ, PT ;  /* 0x000000ff1d00720c */ /* 0x000fe20003f65270 */
[----:B------:R-:W-:-:S12]  /*3540*/  BSSY B1, `(.L_x_417) ;  /* 0x0000037000017945 */ /* 0x000fd80003800000 */
[----:B------:R-:W-:Y:S05]  /*3550*/  @!P3 BRA `(.L_x_418) ;  /* 0x0000000000d4b947 */ /* 0x000fea0003800000 */
[----:B------:R-:W4:Y:S01]  /*3560*/  LDL R11, [R1+0x20] ;  /* 0x00002000010b7983 */ /* 0x000f220000100800 */
[----:B------:R-:W-:Y:S03]  /*3570*/  BSSY B2, `(.L_x_419) ;  /* 0x000002e000027945 */ /* 0x000fe60003800000 */
[----:B---3--:R3:W0:Y:S01]  /*3580*/  LDS.128 R12, [R32+0x15000] ;  /* 0x01500000200c7984 */ /* 0x0086220000000c00 */
[----:B----4-:R-:W-:-:S13]  /*3590*/  ISETP.GE.AND P3, PT, R11, R98, PT ;  /* 0x000000620b00720c */ /* 0x010fda0003f66270 */
[----:B0--3--:R-:W-:Y:S05]  /*35a0*/  @P3 BRA `(.L_x_420) ;  /* 0x0000000000a83947 */ /* 0x009fea0003800000 */
[--C-:B------:R-:W-:Y:S01]  /*35b0*/  SHF.R.U64 R11, R52, 0x10, R53.reuse ;  /* 0x00000010340b7819 */ /* 0x100fe20000001235 */
[----:B------:R-:W-:Y:S01]  /*35c0*/  HADD2.F32 R57, -RZ, R111.H1_H1 ;  /* 0x3000006fff397230 */ /* 0x000fe20000004100 */
[----:B------:R-:W-:Y:S02]  /*35d0*/  SHF.R.U32.HI R52, RZ, 0x10, R53 ;  /* 0x00000010ff347819 */ /* 0x000fe40000011635 */
[--C-:B------:R-:W-:Y:S02]  /*35e0*/  SHF.R.U64 R53, R54, 0x10, R55.reuse ;  /* 0x0000001036357819 */ /* 0x100fe40000001237 */
[----:B------:R-:W-:Y:S01]  /*35f0*/  SHF.R.U32.HI R54, RZ, 0x10, R55 ;  /* 0x00000010ff367819 */ /* 0x000fe20000011637 */
[----:B------:R-:W-:Y:S02]  /*3600*/  IMAD.MOV.U32 R55, RZ, RZ, R13 ;  /* 0x000000ffff377224 */ /* 0x000fe400078e000d */
[----:B------:R-:W-:Y:S02]  /*3610*/  HADD2.F32 R13, -RZ, R53.H0_H0 ;  /* 0x20000035ff0d7230 */ /* 0x000fe40000004100 */
[----:B------:R-:W-:-:S02]  /*3620*/  HADD2.F32 R53, -RZ, R11.H0_H0 ;  /* 0x2000000bff357230 */ /* 0x000fc40000004100 */
[--C-:B------:R-:W-:Y:S02]  /*3630*/  HADD2.F32 R56, -RZ, R55.reuse.H1_H1 ;  /* 0x30000037ff387230 */ /* 0x100fe40000004100 */
[----:B------:R-:W-:Y:S02]  /*3640*/  HADD2.F32 R58, -RZ, R55.H0_H0 ;  /* 0x20000037ff3a7230 */ /* 0x000fe40000004100 */
[----:B------:R-:W-:Y:S02]  /*3650*/  HADD2.F32 R54, -RZ, R54.H0_H0 ;  /* 0x20000036ff367230 */ /* 0x000fe40000004100 */
[-C--:B------:R-:W-:Y:S01]  /*3660*/  FMUL.FTZ R11, R56, R13.reuse ;  /* 0x0000000d380b7220 */ /* 0x080fe20000410000 */
[----:B------:R-:W-:Y:S02]  /*3670*/  HADD2.F32 R52, -RZ, R52.H0_H0 ;  /* 0x20000034ff347230 */ /* 0x000fe40000004100 */
[----:B------:R-:W-:Y:S01]  /*3680*/  FMUL.FTZ R13, R58, R13 ;  /* 0x0000000d3a0d7220 */ /* 0x000fe20000410000 */
[----:B------:R-:W-:-:S02]  /*3690*/  HADD2.F32 R55, -RZ, R111.H0_H0 ;  /* 0x2000006fff377230 */ /* 0x000fc40000004100 */
[-C--:B------:R-:W-:Y:S01]  /*36a0*/  FFMA.FTZ R11, R58, R53.reuse, -R11 ;  /* 0x000000353a0b7223 */ /* 0x080fe2000001080b */
[----:B------:R-:W-:Y:S01]  /*36b0*/  FFMA.FTZ R56, R56, R53, R13 ;  /* 0x0000003538387223 */ /* 0x000fe2000001000d */
[--C-:B------:R-:W-:Y:S02]  /*36c0*/  HADD2.F32 R13, -RZ, R15.reuse.H1_H1 ;  /* 0x3000000fff0d7230 */ /* 0x100fe40000004100 */
[----:B------:R-:W-:Y:S02]  /*36d0*/  HADD2.F32 R53, -RZ, R15.H0_H0 ;  /* 0x2000000fff357230 */ /* 0x000fe40000004100 */
[----:B------:R-:W-:Y:S01]  /*36e0*/  F2FP.F16.F32.PACK_AB R11, R56, R11 ;  /* 0x0000000b380b723e */ /* 0x000fe200000000ff */
[-C--:B------:R-:W-:Y:S02]  /*36f0*/  FMUL.FTZ R58, R13, R54.reuse ;  /* 0x000000360d3a7220 */ /* 0x080fe40000410000 */
[C---:B------:R-:W-:Y:S02]  /*3700*/  FMUL.FTZ R54, R53.reuse, R54 ;  /* 0x0000003635367220 */ /* 0x040fe40000410000 */
[----:B------:R-:W-:Y:S01]  /*3710*/  FFMA.FTZ R15, R53, R52, -R58 ;  /* 0x00000034350f7223 */ /* 0x000fe2000001083a */
[----:B------:R-:W-:-:S02]  /*3720*/  HADD2.F32 R53, -RZ, R108.H1_H1 ;  /* 0x3000006cff357230 */ /* 0x000fc40000004100 */
[----:B------:R-:W-:Y:S01]  /*3730*/  FFMA.FTZ R52, R13, R52, R54 ;  /* 0x000000340d347223 */ /* 0x000fe20000010036 */
[--C-:B------:R-:W-:Y:S02]  /*3740*/  HADD2.F32 R54, -RZ, R12.reuse.H0_H0 ;  /* 0x2000000cff367230 */ /* 0x100fe40000004100 */
[----:B------:R-:W-:Y:S02]  /*3750*/  HADD2.F32 R12, -RZ, R12.H1_H1 ;  /* 0x3000000cff0c7230 */ /* 0x000fe40000004100 */
[----:B------:R-:W-:-:S03]  /*3760*/  F2FP.F16.F32.PACK_AB R15, R52, R15 ;  /* 0x0000000f340f723e */ /* 0x000fc600000000ff */
[-C--:B------:R-:W-:Y:S01]  /*3770*/  FMUL.FTZ R13, R12, R55.reuse ;  /* 0x000000370c0d7220 */ /* 0x080fe20000410000 */
[----:B------:R-:W-:-:S03]  /*3780*/  FMUL.FTZ R55, R54, R55 ;  /* 0x0000003736377220 */ /* 0x000fc60000410000 */
[-C--:B------:R-:W-:Y:S01]  /*3790*/  FFMA.FTZ R13, R54, R53.reuse, -R13 ;  /* 0x00000035360d7223 */ /* 0x080fe2000001080d */
[--C-:B------:R-:W-:Y:S02]  /*37a0*/  HADD2.F32 R54, -RZ, R14.reuse.H0_H0 ;  /* 0x2000000eff367230 */ /* 0x100fe40000004100 */
[----:B------:R-:W-:Y:S01]  /*37b0*/  FFMA.FTZ R12, R12, R53, R55 ;  /* 0x000000350c0c7223 */ /* 0x000fe20000010037 */
[----:B------:R-:W-:Y:S02]  /*37c0*/  HADD2.F32 R14, -RZ, R14.H1_H1 ;  /* 0x3000000eff0e7230 */ /* 0x000fe40000004100 */
[----:B------:R-:W-:Y:S02]  /*37d0*/  HADD2.F32 R53, -RZ, R109.H0_H0 ;  /* 0x2000006dff357230 */ /* 0x000fe40000004100 */
[----:B------:R-:W-:Y:S01]  /*37e0*/  F2FP.F16.F32.PACK_AB R12, R12, R13 ;  /* 0x0000000d0c0c723e */ /* 0x000fe200000000ff */
[-C--:B------:R-:W-:Y:S01]  /*37f0*/  FMUL.FTZ R55, R14, R57.reuse ;  /* 0x000000390e377220 */ /* 0x080fe20000410000 */
[----:B------:R-:W-:Y:S01]  /*3800*/  FMUL.FTZ R57, R54, R57 ;  /* 0x0000003936397220 */ /* 0x000fe20000410000 */
[----:B------:R-:W-:-:S02]  /*3810*/  IMAD.MOV.U32 R13, RZ, RZ, R11 ;  /* 0x000000ffff0d7224 */ /* 0x000fc400078e000b */
[-C--:B------:R-:W-:Y:S01]  /*3820*/  FFMA.FTZ R55, R54, R53.reuse, -R55 ;  /* 0x0000003536377223 */ /* 0x080fe20000010837 */
[----:B------:R-:W-:-:S05]  /*3830*/  FFMA.FTZ R14, R14, R53, R57 ;  /* 0x000000350e0e7223 */ /* 0x000fca0000010039 */
[----:B------:R-:W-:-:S07]  /*3840*/  F2FP.F16.F32.PACK_AB R14, R14, R55 ;  /* 0x000000370e0e723e */ /* 0x000fce00000000ff */
.L_x_420:
[----:B------:R-:W-:Y:S05]  /*3850*/  BSYNC B2 ;  /* 0x0000000000027941 */ /* 0x000fea0003800000 */
.L_x_419:
[----:B--2---:R-:W-:Y:S01]  /*3860*/  MOV R52, R60 ;  /* 0x0000003c00347202 */ /* 0x004fe20000000f00 */
[----:B------:R-:W-:Y:S02]  /*3870*/  IMAD.SHL.U32 R11, R148, 0x8, RZ ;  /* 0x00000008940b7824 */ /* 0x000fe400078e00ff */
[----:B-1----:R-:W-:Y:S02]  /*3880*/  IMAD.MOV.U32 R53, RZ, RZ, R61 ;  /* 0x000000ffff357224 */ /* 0x002fe400078e003d */
[----:B------:R-:W-:-:S05]  /*3890*/  IMAD.WIDE R52, R11, 0x2, R52 ;  /* 0x000000020b347825 */ /* 0x000fca00078e0234 */
[----:B------:R4:W-:Y:S02]  /*38a0*/  ST.E.128 desc[UR42][R52.64], R12 ;  /* 0x0000000c34007985 */ /* 0x0009e4000c101d2a */
.L_x_418:
[----:B------:R-:W-:Y:S05]  /*38b0*/  BSYNC B1 ;  /* 0x0000000000017941 */ /* 0x000fea0003800000 */
.L_x_417:
[----:B------:R-:W-:Y:S01]  /*38c0*/  ISETP.NE.AND P3, PT, R30, RZ, PT ;  /* 0x000000ff1e00720c */ /* 0x000fe20003f65270 */
[----:B------:R-:W-:-:S12]  /*38d0*/  BSSY B1, `(.L_x_421) ;  /* 0x0000037000017945 */ /* 0x000fd80003800000 */
[----:B------:R-:W-:Y:S05]  /*38e0*/  @!P3 BRA `(.L_x_422) ;  /* 0x0000000000d4b947 */ /* 0x000fea0003800000 */
[----:B------:R-:W5:Y:S01]  /*38f0*/  LDL R11, [R1+0x18] ;  /* 0x00001800010b7983 */ /* 0x000f620000100800 */
[----:B------:R-:W-:Y:S03]  /*3900*/  BSSY B2, `(.L_x_423) ;  /* 0x000002e000027945 */ /* 0x000fe60003800000 */
[----:B---34-:R3:W4:Y:S01]  /*3910*/  LDS.128 R12, [R35+0x17000] ;  /* 0x01700000230c7984 */ /* 0x0187220000000c00 */
[----:B-----5:R-:W-:-:S13]  /*3920*/  ISETP.GE.AND P3, PT, R11, R98, PT ;  /* 0x000000620b00720c */ /* 0x020fda0003f66270 */
[----:B---34-:R-:W-:Y:S05]  /*3930*/  @P3 BRA `(.L_x_424) ;  /* 0x0000000000a83947 */ /* 0x018fea0003800000 */
[----:B------:R-:W-:Y:S01]  /*3940*/  SHF.R.U64 R52, R50, 0x10, R51 ;  /* 0x0000001032347819 */ /* 0x000fe20000001233 */
[--C-:B------:R-:W-:Y:S01]  /*3950*/  HADD2.F32 R11, -RZ, R13.reuse.H1_H1 ;  /* 0x3000000dff0b7230 */ /* 0x100fe20000004100 */
[----:B------:R-:W-:Y:S01]  /*3960*/  SHF.R.U64 R48, R48, 0x10, R49 ;  /* 0x0000001030307819 */ /* 0x000fe20000001231 */
[----:B------:R-:W-:Y:S02]  /*3970*/  HADD2.F32 R13, -RZ, R13.H0_H0 ;  /* 0x2000000dff0d7230 */ /* 0x000fe40000004100 */
[----:B------:R-:W-:Y:S02]  /*3980*/  HADD2.F32 R52, -RZ, R52.H0_H0 ;  /* 0x20000034ff347230 */ /* 0x000fe40000004100 */
[----:B------:R-:W-:Y:S02]  /*3990*/  HADD2.F32 R48, -RZ, R48.H0_H0 ;  /* 0x20000030ff307230 */ /* 0x000fe40000004100 */
[----:B------:R-:W-:Y:S02]  /*39a0*/  HADD2.F32 R110, -RZ, R110.H1_H1 ;  /* 0x3000006eff6e7230 */ /* 0x000fe40000004100 */
[-C--:B------:R-:W-:Y:S01]  /*39b0*/  FMUL.FTZ R50, R11, R52.reuse ;  /* 0x000000340b327220 */ /* 0x080fe20000410000 */
[----:B------:R-:W-:-:S03]  /*39c0*/  FMUL.FTZ R52, R13, R52 ;  /* 0x000000340d347220 */ /* 0x000fc60000410000 */
[-C--:B------:R-:W-:Y:S01]  /*39d0*/  FFMA.FTZ R50, R13, R48.reuse, -R50 ;  /* 0x000000300d327223 */ /* 0x080fe20000010832 */
[----:B------:R-:W-:Y:S01]  /*39e0*/  FFMA.FTZ R11, R11, R48, R52 ;  /* 0x000000300b0b7223 */ /* 0x000fe20000010034 */
[----:B------:R-:W-:Y:S01]  /*39f0*/  SHF.R.U32.HI R52, RZ, 0x10, R51 ;  /* 0x00000010ff347819 */ /* 0x000fe20000011633 */
[--C-:B------:R-:W-:Y:S01]  /*3a00*/  HADD2.F32 R13, -RZ, R15.reuse.H1_H1 ;  /* 0x3000000fff0d7230 */ /* 0x100fe20000004100 */
[----:B------:R-:W-:Y:S01]  /*3a10*/  SHF.R.U32.HI R48, RZ, 0x10, R49 ;  /* 0x00000010ff307819 */ /* 0x000fe20000011631 */
[----:B------:R-:W-:Y:S01]  /*3a20*/  HADD2.F32 R15, -RZ, R15.H0_H0 ;  /* 0x2000000fff0f7230 */ /* 0x000fe20000004100 */
[----:B------:R-:W-:Y:S01]  /*3a30*/  F2FP.F16.F32.PACK_AB R11, R11, R50 ;  /* 0x000000320b0b723e */ /* 0x000fe200000000ff */
[----:B------:R-:W-:Y:S02]  /*3a40*/  HADD2.F32 R52, -RZ, R52.H0_H0 ;  /* 0x20000034ff347230 */ /* 0x000fe40000004100 */
[----:B------:R-:W-:Y:S02]  /*3a50*/  HADD2.F32 R48, -RZ, R48.H0_H0 ;  /* 0x20000030ff307230 */ /* 0x000fe40000004100 */
[----:B------:R-:W-:-:S02]  /*3a60*/  HADD2.F32 R49, -RZ, R107.H1_H1 ;  /* 0x3000006bff317230 */ /* 0x000fc40000004100 */
[-C--:B------:R-:W-:Y:S01]  /*3a70*/  FMUL.FTZ R54, R13, R52.reuse ;  /* 0x000000340d367220 */ /* 0x080fe20000410000 */
[C---:B------:R-:W-:Y:S01]  /*3a80*/  FMUL.FTZ R52, R15.reuse, R52 ;  /* 0x000000340f347220 */ /* 0x040fe20000410000 */
[----:B------:R-:W-:Y:S02]  /*3a90*/  HADD2.F32 R107, -RZ, R107.H0_H0 ;  /* 0x2000006bff6b7230 */ /* 0x000fe40000004100 */
[-C--:B------:R-:W-:Y:S01]  /*3aa0*/  FFMA.FTZ R54, R15, R48.reuse, -R54 ;  /* 0x000000300f367223 */ /* 0x080fe20000010836 */
[----:B------:R-:W-:Y:S01]  /*3ab0*/  FFMA.FTZ R13, R13, R48, R52 ;  /* 0x000000300d0d7223 */ /* 0x000fe20000010034 */
[--C-:B------:R-:W-:Y:S02]  /*3ac0*/  HADD2.F32 R15, -RZ, R12.reuse.H1_H1 ;  /* 0x3000000cff0f7230 */ /* 0x100fe40000004100 */
[----:B------:R-:W-:Y:S02]  /*3ad0*/  HADD2.F32 R48, -RZ, R12.H0_H0 ;  /* 0x2000000cff307230 */ /* 0x000fe40000004100 */
[----:B------:R-:W-:Y:S01]  /*3ae0*/  F2FP.F16.F32.PACK_AB R54, R13, R54 ;  /* 0x000000360d36723e */ /* 0x000fe200000000ff */
[----:B------:R-:W-:Y:S01]  /*3af0*/  FMUL.FTZ R51, R15, R110 ;  /* 0x0000006e0f337220 */ /* 0x000fe20000410000 */
[----:B------:R-:W-:-:S02]  /*3b00*/  IMAD.MOV.U32 R13, RZ, RZ, R11 ;  /* 0x000000ffff0d7224 */ /* 0x000fc400078e000b */
[C---:B------:R-:W-:Y:S01]  /*3b10*/  FMUL.FTZ R110, R48.reuse, R110 ;  /* 0x0000006e306e7220 */ /* 0x040fe20000410000 */
[-C--:B------:R-:W-:Y:S01]  /*3b20*/  FFMA.FTZ R12, R48, R49.reuse, -R51 ;  /* 0x00000031300c7223 */ /* 0x080fe20000010833 */
[--C-:B------:R-:W-:Y:S02]  /*3b30*/  HADD2.F32 R48, -RZ, R14.reuse.H0_H0 ;  /* 0x2000000eff307230 */ /* 0x100fe40000004100 */
[----:B------:R-:W-:Y:S01]  /*3b40*/  FFMA.FTZ R15, R15, R49, R110 ;  /* 0x000000310f0f7223 */ /* 0x000fe2000001006e */
[----:B------:R-:W-:Y:S02]  /*3b50*/  HADD2.F32 R14, -RZ, R14.H1_H1 ;  /* 0x3000000eff0e7230 */ /* 0x000fe40000004100 */
[----:B------:R-:W-:Y:S02]  /*3b60*/  HADD2.F32 R49, -RZ, R108.H0_H0 ;  /* 0x2000006cff317230 */ /* 0x000fe40000004100 */
[----:B------:R-:W-:Y:S01]  /*3b70*/  F2FP.F16.F32.PACK_AB R12, R15, R12 ;  /* 0x0000000c0f0c723e */ /* 0x000fe200000000ff */
[----:B------:R-:W-:-:S02]  /*3b80*/  IMAD.MOV.U32 R15, RZ, RZ, R54 ;  /* 0x000000ffff0f7224 */ /* 0x000fc400078e0036 */
[-C--:B------:R-:W-:Y:S01]  /*3b90*/  FMUL.FTZ R51, R14, R49.reuse ;  /* 0x000000310e337220 */ /* 0x080fe20000410000 */
[----:B------:R-:W-:-:S03]  /*3ba0*/  FMUL.FTZ R49, R48, R49 ;  /* 0x0000003130317220 */ /* 0x000fc60000410000 */
[-C--:B------:R-:W-:Y:S01]  /*3bb0*/  FFMA.FTZ R48, R48, R107.reuse, -R51 ;  /* 0x0000006b30307223 */ /* 0x080fe20000010833 */
[----:B------:R-:W-:-:S05]  /*3bc0*/  FFMA.FTZ R49, R14, R107, R49 ;  /* 0x0000006b0e317223 */ /* 0x000fca0000010031 */
[----:B------:R-:W-:-:S07]  /*3bd0*/  F2FP.F16.F32.PACK_AB R14, R49, R48 ;  /* 0x00000030310e723e */ /* 0x000fce00000000ff */
.L_x_424:
[----:B------:R-:W-:Y:S05]  /*3be0*/  BSYNC B2 ;  /* 0x0000000000027941 */ /* 0x000fea0003800000 */
.L_x_423:
[----:B-1----:R-:W-:Y:S01]  /*3bf0*/  MOV R49, R61 ;  /* 0x0000003d00317202 */ /* 0x002fe20000000f00 */
[----:B------:R-:W-:Y:S02]  /*3c00*/  IMAD.SHL.U32 R11, R149, 0x8, RZ ;  /* 0x00000008950b7824 */ /* 0x000fe400078e00ff */
[----:B--2---:R-:W-:-:S04]  /*3c10*/  IMAD.MOV.U32 R48, RZ, RZ, R60 ;  /* 0x000000ffff307224 */ /* 0x004fc800078e003c */
[----:B------:R-:W-:-:S05]  /*3c20*/  IMAD.WIDE R48, R11, 0x2, R48 ;  /* 0x000000020b307825 */ /* 0x000fca00078e0230 */
[----:B------:R1:W-:Y:S02]  /*3c30*/  ST.E.128 desc[UR42][R48.64], R12 ;  /* 0x0000000c30007985 */ /* 0x0003e4000c101d2a */
.L_x_422:
[----:B------:R-:W-:Y:S05]  /*3c40*/  BSYNC B1 ;  /* 0x0000000000017941 */ /* 0x000fea0003800000 */
.L_x_421:
[----:B------:R-:W-:Y:S01]  /*3c50*/  LOP3.LUT P3, RZ, R21, 0x8, RZ, 0xc0, !PT ;  /* 0x0000000815ff7812 */ /* 0x000fe2000786c0ff */
[----:B------:R-:W-:-:S12]  /*3c60*/  BSSY B1, `(.L_x_425) ;  /* 0x0000036000017945 */ /* 0x000fd80003800000 */
[----:B------:R-:W-:Y:S05]  /*3c70*/  @!P3 BRA `(.L_x_426) ;  /* 0x0000000000d0b947 */ /* 0x000fea0003800000 */
[----:B------:R-:W5:Y:S01]  /*3c80*/  LDL R11, [R1+0x1c] ;  /* 0x00001c00010b7983 */ /* 0x000f620000100800 */
[C---:B-12---:R-:W-:Y:S01]  /*3c90*/  LEA R48, P3, R22.reuse, R60, 0x1 ;  /* 0x0000003c16307211 */ /* 0x046fe200078608ff */
[----:B------:R-:W-:Y:S02]  /*3ca0*/  BSSY B2, `(.L_x_427) ;  /* 0x0000030000027945 */ /* 0x000fe40003800000 */
[----:B---34-:R1:W2:Y:S01]  /*3cb0*/  LDS.128 R12, [R32+0x17000] ;  /* 0x01700000200c7984 */ /* 0x0182a20000000c00 */
[----:B------:R-:W-:Y:S02]  /*3cc0*/  LEA.HI.X R49, R22, R61, R153, 0x1, P3 ;  /* 0x0000003d16317211 */ /* 0x000fe400018f0c99 */
[----:B-----5:R-:W-:-:S13]  /*3cd0*/  ISETP.GE.AND P3, PT, R11, R98, PT ;  /* 0x000000620b00720c */ /* 0x020fda0003f66270 */
[----:B-12---:R-:W-:Y:S05]  /*3ce0*/  @P3 BRA `(.L_x_428) ;  /* 0x0000000000ac3947 */ /* 0x006fea0003800000 */
[----:B------:R-:W-:Y:S01]  /*3cf0*/  SHF.R.U64 R46, R46, 0x10, R47 ;  /* 0x000000102e2e7819 */ /* 0x000fe2000000122f */
[--C-:B------:R-:W-:Y:S01]  /*3d00*/  HADD2.F32 R11, -RZ, R13.reuse.H1_H1 ;  /* 0x3000000dff0b7230 */ /* 0x100fe20000004100 */
[----:B------:R-:W-:Y:S01]  /*3d10*/  SHF.R.U64 R50, R44, 0x10, R45 ;  /* 0x000000102c327819 */ /* 0x000fe2000000122d */
[----:B------:R-:W-:Y:S01]  /*3d20*/  HADD2.F32 R44, -RZ, R13.H0_H0 ;  /* 0x2000000dff2c7230 */ /* 0x000fe20000004100 */
[----:B------:R-:W-:Y:S01]  /*3d30*/  SHF.R.U32.HI R47, RZ, 0x10, R47 ;  /* 0x00000010ff2f7819 */ /* 0x000fe2000001162f */
[----:B------:R-:W-:Y:S02]  /*3d40*/  HADD2.F32 R46, -RZ, R46.H0_H0 ;  /* 0x2000002eff2e7230 */ /* 0x000fe40000004100 */
[----:B------:R-:W-:Y:S02]  /*3d50*/  HADD2.F32 R13, -RZ, R50.H0_H0 ;  /* 0x20000032ff0d7230 */ /* 0x000fe40000004100 */
[----:B------:R-:W-:Y:S02]  /*3d60*/  HADD2.F32 R47, -RZ, R47.H0_H0 ;  /* 0x2000002fff2f7230 */ /* 0x000fe40000004100 */
[-C--:B------:R-:W-:Y:S01]  /*3d70*/  FMUL.FTZ R51, R11, R46.reuse ;  /* 0x0000002e0b337220 */ /* 0x080fe20000410000 */
[----:B------:R-:W-:Y:S01]  /*3d80*/  FMUL.FTZ R46, R44, R46 ;  /* 0x0000002e2c2e7220 */ /* 0x000fe20000410000 */
[----:B------:R-:W-:-:S02]  /*3d90*/  HADD2.F32 R50, -RZ, R105.H0_H0 ;  /* 0x20000069ff327230 */ /* 0x000fc40000004100 */
[-C--:B------:R-:W-:Y:S01]  /*3da0*/  FFMA.FTZ R44, R44, R13.reuse, -R51 ;  /* 0x0000000d2c2c7223 */ /* 0x080fe20000010833 */
[----:B------:R-:W-:Y:S01]  /*3db0*/  FFMA.FTZ R11, R11, R13, R46 ;  /* 0x0000000d0b0b7223 */ /* 0x000fe2000001002e */
[----:B------:R-:W-:Y:S01]  /*3dc0*/  IMAD.MOV.U32 R13, RZ, RZ, R15 ;  /* 0x000000ffff0d7224 */ /* 0x000fe200078e000f */
[----:B------:R-:W-:Y:S01]  /*3dd0*/  SHF.R.U32.HI R46, RZ, 0x10, R45 ;  /* 0x00000010ff2e7819 */ /* 0x000fe2000001162d */
[----:B------:R-:W-:Y:S02]  /*3de0*/  IMAD.MOV.U32 R45, RZ, RZ, R12 ;  /* 0x000000ffff2d7224 */ /* 0x000fe400078e000c */
[----:B------:R-:W-:Y:S01]  /*3df0*/  HADD2.F32 R51, -RZ, R14.H0_H0 ;  /* 0x2000000eff337230 */ /* 0x000fe20000004100 */
[----:B------:R-:W-:Y:S01]  /*3e00*/  F2FP.F16.F32.PACK_AB R11, R11, R44 ;  /* 0x0000002c0b0b723e */ /* 0x000fe200000000ff */
[--C-:B------:R-:W-:Y:S02]  /*3e10*/  HADD2.F32 R15, -RZ, R13.reuse.H1_H1 ;  /* 0x3000000dff0f7230 */ /* 0x100fe40000004100 */
[----:B------:R-:W-:-:S02]  /*3e20*/  HADD2.F32 R12, -RZ, R13.H0_H0 ;  /* 0x2000000dff0c7230 */ /* 0x000fc40000004100 */
[----:B------:R-:W-:Y:S02]  /*3e30*/  HADD2.F32 R46, -RZ, R46.H0_H0 ;  /* 0x2000002eff2e7230 */ /* 0x000fe40000004100 */
[CC--:B------:R-:W-:Y:S01]  /*3e40*/  FMUL.FTZ R13, R15.reuse, R47.reuse ;  /* 0x0000002f0f0d7220 */ /* 0x0c0fe20000410000 */
[C---:B------:R-:W-:Y:S01]  /*3e50*/  FMUL.FTZ R52, R12.reuse, R47 ;  /* 0x0000002f0c347220 */ /* 0x040fe20000410000 */
[--C-:B------:R-:W-:Y:S02]  /*3e60*/  HADD2.F32 R47, -RZ, R45.reuse.H0_H0 ;  /* 0x2000002dff2f7230 */ /* 0x100fe40000004100 */
[-C--:B------:R-:W-:Y:S01]  /*3e70*/  FFMA.FTZ R12, R12, R46.reuse, -R13 ;  /* 0x0000002e0c0c7223 */ /* 0x080fe2000001080d */
[----:B------:R-:W-:Y:S02]  /*3e80*/  HADD2.F32 R13, -RZ, R45.H1_H1 ;  /* 0x3000002dff0d7230 */ /* 0x000fe40000004100 */
[----:B------:R-:W-:Y:S01]  /*3e90*/  FFMA.FTZ R15, R15, R46, R52 ;  /* 0x0000002e0f0f7223 */ /* 0x000fe20000010034 */
[----:B------:R-:W-:-:S02]  /*3ea0*/  HADD2.F32 R46, -RZ, R103.H0_H0 ;  /* 0x20000067ff2e7230 */ /* 0x000fc40000004100 */
[-C--:B------:R-:W-:Y:S01]  /*3eb0*/  FMUL.FTZ R56, R47, R50.reuse ;  /* 0x000000322f387220 */ /* 0x080fe20000410000 */
[----:B------:R-:W-:Y:S02]  /*3ec0*/  HADD2.F32 R52, -RZ, R105.H1_H1 ;  /* 0x30000069ff347230 */ /* 0x000fe40000004100 */
[C---:B------:R-:W-:Y:S01]  /*3ed0*/  FMUL.FTZ R54, R13.reuse, R50 ;  /* 0x000000320d367220 */ /* 0x040fe20000410000 */
[----:B------:R-:W-:Y:S02]  /*3ee0*/  HADD2.F32 R45, -RZ, R14.H1_H1 ;  /* 0x3000000eff2d7230 */ /* 0x000fe40000004100 */
[-C--:B------:R-:W-:Y:S01]  /*3ef0*/  FFMA.FTZ R13, R13, R46.reuse, R56 ;  /* 0x0000002e0d0d7223 */ /* 0x080fe20000010038 */
[----:B------:R-:W-:Y:S02]  /*3f00*/  HADD2.F32 R50, -RZ, R103.H1_H1 ;  /* 0x30000067ff327230 */ /* 0x000fe40000004100 */
[----:B------:R-:W-:Y:S01]  /*3f10*/  FFMA.FTZ R14, R47, R46, -R54 ;  /* 0x0000002e2f0e7223 */ /* 0x000fe20000010836 */
[----:B------:R-:W-:Y:S01]  /*3f20*/  F2FP.F16.F32.PACK_AB R15, R15, R12 ;  /* 0x0000000c0f0f723e */ /* 0x000fe200000000ff */
[-C--:B------:R-:W-:Y:S01]  /*3f30*/  FMUL.FTZ R54, R45, R52.reuse ;  /* 0x000000342d367220 */ /* 0x080fe20000410000 */
[----:B------:R-:W-:-:S02]  /*3f40*/  FMUL.FTZ R52, R51, R52 ;  /* 0x0000003433347220 */ /* 0x000fc40000410000 */
[----:B------:R-:W-:Y:S01]  /*3f50*/  F2FP.F16.F32.PACK_AB R12, R13, R14 ;  /* 0x0000000e0d0c723e */ /* 0x000fe200000000ff */
[-C--:B------:R-:W-:Y:S01]  /*3f60*/  FFMA.FTZ R54, R51, R50.reuse, -R54 ;  /* 0x0000003233367223 */ /* 0x080fe20000010836 */
[----:B------:R-:W-:Y:S01]  /*3f70*/  FFMA.FTZ R45, R45, R50, R52 ;  /* 0x000000322d2d7223 */ /* 0x000fe20000010034 */
[----:B------:R-:W-:-:S04]  /*3f80*/  IMAD.MOV.U32 R13, RZ, RZ, R11 ;  /* 0x000000ffff0d7224 */ /* 0x000fc800078e000b */
[----:B------:R-:W-:-:S07]  /*3f90*/  F2FP.F16.F32.PACK_AB R14, R45, R54 ;  /* 0x000000362d0e723e */ /* 0x000fce00000000ff */
.L_x_428:
[----:B------:R-:W-:Y:S05]  /*3fa0*/  BSYNC B2 ;  /* 0x0000000000027941 */ /* 0x000fea0003800000 */
.L_x_427:
[----:B------:R1:W-:Y:S02]  /*3fb0*/  ST.E.128 desc[UR42][R48.64], R12 ;  /* 0x0000000c30007985 */ /* 0x0003e4000c101d2a */
.L_x_426:
[----:B------:R-:W-:Y:S05]  /*3fc0*/  BSYNC B1 ;  /* 0x0000000000017941 */ /* 0x000fea0003800000 */
.L_x_425:
[----:B------:R-:W-:Y:S01]  /*3fd0*/  LOP3.LUT P3, RZ, R21, 0x10, RZ, 0xc0, !PT ;  /* 0x0000001015ff7812 */ /* 0x000fe2000786c0ff */
[----:B------:R-:W-:-:S12]  /*3fe0*/  BSSY B1, `(.L_x_429) ;  /* 0x0000035000017945 */ /* 0x000fd80003800000 */
[----:B------:R-:W-:Y:S05]  /*3ff0*/  @!P3 BRA `(.L_x_430) ;  /* 0x0000000000ccb947 */ /* 0x000fea0003800000 */
[----:B------:R-:W5:Y:S01]  /*4000*/  LDL R11, [R1+0x24] ;  /* 0x00002400010b7983 */ /* 0x000f620000100800 */
[C---:B--2---:R-:W-:Y:S01]  /*4010*/  LEA R44, P3, R19.reuse, R60, 0x1 ;  /* 0x0000003c132c7211 */ /* 0x044fe200078608ff */
[----:B------:R-:W-:Y:S02]  /*4020*/  BSSY B2, `(.L_x_431) ;  /* 0x000002f000027945 */ /* 0x000fe40003800000 */
[----:B-1-34-:R1:W2:Y:S01]  /*4030*/  LDS.128 R12, [R35+0x19000] ;  /* 0x01900000230c7984 */ /* 0x01a2a20000000c00 */
[----:B------:R-:W-:Y:S02]  /*4040*/  LEA.HI.X R45, R19, R61, R152, 0x1, P3 ;  /* 0x0000003d132d7211 */ /* 0x000fe400018f0c98 */
[----:B-----5:R-:W-:-:S13]  /*4050*/  ISETP.GE.AND P3, PT, R11, R98, PT ;  /* 0x000000620b00720c */ /* 0x020fda0003f66270 */
[----:B-12---:R-:W-:Y:S05]  /*4060*/  @P3 BRA `(.L_x_432) ;  /* 0x0000000000a83947 */ /* 0x006fea0003800000 */
[--C-:B------:R-:W-:Y:S02]  /*4070*/  SHF.R.U64 R11, R42, 0x10, R43.reuse ;  /* 0x000000102a0b7819 */ /* 0x100fe4000000122b */
[----:B------:R-:W-:Y:S02]  /*4080*/  SHF.R.U32.HI R48, RZ, 0x10, R43 ;  /* 0x00000010ff307819 */ /* 0x000fe4000001162b */
[--C-:B------:R-:W-:Y:S01]  /*4090*/  SHF.R.U64 R47, R40, 0x10, R41.reuse ;  /* 0x00000010282f7819 */ /* 0x100fe20000001229 */
[----:B------:R-:W-:Y:S01]  /*40a0*/  IMAD.MOV.U32 R40, RZ, RZ, R12 ;  /* 0x000000ffff287224 */ /* 0x000fe200078e000c */
[----:B------:R-:W-:Y:S01]  /*40b0*/  SHF.R.U32.HI R46, RZ, 0x10, R41 ;  /* 0x00000010ff2e7819 */ /* 0x000fe20000011629 */
[----:B------:R-:W-:Y:S02]  /*40c0*/  HADD2.F32 R43, -RZ, R11.H0_H0 ;  /* 0x2000000bff2b7230 */ /* 0x000fe40000004100 */
[----:B------:R-:W-:Y:S02]  /*40d0*/  HADD2.F32 R48, -RZ, R48.H0_H0 ;  /* 0x20000030ff307230 */ /* 0x000fe40000004100 */
[----:B------:R-:W-:-:S02]  /*40e0*/  HADD2.F32 R12, -RZ, R13.H1_H1 ;  /* 0x3000000dff0c7230 */ /* 0x000fc40000004100 */
[----:B------:R-:W-:Y:S02]  /*40f0*/  HADD2.F32 R11, -RZ, R13.H0_H0 ;  /* 0x2000000dff0b7230 */ /* 0x000fe40000004100 */
[--C-:B------:R-:W-:Y:S02]  /*4100*/  HADD2.F32 R41, -RZ, R15.reuse.H1_H1 ;  /* 0x3000000fff297230 */ /* 0x100fe40000004100 */
[-C--:B------:R-:W-:Y:S01]  /*4110*/  FMUL.FTZ R50, R12, R43.reuse ;  /* 0x0000002b0c327220 */ /* 0x080fe20000410000 */
[----:B------:R-:W-:Y:S02]  /*4120*/  HADD2.F32 R13, -RZ, R15.H0_H0 ;  /* 0x2000000fff0d7230 */ /* 0x000fe40000004100 */
[----:B------:R-:W-:Y:S01]  /*4130*/  FMUL.FTZ R43, R11, R43 ;  /* 0x0000002b0b2b7220 */ /* 0x000fe20000410000 */
[----:B------:R-:W-:Y:S02]  /*4140*/  HADD2.F32 R42, -RZ, R47.H0_H0 ;  /* 0x2000002fff2a7230 */ /* 0x000fe40000004100 */
[----:B------:R-:W-:Y:S01]  /*4150*/  FMUL.FTZ R52, R41, R48 ;  /* 0x0000003029347220 */ /* 0x000fe20000410000 */
[----:B------:R-:W-:-:S02]  /*4160*/  HADD2.F32 R46, -RZ, R46.H0_H0 ;  /* 0x2000002eff2e7230 */ /* 0x000fc40000004100 */
[----:B------:R-:W-:Y:S01]  /*4170*/  FMUL.FTZ R48, R13, R48 ;  /* 0x000000300d307220 */ /* 0x000fe20000410000 */
[--C-:B------:R-:W-:Y:S02]  /*4180*/  HADD2.F32 R15, -RZ, R40.reuse.H1_H1 ;  /* 0x30000028ff0f7230 */ /* 0x100fe40000004100 */
[-C--:B------:R-:W-:Y:S01]  /*4190*/  FFMA.FTZ R11, R11, R42.reuse, -R50 ;  /* 0x0000002a0b0b7223 */ /* 0x080fe20000010832 */
[----:B------:R-:W-:Y:S01]  /*41a0*/  FFMA.FTZ R12, R12, R42, R43 ;  /* 0x0000002a0c0c7223 */ /* 0x000fe2000001002b */
[-C--:B------:R-:W-:Y:S01]  /*41b0*/  FFMA.FTZ R50, R41, R46.reuse, R48 ;  /* 0x0000002e29327223 */ /* 0x080fe20000010030 */
[----:B------:R-:W-:Y:S02]  /*41c0*/  HADD2.F32 R43, -RZ, R83.H0_H0 ;  /* 0x20000053ff2b7230 */ /* 0x000fe40000004100 */
[----:B------:R-:W-:Y:S01]  /*41d0*/  FFMA.FTZ R13, R13, R46, -R52 ;  /* 0x0000002e0d0d7223 */ /* 0x000fe20000010834 */
[----:B------:R-:W-:Y:S01]  /*41e0*/  HADD2.F32 R40, -RZ, R40.H0_H0 ;  /* 0x20000028ff287230 */ /* 0x000fe20000004100 */
[----:B------:R-:W-:Y:S01]  /*41f0*/  F2FP.F16.F32.PACK_AB R11, R12, R11 ;  /* 0x0000000b0c0b723e */ /* 0x000fe200000000ff */
[----:B------:R-:W-:-:S02]  /*4200*/  HADD2.F32 R41, -RZ, R14.H1_H1 ;  /* 0x3000000eff297230 */ /* 0x000fc40000004100 */
[-C--:B------:R-:W-:Y:S01]  /*4210*/  FMUL.FTZ R47, R15, R43.reuse ;  /* 0x0000002b0f2f7220 */ /* 0x080fe20000410000 */
[----:B------:R-:W-:Y:S02]  /*4220*/  HADD2.F32 R83, -RZ, R83.H1_H1 ;  /* 0x30000053ff537230 */ /* 0x000fe40000004100 */
[----:B------:R-:W-:Y:S01]  /*4230*/  FMUL.FTZ R46, R40, R43 ;  /* 0x0000002b282e7220 */ /* 0x000fe20000410000 */
[----:B------:R-:W-:Y:S02]  /*4240*/  HADD2.F32 R14, -RZ, R14.H0_H0 ;  /* 0x2000000eff0e7230 */ /* 0x000fe40000004100 */
[--C-:B------:R-:W-:Y:S02]  /*4250*/  HADD2.F32 R42, -RZ, R82.reuse.H0_H0 ;  /* 0x20000052ff2a7230 */ /* 0x100fe40000004100 */
[-C--:B------:R-:W-:Y:S01]  /*4260*/  FMUL.FTZ R43, R41, R83.reuse ;  /* 0x00000053292b7220 */ /* 0x080fe20000410000 */
[----:B------:R-:W-:Y:S02]  /*4270*/  HADD2.F32 R82, -RZ, R82.H1_H1 ;  /* 0x30000052ff527230 */ /* 0x000fe40000004100 */
[----:B------:R-:W-:Y:S01]  /*4280*/  FMUL.FTZ R48, R14, R83 ;  /* 0x000000530e307220 */ /* 0x000fe20000410000 */
[-C--:B------:R-:W-:Y:S01]  /*4290*/  FFMA.FTZ R47, R40, R42.reuse, -R47 ;  /* 0x0000002a282f7223 */ /* 0x080fe2000001082f */
[----:B------:R-:W-:Y:S01]  /*42a0*/  FFMA.FTZ R46, R15, R42, R46 ;  /* 0x0000002a0f2e7223 */ /* 0x000fe2000001002e */
[-C--:B------:R-:W-:Y:S01]  /*42b0*/  FFMA.FTZ R43, R14, R82.reuse, -R43 ;  /* 0x000000520e2b7223 */ /* 0x080fe2000001082b */
[----:B------:R-:W-:Y:S01]  /*42c0*/  FFMA.FTZ R48, R41, R82, R48 ;  /* 0x0000005229307223 */ /* 0x000fe20000010030 */
[----:B------:R-:W-:Y:S01]  /*42d0*/  F2FP.F16.F32.PACK_AB R15, R50, R13 ;  /* 0x0000000d320f723e */ /* 0x000fe200000000ff */
[----:B------:R-:W-:Y:S01]  /*42e0*/  IMAD.MOV.U32 R13, RZ, RZ, R11 ;  /* 0x000000ffff0d7224 */ /* 0x000fe200078e000b */
[----:B------:R-:W-:-:S02]  /*42f0*/  F2FP.F16.F32.PACK_AB R12, R46, R47 ;  /* 0x0000002f2e0c723e */ /* 0x000fc400000000ff */
[----:B------:R-:W-:-:S07]  /*4300*/  F2FP.F16.F32.PACK_AB R14, R48, R43 ;  /* 0x0000002b300e723e */ /* 0x000fce00000000ff */
.L_x_432:
[----:B------:R-:W-:Y:S05]  /*4310*/  BSYNC B2 ;  /* 0x0000000000027941 */ /* 0x000fea0003800000 */
.L_x_431:
[----:B------:R1:W-:Y:S02]  /*4320*/  ST.E.128 desc[UR42][R44.64], R12 ;  /* 0x0000000c2c007985 */ /* 0x0003e4000c101d2a */
.L_x_430:
[----:B------:R-:W-:Y:S05]  /*4330*/  BSYNC B1 ;  /* 0x0000000000017941 */ /* 0x000fea0003800000 */
.L_x_429:
[----:B------:R-:W-:-:S13]  /*4340*/  LOP3.LUT P3, RZ, R21, 0x20, RZ, 0xc0, !PT ;  /* 0x0000002015ff7812 */ /* 0x000fda000786c0ff */
        /* <DEDUP_REMOVED lines=8> */
[----:B------:R-:W-:Y:S01]  /*43d0*/  SHF.R.U64 R11, R36, 0x10, R37 ;  /* 0x00000010240b7819 */ /* 0x000fe20000001225 */
[--C-:B------:R-:W-:Y:S01]  /*43e0*/  HADD2.F32 R36, -RZ, R15.reuse.H1_H1 ;  /* 0x3000000fff247230 */ /* 0x100fe20000004100 */
[--C-:B------:R-:W-:Y:S01]  /*43f0*/  SHF.R.U64 R42, R38, 0x10, R39.reuse ;  /* 0x00000010262a7819 */ /* 0x100fe20000001227 */
[----:B------:R-:W-:Y:S01]  /*4400*/  HADD2.F32 R15, -RZ, R15.H0_H0 ;  /* 0x2000000fff0f7230 */ /* 0x000fe20000004100 */
[----:B------:R-:W-:Y:S01]  /*4410*/  SHF.R.U32.HI R39, RZ, 0x10, R39 ;  /* 0x00000010ff277819 */ /* 0x000fe20000011627 */
[----:B------:R-:W-:Y:S01]  /*4420*/  HADD2.F32 R38, -RZ, R11.H0_H0 ;  /* 0x2000000bff267230 */ /* 0x000fe20000004100 */
[----:B------:R-:W-:Y:S01]  /*4430*/  SHF.R.U32.HI R37, RZ, 0x10, R37 ;  /* 0x00000010ff257819 */ /* 0x000fe20000011625 */
[----:B------:R-:W-:Y:S02]  /*4440*/  HADD2.F32 R42, -RZ, R42.H0_H0 ;  /* 0x2000002aff2a7230 */ /* 0x000fe40000004100 */
[----:B------:R-:W-:Y:S02]  /*4450*/  HADD2.F32 R11, -RZ, R13.H1_H1 ;  /* 0x3000000dff0b7230 */ /* 0x000fe40000004100 */
[----:B------:R-:W-:-:S02]  /*4460*/  HADD2.F32 R39, -RZ, R39.H0_H0 ;  /* 0x20000027ff277230 */ /* 0x000fc40000004100 */
[----:B------:R-:W-:Y:S02]  /*4470*/  HADD2.F32 R13, -RZ, R13.H0_H0 ;  /* 0x2000000dff0d7230 */ /* 0x000fe40000004100 */
[-C--:B------:R-:W-:Y:S01]  /*4480*/  FMUL.FTZ R44, R11, R42.reuse ;  /* 0x0000002a0b2c7220 */ /* 0x080fe20000410000 */
[----:B------:R-:W-:Y:S02]  /*4490*/  HADD2.F32 R37, -RZ, R37.H0_H0 ;  /* 0x20000025ff257230 */ /* 0x000fe40000004100 */
[CC--:B------:R-:W-:Y:S01]  /*44a0*/  FMUL.FTZ R46, R36.reuse, R39.reuse ;  /* 0x00000027242e7220 */ /* 0x0c0fe20000410000 */
[----:B------:R-:W-:Y:S01]  /*44b0*/  FMUL.FTZ R43, R15, R39 ;  /* 0x000000270f2b7220 */ /* 0x000fe20000410000 */
[C---:B------:R-:W-:Y:S01]  /*44c0*/  FMUL.FTZ R42, R13.reuse, R42 ;  /* 0x0000002a0d2a7220 */ /* 0x040fe20000410000 */
[-C--:B------:R-:W-:Y:S01]  /*44d0*/  FFMA.FTZ R44, R13, R38.reuse, -R44 ;  /* 0x000000260d2c7223 */ /* 0x080fe2000001082c */
[-C--:B------:R-:W-:Y:S01]  /*44e0*/  FFMA.FTZ R46, R15, R37.reuse, -R46 ;  /* 0x000000250f2e7223 */ /* 0x080fe2000001082e */
[----:B------:R-:W-:Y:S01]  /*44f0*/  FFMA.FTZ R45, R36, R37, R43 ;  /* 0x00000025242d7223 */ /* 0x000fe2000001002b */
[----:B------:R-:W-:Y:S01]  /*4500*/  FFMA.FTZ R39, R11, R38, R42 ;  /* 0x000000260b277223 */ /* 0x000fe2000001002a */
[----:B------:R-:W-:-:S02]  /*4510*/  HADD2.F32 R15, -RZ, R63.H0_H0 ;  /* 0x2000003fff0f7230 */ /* 0x000fc40000004100 */
[----:B------:R-:W-:Y:S02]  /*4520*/  HADD2.F32 R36, -RZ, R62.H0_H0 ;  /* 0x2000003eff247230 */ /* 0x000fe40000004100 */
[----:B------:R-:W-:Y:S02]  /*4530*/  HADD2.F32 R11, -RZ, R12.H1_H1 ;  /* 0x3000000cff0b7230 */ /* 0x000fe40000004100 */
[----:B------:R-:W-:Y:S02]  /*4540*/  HADD2.F32 R13, -RZ, R14.H1_H1 ;  /* 0x3000000eff0d7230 */ /* 0x000fe40000004100 */
[----:B------:R-:W-:Y:S02]  /*4550*/  HADD2.F32 R63, -RZ, R63.H1_H1 ;  /* 0x3000003fff3f7230 */ /* 0x000fe40000004100 */
[----:B------:R-:W-:Y:S01]  /*4560*/  FMUL.FTZ R37, R11, R36 ;  /* 0x000000240b257220 */ /* 0x000fe20000410000 */
[----:B------:R-:W-:Y:S02]  /*4570*/  HADD2.F32 R12, -RZ, R12.H0_H0 ;  /* 0x2000000cff0c7230 */ /* 0x000fe40000004100 */
[----:B------:R-:W-:-:S02]  /*4580*/  HADD2.F32 R14, -RZ, R14.H0_H0 ;  /* 0x2000000eff0e7230 */ /* 0x000fc40000004100 */
[----:B------:R-:W-:Y:S01]  /*4590*/  FMUL.FTZ R43, R13, R63 ;  /* 0x0000003f0d2b7220 */ /* 0x000fe20000410000 */
[----:B------:R-:W-:Y:S02]  /*45a0*/  HADD2.F32 R62, -RZ, R62.H1_H1 ;  /* 0x3000003eff3e7230 */ /* 0x000fe40000004100 */
[C---:B------:R-:W-:Y:S01]  /*45b0*/  FMUL.FTZ R36, R12.reuse, R36 ;  /* 0x000000240c247220 */ /* 0x040fe20000410000 */
[----:B------:R-:W-:Y:S01]  /*45c0*/  FFMA.FTZ R37, R12, R15, -R37 ;  /* 0x0000000f0c257223 */ /* 0x000fe20000010825 */
[C---:B------:R-:W-:Y:S02]  /*45d0*/  FMUL.FTZ R38, R14.reuse, R63 ;  /* 0x0000003f0e267220 */ /* 0x040fe40000410000 */
[----:B------:R-:W-:Y:S01]  /*45e0*/  FFMA.FTZ R36, R11, R15, R36 ;  /* 0x0000000f0b247223 */ /* 0x000fe20000010024 */
[-C--:B------:R-:W-:Y:S01]  /*45f0*/  FFMA.FTZ R43, R14, R62.reuse, -R43 ;  /* 0x0000003e0e2b7223 */ /* 0x080fe2000001082b */
[----:B------:R-:W-:Y:S01]  /*4600*/  FFMA.FTZ R38, R13, R62, R38 ;  /* 0x0000003e0d267223 */ /* 0x000fe20000010026 */
[----:B------:R-:W-:-:S02]  /*4610*/  F2FP.F16.F32.PACK_AB R13, R39, R44 ;  /* 0x0000002c270d723e */ /* 0x000fc400000000ff */
[----:B------:R-:W-:Y:S02]  /*4620*/  F2FP.F16.F32.PACK_AB R15, R45, R46 ;  /* 0x0000002e2d0f723e */ /* 0x000fe400000000ff */
[----:B------:R-:W-:Y:S02]  /*4630*/  F2FP.F16.F32.PACK_AB R12, R36, R37 ;  /* 0x00000025240c723e */ /* 0x000fe400000000ff */
[----:B------:R-:W-:-:S07]  /*4640*/  F2FP.F16.F32.PACK_AB R14, R38, R43 ;  /* 0x0000002b260e723e */ /* 0x000fce00000000ff */
.L_x_434:
[----:B------:R-:W-:Y:S05]  /*4650*/  BSYNC B1 ;  /* 0x0000000000017941 */ /* 0x000fea0003800000 */
.L_x_433:
[----:B------:R1:W-:Y:S01]  /*4660*/  ST.E.128 desc[UR42][R40.64], R12 ;  /* 0x0000000c28007985 */ /* 0x0003e2000c101d2a */
[----:B------:R-:W-:Y:S05]  /*4670*/  BRA `(.L_x_412) ;  /* 0x00000020007c7947 */ /* 0x000fea0003800000 */
.L_x_405:
        /* <DEDUP_REMOVED lines=15> */
[----:B------:R-:W-:Y:S01]  /*4770*/  IADD3 R14, P2, R66, R14, RZ ;  /* 0x0000000e420e7210 */ /* 0x000fe20007f5e0ff */
[----:B------:R-:W-:Y:S01]  /*4780*/  ULDC.64 UR4, c[0x0][0x3e8] ;  /* 0x0000fa0000047ab9 */ /* 0x000fe20000000a00 */
[----:B------:R-:W-:Y:S02]  /*4790*/  CS2R R46, SRZ ;  /* 0x00000000002e7805 */ /* 0x000fe4000001ff00 */
[----:B------:R-:W-:Y:S02]  /*47a0*/  CS2R R44, SRZ ;  /* 0x00000000002c7805 */ /* 0x000fe4000001ff00 */
[----:B------:R-:W-:Y:S02]  /*47b0*/  IADD3.X R13, R11, R85, RZ, P2, !PT ;  /* 0x000000550b0d7210 */ /* 0x000fe400017fe4ff */
[----:B------:R-:W-:Y:S02]  /*47c0*/  CS2R R58, SRZ ;  /* 0x00000000003a7805 */ /* 0x000fe4000001ff00 */
[----:B------:R-:W-:-:S02]  /*47d0*/  IADD3 R11, P2, R70, R12, RZ ;  /* 0x0000000c460b7210 */ /* 0x000fc40007f5e0ff */
[----:B------:R-:W-:-:S03]  /*47e0*/  CS2R R56, SRZ ;  /* 0x0000000000387805 */ /* 0x000fc6000001ff00 */
        /* <DEDUP_REMOVED lines=8> */
[----:B------:R-:W-:Y:S02]  /*4870*/  CS2R R40, SRZ ;  /* 0x0000000000287805 */ /* 0x000fe4000001ff00 */
[----:B------:R-:W-:Y:S02]  /*4880*/  CS2R R54, SRZ ;  /* 0x0000000000367805 */ /* 0x000fe4000001ff00 */
[----:B------:R-:W-:-:S05]  /*4890*/  CS2R R52, SRZ ;  /* 0x0000000000347805 */ /* 0x000fca000001ff00 */
[----:B------:R0:W5:Y:S04]  /*48a0*/  @!P2 LDG.E.128 R44, desc[UR42][R12.64] ;  /* 0x0000002a0c2ca981 */ /* 0x000168000c1e1d00 */
[----:B------:R0:W5:Y:S01]  /*48b0*/  @!P2 LDG.E.128 R56, desc[UR42][R14.64] ;  /* 0x0000002a0e38a981 */ /* 0x000162000c1e1d00 */
[----:B------:R-:W-:Y:S02]  /*48c0*/  ISETP.GE.AND P2, PT, R0, R98, PT ;  /* 0x000000620000720c */ /* 0x000fe40003f46270 */
[----:B------:R-:W-:Y:S02]  /*48d0*/  CS2R R38, SRZ ;  /* 0x0000000000267805 */ /* 0x000fe4000001ff00 */
[----:B------:R-:W-:Y:S02]  /*48e0*/  CS2R R36, SRZ ;  /* 0x0000000000247805 */ /* 0x000fe4000001ff00 */
[----:B------:R-:W-:-:S02]  /*48f0*/  CS2R R50, SRZ ;  /* 0x0000000000327805 */ /* 0x000fc4000001ff00 */
[----:B------:R-:W-:-:S05]  /*4900*/  CS2R R48, SRZ ;  /* 0x0000000000307805 */ /* 0x000fca000001ff00 */
[----:B------:R0:W5:Y:S04]  /*4910*/  @!P2 LDG.E.128 R40, desc[UR42][R12.64+0x20] ;  /* 0x0000202a0c28a981 */ /* 0x000168000c1e1d00 */
[----:B------:R0:W5:Y:S01]  /*4920*/  @!P2 LDG.E.128 R52, desc[UR42][R14.64+0x20] ;  /* 0x0000202a0e34a981 */ /* 0x000162000c1e1d00 */
[----:B------:R-:W-:-:S13]  /*4930*/  ISETP.GE.AND P2, PT, R3, R98, PT ;  /* 0x000000620300720c */ /* 0x000fda0003f46270 */
[----:B------:R0:W5:Y:S04]  /*4940*/  @!P2 LDG.E.128 R36, desc[UR42][R12.64+0x40] ;  /* 0x0000402a0c24a981 */ /* 0x000168000c1e1d00 */
[----:B------:R0:W5:Y:S02]  /*4950*/  @!P2 LDG.E.128 R48, desc[UR42][R14.64+0x40] ;  /* 0x0000402a0e30a981 */ /* 0x000164000c1e1d00 */
.L_x_436:
[----:B------:R-:W-:Y:S05]  /*4960*/  BSYNC B1 ;  /* 0x0000000000017941 */ /* 0x000fea0003800000 */
.L_x_435:
[----:B-----5:R-:W-:Y:S01]  /*4970*/  IMAD.MOV.U32 R11, RZ, RZ, R38 ;  /* 0x000000ffff0b7224 */ /* 0x020fe200078e0026 */
[----:B------:R-:W-:Y:S01]  /*4980*/  UISETP.NE.AND UP0, UPT, UR40, 0x3, UPT ;  /* 0x000000032800788c */ /* 0x000fe2000bf05270 */
[----:B0-----:R-:W-:Y:S02]  /*4990*/  IMAD.MOV.U32 R12, RZ, RZ, R39 ;  /* 0x000000ffff0c7224 */ /* 0x001fe400078e0027 */
[----:B------:R-:W-:Y:S02]  /*49a0*/  IMAD.MOV.U32 R13, RZ, RZ, R36 ;  /* 0x000000ffff0d7224 */ /* 0x000fe400078e0024 */
[----:B------:R-:W-:Y:S01]  /*49b0*/  IMAD.MOV.U32 R14, RZ, RZ, R43 ;  /* 0x000000ffff0e7224 */ /* 0x000fe200078e002b */
[----:B------:R-:W-:Y:S01]  /*49c0*/  PRMT R110, R11, 0x5410, R12 ;  /* 0x000054100b6e7816 */ /* 0x000fe2000000000c */
[----:B------:R-:W-:Y:S01]  /*49d0*/  IMAD.MOV.U32 R11, RZ, RZ, R37 ;  /* 0x000000ffff0b7224 */ /* 0x000fe200078e0025 */
[----:B------:R-:W-:Y:S02]  /*49e0*/  MOV R12, R42 ;  /* 0x0000002a000c7202 */ /* 0x000fe40000000f00 */
[----:B------:R-:W-:-:S02]  /*49f0*/  PRMT R116, R14, 0x7610, R116 ;  /* 0x000076100e747816 */ /* 0x000fc40000000074 */
        /* <DEDUP_REMOVED lines=15> */
[----:B------:R-:W-:-:S05]  /*4af0*/  IMAD.MOV.U32 R12, RZ, RZ, R51 ;  /* 0x000000ffff0c7224 */ /* 0x000fca00078e0033 */
[----:B------:R-:W-:Y:S01]  /*4b00*/  PRMT R112, R11, 0x5410, R12 ;  /* 0x000054100b707816 */ /* 0x000fe2000000000c */
[----:B------:R-:W-:Y:S02]  /*4b10*/  IMAD.MOV.U32 R12, RZ, RZ, R48 ;  /* 0x000000ffff0c7224 */ /* 0x000fe400078e0030 */
        /* <DEDUP_REMOVED lines=15> */
[----:B------:R-:W-:Y:S02]  /*4c10*/  MOV R11, R56 ;  /* 0x00000038000b7202 */ /* 0x000fe40000000f00 */
[----:B------:R-:W-:Y:S02]  /*4c20*/  PRMT R107, R12, 0x7610, R107 ;  /* 0x000076100c6b7816 */ /* 0x000fe4000000006b */
[----:B------:R-:W-:Y:S01]  /*4c30*/  PRMT R120, R120, 0x5410, R11 ;  /* 0x0000541078787816 */ /* 0x000fe2000000000b */
[----:B------:R-:W-:Y:S06]  /*4c40*/  @!P2 BRA `(.L_x_437) ;  /* 0x000000000004a947 */ /* 0x000fec0003800000 */
[----:B------:R-:W-:Y:S01]  /*4c50*/  BPT.TRAP 0x1 ;  /* 0x000000040000795c */ /* 0x000fe20000300000 */
.L_x_437:
[----:B------:R-:W-:Y:S01]  /*4c60*/  IMAD R31, R18, 0x8, R2 ;  /* 0x00000008121f7824 */ /* 0x000fe200078e0202 */
[----:B------:R-:W-:Y:S01]  /*4c70*/  SHF.L.U32 R80, R137, 0x1f, RZ ;  /* 0x0000001f89507819 */ /* 0x000fe200000006ff */
[----:B------:R-:W-:Y:S03]  /*4c80*/  BSSY B1, `(.L_x_438) ;  /* 0x0000003000017945 */ /* 0x000fe60003800000 */
[----:B------:R-:W0:Y:S02]  /*4c90*/  SYNCS.PHASECHK.TRANS64.TRYWAIT P4, [R31+URZ+0x2d890], R80 ;  /* 0x02d890501f0075a7 */ /* 0x000e24000808017f */
[----:B0-----:R-:W-:Y:S05]  /*4ca0*/  @!P4 BRA `(.L_x_439) ;  /* 0x0000013c00c8c947 */ /* 0x001fea0003800000 */
.L_x_664:
[----:B------:R-:W-:Y:S05]  /*4cb0*/  BSYNC B1 ;  /* 0x0000000000017941 */ /* 0x000fea0003800000 */
.L_x_438:
[----:B------:R-:W-:-:S03]  /*4cc0*/  UMOV UR4, 0xffffffff ;  /* 0xffffffff00047882 */ /* 0x000fc60000000000 */
[----:B------:R-:W-:Y:S05]  /*4cd0*/  BRA.DIV UR4, `(.L_x_440) ;  /* 0x0000013e04d07947 */ /* 0x000fea000b800000 */
[----:B------:R1:W2:Y:S04]  /*4ce0*/  SHFL.IDX PT, R83, R61, RZ, 0x1e1f ;  /* 0x001e1fff3d537589 */ /* 0x0002a800000e0000 */
[----:B------:R1:W3:Y:S02]  /*4cf0*/  SHFL.IDX PT, R82, R60, RZ, 0x1e1f ;  /* 0x001e1fff3c527589 */ /* 0x0002e400000e0000 */
.L_x_668:
[----:B------:R-:W-:Y:S05]  /*4d00*/  @P3 BRA `(.L_x_412) ;  /* 0x0000001800d83947 */ /* 0x000fea0003800000 */
[----:B------:R-:W4:Y:S01]  /*4d10*/  LDC R11, c[0x0][0x2f4] ;  /* 0x0000bd00ff0b7b82 */ /* 0x000f220000000800 */
[----:B------:R-:W-:Y:S01]  /*4d20*/  ISETP.NE.AND P3, PT, R28, RZ, PT ;  /* 0x000000ff1c00720c */ /* 0x000fe20003f65270 */
[----:B------:R-:W-:Y:S01]  /*4d30*/  BSSY B1, `(.L_x_441) ;  /* 0x0000079000017945 */ /* 0x000fe20003800000 */
[----:B----4-:R-:W-:-:S11]  /*4d40*/  IMAD.IADD R103, R11, 0x1, -R99 ;  /* 0x000000010b677824 */ /* 0x010fd600078e0a63 */
[----:B------:R-:W-:Y:S05]  /*4d50*/  @!P3 BRA `(.L_x_442) ;  /* 0x0000000400d8b947 */ /* 0x000fea0003800000 */
[----:B------:R-:W-:Y:S01]  /*4d60*/  SEL R12, R99, R103, !P0 ;  /* 0x00000067630c7207 */ /* 0x000fe20004000000 */
[----:B------:R-:W-:Y:S01]  /*4d70*/  BSSY B2, `(.L_x_443) ;  /* 0x000006e000027945 */ /* 0x000fe20003800000 */
[----:B------:R-:W-:Y:S02]  /*4d80*/  ISETP.GE.AND P3, PT, R16, R98, PT ;  /* 0x000000621000720c */ /* 0x000fe40003f66270 */
[----:B------:R-:W-:-:S04]  /*4d90*/  SHF.R.S32.HI R13, RZ, 0x1f, R12 ;  /* 0x0000001fff0d7819 */ /* 0x000fc8000001140c */
[----:B------:R-:W-:-:S04]  /*4da0*/  LEA.HI R13, R13, R12, RZ, 0x4 ;  /* 0x0000000c0d0d7211 */ /* 0x000fc800078f20ff */
[----:B------:R-:W-:-:S04]  /*4db0*/  SHF.R.S32.HI R13, RZ, 0x4, R13 ;  /* 0x00000004ff0d7819 */ /* 0x000fc8000001140d */
[----:B------:R-:W-:-:S04]  /*4dc0*/  LEA.HI.SX32 R104, R73, R13, 0x1d ;  /* 0x0000000d49687211 */ /* 0x000fc800078feaff */
[----:B------:R-:W-:-:S04]  /*4dd0*/  SHF.R.S32.HI R12, RZ, 0x1f, R104 ;  /* 0x0000001fff0c7819 */ /* 0x000fc80000011468 */
[----:B------:R-:W-:Y:S01]  /*4de0*/  LEA.HI R12, R12, R104, RZ, 0x2 ;  /* 0x000000680c0c7211 */ /* 0x000fe200078f10ff */
[----:B------:R-:W-:-:S04]  /*4df0*/  IMAD.SHL.U32 R104, R104, 0x8, RZ ;  /* 0x0000000868687824 */ /* 0x000fc800078e00ff */
[----:B------:R-:W-:Y:S01]  /*4e00*/  IMAD.SHL.U32 R12, R12, 0x400, RZ ;  /* 0x000004000c0c7824 */ /* 0x000fe200078e00ff */
[----:B------:R-:W-:-:S04]  /*4e10*/  LOP3.LUT R13, R143, 0x18, R104, 0xf8, !PT ;  /* 0x000000188f0d7812 */ /* 0x000fc800078ef868 */
[----:B------:R-:W-:Y:S02]  /*4e20*/  LOP3.LUT R13, R13, R144, RZ, 0x3c, !PT ;  /* 0x000000900d0d7212 */ /* 0x000fe400078e3cff */
[----:B------:R-:W-:-:S04]  /*4e30*/  LOP3.LUT R12, R12, 0x7ffff000, RZ, 0xc0, !PT ;  /* 0x7ffff0000c0c7812 */ /* 0x000fc800078ec0ff */
[----:B------:R-:W-:-:S05]  /*4e40*/  IADD3 R12, R13, R12, R145 ;  /* 0x0000000c0d0c7210 */ /* 0x000fca0007ffe091 */
[C---:B-1----:R-:W-:Y:S02]  /*4e50*/  IMAD R60, R18.reuse, 0x3000, R12 ;  /* 0x00003000123c7824 */ /* 0x042fe400078e020c */
[----:B------:R-:W-:Y:S02]  /*4e60*/  IMAD R12, R18, 0x3000, R96 ;  /* 0x00003000120c7824 */ /* 0x000fe400078e0260 */
[----:B------:R-:W-:-:S03]  /*4e70*/  IMAD R60, R60, 0x2, R2 ;  /* 0x000000023c3c7824 */ /* 0x000fc600078e0202 */
[----:B------:R-:W-:-:S03]  /*4e80*/  LEA R12, R12, R2, 0x1 ;  /* 0x000000020c0c7211 */ /* 0x000fc600078e08ff */
[----:B------:R-:W1:Y:S04]  /*4e90*/  LDS.128 R60, [R60+0x15400] ;  /* 0x015400003c3c7984 */ /* 0x000e680000000c00 */
[----:B------:R-:W4:Y:S01]  /*4ea0*/  LDS.128 R12, [R12+0x15400] ;  /* 0x015400000c0c7984 */ /* 0x000f220000000c00 */
[----:B------:R-:W-:Y:S05]  /*4eb0*/  @P3 BRA `(.L_x_444) ;  /* 0x0000000400643947 */ /* 0x000fea0003800000 */
[----:B-1----:R-:W-:Y:S01]  /*4ec0*/  IMAD.MOV.U32 R106, RZ, RZ, R61 ;  /* 0x000000ffff6a7224 */ /* 0x002fe200078e003d */
[----:B------:R-:W-:Y:S01]  /*4ed0*/  SHF.R.U64 R44, R44, 0x10, R45 ;  /* 0x000000102c2c7819 */ /* 0x000fe2000000122d */
[----:B----4-:R-:W-:Y:S01]  /*4ee0*/  IMAD.MOV.U32 R105, RZ, RZ, R13 ;  /* 0x000000ffff697224 */ /* 0x010fe200078e000d */
[----:B------:R-:W-:Y:S01]  /*4ef0*/  SHF.R.U32.HI R45, RZ, 0x10, R45 ;  /* 0x00000010ff2d7819 */ /* 0x000fe2000001162d */
[----:B------:R-:W-:Y:S01]  /*4f00*/  HADD2.F32 R107, -RZ, R107.H0_H0 ;  /* 0x2000006bff6b7230 */ /* 0x000fe20000004100 */
[----:B------:R-:W-:Y:S01]  /*4f10*/  SHF.R.U64 R46, R46, 0x10, R47 ;  /* 0x000000102e2e7819 */ /* 0x000fe2000000122f */
[----:B------:R-:W-:Y:S02]  /*4f20*/  HADD2.F32 R13, -RZ, R106.H0_H0 ;  /* 0x2000006aff0d7230 */ /* 0x000fe40000004100 */
[----:B------:R-:W-:Y:S02]  /*4f30*/  HADD2.F32 R109, -RZ, R105.H0_H0 ;  /* 0x20000069ff6d7230 */ /* 0x000fe40000004100 */
[----:B------:R-:W-:-:S02]  /*4f40*/  HADD2.F32 R108, -RZ, R108.H0_H0 ;  /* 0x2000006cff6c7230 */ /* 0x000fc40000004100 */
[-C--:B------:R-:W-:Y:S01]  /*4f50*/  FMUL.FTZ R61, R13, R107.reuse ;  /* 0x0000006b0d3d7220 */ /* 0x080fe20000410000 */
[----:B------:R-:W-:Y:S02]  /*4f60*/  HADD2.F32 R106, -RZ, R106.H1_H1 ;  /* 0x3000006aff6a7230 */ /* 0x000fe40000004100 */
[C---:B------:R-:W-:Y:S01]  /*4f70*/  FMUL.FTZ R107, R109.reuse, R107 ;  /* 0x0000006b6d6b7220 */ /* 0x040fe20000410000 */
[----:B------:R-:W-:Y:S02]  /*4f80*/  HADD2.F32 R45, -RZ, R45.H0_H0 ;  /* 0x2000002dff2d7230 */ /* 0x000fe40000004100 */
[-C--:B------:R-:W-:Y:S01]  /*4f90*/  FFMA.FTZ R61, R109, R108.reuse, -R61 ;  /* 0x0000006c6d3d7223 */ /* 0x080fe2000001083d */
[----:B------:R-:W-:Y:S02]  /*4fa0*/  HADD2.F32 R44, -RZ, R44.H0_H0 ;  /* 0x2000002cff2c7230 */ /* 0x000fe40000004100 */
[----:B------:R-:W-:Y:S01]  /*4fb0*/  FFMA.FTZ R13, R13, R108, R107 ;  /* 0x0000006c0d0d7223 */ /* 0x000fe2000001006b */
[--C-:B------:R-:W-:Y:S01]  /*4fc0*/  SHF.R.U32.HI R107, RZ, 0x10, R57.reuse ;  /* 0x00000010ff6b7819 */ /* 0x100fe20000011639 */
[----:B------:R-:W-:Y:S01]  /*4fd0*/  HADD2.F32 R108, -RZ, R120.H0_H0 ;  /* 0x20000078ff6c7230 */ /* 0x000fe20000004100 */
[----:B------:R-:W-:Y:S01]  /*4fe0*/  SHF.R.U64 R57, R56, 0x10, R57 ;  /* 0x0000001038397819 */ /* 0x000fe20000001239 */
[----:B------:R-:W-:-:S02]  /*4ff0*/  HADD2.F32 R56, -RZ, R105.H1_H1 ;  /* 0x30000069ff387230 */ /* 0x000fc40000004100 */
[----:B------:R-:W-:Y:S02]  /*5000*/  HADD2.F32 R107, -RZ, R107.H0_H0 ;  /* 0x2000006bff6b7230 */ /* 0x000fe40000004100 */
[----:B------:R-:W-:Y:S02]  /*5010*/  HADD2.F32 R57, -RZ, R57.H0_H0 ;  /* 0x20000039ff397230 */ /* 0x000fe40000004100 */
[----:B------:R-:W-:Y:S02]  /*5020*/  HADD2.F32 R46, -RZ, R46.H0_H0 ;  /* 0x2000002eff2e7230 */ /* 0x000fe40000004100 */
[-C--:B------:R-:W-:Y:S01]  /*5030*/  FMUL.FTZ R105, R106, R107.reuse ;  /* 0x0000006b6a697220 */ /* 0x080fe20000410000 */
[----:B------:R-:W-:-:S03]  /*5040*/  FMUL.FTZ R107, R56, R107 ;  /* 0x0000006b386b7220 */ /* 0x000fc60000410000 */
[-C--:B------:R-:W-:Y:S01]  /*5050*/  FFMA.FTZ R56, R56, R45.reuse, -R105 ;  /* 0x0000002d38387223 */ /* 0x080fe20000010869 */
[----:B------:R-:W-:Y:S02]  /*5060*/  HADD2.F32 R105, -RZ, R63.H0_H0 ;  /* 0x2000003fff697230 */ /* 0x000fe40000004100 */
[----:B------:R-:W-:Y:S01]  /*5070*/  FFMA.FTZ R45, R106, R45, R107 ;  /* 0x0000002d6a2d7223 */ /* 0x000fe2000001006b */
[----:B------:R-:W-:Y:S02]  /*5080*/  HADD2.F32 R106, -RZ, R118.H1_H1 ;  /* 0x30000076ff6a7230 */ /* 0x000fe40000004100 */
[--C-:B------:R-:W-:Y:S02]  /*5090*/  HADD2.F32 R107, -RZ, R15.reuse.H0_H0 ;  /* 0x2000000fff6b7230 */ /* 0x100fe40000004100 */
[----:B------:R-:W-:Y:S01]  /*50a0*/  FMUL.FTZ R109, R105, R108 ;  /* 0x0000006c696d7220 */ /* 0x000fe20000410000 */
[----:B------:R-:W-:Y:S01]  /*50b0*/  HADD2.F32 R15, -RZ, R15.H1_H1 ;  /* 0x3000000fff0f7230 */ /* 0x000fe20000004100 */
[----:B------:R-:W-:-:S02]  /*50c0*/  F2FP.F16.F32.PACK_AB R56, R56, R61 ;  /* 0x0000003d3838723e */ /* 0x000fc400000000ff */
[C---:B------:R-:W-:Y:S01]  /*50d0*/  FFMA.FTZ R109, R107.reuse, R106, -R109 ;  /* 0x0000006a6b6d7223 */ /* 0x040fe2000001086d */
[----:B------:R-:W-:Y:S01]  /*50e0*/  FMUL.FTZ R107, R107, R108 ;  /* 0x0000006c6b6b7220 */ /* 0x000fe20000410000 */
[----:B------:R-:W-:Y:S01]  /*50f0*/  HADD2.F32 R108, -RZ, R120.H1_H1 ;  /* 0x30000078ff6c7230 */ /* 0x000fe20000004100 */
[----:B------:R-:W-:Y:S01]  /*5100*/  F2FP.F16.F32.PACK_AB R45, R45, R13 ;  /* 0x0000000d2d2d723e */ /* 0x000fe200000000ff */
[----:B------:R-:W-:Y:S02]  /*5110*/  IMAD.MOV.U32 R13, RZ, RZ, R56 ;  /* 0x000000ffff0d7224 */ /* 0x000fe400078e0038 */
[----:B------:R-:W-:Y:S01]  /*5120*/  FFMA.FTZ R107, R105, R106, R107 ;  /* 0x0000006a696b7223 */ /* 0x000fe2000001006b */
[----:B------:R-:W-:Y:S02]  /*5130*/  SHF.R.U32.HI R105, RZ, 0x10, R47 ;  /* 0x00000010ff697819 */ /* 0x000fe4000001162f */
[--C-:B------:R-:W-:Y:S01]  /*5140*/  SHF.R.U64 R47, R58, 0x10, R59.reuse ;  /* 0x000000103a2f7819 */ /* 0x100fe2000000123b */
[----:B------:R-:W-:Y:S01]  /*5150*/  HADD2.F32 R58, -RZ, R63.H1_H1 ;  /* 0x3000003fff3a7230 */ /* 0x000fe20000004100 */
[----:B------:R-:W-:Y:S01]  /*5160*/  SHF.R.U32.HI R59, RZ, 0x10, R59 ;  /* 0x00000010ff3b7819 */ /* 0x000fe2000001163b */
[----:B------:R-:W-:Y:S01]  /*5170*/  HADD2.F32 R105, -RZ, R105.H0_H0 ;  /* 0x20000069ff697230 */ /* 0x000fe20000004100 */
[----:B------:R-:W-:Y:S01]  /*5180*/  MOV R61, R45 ;  /* 0x0000002d003d7202 */ /* 0x000fe20000000f00 */
[----:B------:R-:W-:-:S02]  /*5190*/  HADD2.F32 R47, -RZ, R47.H0_H0 ;  /* 0x2000002fff2f7230 */ /* 0x000fc40000004100 */
[----:B------:R-:W-:-:S05]  /*51a0*/  HADD2.F32 R59, -RZ, R59.H0_H0 ;  /* 0x2000003bff3b7230 */ /* 0x000fca0000004100 */
[----:B------:R-:W-:-:S04]  /*51b0*/  FMUL.FTZ R63, R58, R59 ;  /* 0x0000003b3a3f7220 */ /* 0x000fc80000410000 */
[C---:B------:R-:W-:Y:S01]  /*51c0*/  FFMA.FTZ R63, R15.reuse, R105, -R63 ;  /* 0x000000690f3f7223 */ /* 0x040fe2000001083f */
[----:B------:R-:W-:Y:S01]  /*51d0*/  FMUL.FTZ R15, R15, R59 ;  /* 0x0000003b0f0f7220 */ /* 0x000fe20000410000 */
[----:B------:R-:W-:-:S03]  /*51e0*/  HADD2.F32 R59, -RZ, R119.H0_H0 ;  /* 0x20000077ff3b7230 */ /* 0x000fc60000004100 */
[----:B------:R-:W-:Y:S01]  /*51f0*/  FFMA.FTZ R15, R58, R105, R15 ;  /* 0x000000693a0f7223 */ /* 0x000fe2000001000f */
[----:B------:R-:W-:Y:S01]  /*5200*/  HADD2.F32 R58, -RZ, R60.H0_H0 ;  /* 0x2000003cff3a7230 */ /* 0x000fe20000004100 */
[----:B------:R-:W-:Y:S01]  /*5210*/  F2FP.F16.F32.PACK_AB R63, R63, R109 ;  /* 0x0000006d3f3f723e */ /* 0x000fe200000000ff */
[----:B------:R-:W-:Y:S02]  /*5220*/  HADD2.F32 R105, -RZ, R12.H0_H0 ;  /* 0x2000000cff697230 */ /* 0x000fe40000004100 */
[----:B------:R-:W-:Y:S02]  /*5230*/  HADD2.F32 R60, -RZ, R60.H1_H1 ;  /* 0x3000003cff3c7230 */ /* 0x000fe40000004100 */
[-C--:B------:R-:W-:Y:S01]  /*5240*/  FMUL.FTZ R106, R58, R108.reuse ;  /* 0x0000006c3a6a7220 */ /* 0x080fe20000410000 */
[----:B------:R-:W-:Y:S02]  /*5250*/  HADD2.F32 R12, -RZ, R12.H1_H1 ;  /* 0x3000000cff0c7230 */ /* 0x000fe40000004100 */
[----:B------:R-:W-:Y:S01]  /*5260*/  FMUL.FTZ R108, R105, R108 ;  /* 0x0000006c696c7220 */ /* 0x000fe20000410000 */
[----:B------:R-:W-:Y:S01]  /*5270*/  F2FP.F16.F32.PACK_AB R107, R15, R107 ;  /* 0x0000006b0f6b723e */ /* 0x000fe200000000ff */
[----:B------:R-:W-:Y:S01]  /*5280*/  FFMA.FTZ R106, R105, R59, -R106 ;  /* 0x0000003b696a7223 */ /* 0x000fe2000001086a */
[----:B------:R-:W-:-:S02]  /*5290*/  HADD2.F32 R105, -RZ, R119.H1_H1 ;  /* 0x30000077ff697230 */ /* 0x000fc40000004100 */
[----:B------:R-:W-:Y:S01]  /*52a0*/  FFMA.FTZ R108, R58, R59, R108 ;  /* 0x0000003b3a6c7223 */ /* 0x000fe2000001006c */
[-C--:B------:R-:W-:Y:S01]  /*52b0*/  FMUL.FTZ R58, R60, R57.reuse ;  /* 0x000000393c3a7220 */ /* 0x080fe20000410000 */
[C---:B------:R-:W-:Y:S01]  /*52c0*/  FMUL.FTZ R57, R12.reuse, R57 ;  /* 0x000000390c397220 */ /* 0x040fe20000410000 */
[----:B------:R-:W-:Y:S02]  /*52d0*/  HADD2.F32 R59, -RZ, R14.H0_H0 ;  /* 0x2000000eff3b7230 */ /* 0x000fe40000004100 */
[-C--:B------:R-:W-:Y:S01]  /*52e0*/  FFMA.FTZ R12, R12, R44.reuse, -R58 ;  /* 0x0000002c0c0c7223 */ /* 0x080fe2000001083a */
[----:B------:R-:W-:Y:S01]  /*52f0*/  FFMA.FTZ R44, R60, R44, R57 ;  /* 0x0000002c3c2c7223 */ /* 0x000fe20000010039 */
[----:B------:R-:W-:Y:S02]  /*5300*/  HADD2.F32 R57, -RZ, R62.H0_H0 ;  /* 0x2000003eff397230 */ /* 0x000fe40000004100 */
[----:B------:R-:W-:Y:S01]  /*5310*/  HADD2.F32 R58, -RZ, R118.H0_H0 ;  /* 0x20000076ff3a7230 */ /* 0x000fe20000004100 */
[----:B------:R-:W-:Y:S01]  /*5320*/  F2FP.F16.F32.PACK_AB R12, R12, R106 ;  /* 0x0000006a0c0c723e */ /* 0x000fe200000000ff */
[----:B------:R-:W-:-:S02]  /*5330*/  HADD2.F32 R62, -RZ, R62.H1_H1 ;  /* 0x3000003eff3e7230 */ /* 0x000fc40000004100 */
[-C--:B------:R-:W-:Y:S01]  /*5340*/  FMUL.FTZ R60, R57, R105.reuse ;  /* 0x00000069393c7220 */ /* 0x080fe20000410000 */
[C---:B------:R-:W-:Y:S01]  /*5350*/  FMUL.FTZ R105, R59.reuse, R105 ;  /* 0x000000693b697220 */ /* 0x040fe20000410000 */
[----:B------:R-:W-:Y:S01]  /*5360*/  HADD2.F32 R14, -RZ, R14.H1_H1 ;  /* 0x3000000eff0e7230 */ /* 0x000fe20000004100 */
[----:B------:R-:W-:Y:S01]  /*5370*/  F2FP.F16.F32.PACK_AB R44, R44, R108 ;  /* 0x0000006c2c2c723e */ /* 0x000fe200000000ff */
[-C--:B------:R-:W-:Y:S01]  /*5380*/  FFMA.FTZ R60, R59, R58.reuse, -R60 ;  /* 0x0000003a3b3c7223 */ /* 0x080fe2000001083c */
[----:B------:R-:W-:Y:S01]  /*5390*/  FFMA.FTZ R105, R57, R58, R105 ;  /* 0x0000003a39697223 */ /* 0x000fe20000010069 */
[-C--:B------:R-:W-:Y:S01]  /*53a0*/  FMUL.FTZ R57, R62, R47.reuse ;  /* 0x0000002f3e397220 */ /* 0x080fe20000410000 */
[C---:B------:R-:W-:Y:S01]  /*53b0*/  FMUL.FTZ R47, R14.reuse, R47 ;  /* 0x0000002f0e2f7220 */ /* 0x040fe20000410000 */
[----:B------:R-:W-:Y:S02]  /*53c0*/  IMAD.MOV.U32 R15, RZ, RZ, R63 ;  /* 0x000000ffff0f7224 */ /* 0x000fe400078e003f */
[-C--:B------:R-:W-:Y:S01]  /*53d0*/  FFMA.FTZ R57, R14, R46.reuse, -R57 ;  /* 0x0000002e0e397223 */ /* 0x080fe20000010839 */
[----:B------:R-:W-:Y:S01]  /*53e0*/  FFMA.FTZ R47, R62, R46, R47 ;  /* 0x0000002e3e2f7223 */ /* 0x000fe2000001002f */
[----:B------:R-:W-:-:S03]  /*53f0*/  IMAD.MOV.U32 R63, RZ, RZ, R107 ;  /* 0x000000ffff3f7224 */ /* 0x000fc600078e006b */
[----:B------:R-:W-:Y:S01]  /*5400*/  F2FP.F16.F32.PACK_AB R57, R57, R60 ;  /* 0x0000003c3939723e */ /* 0x000fe200000000ff */
[----:B------:R-:W-:Y:S01]  /*5410*/  IMAD.MOV.U32 R60, RZ, RZ, R44 ;  /* 0x000000ffff3c7224 */ /* 0x000fe200078e002c */
[----:B------:R-:W-:-:S03]  /*5420*/  F2FP.F16.F32.PACK_AB R47, R47, R105 ;  /* 0x000000692f2f723e */ /* 0x000fc600000000ff */
[----:B------:R-:W-:Y:S02]  /*5430*/  IMAD.MOV.U32 R14, RZ, RZ, R57 ;  /* 0x000000ffff0e7224 */ /* 0x000fe400078e0039 */
[----:B------:R-:W-:-:S07]  /*5440*/  IMAD.MOV.U32 R62, RZ, RZ, R47 ;  /* 0x000000ffff3e7224 */ /* 0x000fce00078e002f */
.L_x_444:
[----:B------:R-:W-:Y:S05]  /*5450*/  BSYNC B2 ;  /* 0x0000000000027941 */ /* 0x000fea0003800000 */
.L_x_443:
[----:B---3--:R-:W-:-:S04]  /*5460*/  LEA R44, P3, R9, R82, 0x1 ;  /* 0x00000052092c7211 */ /* 0x008fc800078608ff */
[----:B--2---:R-:W-:Y:S02]  /*5470*/  LEA.HI.X R45, R9, R83, R93, 0x1, P3 ;  /* 0x00000053092d7211 */ /* 0x004fe400018f0c5d */
[----:B------:R-:W-:-:S03]  /*5480*/  ISETP.GE.AND P3, PT, R104, R11, PT ;  /* 0x0000000b6800720c */ /* 0x000fc60003f66270 */
[----:B----4-:R2:W-:Y:S10]  /*5490*/  ST.E.128 desc[UR42][R44.64], R12 ;  /* 0x0000000c2c007985 */ /* 0x0105f4000c101d2a */
[----:B--2---:R-:W-:-:S05]  /*54a0*/  @!P3 IMAD.WIDE R12, R104, 0x2, R82 ;  /* 0x00000002680cb825 */ /* 0x004fca00078e0252 */
[----:B-1----:R4:W-:Y:S02]  /*54b0*/  @!P3 ST.E.128 desc[UR42][R12.64], R60 ;  /* 0x0000003c0c00b985 */ /* 0x0029e4000c101d2a */
.L_x_442:
[----:B------:R-:W-:Y:S05]  /*54c0*/  BSYNC B1 ;  /* 0x0000000000017941 */ /* 0x000fea0003800000 */
.L_x_441:
[----:B------:R-:W-:Y:S01]  /*54d0*/  ISETP.NE.AND P3, PT, R29, RZ, PT ;  /* 0x000000ff1d00720c */ /* 0x000fe20003f65270 */
[----:B------:R-:W-:-:S12]  /*54e0*/  BSSY B1, `(.L_x_445) ;  /* 0x0000078000017945 */ /* 0x000fd80003800000 */
[----:B------:R-:W-:Y:S05]  /*54f0*/  @!P3 BRA `(.L_x_446) ;  /* 0x0000000400d8b947 */ /* 0x000fea0003800000 */
[----:B------:R-:W-:Y:S01]  /*5500*/  LOP3.LUT P4, RZ, R23, 0x1, RZ, 0xc0, !PT ;  /* 0x0000000117ff7812 */ /* 0x000fe2000788c0ff */
[----:B------:R-:W-:Y:S01]  /*5510*/  BSSY B2, `(.L_x_447) ;  /* 0x000006e000027945 */ /* 0x000fe20003800000 */
[----:B------:R-:W-:Y:S02]  /*5520*/  ISETP.GE.AND P3, PT, R0, R98, PT ;  /* 0x000000620000720c */ /* 0x000fe40003f66270 */
[----:B----4-:R-:W-:-:S04]  /*5530*/  SEL R12, R99, R103, !P4 ;  /* 0x00000067630c7207 */ /* 0x010fc80006000000 */
[----:B------:R-:W-:-:S04]  /*5540*/  SHF.R.S32.HI R13, RZ, 0x1f, R12 ;  /* 0x0000001fff0d7819 */ /* 0x000fc8000001140c */
[----:B------:R-:W-:-:S04]  /*5550*/  LEA.HI R13, R13, R12, RZ, 0x4 ;  /* 0x0000000c0d0d7211 */ /* 0x000fc800078f20ff */
[----:B------:R-:W-:-:S04]  /*5560*/  SHF.R.S32.HI R13, RZ, 0x4, R13 ;  /* 0x00000004ff0d7819 */ /* 0x000fc8000001140d */
[----:B------:R-:W-:-:S04]  /*5570*/  LEA.HI.SX32 R56, R72, R13, 0x1d ;  /* 0x0000000d48387211 */ /* 0x000fc800078feaff */
[----:B------:R-:W-:-:S04]  /*5580*/  SHF.R.S32.HI R12, RZ, 0x1f, R56 ;  /* 0x0000001fff0c7819 */ /* 0x000fc80000011438 */
[----:B------:R-:W-:Y:S02]  /*5590*/  LEA.HI R12, R12, R56, RZ, 0x2 ;  /* 0x000000380c0c7211 */ /* 0x000fe400078f10ff */
[----:B------:R-:W-:-:S03]  /*55a0*/  SHF.L.U32 R56, R56, 0x3, RZ ;  /* 0x0000000338387819 */ /* 0x000fc600000006ff */
[----:B------:R-:W-:Y:S01]  /*55b0*/  IMAD.SHL.U32 R12, R12, 0x400, RZ ;  /* 0x000004000c0c7824 */ /* 0x000fe200078e00ff */
[----:B------:R-:W-:-:S04]  /*55c0*/  LOP3.LUT R13, R143, 0x18, R56, 0xf8, !PT ;  /* 0x000000188f0d7812 */ /* 0x000fc800078ef838 */
[----:B------:R-:W-:Y:S02]  /*55d0*/  LOP3.LUT R13, R13, R144, RZ, 0x3c, !PT ;  /* 0x000000900d0d7212 */ /* 0x000fe400078e3cff */
[----:B------:R-:W-:-:S04]  /*55e0*/  LOP3.LUT R12, R12, 0x7ffff000, RZ, 0xc0, !PT ;  /* 0x7ffff0000c0c7812 */ /* 0x000fc800078ec0ff */
[----:B------:R-:W-:-:S05]  /*55f0*/  IADD3 R12, R13, R12, R145 ;  /* 0x0000000c0d0c7210 */ /* 0x000fca0007ffe091 */
[C---:B------:R-:W-:Y:S02]  /*5600*/  IMAD R44, R18.reuse, 0x3000, R12 ;  /* 0x00003000122c7824 */ /* 0x040fe400078e020c */
[----:B------:R-:W-:Y:S02]  /*5610*/  IMAD R12, R18, 0x3000, R95 ;  /* 0x00003000120c7824 */ /* 0x000fe400078e025f */
[--C-:B------:R-:W-:Y:S02]  /*5620*/  IMAD R44, R44, 0x2, R2.reuse ;  /* 0x000000022c2c7824 */ /* 0x100fe400078e0202 */
[----:B------:R-:W-:-:S04]  /*5630*/  IMAD R12, R12, 0x2, R2 ;  /* 0x000000020c0c7824 */ /* 0x000fc800078e0202 */
[----:B------:R-:W4:Y:S04]  /*5640*/  LDS.128 R44, [R44+0x15400] ;  /* 0x015400002c2c7984 */ /* 0x000f280000000c00 */
[----:B------:R-:W0:Y:S01]  /*5650*/  LDS.128 R12, [R12+0x15400] ;  /* 0x015400000c0c7984 */ /* 0x000e220000000c00 */
[----:B------:R-:W-:Y:S05]  /*5660*/  @P3 BRA `(.L_x_448) ;  /* 0x0000000400603947 */ /* 0x000fea0003800000 */
[----:B----4-:R-:W-:Y:S01]  /*5670*/  IMAD.MOV.U32 R58, RZ, RZ, R45 ;  /* 0x000000ffff3a7224 */ /* 0x010fe200078e002d */
[----:B0-----:R-:W-:Y:S01]  /*5680*/  MOV R57, R13 ;  /* 0x0000000d00397202 */ /* 0x001fe20000000f00 */
[--C-:B------:R-:W-:Y:S01]  /*5690*/  HADD2.F32 R59, -RZ, R117.reuse.H1_H1 ;  /* 0x30000075ff3b7230 */ /* 0x100fe20000004100 */
[--C-:B------:R-:W-:Y:S01]  /*56a0*/  SHF.R.U64 R40, R40, 0x10, R41.reuse ;  /* 0x0000001028287819 */ /* 0x100fe20000001229 */
[----:B-1----:R-:W-:Y:S01]  /*56b0*/  HADD2.F32 R60, -RZ, R117.H0_H0 ;  /* 0x20000075ff3c7230 */ /* 0x002fe20000004100 */
[----:B------:R-:W-:Y:S01]  /*56c0*/  SHF.R.U32.HI R41, RZ, 0x10, R41 ;  /* 0x00000010ff297819 */ /* 0x000fe20000011629 */
[--C-:B------:R-:W-:Y:S01]  /*56d0*/  HADD2.F32 R13, -RZ, R58.reuse.H0_H0 ;  /* 0x2000003aff0d7230 */ /* 0x100fe20000004100 */
[----:B------:R-:W-:Y:S01]  /*56e0*/  SHF.R.U64 R42, R42, 0x10, R43 ;  /* 0x000000102a2a7819 */ /* 0x000fe2000000122b */
[----:B------:R-:W-:Y:S02]  /*56f0*/  HADD2.F32 R61, -RZ, R57.H0_H0 ;  /* 0x20000039ff3d7230 */ /* 0x000fe40000004100 */
[----:B------:R-:W-:-:S02]  /*5700*/  HADD2.F32 R58, -RZ, R58.H1_H1 ;  /* 0x3000003aff3a7230 */ /* 0x000fc40000004100 */
[-C--:B------:R-:W-:Y:S01]  /*5710*/  FMUL.FTZ R45, R13, R59.reuse ;  /* 0x0000003b0d2d7220 */ /* 0x080fe20000410000 */
[----:B------:R-:W-:Y:S02]  /*5720*/  HADD2.F32 R41, -RZ, R41.H0_H0 ;  /* 0x20000029ff297230 */ /* 0x000fe40000004100 */
[C---:B------:R-:W-:Y:S01]  /*5730*/  FMUL.FTZ R59, R61.reuse, R59 ;  /* 0x0000003b3d3b7220 */ /* 0x040fe20000410000 */
[----:B------:R-:W-:Y:S02]  /*5740*/  HADD2.F32 R40, -RZ, R40.H0_H0 ;  /* 0x20000028ff287230 */ /* 0x000fe40000004100 */
[-C--:B------:R-:W-:Y:S01]  /*5750*/  FFMA.FTZ R45, R61, R60.reuse, -R45 ;  /* 0x0000003c3d2d7223 */ /* 0x080fe2000001082d */
[----:B------:R-:W-:Y:S02]  /*5760*/  HADD2.F32 R42, -RZ, R42.H0_H0 ;  /* 0x2000002aff2a7230 */ /* 0x000fe40000004100 */
[----:B------:R-:W-:Y:S01]  /*5770*/  FFMA.FTZ R13, R13, R60, R59 ;  /* 0x0000003c0d0d7223 */ /* 0x000fe2000001003b */
[--C-:B------:R-:W-:Y:S01]  /*5780*/  SHF.R.U32.HI R59, RZ, 0x10, R53.reuse ;  /* 0x00000010ff3b7819 */ /* 0x100fe20000011635 */
[----:B------:R-:W-:Y:S01]  /*5790*/  HADD2.F32 R60, -RZ, R116.H1_H1 ;  /* 0x30000074ff3c7230 */ /* 0x000fe20000004100 */
[----:B------:R-:W-:Y:S01]  /*57a0*/  SHF.R.U64 R53, R52, 0x10, R53 ;  /* 0x0000001034357819 */ /* 0x000fe20000001235 */
[----:B------:R-:W-:-:S02]  /*57b0*/  HADD2.F32 R52, -RZ, R57.H1_H1 ;  /* 0x30000039ff347230 */ /* 0x000fc40000004100 */
[----:B------:R-:W-:Y:S02]  /*57c0*/  HADD2.F32 R59, -RZ, R59.H0_H0 ;  /* 0x2000003bff3b7230 */ /* 0x000fe40000004100 */
[----:B------:R-:W-:-:S03]  /*57d0*/  HADD2.F32 R53, -RZ, R53.H0_H0 ;  /* 0x20000035ff357230 */ /* 0x000fc60000004100 */
[-C--:B------:R-:W-:Y:S01]  /*57e0*/  FMUL.FTZ R57, R58, R59.reuse ;  /* 0x0000003b3a397220 */ /* 0x080fe20000410000 */
[----:B------:R-:W-:-:S03]  /*57f0*/  FMUL.FTZ R59, R52, R59 ;  /* 0x0000003b343b7220 */ /* 0x000fc60000410000 */
[-C--:B------:R-:W-:Y:S01]  /*5800*/  FFMA.FTZ R52, R52, R41.reuse, -R57 ;  /* 0x0000002934347223 */ /* 0x080fe20000010839 */
[----:B------:R-:W-:Y:S02]  /*5810*/  HADD2.F32 R57, -RZ, R47.H0_H0 ;  /* 0x2000002fff397230 */ /* 0x000fe40000004100 */
[----:B------:R-:W-:Y:S01]  /*5820*/  FFMA.FTZ R41, R58, R41, R59 ;  /* 0x000000293a297223 */ /* 0x000fe2000001003b */
[----:B------:R-:W-:Y:S02]  /*5830*/  HADD2.F32 R58, -RZ, R116.H0_H0 ;  /* 0x20000074ff3a7230 */ /* 0x000fe40000004100 */
[--C-:B------:R-:W-:Y:S02]  /*5840*/  HADD2.F32 R59, -RZ, R15.reuse.H0_H0 ;  /* 0x2000000fff3b7230 */ /* 0x100fe40000004100 */
[----:B------:R-:W-:Y:S01]  /*5850*/  FMUL.FTZ R61, R57, R60 ;  /* 0x0000003c393d7220 */ /* 0x000fe20000410000 */
[----:B------:R-:W-:Y:S01]  /*5860*/  HADD2.F32 R15, -RZ, R15.H1_H1 ;  /* 0x3000000fff0f7230 */ /* 0x000fe20000004100 */
[----:B------:R-:W-:-:S02]  /*5870*/  F2FP.F16.F32.PACK_AB R45, R52, R45 ;  /* 0x0000002d342d723e */ /* 0x000fc400000000ff */
[C---:B------:R-:W-:Y:S01]  /*5880*/  FFMA.FTZ R61, R59.reuse, R58, -R61 ;  /* 0x0000003a3b3d7223 */ /* 0x040fe2000001083d */
[----:B------:R-:W-:Y:S01]  /*5890*/  FMUL.FTZ R59, R59, R60 ;  /* 0x0000003c3b3b7220 */ /* 0x000fe20000410000 */
[----:B------:R-:W-:Y:S01]  /*58a0*/  F2FP.F16.F32.PACK_AB R41, R41, R13 ;  /* 0x0000000d2929723e */ /* 0x000fe200000000ff */
[----:B------:R-:W-:Y:S02]  /*58b0*/  IMAD.MOV.U32 R13, RZ, RZ, R45 ;  /* 0x000000ffff0d7224 */ /* 0x000fe400078e002d */
[----:B------:R-:W-:Y:S01]  /*58c0*/  FFMA.FTZ R59, R57, R58, R59 ;  /* 0x0000003a393b7223 */ /* 0x000fe2000001003b */
[----:B------:R-:W-:Y:S01]  /*58d0*/  SHF.R.U32.HI R57, RZ, 0x10, R43 ;  /* 0x00000010ff397819 */ /* 0x000fe2000001162b */
[----:B------:R-:W-:Y:S01]  /*58e0*/  IMAD.MOV.U32 R45, RZ, RZ, R41 ;  /* 0x000000ffff2d7224 */ /* 0x000fe200078e0029 */
[--C-:B------:R-:W-:Y:S01]  /*58f0*/  SHF.R.U64 R43, R54, 0x10, R55.reuse ;  /* 0x00000010362b7819 */ /* 0x100fe20000001237 */
[----:B------:R-:W-:Y:S01]  /*5900*/  HADD2.F32 R54, -RZ, R47.H1_H1 ;  /* 0x3000002fff367230 */ /* 0x000fe20000004100 */
[----:B------:R-:W-:Y:S01]  /*5910*/  SHF.R.U32.HI R55, RZ, 0x10, R55 ;  /* 0x00000010ff377819 */ /* 0x000fe20000011637 */
[----:B------:R-:W-:-:S02]  /*5920*/  HADD2.F32 R57, -RZ, R57.H0_H0 ;  /* 0x20000039ff397230 */ /* 0x000fc40000004100 */
[----:B------:R-:W-:Y:S02]  /*5930*/  HADD2.F32 R43, -RZ, R43.H0_H0 ;  /* 0x2000002bff2b7230 */ /* 0x000fe40000004100 */
[----:B------:R-:W-:-:S05]  /*5940*/  HADD2.F32 R47, -RZ, R55.H0_H0 ;  /* 0x20000037ff2f7230 */ /* 0x000fca0000004100 */
[----:B------:R-:W-:-:S04]  /*5950*/  FMUL.FTZ R55, R54, R47 ;  /* 0x0000002f36377220 */ /* 0x000fc80000410000 */
[C---:B------:R-:W-:Y:S01]  /*5960*/  FFMA.FTZ R55, R15.reuse, R57, -R55 ;  /* 0x000000390f377223 */ /* 0x040fe20000010837 */
[----:B------:R-:W-:Y:S01]  /*5970*/  FMUL.FTZ R15, R15, R47 ;  /* 0x0000002f0f0f7220 */ /* 0x000fe20000410000 */
[--C-:B------:R-:W-:Y:S02]  /*5980*/  HADD2.F32 R47, -RZ, R44.reuse.H0_H0 ;  /* 0x2000002cff2f7230 */ /* 0x100fe40000004100 */
[----:B------:R-:W-:Y:S02]  /*5990*/  HADD2.F32 R44, -RZ, R44.H1_H1 ;  /* 0x3000002cff2c7230 */ /* 0x000fe40000004100 */
[----:B------:R-:W-:Y:S01]  /*59a0*/  FFMA.FTZ R15, R54, R57, R15 ;  /* 0x00000039360f7223 */ /* 0x000fe2000001000f */
[--C-:B------:R-:W-:Y:S01]  /*59b0*/  HADD2.F32 R57, -RZ, R115.reuse.H1_H1 ;  /* 0x30000073ff397230 */ /* 0x100fe20000004100 */
[----:B------:R-:W-:Y:S01]  /*59c0*/  F2FP.F16.F32.PACK_AB R55, R55, R61 ;  /* 0x0000003d3737723e */ /* 0x000fe200000000ff */
[----:B------:R-:W-:Y:S02]  /*59d0*/  HADD2.F32 R54, -RZ, R12.H0_H0 ;  /* 0x2000000cff367230 */ /* 0x000fe40000004100 */
[----:B------:R-:W-:-:S02]  /*59e0*/  HADD2.F32 R115, -RZ, R115.H0_H0 ;  /* 0x20000073ff737230 */ /* 0x000fc40000004100 */
[-C--:B------:R-:W-:Y:S01]  /*59f0*/  FMUL.FTZ R58, R47, R57.reuse ;  /* 0x000000392f3a7220 */ /* 0x080fe20000410000 */
[----:B------:R-:W-:Y:S02]  /*5a00*/  HADD2.F32 R12, -RZ, R12.H1_H1 ;  /* 0x3000000cff0c7230 */ /* 0x000fe40000004100 */
[C---:B------:R-:W-:Y:S01]  /*5a10*/  FMUL.FTZ R57, R54.reuse, R57 ;  /* 0x0000003936397220 */ /* 0x040fe20000410000 */
[----:B------:R-:W-:Y:S01]  /*5a20*/  F2FP.F16.F32.PACK_AB R59, R15, R59 ;  /* 0x0000003b0f3b723e */ /* 0x000fe200000000ff */
[----:B------:R-:W-:Y:S01]  /*5a30*/  FFMA.FTZ R58, R54, R115, -R58 ;  /* 0x00000073363a7223 */ /* 0x000fe2000001083a */
[----:B------:R-:W-:Y:S01]  /*5a40*/  MOV R15, R55 ;  /* 0x00000037000f7202 */ /* 0x000fe20000000f00 */
[----:B------:R-:W-:Y:S01]  /*5a50*/  FFMA.FTZ R57, R47, R115, R57 ;  /* 0x000000732f397223 */ /* 0x000fe20000010039 */
[-C--:B------:R-:W-:Y:S01]  /*5a60*/  FMUL.FTZ R47, R44, R53.reuse ;  /* 0x000000352c2f7220 */ /* 0x080fe20000410000 */
[----:B------:R-:W-:-:S03]  /*5a70*/  FMUL.FTZ R53, R12, R53 ;  /* 0x000000350c357220 */ /* 0x000fc60000410000 */
[-C--:B------:R-:W-:Y:S01]  /*5a80*/  FFMA.FTZ R47, R12, R40.reuse, -R47 ;  /* 0x000000280c2f7223 */ /* 0x080fe2000001082f */
[----:B------:R-:W-:Y:S01]  /*5a90*/  FFMA.FTZ R53, R44, R40, R53 ;  /* 0x000000282c357223 */ /* 0x000fe20000010035 */
[----:B------:R-:W-:Y:S02]  /*5aa0*/  HADD2.F32 R44, -RZ, R114.H0_H0 ;  /* 0x20000072ff2c7230 */ /* 0x000fe40000004100 */
[----:B------:R-:W-:Y:S01]  /*5ab0*/  HADD2.F32 R12, -RZ, R46.H0_H0 ;  /* 0x2000002eff0c7230 */ /* 0x000fe20000004100 */
[----:B------:R-:W-:Y:S01]  /*5ac0*/  F2FP.F16.F32.PACK_AB R58, R47, R58 ;  /* 0x0000003a2f3a723e */ /* 0x000fe200000000ff */
[----:B------:R-:W-:Y:S02]  /*5ad0*/  HADD2.F32 R40, -RZ, R14.H0_H0 ;  /* 0x2000000eff287230 */ /* 0x000fe40000004100 */
[----:B------:R-:W-:Y:S02]  /*5ae0*/  HADD2.F32 R114, -RZ, R114.H1_H1 ;  /* 0x30000072ff727230 */ /* 0x000fe40000004100 */
[----:B------:R-:W-:Y:S01]  /*5af0*/  FMUL.FTZ R54, R12, R44 ;  /* 0x0000002c0c367220 */ /* 0x000fe20000410000 */
[----:B------:R-:W-:-:S02]  /*5b00*/  HADD2.F32 R46, -RZ, R46.H1_H1 ;  /* 0x3000002eff2e7230 */ /* 0x000fc40000004100 */
[C---:B------:R-:W-:Y:S01]  /*5b10*/  FMUL.FTZ R44, R40.reuse, R44 ;  /* 0x0000002c282c7220 */ /* 0x040fe20000410000 */
[----:B------:R-:W-:Y:S02]  /*5b20*/  HADD2.F32 R14, -RZ, R14.H1_H1 ;  /* 0x3000000eff0e7230 */ /* 0x000fe40000004100 */
[-C--:B------:R-:W-:Y:S01]  /*5b30*/  FFMA.FTZ R54, R40, R114.reuse, -R54 ;  /* 0x0000007228367223 */ /* 0x080fe20000010836 */
[----:B------:R-:W-:Y:S01]  /*5b40*/  F2FP.F16.F32.PACK_AB R40, R53, R57 ;  /* 0x000000393528723e */ /* 0x000fe200000000ff */
[----:B------:R-:W-:Y:S01]  /*5b50*/  FFMA.FTZ R44, R12, R114, R44 ;  /* 0x000000720c2c7223 */ /* 0x000fe2000001002c */
[-C--:B------:R-:W-:Y:S01]  /*5b60*/  FMUL.FTZ R12, R46, R43.reuse ;  /* 0x0000002b2e0c7220 */ /* 0x080fe20000410000 */
[C---:B------:R-:W-:Y:S01]  /*5b70*/  FMUL.FTZ R43, R14.reuse, R43 ;  /* 0x0000002b0e2b7220 */ /* 0x040fe20000410000 */
[----:B------:R-:W-:Y:S02]  /*5b80*/  IMAD.MOV.U32 R47, RZ, RZ, R59 ;  /* 0x000000ffff2f7224 */ /* 0x000fe400078e003b */
[-C--:B------:R-:W-:Y:S01]  /*5b90*/  FFMA.FTZ R12, R14, R42.reuse, -R12 ;  /* 0x0000002a0e0c7223 */ /* 0x080fe2000001080c */
[----:B------:R-:W-:-:S04]  /*5ba0*/  FFMA.FTZ R43, R46, R42, R43 ;  /* 0x0000002a2e2b7223 */ /* 0x000fc8000001002b */
[----:B------:R-:W-:Y:S01]  /*5bb0*/  F2FP.F16.F32.PACK_AB R14, R12, R54 ;  /* 0x000000360c0e723e */ /* 0x000fe200000000ff */
[----:B------:R-:W-:Y:S01]  /*5bc0*/  IMAD.MOV.U32 R12, RZ, RZ, R58 ;  /* 0x000000ffff0c7224 */ /* 0x000fe200078e003a */
[----:B------:R-:W-:Y:S01]  /*5bd0*/  F2FP.F16.F32.PACK_AB R46, R43, R44 ;  /* 0x0000002c2b2e723e */ /* 0x000fe200000000ff */
[----:B------:R-:W-:-:S07]  /*5be0*/  IMAD.MOV.U32 R44, RZ, RZ, R40 ;  /* 0x000000ffff2c7224 */ /* 0x000fce00078e0028 */
.L_x_448:
[----:B------:R-:W-:Y:S05]  /*5bf0*/  BSYNC B2 ;  /* 0x0000000000027941 */ /* 0x000fea0003800000 */
.L_x_447:
[----:B---3--:R-:W-:-:S04]  /*5c00*/  LEA R40, P3, R10, R82, 0x1 ;  /* 0x000000520a287211 */ /* 0x008fc800078608ff */
[----:B--2---:R-:W-:Y:S02]  /*5c10*/  LEA.HI.X R41, R10, R83, R92, 0x1, P3 ;  /* 0x000000530a297211 */ /* 0x004fe400018f0c5c */
[----:B------:R-:W-:-:S03]  /*5c20*/  ISETP.GE.AND P3, PT, R56, R11, PT ;  /* 0x0000000b3800720c */ /* 0x000fc60003f66270 */
[----:B0-----:R0:W-:Y:S10]  /*5c30*/  ST.E.128 desc[UR42][R40.64], R12 ;  /* 0x0000000c28007985 */ /* 0x0011f4000c101d2a */
[----:B------:R-:W-:-:S05]  /*5c40*/  @!P3 IMAD.WIDE R42, R56, 0x2, R82 ;  /* 0x00000002382ab825 */ /* 0x000fca00078e0252 */
[----:B----4-:R0:W-:Y:S02]  /*5c50*/  @!P3 ST.E.128 desc[UR42][R42.64], R44 ;  /* 0x0000002c2a00b985 */ /* 0x0101e4000c101d2a */
.L_x_446:
[----:B------:R-:W-:Y:S05]  /*5c60*/  BSYNC B1 ;  /* 0x0000000000017941 */ /* 0x000fea0003800000 */
.L_x_445:
[----:B------:R-:W-:-:S13]  /*5c70*/  ISETP.NE.AND P3, PT, R30, RZ, PT ;  /* 0x000000ff1e00720c */ /* 0x000fda0003f65270 */
[----:B------:R-:W-:Y:S05]  /*5c80*/  @!P3 BRA `(.L_x_412) ;  /* 0x0000000800f8b947 */ /* 0x000fea0003800000 */
[----:B------:R-:W-:Y:S01]  /*5c90*/  LOP3.LUT P4, RZ, R23, 0x2, RZ, 0xc0, !PT ;  /* 0x0000000217ff7812 */ /* 0x000fe2000788c0ff */
[----:B------:R-:W-:Y:S01]  /*5ca0*/  BSSY B1, `(.L_x_449) ;  /* 0x000006d000017945 */ /* 0x000fe20003800000 */
[C---:B0--3--:R-:W-:Y:S02]  /*5cb0*/  LEA R44, P3, R20.reuse, R82, 0x1 ;  /* 0x00000052142c7211 */ /* 0x049fe400078608ff */
[----:B------:R-:W-:Y:S02]  /*5cc0*/  SEL R103, R99, R103, !P4 ;  /* 0x0000006763677207 */ /* 0x000fe40006000000 */
[----:B--2---:R-:W-:Y:S02]  /*5cd0*/  LEA.HI.X R45, R20, R83, R91, 0x1, P3 ;  /* 0x00000053142d7211 */ /* 0x004fe400018f0c5b */
[----:B----4-:R-:W-:Y:S02]  /*5ce0*/  SHF.R.S32.HI R12, RZ, 0x1f, R103 ;  /* 0x0000001fff0c7819 */ /* 0x010fe40000011467 */
[----:B------:R-:W-:-:S02]  /*5cf0*/  ISETP.GE.AND P3, PT, R3, R98, PT ;  /* 0x000000620300720c */ /* 0x000fc40003f66270 */
[----:B------:R-:W-:-:S04]  /*5d00*/  LEA.HI R12, R12, R103, RZ, 0x4 ;  /* 0x000000670c0c7211 */ /* 0x000fc800078f20ff */
[----:B------:R-:W-:-:S04]  /*5d10*/  SHF.R.S32.HI R13, RZ, 0x4, R12 ;  /* 0x00000004ff0d7819 */ /* 0x000fc8000001140c */
[----:B------:R-:W-:-:S04]  /*5d20*/  LEA.HI.SX32 R13, R4, R13, 0x1d ;  /* 0x0000000d040d7211 */ /* 0x000fc800078feaff */
[----:B------:R-:W-:Y:S01]  /*5d30*/  SHF.R.S32.HI R12, RZ, 0x1f, R13 ;  /* 0x0000001fff0c7819 */ /* 0x000fe2000001140d */
[----:B------:R-:W-:-:S03]  /*5d40*/  IMAD.SHL.U32 R46, R13, 0x8, RZ ;  /* 0x000000080d2e7824 */ /* 0x000fc600078e00ff */
[----:B------:R-:W-:Y:S02]  /*5d50*/  LEA.HI R12, R12, R13, RZ, 0x2 ;  /* 0x0000000d0c0c7211 */ /* 0x000fe400078f10ff */
[----:B------:R-:W-:-:S03]  /*5d60*/  LOP3.LUT R13, R143, 0x18, R46, 0xf8, !PT ;  /* 0x000000188f0d7812 */ /* 0x000fc600078ef82e */
[----:B------:R-:W-:Y:S01]  /*5d70*/  IMAD.SHL.U32 R12, R12, 0x400, RZ ;  /* 0x000004000c0c7824 */ /* 0x000fe200078e00ff */
[----:B------:R-:W-:-:S04]  /*5d80*/  LOP3.LUT R13, R13, R144, RZ, 0x3c, !PT ;  /* 0x000000900d0d7212 */ /* 0x000fc800078e3cff */
[----:B------:R-:W-:-:S04]  /*5d90*/  LOP3.LUT R12, R12, 0x7ffff000, RZ, 0xc0, !PT ;  /* 0x7ffff0000c0c7812 */ /* 0x000fc800078ec0ff */
[----:B------:R-:W-:Y:S01]  /*5da0*/  IADD3 R15, R13, R12, R145 ;  /* 0x0000000c0d0f7210 */ /* 0x000fe20007ffe091 */
[----:B------:R-:W-:-:S04]  /*5db0*/  IMAD R13, R18, 0x3000, R94 ;  /* 0x00003000120d7824 */ /* 0x000fc800078e025e */
[----:B------:R-:W-:Y:S02]  /*5dc0*/  IMAD R15, R18, 0x3000, R15 ;  /* 0x00003000120f7824 */ /* 0x000fe400078e020f */
[----:B------:R-:W-:-:S03]  /*5dd0*/  IMAD R13, R13, 0x2, R2 ;  /* 0x000000020d0d7824 */ /* 0x000fc600078e0202 */
[----:B------:R-:W-:-:S03]  /*5de0*/  LEA R40, R15, R2, 0x1 ;  /* 0x000000020f287211 */ /* 0x000fc600078e08ff */
[----:B------:R-:W0:Y:S04]  /*5df0*/  LDS.128 R12, [R13+0x15400] ;  /* 0x015400000d0c7984 */ /* 0x000e280000000c00 */
[----:B------:R-:W2:Y:S01]  /*5e00*/  LDS.128 R40, [R40+0x15400] ;  /* 0x0154000028287984 */ /* 0x000ea20000000c00 */
[----:B------:R-:W-:Y:S05]  /*5e10*/  @P3 BRA `(.L_x_450) ;  /* 0x0000000400543947 */ /* 0x000fea0003800000 */
[----:B------:R-:W-:Y:S01]  /*5e20*/  SHF.R.U64 R36, R36, 0x10, R37 ;  /* 0x0000001024247819 */ /* 0x000fe20000001225 */
[----:B--2---:R-:W-:Y:S01]  /*5e30*/  IMAD.MOV.U32 R52, RZ, RZ, R41 ;  /* 0x000000ffff347224 */ /* 0x004fe200078e0029 */
[----:B------:R-:W-:Y:S01]  /*5e40*/  SHF.R.U32.HI R47, RZ, 0x10, R37 ;  /* 0x00000010ff2f7819 */ /* 0x000fe20000011625 */
[----:B------:R-:W-:Y:S01]  /*5e50*/  HADD2.F32 R54, -RZ, R113.H1_H1 ;  /* 0x30000071ff367230 */ /* 0x000fe20000004100 */
[----:B------:R-:W-:Y:S01]  /*5e60*/  SHF.R.U64 R37, R48, 0x10, R49 ;  /* 0x0000001030257819 */ /* 0x000fe20000001231 */
[----:B------:R-:W-:Y:S01]  /*5e70*/  HADD2.F32 R56, -RZ, R111.H1_H1 ;  /* 0x3000006fff387230 */ /* 0x000fe20000004100 */
[--C-:B------:R-:W-:Y:S01]  /*5e80*/  SHF.R.U64 R38, R38, 0x10, R39.reuse ;  /* 0x0000001026267819 */ /* 0x100fe20000001227 */
[----:B------:R-:W-:Y:S01]  /*5e90*/  HADD2.F32 R53, -RZ, R52.H0_H0 ;  /* 0x20000034ff357230 */ /* 0x000fe20000004100 */
[----:B------:R-:W-:Y:S01]  /*5ea0*/  SHF.R.U32.HI R48, RZ, 0x10, R39 ;  /* 0x00000010ff307819 */ /* 0x000fe20000011627 */
[----:B0-----:R-:W-:Y:S01]  /*5eb0*/  IMAD.MOV.U32 R41, RZ, RZ, R15 ;  /* 0x000000ffff297224 */ /* 0x001fe200078e000f */
[--C-:B------:R-:W-:Y:S01]  /*5ec0*/  SHF.R.U64 R39, R50, 0x10, R51.reuse ;  /* 0x0000001032277819 */ /* 0x100fe20000001233 */
[----:B------:R-:W-:Y:S01]  /*5ed0*/  HADD2.F32 R47, -RZ, R47.H0_H0 ;  /* 0x2000002fff2f7230 */ /* 0x000fe20000004100 */
[----:B------:R-:W-:Y:S01]  /*5ee0*/  SHF.R.U32.HI R50, RZ, 0x10, R51 ;  /* 0x00000010ff327819 */ /* 0x000fe20000011633 */
[----:B------:R-:W-:Y:S01]  /*5ef0*/  IMAD.MOV.U32 R51, RZ, RZ, R13 ;  /* 0x000000ffff337224 */ /* 0x000fe200078e000d */
[----:B------:R-:W-:Y:S01]  /*5f00*/  SHF.R.U32.HI R49, RZ, 0x10, R49 ;  /* 0x00000010ff317819 */ /* 0x000fe20000011631 */
[----:B------:R-:W-:-:S03]  /*5f10*/  FMUL.FTZ R58, R53, R54 ;  /* 0x00000036353a7220 */ /* 0x000fc60000410000 */
[--C-:B------:R-:W-:Y:S02]  /*5f20*/  HADD2.F32 R13, -RZ, R51.reuse.H0_H0 ;  /* 0x20000033ff0d7230 */ /* 0x100fe40000004100 */
[----:B------:R-:W-:-:S03]  /*5f30*/  HADD2.F32 R51, -RZ, R51.H1_H1 ;  /* 0x30000033ff337230 */ /* 0x000fc60000004100 */
[C---:B-1----:R-:W-:Y:S01]  /*5f40*/  FMUL.FTZ R60, R13.reuse, R54 ;  /* 0x000000360d3c7220 */ /* 0x042fe20000410000 */
[----:B------:R-:W-:Y:S02]  /*5f50*/  HADD2.F32 R54, -RZ, R52.H1_H1 ;  /* 0x30000034ff367230 */ /* 0x000fe40000004100 */
[-C--:B------:R-:W-:Y:S01]  /*5f60*/  FFMA.FTZ R13, R13, R56.reuse, -R58 ;  /* 0x000000380d0d7223 */ /* 0x080fe2000001083a */
[----:B------:R-:W-:Y:S02]  /*5f70*/  HADD2.F32 R52, -RZ, R49.H0_H0 ;  /* 0x20000031ff347230 */ /* 0x000fe40000004100 */
[----:B------:R-:W-:Y:S01]  /*5f80*/  FFMA.FTZ R15, R53, R56, R60 ;  /* 0x00000038350f7223 */ /* 0x000fe2000001003c */
[----:B------:R-:W-:Y:S02]  /*5f90*/  IMAD.MOV.U32 R49, RZ, RZ, R43 ;  /* 0x000000ffff317224 */ /* 0x000fe400078e002b */
[----:B------:R-:W-:Y:S02]  /*5fa0*/  HADD2.F32 R58, -RZ, R112.H1_H1 ;  /* 0x30000070ff3a7230 */ /* 0x000fe40000004100 */
[-C--:B------:R-:W-:Y:S01]  /*5fb0*/  FMUL.FTZ R56, R54, R52.reuse ;  /* 0x0000003436387220 */ /* 0x080fe20000410000 */
[----:B------:R-:W-:Y:S01]  /*5fc0*/  FMUL.FTZ R53, R51, R52 ;  /* 0x0000003433357220 */ /* 0x000fe20000410000 */
[----:B------:R-:W-:-:S02]  /*5fd0*/  HADD2.F32 R43, -RZ, R49.H0_H0 ;  /* 0x20000031ff2b7230 */ /* 0x000fc40000004100 */
[-C--:B------:R-:W-:Y:S01]  /*5fe0*/  FFMA.FTZ R52, R51, R47.reuse, -R56 ;  /* 0x0000002f33347223 */ /* 0x080fe20000010838 */
[----:B------:R-:W-:Y:S01]  /*5ff0*/  FFMA.FTZ R54, R54, R47, R53 ;  /* 0x0000002f36367223 */ /* 0x000fe20000010035 */
[----:B------:R-:W-:Y:S02]  /*6000*/  HADD2.F32 R47, -RZ, R41.H0_H0 ;  /* 0x20000029ff2f7230 */ /* 0x000fe40000004100 */
[-C--:B------:R-:W-:Y:S01]  /*6010*/  FMUL.FTZ R62, R43, R58.reuse ;  /* 0x0000003a2b3e7220 */ /* 0x080fe20000410000 */
[----:B------:R-:W-:Y:S01]  /*6020*/  HADD2.F32 R51, -RZ, R49.H1_H1 ;  /* 0x30000031ff337230 */ /* 0x000fe20000004100 */
[----:B------:R-:W-:Y:S01]  /*6030*/  F2FP.F16.F32.PACK_AB R13, R52, R13 ;  /* 0x0000000d340d723e */ /* 0x000fe200000000ff */
[----:B------:R-:W-:Y:S02]  /*6040*/  HADD2.F32 R60, -RZ, R50.H0_H0 ;  /* 0x20000032ff3c7230 */ /* 0x000fe40000004100 */
[----:B------:R-:W-:Y:S01]  /*6050*/  FMUL.FTZ R58, R47, R58 ;  /* 0x0000003a2f3a7220 */ /* 0x000fe20000410000 */
[----:B------:R-:W-:-:S02]  /*6060*/  HADD2.F32 R56, -RZ, R110.H1_H1 ;  /* 0x3000006eff387230 */ /* 0x000fc40000004100 */
[----:B------:R-:W-:Y:S02]  /*6070*/  HADD2.F32 R49, -RZ, R41.H1_H1 ;  /* 0x30000029ff317230 */ /* 0x000fe40000004100 */
[----:B------:R-:W-:Y:S02]  /*6080*/  HADD2.F32 R50, -RZ, R48.H0_H0 ;  /* 0x20000030ff327230 */ /* 0x000fe40000004100 */
[----:B------:R-:W-:Y:S01]  /*6090*/  FMUL.FTZ R48, R51, R60 ;  /* 0x0000003c33307220 */ /* 0x000fe20000410000 */
[----:B------:R-:W-:Y:S01]  /*60a0*/  FFMA.FTZ R41, R47, R56, -R62 ;  /* 0x000000382f297223 */ /* 0x000fe2000001083e */
[----:B------:R-:W-:Y:S01]  /*60b0*/  FMUL.FTZ R60, R49, R60 ;  /* 0x0000003c313c7220 */ /* 0x000fe20000410000 */
[----:B------:R-:W-:Y:S01]  /*60c0*/  FFMA.FTZ R43, R43, R56, R58 ;  /* 0x000000382b2b7223 */ /* 0x000fe2000001003a */
[-C--:B------:R-:W-:Y:S01]  /*60d0*/  FFMA.FTZ R48, R49, R50.reuse, -R48 ;  /* 0x0000003231307223 */ /* 0x080fe20000010830 */
[----:B------:R-:W-:Y:S02]  /*60e0*/  HADD2.F32 R53, -RZ, R37.H0_H0 ;  /* 0x20000025ff357230 */ /* 0x000fe40000004100 */
[----:B------:R-:W-:Y:S01]  /*60f0*/  FFMA.FTZ R50, R51, R50, R60 ;  /* 0x0000003233327223 */ /* 0x000fe2000001003c */
[----:B------:R-:W-:-:S02]  /*6100*/  HADD2.F32 R58, -RZ, R113.H0_H0 ;  /* 0x20000071ff3a7230 */ /* 0x000fc40000004100 */
[----:B------:R-:W-:Y:S01]  /*6110*/  HADD2.F32 R47, -RZ, R40.H0_H0 ;  /* 0x20000028ff2f7230 */ /* 0x000fe20000004100 */
[----:B------:R-:W-:Y:S01]  /*6120*/  F2FP.F16.F32.PACK_AB R48, R48, R41 ;  /* 0x000000293030723e */ /* 0x000fe200000000ff */
[----:B------:R-:W-:Y:S01]  /*6130*/  HADD2.F32 R37, -RZ, R12.H0_H0 ;  /* 0x2000000cff257230 */ /* 0x000fe20000004100 */
[----:B------:R-:W-:Y:S01]  /*6140*/  F2FP.F16.F32.PACK_AB R41, R54, R15 ;  /* 0x0000000f3629723e */ /* 0x000fe200000000ff */
[----:B------:R-:W-:Y:S01]  /*6150*/  HADD2.F32 R49, -RZ, R40.H1_H1 ;  /* 0x30000028ff317230 */ /* 0x000fe20000004100 */
[----:B------:R-:W-:Y:S01]  /*6160*/  F2FP.F16.F32.PACK_AB R43, R50, R43 ;  /* 0x0000002b322b723e */ /* 0x000fe200000000ff */
[----:B------:R-:W-:Y:S02]  /*6170*/  HADD2.F32 R40, -RZ, R12.H1_H1 ;  /* 0x3000000cff287230 */ /* 0x000fe40000004100 */
[----:B------:R-:W-:Y:S01]  /*6180*/  FMUL.FTZ R12, R47, R58 ;  /* 0x0000003a2f0c7220 */ /* 0x000fe20000410000 */
[----:B------:R-:W-:Y:S02]  /*6190*/  HADD2.F32 R56, -RZ, R111.H0_H0 ;  /* 0x2000006fff387230 */ /* 0x000fe40000004100 */
[----:B------:R-:W-:Y:S01]  /*61a0*/  FMUL.FTZ R55, R49, R53 ;  /* 0x0000003531377220 */ /* 0x000fe20000410000 */
[----:B------:R-:W-:-:S02]  /*61b0*/  HADD2.F32 R51, -RZ, R36.H0_H0 ;  /* 0x20000024ff337230 */ /* 0x000fc40000004100 */
[C---:B------:R-:W-:Y:S01]  /*61c0*/  FMUL.FTZ R36, R37.reuse, R58 ;  /* 0x0000003a25247220 */ /* 0x040fe20000410000 */
[C---:B------:R-:W-:Y:S01]  /*61d0*/  FMUL.FTZ R58, R40.reuse, R53 ;  /* 0x00000035283a7220 */ /* 0x040fe20000410000 */
[-C--:B------:R-:W-:Y:S01]  /*61e0*/  FFMA.FTZ R12, R37, R56.reuse, -R12 ;  /* 0x00000038250c7223 */ /* 0x080fe2000001080c */
[----:B------:R-:W-:Y:S02]  /*61f0*/  HADD2.F32 R112, -RZ, R112.H0_H0 ;  /* 0x20000070ff707230 */ /* 0x000fe40000004100 */
[----:B------:R-:W-:Y:S01]  /*6200*/  FFMA.FTZ R36, R47, R56, R36 ;  /* 0x000000382f247223 */ /* 0x000fe20000010024 */
[-C--:B------:R-:W-:Y:S01]  /*6210*/  FFMA.FTZ R37, R40, R51.reuse, -R55 ;  /* 0x0000003328257223 */ /* 0x080fe20000010837 */
[----:B------:R-:W-:Y:S01]  /*6220*/  FFMA.FTZ R47, R49, R51, R58 ;  /* 0x00000033312f7223 */ /* 0x000fe2000001003a */
[----:B------:R-:W-:Y:S01]  /*6230*/  HADD2.F32 R51, -RZ, R39.H0_H0 ;  /* 0x20000027ff337230 */ /* 0x000fe20000004100 */
[----:B------:R-:W-:Y:S01]  /*6240*/  MOV R15, R48 ;  /* 0x00000030000f7202 */ /* 0x000fe20000000f00 */
[----:B------:R-:W-:Y:S01]  /*6250*/  HADD2.F32 R40, -RZ, R42.H0_H0 ;  /* 0x2000002aff287230 */ /* 0x000fe20000004100 */
[----:B------:R-:W-:Y:S01]  /*6260*/  F2FP.F16.F32.PACK_AB R12, R37, R12 ;  /* 0x0000000c250c723e */ /* 0x000fe200000000ff */
[----:B------:R-:W-:-:S02]  /*6270*/  HADD2.F32 R39, -RZ, R14.H0_H0 ;  /* 0x2000000eff277230 */ /* 0x000fc40000004100 */
[----:B------:R-:W-:Y:S02]  /*6280*/  HADD2.F32 R42, -RZ, R42.H1_H1 ;  /* 0x3000002aff2a7230 */ /* 0x000fe40000004100 */
[----:B------:R-:W-:Y:S02]  /*6290*/  HADD2.F32 R14, -RZ, R14.H1_H1 ;  /* 0x3000000eff0e7230 */ /* 0x000fe40000004100 */
[-C--:B------:R-:W-:Y:S01]  /*62a0*/  FMUL.FTZ R53, R39, R112.reuse ;  /* 0x0000007027357220 */ /* 0x080fe20000410000 */
[----:B------:R-:W-:Y:S02]  /*62b0*/  HADD2.F32 R110, -RZ, R110.H0_H0 ;  /* 0x2000006eff6e7230 */ /* 0x000fe40000004100 */
[-C--:B------:R-:W-:Y:S01]  /*62c0*/  FMUL.FTZ R55, R42, R51.reuse ;  /* 0x000000332a377220 */ /* 0x080fe20000410000 */
[----:B------:R-:W-:Y:S02]  /*62d0*/  HADD2.F32 R49, -RZ, R38.H0_H0 ;  /* 0x20000026ff317230 */ /* 0x000fe40000004100 */
[----:B------:R-:W-:Y:S01]  /*62e0*/  FMUL.FTZ R38, R40, R112 ;  /* 0x0000007028267220 */ /* 0x000fe20000410000 */
[----:B------:R-:W-:Y:S01]  /*62f0*/  FMUL.FTZ R51, R14, R51 ;  /* 0x000000330e337220 */ /* 0x000fe20000410000 */
[----:B------:R-:W-:Y:S01]  /*6300*/  FFMA.FTZ R53, R40, R110, R53 ;  /* 0x0000006e28357223 */ /* 0x000fe20000010035 */
[----:B------:R-:W-:Y:S01]  /*6310*/  F2FP.F16.F32.PACK_AB R40, R47, R36 ;  /* 0x000000242f28723e */ /* 0x000fe200000000ff */
[----:B------:R-:W-:Y:S01]  /*6320*/  FFMA.FTZ R38, R39, R110, -R38 ;  /* 0x0000006e27267223 */ /* 0x000fe20000010826 */
[-C--:B------:R-:W-:Y:S01]  /*6330*/  FFMA.FTZ R55, R14, R49.reuse, -R55 ;  /* 0x000000310e377223 */ /* 0x080fe20000010837 */
[----:B------:R-:W-:-:S04]  /*6340*/  FFMA.FTZ R42, R42, R49, R51 ;  /* 0x000000312a2a7223 */ /* 0x000fc80000010033 */
[----:B------:R-:W-:Y:S02]  /*6350*/  F2FP.F16.F32.PACK_AB R14, R55, R38 ;  /* 0x00000026370e723e */ /* 0x000fe400000000ff */
[----:B------:R-:W-:-:S07]  /*6360*/  F2FP.F16.F32.PACK_AB R42, R42, R53 ;  /* 0x000000352a2a723e */ /* 0x000fce00000000ff */
.L_x_450:
[----:B------:R-:W-:Y:S05]  /*6370*/  BSYNC B1 ;  /* 0x0000000000017941 */ /* 0x000fea0003800000 */
.L_x_449:
[----:B0-----:R0:W-:Y:S01]  /*6380*/  ST.E.128 desc[UR42][R44.64], R12 ;  /* 0x0000000c2c007985 */ /* 0x0011e2000c101d2a */
[----:B------:R-:W-:-:S13]  /*6390*/  ISETP.GE.AND P3, PT, R46, R11, PT ;  /* 0x0000000b2e00720c */ /* 0x000fda0003f66270 */
[----:B------:R-:W-:Y:S05]  /*63a0*/  @P3 BRA `(.L_x_412) ;  /* 0x0000000400303947 */ /* 0x000fea0003800000 */
[----:B------:R-:W-:-:S05]  /*63b0*/  IMAD.WIDE R82, R46, 0x2, R82 ;  /* 0x000000022e527825 */ /* 0x000fca00078e0252 */
[----:B--2---:R2:W-:Y:S01]  /*63c0*/  ST.E.128 desc[UR42][R82.64], R40 ;  /* 0x0000002852007985 */ /* 0x0045e2000c101d2a */
[----:B------:R-:W-:Y:S05]  /*63d0*/  BRA `(.L_x_412) ;  /* 0x0000000400247947 */ /* 0x000fea0003800000 */
.L_x_404:
[----:B------:R-:W-:-:S06]  /*63e0*/  UISETP.NE.AND UP0, UPT, UR40, 0x3, UPT ;  /* 0x000000032800788c */ /* 0x000fcc000bf05270 */
[----:B------:R-:W-:-:S13]  /*63f0*/  PLOP3.LUT P2, PT, PT, PT, UP0, 0x80, 0x0 ;  /* 0x000000000000781c */ /* 0x000fda0003f4f008 */
[----:B------:R-:W-:Y:S05]  /*6400*/  @!P2 BRA `(.L_x_451) ;  /* 0x000000000004a947 */ /* 0x000fea0003800000 */
[----:B------:R-:W-:Y:S01]  /*6410*/  BPT.TRAP 0x1 ;  /* 0x000000040000795c */ /* 0x000fe20000300000 */
.L_x_451:
[----:B------:R-:W-:Y:S01]  /*6420*/  IMAD R31, R18, 0x8, R2 ;  /* 0x00000008121f7824 */ /* 0x000fe200078e0202 */
[----:B------:R-:W-:Y:S01]  /*6430*/  SHF.L.U32 R80, R137, 0x1f, RZ ;  /* 0x0000001f89507819 */ /* 0x000fe200000006ff */
[----:B------:R-:W-:Y:S01]  /*6440*/  BSSY B1, `(.L_x_452) ;  /* 0x0000004000017945 */ /* 0x000fe20003800000 */
[----:B------:R-:W-:Y:S02]  /*6450*/  SHF.R.S32.HI R77, RZ, 0x1f, R76 ;  /* 0x0000001fff4d7819 */ /* 0x000fe4000001144c */
[----:B------:R-:W0:Y:S02]  /*6460*/  SYNCS.PHASECHK.TRANS64.TRYWAIT P3, [R31+URZ+0x2d890], R80 ;  /* 0x02d890501f0075a7 */ /* 0x000e24000806017f */
[----:B0-----:R-:W-:Y:S05]  /*6470*/  @!P3 BRA `(.L_x_453) ;  /* 0x000001280034b947 */ /* 0x001fea0003800000 */
.L_x_669:
[----:B------:R-:W-:Y:S05]  /*6480*/  BSYNC B1 ;  /* 0x0000000000017941 */ /* 0x000fea0003800000 */
.L_x_452:
[----:B------:R-:W-:Y:S01]  /*6490*/  ULDC.64 UR4, c[0x0][0x300] ;  /* 0x0000c00000047ab9 */ /* 0x000fe20000000a00 */
[----:B-----5:R-:W-:Y:S01]  /*64a0*/  SHF.R.S32.HI R78, RZ, 0x1f, R75 ;  /* 0x0000001fff4e7819 */ /* 0x020fe2000001144b */
[----:B------:R-:W-:Y:S02]  /*64b0*/  IMAD R11, R77, UR4, RZ ;  /* 0x000000044d0b7c24 */ /* 0x000fe4000f8e02ff */
[----:B------:R-:W-:-:S04]  /*64c0*/  IMAD.WIDE.U32 R12, R76, UR4, RZ ;  /* 0x000000044c0c7c25 */ /* 0x000fc8000f8e00ff */
[----:B------:R-:W-:Y:S01]  /*64d0*/  IMAD R11, R76, UR5, R11 ;  /* 0x000000054c0b7c24 */ /* 0x000fe2000f8e020b */
[----:B------:R-:W-:Y:S01]  /*64e0*/  ULDC.64 UR4, c[0x0][0x310] ;  /* 0x0000c40000047ab9 */ /* 0x000fe20000000a00 */
[----:B------:R-:W-:Y:S02]  /*64f0*/  IMAD R79, R26, -0x80, R24 ;  /* 0xffffff801a4f7824 */ /* 0x000fe400078e0218 */
[----:B------:R-:W-:Y:S02]  /*6500*/  IMAD R14, R78, UR4, RZ ;  /* 0x000000044e0e7c24 */ /* 0x000fe4000f8e02ff */
[----:B------:R-:W-:Y:S01]  /*6510*/  IMAD.IADD R13, R13, 0x1, R11 ;  /* 0x000000010d0d7824 */ /* 0x000fe200078e020b */
[----:B------:R-:W-:Y:S01]  /*6520*/  VIMNMX R79, R79, 0x80, PT ;  /* 0x000000804f4f7848 */ /* 0x000fe20003fe0100 */
[C---:B------:R-:W-:Y:S02]  /*6530*/  IMAD R11, R75.reuse, UR5, R14 ;  /* 0x000000054b0b7c24 */ /* 0x040fe4000f8e020e */
[----:B------:R-:W-:Y:S01]  /*6540*/  IMAD.WIDE.U32 R12, R75, UR4, R12 ;  /* 0x000000044b0c7c25 */ /* 0x000fe2000f8e000c */
[----:B------:R-:W-:-:S03]  /*6550*/  ULDC.64 UR4, c[0x0][0x308] ;  /* 0x0000c20000047ab9 */ /* 0x000fc60000000a00 */
[----:B------:R-:W-:Y:S02]  /*6560*/  IMAD R15, R7, UR4, RZ ;  /* 0x00000004070f7c24 */ /* 0x000fe4000f8e02ff */
[----:B------:R-:W-:Y:S02]  /*6570*/  IMAD.IADD R13, R13, 0x1, R11 ;  /* 0x000000010d0d7824 */ /* 0x000fe400078e020b */
[C---:B------:R-:W-:Y:S02]  /*6580*/  IMAD R15, R34.reuse, UR5, R15 ;  /* 0x00000005220f7c24 */ /* 0x040fe4000f8e020f */
[----:B------:R-:W-:Y:S01]  /*6590*/  IMAD.WIDE.U32 R12, R34, UR4, R12 ;  /* 0x00000004220c7c25 */ /* 0x000fe2000f8e000c */
[----:B------:R-:W-:-:S03]  /*65a0*/  ULDC.64 UR4, c[0x0][0x2e8] ;  /* 0x0000ba0000047ab9 */ /* 0x000fc60000000a00 */
[----:B------:R-:W-:Y:S01]  /*65b0*/  IMAD.IADD R13, R13, 0x1, R15 ;  /* 0x000000010d0d7824 */ /* 0x000fe200078e020f */
[----:B------:R-:W-:Y:S01]  /*65c0*/  LEA R42, P3, R12, UR4, 0x1 ;  /* 0x000000040c2a7c11 */ /* 0x000fe2000f8608ff */
[----:B------:R-:W-:-:S03]  /*65d0*/  UMOV UR4, 0xffffffff ;  /* 0xffffffff00047882 */ /* 0x000fc60000000000 */
[----:B------:R-:W-:Y:S02]  /*65e0*/  LEA.HI.X R13, R12, UR5, R13, 0x1, P3 ;  /* 0x000000050c0d7c11 */ /* 0x000fe400098f0c0d */
[----:B------:R-:W-:Y:S01]  /*65f0*/  ISETP.GT.AND P3, PT, R79, R138, PT ;  /* 0x0000008a4f00720c */ /* 0x000fe20003f64270 */
[----:B------:R-:W-:-:S12]  /*6600*/  BRA.DIV UR4, `(.L_x_454) ;  /* 0x0000012604e47947 */ /* 0x000fd8000b800000 */
[----:B------:R1:W2:Y:S04]  /*6610*/  SHFL.IDX PT, R43, R13, RZ, 0x1e1f ;  /* 0x001e1fff0d2b7589 */ /* 0x0002a800000e0000 */
[----:B------:R-:W3:Y:S02]  /*6620*/  SHFL.IDX PT, R42, R42, RZ, 0x1e1f ;  /* 0x001e1fff2a2a7589 */ /* 0x000ee400000e0000 */
.L_x_673:
[----:B------:R-:W-:Y:S05]  /*6630*/  @!P3 BRA `(.L_x_412) ;  /* 0x00000000008cb947 */ /* 0x000fea0003800000 */
[----:B------:R-:W-:Y:S02]  /*6640*/  ULDC UR4, c[0x0][0x2f4] ;  /* 0x0000bd0000047ab9 */ /* 0x000fe40000000800 */
[----:B------:R-:W-:Y:S02]  /*6650*/  ISETP.GE.AND P5, PT, R16, UR4, PT ;  /* 0x0000000410007c0c */ /* 0x000fe4000bfa6270 */
[----:B------:R-:W-:-:S11]  /*6660*/  ISETP.GE.AND P4, PT, R22, UR4, PT ;  /* 0x0000000416007c0c */ /* 0x000fd6000bf86270 */
[----:B-1----:R-:W1:Y:S01]  /*6670*/  @!P5 LDS.128 R12, [R35+0x15000] ;  /* 0x01500000230cd984 */ /* 0x002e620000000c00 */
[----:B---3--:R-:W-:-:S04]  /*6680*/  @!P5 LEA R40, P3, R16, R42, 0x1 ;  /* 0x0000002a1028d211 */ /* 0x008fc800078608ff */
[----:B--2---:R-:W-:Y:S02]  /*6690*/  @!P5 LEA.HI.X R41, R16, R43, R17, 0x1, P3 ;  /* 0x0000002b1029d211 */ /* 0x004fe400018f0c11 */
[----:B------:R-:W-:-:S04]  /*66a0*/  @!P4 LEA R38, P3, R22, R42, 0x1 ;  /* 0x0000002a1626c211 */ /* 0x000fc800078608ff */
[----:B------:R-:W-:Y:S02]  /*66b0*/  @!P4 LEA.HI.X R39, R22, R43, R153, 0x1, P3 ;  /* 0x0000002b1627c211 */ /* 0x000fe400018f0c99 */
[----:B------:R-:W-:-:S13]  /*66c0*/  ISETP.GE.AND P3, PT, R19, UR4, PT ;  /* 0x0000000413007c0c */ /* 0x000fda000bf66270 */
[----:B------:R-:W-:-:S04]  /*66d0*/  @!P3 LEA R36, P6, R19, R42, 0x1 ;  /* 0x0000002a1324b211 */ /* 0x000fc800078c08ff */
[----:B------:R-:W-:Y:S01]  /*66e0*/  @!P3 LEA.HI.X R37, R19, R43, R152, 0x1, P6 ;  /* 0x0000002b1325b211 */ /* 0x000fe200030f0c98 */
[----:B-1----:R1:W-:Y:S01]  /*66f0*/  @!P5 ST.E.128 desc[UR42][R40.64], R12 ;  /* 0x0000000c2800d985 */ /* 0x0023e2000c101d2a */
[----:B------:R-:W-:-:S13]  /*6700*/  ISETP.GE.AND P5, PT, R0, UR4, PT ;  /* 0x0000000400007c0c */ /* 0x000fda000bfa6270 */
[----:B------:R-:W2:Y:S01]  /*6710*/  @!P5 LDS.128 R12, [R32+0x15000] ;  /* 0x01500000200cd984 */ /* 0x000ea20000000c00 */
[----:B------:R-:W-:Y:S01]  /*6720*/  @!P5 SHF.L.U32 R11, R148, 0x3, RZ ;  /* 0x00000003940bd819 */ /* 0x000fe200000006ff */
[----:B-1----:R-:W-:Y:S02]  /*6730*/  @!P5 IMAD.MOV.U32 R40, RZ, RZ, R42 ;  /* 0x000000ffff28d224 */ /* 0x002fe400078e002a */
[----:B------:R-:W-:Y:S02]  /*6740*/  @!P5 IMAD.MOV.U32 R41, RZ, RZ, R43 ;  /* 0x000000ffff29d224 */ /* 0x000fe400078e002b */
[----:B------:R-:W-:-:S05]  /*6750*/  @!P5 IMAD.WIDE R40, R11, 0x2, R40 ;  /* 0x000000020b28d825 */ /* 0x000fca00078e0228 */
[----:B--2---:R1:W-:Y:S01]  /*6760*/  @!P5 ST.E.128 desc[UR42][R40.64], R12 ;  /* 0x0000000c2800d985 */ /* 0x0043e2000c101d2a */
[----:B------:R-:W-:-:S13]  /*6770*/  ISETP.GE.AND P5, PT, R3, UR4, PT ;  /* 0x0000000403007c0c */ /* 0x000fda000bfa6270 */
[----:B------:R-:W2:Y:S01]  /*6780*/  @!P5 LDS.128 R12, [R35+0x17000] ;  /* 0x01700000230cd984 */ /* 0x000ea20000000c00 */
[----:B------:R-:W-:Y:S01]  /*6790*/  @!P5 IMAD.SHL.U32 R11, R149, 0x8, RZ ;  /* 0x00000008950bd824 */ /* 0x000fe200078e00ff */
[----:B-1----:R-:W-:Y:S01]  /*67a0*/  @!P5 MOV R41, R43 ;  /* 0x0000002b0029d202 */ /* 0x002fe20000000f00 */
[----:B------:R-:W-:-:S04]  /*67b0*/  @!P5 IMAD.MOV.U32 R40, RZ, RZ, R42 ;  /* 0x000000ffff28d224 */ /* 0x000fc800078e002a */
[----:B------:R-:W-:-:S05]  /*67c0*/  @!P5 IMAD.WIDE R40, R11, 0x2, R40 ;  /* 0x000000020b28d825 */ /* 0x000fca00078e0228 */
[----:B--2---:R1:W-:Y:S01]  /*67d0*/  @!P5 ST.E.128 desc[UR42][R40.64], R12 ;  /* 0x0000000c2800d985 */ /* 0x0043e2000c101d2a */
[----:B------:R-:W-:-:S03]  /*67e0*/  ISETP.GE.AND P5, PT, R136, UR4, PT ;  /* 0x0000000488007c0c */ /* 0x000fc6000bfa6270 */
[----:B------:R-:W2:Y:S10]  /*67f0*/  @!P4 LDS.128 R12, [R32+0x17000] ;  /* 0x01700000200cc984 */ /* 0x000eb40000000c00 */
[----:B-1----:R-:W-:-:S04]  /*6800*/  @!P5 LEA R40, P6, R136, R42, 0x1 ;  /* 0x0000002a8828d211 */ /* 0x002fc800078c08ff */
[----:B------:R-:W-:Y:S01]  /*6810*/  @!P5 LEA.HI.X R41, R136, R43, R151, 0x1, P6 ;  /* 0x0000002b8829d211 */ /* 0x000fe200030f0c97 */
[----:B--2---:R-:W-:Y:S04]  /*6820*/  @!P4 ST.E.128 desc[UR42][R38.64], R12 ;  /* 0x0000000c2600c985 */ /* 0x004fe8000c101d2a */
[----:B------:R-:W1:Y:S04]  /*6830*/  @!P3 LDS.128 R12, [R35+0x19000] ;  /* 0x01900000230cb984 */ /* 0x000e680000000c00 */
[----:B-1----:R-:W-:Y:S04]  /*6840*/  @!P3 ST.E.128 desc[UR42][R36.64], R12 ;  /* 0x0000000c2400b985 */ /* 0x002fe8000c101d2a */
[----:B------:R-:W1:Y:S04]  /*6850*/  @!P5 LDS.128 R12, [R32+0x19000] ;  /* 0x01900000200cd984 */ /* 0x000e680000000c00 */
[----:B-1----:R4:W-:Y:S02]  /*6860*/  @!P5 ST.E.128 desc[UR42][R40.64], R12 ;  /* 0x0000000c2800d985 */ /* 0x0029e4000c101d2a */
.L_x_412:
[----:B------:R-:W-:Y:S05]  /*6870*/  BSYNC B0 ;  /* 0x0000000000007941 */ /* 0x000fea0003800000 */
.L_x_403:
[----:B------:R-:W5:Y:S01]  /*6880*/  S2R R11, SR_TID.X ;  /* 0x00000000000b7919 */ /* 0x000f620000002100 */
[----:B------:R-:W-:Y:S01]  /*6890*/  @!PT LDS RZ, [RZ] ;  /* 0x00000000fffff984 */ /* 0x000fe20000000800 */
[----:B------:R-:W-:Y:S01]  /*68a0*/  @!PT LDS RZ, [RZ] ;  /* 0x00000000fffff984 */ /* 0x000fe20000000800 */
[----:B------:R-:W-:Y:S01]  /*68b0*/  @!PT LDS RZ, [RZ] ;  /* 0x00000000fffff984 */ /* 0x000fe20000000800 */
[----:B------:R-:W-:Y:S01]  /*68c0*/  @!PT LDS RZ, [RZ] ;  /* 0x00000000fffff984 */ /* 0x000fe20000000800 */
[----:B------:R0:W-:Y:S06]  /*68d0*/  MEMBAR.ALL.CTA ;  /* 0x0000000000007992 */ /* 0x0001ec0000008000 */
[----:B0-----:R-:W0:Y:S01]  /*68e0*/  FENCE.VIEW.ASYNC.S ;  /* 0x00000000000073c6 */ /* 0x001e220000000000 */
[----:B------:R-:W-:Y:S05]  /*68f0*/  WARPSYNC.ALL ;  /* 0x0000000000007948 */ /* 0x000fea0003800000 */
[----:B------:R-:W-:Y:S01]  /*6900*/  BSSY B0, `(.L_x_455) ;  /* 0x0000008000007945 */ /* 0x000fe20003800000 */
[----:B0-----:R0:W-:Y:S01]  /*6910*/  BAR.SYNC.DEFER_BLOCKING R102, 0x80 ;  /* 0x000200660000751d */ /* 0x0011e20000010000 */
[----:B-----5:R-:W-:-:S13]  /*6920*/  LOP3.LUT P3, RZ, R11, 0x7f, RZ, 0xc0, !PT ;  /* 0x0000007f0bff7812 */ /* 0x020fda000786c0ff */
[----:B------:R-:W-:-:S05]  /*6930*/  @!P3 VIADD R11, R31, 0x2d8a0 ;  /* 0x0002d8a01f0bb836 */ /* 0x000fca0000000000 */
[----:B------:R-:W-:-:S04]  /*6940*/  @!P3 PRMT R11, RZ, 0x654, R11 ;  /* 0x00000654ff0bb816 */ /* 0x000fc8000000000b */
[----:B------:R0:W-:Y:S01]  /*6950*/  @!P3 SYNCS.ARRIVE.TRANS64.RED.A1T0 RZ, [R11+URZ], RZ ;  /* 0x000000ff0bffb9a7 */ /* 0x0001e2000810043f */
[----:B------:R-:W-:Y:S05]  /*6960*/  @!P2 BRA `(.L_x_456) ;  /* 0x000000000004a947 */ /* 0x000fea0003800000 */
[----:B------:R-:W-:Y:S01]  /*6970*/  BPT.TRAP 0x1 ;  /* 0x000000040000795c */ /* 0x000fe20000300000 */
.L_x_456:
[----:B------:R-:W-:Y:S05]  /*6980*/  BSYNC B0 ;  /* 0x0000000000007941 */ /* 0x000fea0003800000 */
.L_x_455:
[----:B------:R-:W5:Y:S01]  /*6990*/  SYNCS.PHASECHK.TRANS64.TRYWAIT P2, [R31+URZ+0x2d8b0], R80 ;  /* 0x02d8b0501f0075a7 */ /* 0x000f62000804017f */
[----:B------:R-:W-:Y:S04]  /*69a0*/  BSSY B0, `(.L_x_457) ;  /* 0x0000002000007945 */ /* 0x000fe80003800000 */
[----:B-----5:R-:W-:Y:S05]  /*69b0*/  @!P2 BRA `(.L_x_458) ;  /* 0x000001240040a947 */ /* 0x020fea0003800000 */
.L_x_674:
[----:B------:R-:W-:Y:S05]  /*69c0*/  BSYNC B0 ;  /* 0x0000000000007941 */ /* 0x000fea0003800000 */
.L_x_457:
[----:B------:R-:W-:Y:S01]  /*69d0*/  ULDC.64 UR4, c[0x0][0x328] ;  /* 0x0000ca0000047ab9 */ /* 0x000fe20000000a00 */
[----:B------:R-:W-:Y:S01]  /*69e0*/  BSSY B0, `(.L_x_459) ;  /* 0x0000037000007945 */ /* 0x000fe20003800000 */
[----:B------:R-:W-:Y:S02]  /*69f0*/  IMAD R77, R77, UR4, RZ ;  /* 0x000000044d4d7c24 */ /* 0x000fe4000f8e02ff */
[----:B-1-34-:R-:W-:-:S04]  /*6a00*/  IMAD.WIDE.U32 R12, R76, UR4, RZ ;  /* 0x000000044c0c7c25 */ /* 0x01afc8000f8e00ff */
[----:B------:R-:W-:Y:S01]  /*6a10*/  IMAD R77, R76, UR5, R77 ;  /* 0x000000054c4d7c24 */ /* 0x000fe2000f8e024d */
[----:B------:R-:W-:Y:S02]  /*6a20*/  ULDC.64 UR4, c[0x0][0x338] ;  /* 0x0000ce0000047ab9 */ /* 0x000fe40000000a00 */
[----:B------:R-:W-:Y:S02]  /*6a30*/  IMAD R78, R78, UR4, RZ ;  /* 0x000000044e4e7c24 */ /* 0x000fe4000f8e02ff */
[----:B------:R-:W-:Y:S02]  /*6a40*/  IMAD.IADD R13, R13, 0x1, R77 ;  /* 0x000000010d0d7824 */ /* 0x000fe400078e024d */
[C---:B0-----:R-:W-:Y:S02]  /*6a50*/  IMAD R11, R75.reuse, UR5, R78 ;  /* 0x000000054b0b7c24 */ /* 0x041fe4000f8e024e */
        /* <DEDUP_REMOVED lines=8> */
[----:B------:R-:W-:-:S04]  /*6ae0*/  LEA R11, P2, R12, UR4, 0x1 ;  /* 0x000000040c0b7c11 */ /* 0x000fc8000f8408ff */
[----:B------:R-:W-:Y:S01]  /*6af0*/  LEA.HI.X R12, R12, UR5, R13, 0x1, P2 ;  /* 0x000000050c0c7c11 */ /* 0x000fe200090f0c0d */
[----:B--2---:R0:W1:Y:S01]  /*6b00*/  SHFL.IDX PT, R40, R11, RZ, 0x1e1f ;  /* 0x001e1fff0b287589 */ /* 0x00406200000e0000 */
[----:B------:R-:W-:-:S03]  /*6b10*/  ISETP.GT.AND P2, PT, R79, R138, PT ;  /* 0x0000008a4f00720c */ /* 0x000fc60003f44270 */
[----:B------:R0:W2:Y:S10]  /*6b20*/  SHFL.IDX PT, R41, R12, RZ, 0x1e1f ;  /* 0x001e1fff0c297589 */ /* 0x0000b400000e0000 */
[----:B0-----:R-:W-:Y:S05]  /*6b30*/  @!P2 BRA `(.L_x_460) ;  /* 0x000000000084a947 */ /* 0x001fea0003800000 */
[----:B------:R-:W-:Y:S02]  /*6b40*/  ULDC UR4, c[0x0][0x2f4] ;  /* 0x0000bd0000047ab9 */ /* 0x000fe40000000800 */
[----:B------:R-:W-:Y:S02]  /*6b50*/  ISETP.GE.AND P5, PT, R16, UR4, PT ;  /* 0x0000000410007c0c */ /* 0x000fe4000bfa6270 */
[----:B------:R-:W-:-:S11]  /*6b60*/  ISETP.GE.AND P4, PT, R22, UR4, PT ;  /* 0x0000000416007c0c */ /* 0x000fd6000bf86270 */
[----:B------:R-:W0:Y:S01]  /*6b70*/  @!P5 LDS.128 R12, [R35] ;  /* 0x00000000230cd984 */ /* 0x000e220000000c00 */
[----:B-1----:R-:W-:-:S04]  /*6b80*/  @!P5 LEA R42, P2, R16, R40, 0x1 ;  /* 0x00000028102ad211 */ /* 0x002fc800078408ff */
[----:B--2---:R-:W-:Y:S02]  /*6b90*/  @!P5 LEA.HI.X R43, R16, R41, R17, 0x1, P2 ;  /* 0x00000029102bd211 */ /* 0x004fe400010f0c11 */
[----:B------:R-:W-:-:S04]  /*6ba0*/  @!P4 LEA R38, P2, R22, R40, 0x1 ;  /* 0x000000281626c211 */ /* 0x000fc800078408ff */
[----:B------:R-:W-:Y:S02]  /*6bb0*/  @!P4 LEA.HI.X R39, R22, R41, R153, 0x1, P2 ;  /* 0x000000291627c211 */ /* 0x000fe400010f0c99 */
[----:B------:R-:W-:-:S13]  /*6bc0*/  ISETP.GE.AND P2, PT, R19, UR4, PT ;  /* 0x0000000413007c0c */ /* 0x000fda000bf46270 */
[----:B------:R-:W-:-:S04]  /*6bd0*/  @!P2 LEA R36, P6, R19, R40, 0x1 ;  /* 0x000000281324a211 */ /* 0x000fc800078c08ff */
[----:B------:R-:W-:Y:S01]  /*6be0*/  @!P2 LEA.HI.X R37, R19, R41, R152, 0x1, P6 ;  /* 0x000000291325a211 */ /* 0x000fe200030f0c98 */
[----:B0-----:R0:W-:Y:S01]  /*6bf0*/  @!P5 ST.E.128 desc[UR42][R42.64], R12 ;  /* 0x0000000c2a00d985 */ /* 0x0011e2000c101d2a */
[----:B------:R-:W-:-:S13]  /*6c00*/  ISETP.GE.AND P5, PT, R0, UR4, PT ;  /* 0x0000000400007c0c */ /* 0x000fda000bfa6270 */
[----:B------:R-:W1:Y:S01]  /*6c10*/  @!P5 LDS.128 R12, [R32] ;  /* 0x00000000200cd984 */ /* 0x000e620000000c00 */
[----:B------:R-:W-:-:S05]  /*6c20*/  @!P5 SHF.L.U32 R11, R148, 0x3, RZ ;  /* 0x00000003940bd819 */ /* 0x000fca00000006ff */
[----:B0-----:R-:W-:-:S05]  /*6c30*/  @!P5 IMAD.WIDE R42, R11, 0x2, R40 ;  /* 0x000000020b2ad825 */ /* 0x001fca00078e0228 */
[----:B-1----:R0:W-:Y:S01]  /*6c40*/  @!P5 ST.E.128 desc[UR42][R42.64], R12 ;  /* 0x0000000c2a00d985 */ /* 0x0021e2000c101d2a */
[----:B------:R-:W-:-:S13]  /*6c50*/  ISETP.GE.AND P5, PT, R3, UR4, PT ;  /* 0x0000000403007c0c */ /* 0x000fda000bfa6270 */
[----:B------:R-:W1:Y:S01]  /*6c60*/  @!P5 LDS.128 R12, [R35+0x2000] ;  /* 0x00200000230cd984 */ /* 0x000e620000000c00 */
[----:B------:R-:W-:Y:S02]  /*6c70*/  @!P5 IMAD.SHL.U32 R11, R149, 0x8, RZ ;  /* 0x00000008950bd824 */ /* 0x000fe400078e00ff */
[----:B0-----:R-:W-:Y:S02]  /*6c80*/  @!P5 IMAD.MOV.U32 R42, RZ, RZ, R40 ;  /* 0x000000ffff2ad224 */ /* 0x001fe400078e0028 */
[----:B------:R-:W-:Y:S02]  /*6c90*/  @!P5 IMAD.MOV.U32 R43, RZ, RZ, R41 ;  /* 0x000000ffff2bd224 */ /* 0x000fe400078e0029 */
[----:B------:R-:W-:-:S05]  /*6ca0*/  @!P5 IMAD.WIDE R42, R11, 0x2, R42 ;  /* 0x000000020b2ad825 */ /* 0x000fca00078e022a */
[----:B-1----:R-:W-:Y:S01]  /*6cb0*/  @!P5 ST.E.128 desc[UR42][R42.64], R12 ;  /* 0x0000000c2a00d985 */ /* 0x002fe2000c101d2a */
[----:B------:R-:W-:-:S03]  /*6cc0*/  ISETP.GE.AND P5, PT, R136, UR4, PT ;  /* 0x0000000488007c0c */ /* 0x000fc6000bfa6270 */
[----:B------:R-:W0:Y:S10]  /*6cd0*/  @!P4 LDS.128 R12, [R32+0x2000] ;  /* 0x00200000200cc984 */ /* 0x000e340000000c00 */
[----:B------:R-:W-:-:S04]  /*6ce0*/  @!P5 LEA R40, P6, R136, R40, 0x1 ;  /* 0x000000288828d211 */ /* 0x000fc800078c08ff */
[----:B------:R-:W-:Y:S01]  /*6cf0*/  @!P5 LEA.HI.X R41, R136, R41, R151, 0x1, P6 ;  /* 0x000000298829d211 */ /* 0x000fe200030f0c97 */
[----:B0-----:R-:W-:Y:S04]  /*6d00*/  @!P4 ST.E.128 desc[UR42][R38.64], R12 ;  /* 0x0000000c2600c985 */ /* 0x001fe8000c101d2a */
[----:B------:R-:W0:Y:S04]  /*6d10*/  @!P2 LDS.128 R12, [R35+0x4000] ;  /* 0x00400000230ca984 */ /* 0x000e280000000c00 */
[----:B0-----:R-:W-:Y:S04]  /*6d20*/  @!P2 ST.E.128 desc[UR42][R36.64], R12 ;  /* 0x0000000c2400a985 */ /* 0x001fe8000c101d2a */
[----:B------:R-:W0:Y:S04]  /*6d30*/  @!P5 LDS.128 R12, [R32+0x4000] ;  /* 0x00400000200cd984 */ /* 0x000e280000000c00 */
[----:B0-----:R0:W-:Y:S02]  /*6d40*/  @!P5 ST.E.128 desc[UR42][R40.64], R12 ;  /* 0x0000000c2800d985 */ /* 0x0011e4000c101d2a */
.L_x_460:
[----:B------:R-:W-:Y:S05]  /*6d50*/  BSYNC B0 ;  /* 0x0000000000007941 */ /* 0x000fea0003800000 */
.L_x_459:
[----:B------:R-:W-:Y:S01]  /*6d60*/  @!PT LDS RZ, [RZ] ;  /* 0x00000000fffff984 */ /* 0x000fe20000000800 */
[----:B------:R-:W-:Y:S01]  /*6d70*/  @!PT LDS RZ, [RZ] ;  /* 0x00000000fffff984 */ /* 0x000fe20000000800 */
[----:B------:R-:W-:Y:S01]  /*6d80*/  @!PT LDS RZ, [RZ] ;  /* 0x00000000fffff984 */ /* 0x000fe20000000800 */
[----:B------:R-:W-:Y:S01]  /*6d90*/  @!PT LDS RZ, [RZ] ;  /* 0x00000000fffff984 */ /* 0x000fe20000000800 */
[----:B------:R3:W-:Y:S06]  /*6da0*/  MEMBAR.ALL.CTA ;  /* 0x0000000000007992 */ /* 0x0007ec0000008000 */
[----:B---3--:R-:W3:Y:S01]  /*6db0*/  FENCE.VIEW.ASYNC.S ;  /* 0x00000000000073c6 */ /* 0x008ee20000000000 */
[----:B------:R-:W-:Y:S01]  /*6dc0*/  @!P3 VIADD R31, R31, 0x2d8c0 ;  /* 0x0002d8c01f1fb836 */ /* 0x000fe20000000000 */
[----:B------:R-:W-:Y:S01]  /*6dd0*/  IADD3 R18, R18, 0x1, RZ ;  /* 0x0000000112127810 */ /* 0x000fe20007ffe0ff */
[----:B---3--:R3:W-:Y:S03]  /*6de0*/  BAR.SYNC.DEFER_BLOCKING R102, 0x80 ;  /* 0x000200660000751d */ /* 0x0087e60000010000 */
[----:B------:R-:W-:-:S02]  /*6df0*/  ISETP.NE.AND P2, PT, R18, 0x2, PT ;  /* 0x000000021200780c */ /* 0x000fc40003f45270 */
[----:B------:R-:W-:Y:S02]  /*6e00*/  @!P3 PRMT R31, RZ, 0x654, R31 ;  /* 0x00000654ff1fb816 */ /* 0x000fe4000000001f */
[----:B0-----:R-:W-:Y:S02]  /*6e10*/  SEL R12, RZ, 0x1, P2 ;  /* 0x00000001ff0c7807 */ /* 0x001fe40001000000 */
[----:B------:R-:W-:Y:S02]  /*6e20*/  SEL R18, R18, RZ, P2 ;  /* 0x000000ff12127207 */ /* 0x000fe40001000000 */
[----:B------:R-:W-:Y:S01]  /*6e30*/  LOP3.LUT R137, R137, R12, RZ, 0x3c, !PT ;  /* 0x0000000c89897212 */ /* 0x000fe200078e3cff */
[----:B------:R3:W-:Y:S01]  /*6e40*/  @!P3 SYNCS.ARRIVE.TRANS64.RED.A1T0 RZ, [R31+URZ], RZ ;  /* 0x000000ff1fffb9a7 */ /* 0x0007e2000810043f */
[----:B------:R-:W-:Y:S05]  /*6e50*/  @P1 BRA `(.L_x_461) ;  /* 0xffffffb400dc1947 */ /* 0x000fea000383ffff */
[----:B------:R-:W0:Y:S01]  /*6e60*/  S2R R11, SR_TID.X ;  /* 0x00000000000b7919 */ /* 0x000e220000002100 */
[----:B------:R-:W-:Y:S02]  /*6e70*/  PLOP3.LUT P0, PT, PT, PT, PT, 0x8, 0x0 ;  /* 0x000000000000781c */ /* 0x000fe40003f0e170 */
[----:B0-----:R-:W-:-:S04]  /*6e80*/  SHF.R.U32.HI R11, RZ, 0x7, R11 ;  /* 0x00000007ff0b7819 */ /* 0x001fc8000001160b */
[----:B------:R-:W-:-:S13]  /*6e90*/  ISETP.NE.AND P4, PT, R11, 0x1, PT ;  /* 0x000000010b00780c */ /* 0x000fda0003f85270 */
[----:B------:R-:W-:Y:S06]  /*6ea0*/  @!P4 BAR.ARV 0x9, 0x100 ;  /* 0x024400000000cb1d */ /* 0x000fec0000002000 */
.L_x_398:
[----:B------:R-:W-:Y:S02]  /*6eb0*/  ISETP.GE.AND P2, PT, R101, 0x1, PT ;  /* 0x000000016500780c */ /* 0x000fe40003f46270 */
[----:B-12---:R-:W-:Y:S02]  /*6ec0*/  CS2R R40, SRZ ;  /* 0x0000000000287805 */ /* 0x006fe4000001ff00 */
[----:B------:R-:W-:Y:S01]  /*6ed0*/  PLOP3.LUT P1, PT, PT, PT, PT, 0x80, 0x0 ;  /* 0x000000000000781c */ /* 0x000fe20003f2f070 */
[----:B------:R-:W-:Y:S01]  /*6ee0*/  IMAD.MOV.U32 R135, RZ, RZ, RZ ;  /* 0x000000ffff877224 */ /* 0x000fe200078e00ff */
[----:B------:R-:W-:Y:S02]  /*6ef0*/  CS2R R52, SRZ ;  /* 0x0000000000347805 */ /* 0x000fe4000001ff00 */
[----:B------:R-:W-:Y:S01]  /*6f00*/  CS2R R38, SRZ ;  /* 0x0000000000267805 */ /* 0x000fe2000001ff00 */
        /* <DEDUP_REMOVED lines=10> */
[----:B---3--:R-:W-:Y:S02]  /*6fb0*/  CS2R R30, SRZ ;  /* 0x00000000001e7805 */ /* 0x008fe4000001ff00 */
[----:B------:R-:W-:Y:S02]  /*6fc0*/  CS2R R66, SRZ ;  /* 0x0000000000427805 */ /* 0x000fe4000001ff00 */
[----:B------:R-:W-:Y:S02]  /*6fd0*/  CS2R R58, SRZ ;  /* 0x00000000003a7805 */ /* 0x000fe4000001ff00 */
[----:B------:R-:W-:Y:S02]  /*6fe0*/  CS2R R72, SRZ ;  /* 0x0000000000487805 */ /* 0x000fe4000001ff00 */
[----:B------:R-:W-:Y:S02]  /*6ff0*/  CS2R R46, SRZ ;  /* 0x00000000002e7805 */ /* 0x000fe4000001ff00 */
[----:B------:R-:W-:-:S02]  /*7000*/  CS2R R26, SRZ ;  /* 0x00000000001a7805 */ /* 0x000fc4000001ff00 */
[----:B------:R-:W-:Y:S01]  /*7010*/  CS2R R60, SRZ ;  /* 0x00000000003c7805 */ /* 0x000fe2000001ff00 */
[----:B------:R-:W-:Y:S01]  /*7020*/  IMAD.MOV.U32 R74, RZ, RZ, RZ ;  /* 0x000000ffff4a7224 */ /* 0x000fe200078e00ff */
[----:B------:R-:W-:Y:S02]  /*7030*/  CS2R R48, SRZ ;  /* 0x0000000000307805 */ /* 0x000fe4000001ff00 */
[----:B------:R-:W-:Y:S02]  /*7040*/  CS2R R36, SRZ ;  /* 0x0000000000247805 */ /* 0x000fe4000001ff00 */
[----:B------:R-:W-:Y:S02]  /*7050*/  CS2R R62, SRZ ;  /* 0x00000000003e7805 */ /* 0x000fe4000001ff00 */
[----:B------:R-:W-:Y:S01]  /*7060*/  MOV R51, RZ ;  /* 0x000000ff00337202 */ /* 0x000fe20000000f00 */
[----:B------:R-:W-:Y:S01]  /*7070*/  IMAD.MOV.U32 R6, RZ, RZ, RZ ;  /* 0x000000ffff067224 */ /* 0x000fe200078e00ff */
[----:B------:R-:W-:Y:S06]  /*7080*/  @P0 BRA `(.L_x_462) ;  /* 0x00000000000c0947 */ /* 0x000fec0003800000 */
[----:B------:R-:W0:Y:S01]  /*7090*/  FENCE.VIEW.ASYNC.G ;  /* 0x00000000000073c6 */ /* 0x000e220000000100 */
[----:B------:R-:W-:Y:S05]  /*70a0*/  WARPSYNC.ALL ;  /* 0x0000000000007948 */ /* 0x000fea0003800000 */
[----:B0-----:R-:W-:Y:S06]  /*70b0*/  BAR.ARV 0xc, 0x200 ;  /* 0x0308000000007b1d */ /* 0x001fec0000002000 */
.L_x_462:
[----:B------:R-:W-:Y:S02]  /*70c0*/  IMAD.MOV.U32 R50, RZ, RZ, RZ ;  /* 0x000000ffff327224 */ /* 0x000fe400078e00ff */
[----:B------:R-:W-:Y:S01]  /*70d0*/  IMAD.MOV.U32 R7, RZ, RZ, RZ ;  /* 0x000000ffff077224 */ /* 0x000fe200078e00ff */
[----:B------:R-:W-:Y:S06]  /*70e0*/  @!P2 BRA `(.L_x_463) ;  /* 0x0000009000a0a947 */ /* 0x000fec0003800000 */
[----:B------:R-:W-:-:S03]  /*70f0*/  UMOV UR4, 0xffffffff ;  /* 0xffffffff00047882 */ /* 0x000fc60000000000 */
[----:B------:R-:W-:Y:S05]  /*7100*/  BRA.DIV UR4, `(.L_x_464) ;  /* 0x0000011e04807947 */ /* 0x000fea000b800000 */
[----:B------:R-:W0:Y:S02]  /*7110*/  S2R R0, SR_TID.X ;  /* 0x0000000000007919 */ /* 0x000e240000002100 */
[----:B0-----:R-:W-:-:S05]  /*7120*/  VIADD R3, R0, 0xffffff80 ;  /* 0xffffff8000037836 */ /* 0x001fca0000000000 */
[----:B------:R-:W-:-:S04]  /*7130*/  SHF.R.S32.HI R0, RZ, 0x1f, R3 ;  /* 0x0000001fff007819 */ /* 0x000fc80000011403 */
[----:B------:R-:W-:-:S04]  /*7140*/  LEA.HI R0, R0, R3, RZ, 0x7 ;  /* 0x0000000300007211 */ /* 0x000fc800078f38ff */
[----:B------:R-:W-:-:S06]  /*7150*/  SHF.R.S32.HI R0, RZ, 0x7, R0 ;  /* 0x00000007ff007819 */ /* 0x000fcc0000011400 */
[----:B------:R-:W0:Y:S04]  /*7160*/  SHFL.IDX PT, R0, R0, RZ, 0x1f ;  /* 0x00001fff00007589 */ /* 0x000e2800000e0000 */
[----:B0-----:R1:W-:Y:S02]  /*7170*/  STL [R1+0x38], R0 ;  /* 0x0000380001007387 */ /* 0x0013e40000100800 */
.L_x_677:
[----:B------:R-:W1:Y:S01]  /*7180*/  LDL R3, [R1+0x38] ;  /* 0x0000380001037983 */ /* 0x000e620000100800 */
[----:B------:R-:W-:Y:S01]  /*7190*/  BSSY B6, `(.L_x_465) ;  /* 0x000001b000067945 */ /* 0x000fe20003800000 */
[----:B-1----:R-:W-:-:S05]  /*71a0*/  IMAD.HI R0, R3, 0x55555556, RZ ;  /* 0x5555555603007827 */ /* 0x002fca00078e02ff */
[----:B------:R-:W-:-:S05]  /*71b0*/  LEA.HI R44, R0, R0, RZ, 0x1 ;  /* 0x00000000002c7211 */ /* 0x000fca00078f08ff */
[----:B------:R-:W-:Y:S01]  /*71c0*/  IMAD R44, R44, -0x3, R3 ;  /* 0xfffffffd2c2c7824 */ /* 0x000fe200078e0203 */
[----:B------:R-:W-:-:S04]  /*71d0*/  IADD3 R3, R2, 0x21800, RZ ;  /* 0x0002180002037810 */ /* 0x000fc80007ffe0ff */
[----:B------:R-:W-:Y:S01]  /*71e0*/  LOP3.LUT P0, RZ, R3, 0x3ff, RZ, 0xc0, !PT ;  /* 0x000003ff03ff7812 */ /* 0x000fe2000780c0ff */
[----:B------:R-:W-:-:S05]  /*71f0*/  IMAD R0, R44, 0x2000, R3 ;  /* 0x000020002c007824 */ /* 0x000fca00078e0203 */
[----:B------:R-:W-:-:S04]  /*7200*/  SHF.R.U32.HI R0, RZ, 0x4, R0 ;  /* 0x00000004ff007819 */ /* 0x000fc80000011600 */
[----:B------:R-:W-:-:S05]  /*7210*/  LOP3.LUT R0, R0, 0x3fff, RZ, 0xc0, !PT ;  /* 0x00003fff00007812 */ /* 0x000fca00078ec0ff */
[----:B------:R1:W-:Y:S01]  /*7220*/  STL [R1+0x40], R0 ;  /* 0x0000400001007387 */ /* 0x0003e20000100800 */
[----:B------:R-:W-:Y:S05]  /*7230*/  @!P0 BRA `(.L_x_466) ;  /* 0x0000000000408947 */ /* 0x000fea0003800000 */
[----:B-1----:R-:W-:Y:S01]  /*7240*/  MOV R0, 0x0 ;  /* 0x0000000000007802 */ /* 0x002fe20000000f00 */
[----:B------:R-:W-:Y:S01]  /*7250*/  ULDC.64 UR4, c[0x4][0x88] ;  /* 0x0100220000047ab9 */ /* 0x000fe20000000a00 */
[----:B------:R-:W-:Y:S01]  /*7260*/  ULDC.64 UR6, c[0x4][0x90] ;  /* 0x0100240000067ab9 */ /* 0x000fe20000000a00 */
[----:B------:R-:W-:Y:S01]  /*7270*/  IMAD.U32 R4, RZ, RZ, UR4 ;  /* 0x00000004ff047e24 */ /* 0x000fe2000f8e00ff */
[----:B0-----:R0:W1:Y:S01]  /*7280*/  LDC.64 R14, c[0x4][R0] ;  /* 0x01000000000e7b82 */ /* 0x0010620000000a00 */
[----:B------:R-:W-:Y:S01]  /*7290*/  IMAD.U32 R5, RZ, RZ, UR5 ;  /* 0x00000005ff057e24 */ /* 0x000fe2000f8e00ff */
[----:B------:R-:W-:Y:S01]  /*72a0*/  ULDC.64 UR4, c[0x4][0x28] ;  /* 0x01000a0000047ab9 */ /* 0x000fe20000000a00 */
[----:B------:R-:W-:Y:S01]  /*72b0*/  IMAD.U32 R6, RZ, RZ, UR6 ;  /* 0x00000006ff067e24 */ /* 0x000fe2000f8e00ff */
[----:B------:R-:W-:Y:S01]  /*72c0*/  MOV R7, UR7 ;  /* 0x0000000700077c02 */ /* 0x000fe20008000f00 */
[----:B------:R-:W-:Y:S01]  /*72d0*/  IMAD.U32 R10, RZ, RZ, UR4 ;  /* 0x00000004ff0a7e24 */ /* 0x000fe2000f8e00ff */
[----:B------:R-:W-:Y:S01]  /*72e0*/  MOV R13, RZ ;  /* 0x000000ff000d7202 */ /* 0x000fe20000000f00 */
[----:B------:R-:W-:-:S02]  /*72f0*/  IMAD.U32 R11, RZ, RZ, UR5 ;  /* 0x00000005ff0b7e24 */ /* 0x000fc4000f8e00ff */
[----:B------:R-:W-:Y:S02]  /*7300*/  IMAD.MOV.U32 R8, RZ, RZ, 0x70 ;  /* 0x00000070ff087424 */ /* 0x000fe400078e00ff */
[----:B0-----:R-:W-:-:S07]  /*7310*/  IMAD.MOV.U32 R12, RZ, RZ, 0x1 ;  /* 0x00000001ff0c7424 */ /* 0x001fce00078e00ff */
[----:B------:R-:W-:-:S07]  /*7320*/  LEPC R20, `(.L_x_466) ;  /* 0x000000001014794e */ /* 0x000fce0000000000 */
[----:B-1---5:R-:W-:Y:S05]  /*7330*/  CALL.ABS.NOINC R14 ;  /* 0x000000000e007343 */ /* 0x022fea0003c00000 */
.L_x_466:
[----:B------:R-:W-:Y:S05]  /*7340*/  BSYNC B6 ;  /* 0x0000000000067941 */ /* 0x000fea0003800000 */
.L_x_465:
[----:B------:R-:W-:Y:S02]  /*7350*/  ULDC UR4, c[0x0][0x3f4] ;  /* 0x0000fd0000047ab9 */ /* 0x000fe40000000800 */
[----:B------:R-:W-:-:S13]  /*7360*/  ISETP.LT.AND P0, PT, RZ, UR4, PT ;  /* 0x00000004ff007c0c */ /* 0x000fda000bf01270 */
[----:B------:R-:W-:Y:S05]  /*7370*/  @P0 BRA `(.L_x_467) ;  /* 0x0000000000400947 */ /* 0x000fea0003800000 */
[----:B------:R-:W-:-:S04]  /*7380*/  ULEA.HI UR4, UR37, UR37, URZ, 0x1 ;  /* 0x0000002525047291 */ /* 0x000fc8000f8f083f */
[----:B------:R-:W-:-:S04]  /*7390*/  ULOP3.LUT UR4, UR4, 0xfffffffe, URZ, 0xc0, !UPT ;  /* 0xfffffffe04047892 */ /* 0x000fc8000f8ec03f */
[----:B------:R-:W-:-:S06]  /*73a0*/  UIADD3 UR4, UR37, -UR4, URZ ;  /* 0x8000000425047290 */ /* 0x000fcc000fffe03f */
[----:B------:R-:W-:-:S05]  /*73b0*/  IMAD.U32 R3, RZ, RZ, UR4 ;  /* 0x00000004ff037e24 */ /* 0x000fca000f8e00ff */
[----:B------:R-:W-:-:S04]  /*73c0*/  SHF.L.U32 R3, R3, 0x1f, RZ ;  /* 0x0000001f03037819 */ /* 0x000fc800000006ff */
[----:B------:R2:W3:Y:S03]  /*73d0*/  SYNCS.PHASECHK.TRANS64.TRYWAIT P0, [R2+URZ+0x2d800], R3 ;  /* 0x02d80003020075a7 */ /* 0x0004e6000800017f */
[----:B---3--:R-:W-:Y:S05]  /*73e0*/  @!P0 NANOSLEEP.SYNCS 0x989680 ;  /* 0x009896800000895d */ /* 0x008fea0003900000 */
[----:B------:R-:W3:Y:S01]  /*73f0*/  @!P0 SYNCS.PHASECHK.TRANS64 P0, [R2+URZ+0x2d800], R3 ;  /* 0x02d80003020085a7 */ /* 0x000ee2000800007f */
[----:B------:R-:W-:Y:S04]  /*7400*/  BSSY B0, `(.L_x_468) ;  /* 0x0000006000007945 */ /* 0x000fe80003800000 */
[----:B---3--:R-:W-:Y:S05]  /*7410*/  @P0 BRA `(.L_x_469) ;  /* 0x0000000000100947 */ /* 0x008fea0003800000 */
.L_x_470:
[----:B---3--:R3:W4:Y:S02]  /*7420*/  SYNCS.PHASECHK.TRANS64.TRYWAIT P0, [R2+URZ+0x2d800], R3 ;  /* 0x02d80003020075a7 */ /* 0x008724000800017f */
[----:B----4-:R-:W-:Y:S05]  /*7430*/  @!P0 NANOSLEEP.SYNCS 0x989680 ;  /* 0x009896800000895d */ /* 0x010fea0003900000 */
[----:B------:R-:W4:Y:S02]  /*7440*/  @!P0 SYNCS.PHASECHK.TRANS64 P0, [R2+URZ+0x2d800], R3 ;  /* 0x02d80003020085a7 */ /* 0x000f24000800007f */
[----:B----4-:R-:W-:Y:S05]  /*7450*/  @!P0 BRA `(.L_x_470) ;  /* 0xfffffffc00f08947 */ /* 0x010fea000383ffff */
.L_x_469:
[----:B------:R-:W-:Y:S05]  /*7460*/  BSYNC B0 ;  /* 0x0000000000007941 */ /* 0x000fea0003800000 */
.L_x_468:
[----:B------:R-:W-:Y:S05]  /*7470*/  BRA `(.L_x_471) ;  /* 0x0000003800247947 */ /* 0x000fea0003800000 */
.L_x_467:
[----:B-1---5:R-:W-:Y:S01]  /*7480*/  SHF.R.S32.HI R0, RZ, 0x1f, R97 ;  /* 0x0000001fff007819 */ /* 0x022fe20000011461 */
[----:B------:R-:W-:Y:S01]  /*7490*/  ULOP3.LUT UP0, URZ, UR38, 0x1bf, URZ, 0xc0, !UPT ;  /* 0x000001bf263f7892 */ /* 0x000fe2000f80c03f */
[----:B------:R-:W-:Y:S01]  /*74a0*/  ULDC.64 UR4, c[0x0][0x3f8] ;  /* 0x0000fe0000047ab9 */ /* 0x000fe20000000a00 */
[----:B------:R-:W-:Y:S02]  /*74b0*/  ULDC.64 UR6, c[0x0][0x408] ;  /* 0x0001020000067ab9 */ /* 0x000fe40000000a00 */
[C---:B------:R-:W-:Y:S02]  /*74c0*/  IMAD R6, R0.reuse, UR4, RZ ;  /* 0x0000000400067c24 */ /* 0x040fe4000f8e02ff */
[----:B------:R-:W-:Y:S01]  /*74d0*/  IMAD R0, R0, UR6, RZ ;  /* 0x0000000600007c24 */ /* 0x000fe2000f8e02ff */
[----:B------:R-:W-:Y:S01]  /*74e0*/  PLOP3.LUT P2, PT, PT, PT, UP0, 0x80, 0x0 ;  /* 0x000000000000781c */ /* 0x000fe20003f4f008 */
[C---:B------:R-:W-:Y:S02]  /*74f0*/  IMAD R25, R97.reuse, UR5, R6 ;  /* 0x0000000561197c24 */ /* 0x040fe4000f8e0206 */
[----:B------:R-:W-:Y:S01]  /*7500*/  IMAD.WIDE.U32 R4, R97, UR4, RZ ;  /* 0x0000000461047c25 */ /* 0x000fe2000f8e00ff */
[----:B------:R-:W-:-:S03]  /*7510*/  ULDC.64 UR4, c[0x0][0x3e8] ;  /* 0x0000fa0000047ab9 */ /* 0x000fc60000000a00 */
[C---:B------:R-:W-:Y:S01]  /*7520*/  IMAD R27, R97.reuse, UR7, R0 ;  /* 0x00000007611b7c24 */ /* 0x040fe2000f8e0200 */
[----:B------:R-:W-:Y:S01]  /*7530*/  LEA R24, P0, R4, UR4, 0x1 ;  /* 0x0000000404187c11 */ /* 0x000fe2000f8008ff */
[----:B------:R-:W-:Y:S01]  /*7540*/  IMAD.WIDE.U32 R6, R97, UR6, RZ ;  /* 0x0000000661067c25 */ /* 0x000fe2000f8e00ff */
[----:B------:R-:W-:-:S03]  /*7550*/  ULDC.64 UR6, c[0x0][0x400] ;  /* 0x0001000000067ab9 */ /* 0x000fc60000000a00 */
[----:B------:R-:W-:Y:S01]  /*7560*/  IMAD.IADD R25, R25, 0x1, R5 ;  /* 0x0000000119197824 */ /* 0x000fe200078e0205 */
[----:B------:R-:W-:Y:S01]  /*7570*/  LEA R26, P1, R6, UR6, 0x1 ;  /* 0x00000006061a7c11 */ /* 0x000fe2000f8208ff */
[----:B------:R-:W-:-:S03]  /*7580*/  IMAD.IADD R27, R27, 0x1, R7 ;  /* 0x000000011b1b7824 */ /* 0x000fc600078e0207 */
[----:B------:R-:W-:Y:S02]  /*7590*/  LEA.HI.X R25, R4, UR5, R25, 0x1, P0 ;  /* 0x0000000504197c11 */ /* 0x000fe400080f0c19 */
[----:B------:R-:W-:Y:S01]  /*75a0*/  LEA.HI.X R27, R6, UR7, R27, 0x1, P1 ;  /* 0x00000007061b7c11 */ /* 0x000fe200088f0c1b */
[----:B------:R-:W-:Y:S06]  /*75b0*/  @!P2 BRA `(.L_x_472) ;  /* 0x000000000040a947 */ /* 0x000fec0003800000 */
[----:B0-----:R-:W-:Y:S01]  /*75c0*/  MOV R14, 0x0 ;  /* 0x00000000000e7802 */ /* 0x001fe20000000f00 */
[----:B------:R-:W-:Y:S01]  /*75d0*/  ULDC.64 UR4, c[0x4][0x88] ;  /* 0x0100220000047ab9 */ /* 0x000fe20000000a00 */
[----:B------:R-:W-:Y:S01]  /*75e0*/  ULDC.64 UR6, c[0x4][0x90] ;  /* 0x0100240000067ab9 */ /* 0x000fe20000000a00 */
[----:B------:R-:W-:Y:S01]  /*75f0*/  IMAD.U32 R4, RZ, RZ, UR4 ;  /* 0x00000004ff047e24 */ /* 0x000fe2000f8e00ff */
[----:B------:R-:W-:Y:S01]  /*7600*/  MOV R5, UR5 ;  /* 0x0000000500057c02 */ /* 0x000fe20008000f00 */
[----:B------:R-:W-:Y:S01]  /*7610*/  ULDC.64 UR4, c[0x4][0x20] ;  /* 0x0100080000047ab9 */ /* 0x000fe20000000a00 */
[----:B------:R-:W0:Y:S01]  /*7620*/  LDC.64 R14, c[0x4][R14] ;  /* 0x010000000e0e7b82 */ /* 0x000e220000000a00 */
[----:B------:R-:W-:Y:S01]  /*7630*/  IMAD.U32 R6, RZ, RZ, UR6 ;  /* 0x00000006ff067e24 */ /* 0x000fe2000f8e00ff */
[----:B------:R-:W-:Y:S01]  /*7640*/  MOV R8, 0x70 ;  /* 0x0000007000087802 */ /* 0x000fe20000000f00 */
[----:B------:R-:W-:Y:S02]  /*7650*/  IMAD.U32 R7, RZ, RZ, UR7 ;  /* 0x00000007ff077e24 */ /* 0x000fe4000f8e00ff */
[----:B------:R-:W-:-:S02]  /*7660*/  IMAD.U32 R10, RZ, RZ, UR4 ;  /* 0x00000004ff0a7e24 */ /* 0x000fc4000f8e00ff */
[----:B------:R-:W-:Y:S02]  /*7670*/  IMAD.U32 R11, RZ, RZ, UR5 ;  /* 0x00000005ff0b7e24 */ /* 0x000fe4000f8e00ff */
[----:B------:R-:W-:Y:S02]  /*7680*/  IMAD.MOV.U32 R12, RZ, RZ, 0x1 ;  /* 0x00000001ff0c7424 */ /* 0x000fe400078e00ff */
[----:B------:R-:W-:-:S07]  /*7690*/  IMAD.MOV.U32 R13, RZ, RZ, RZ ;  /* 0x000000ffff0d7224 */ /* 0x000fce00078e00ff */
[----:B------:R-:W-:-:S07]  /*76a0*/  LEPC R20, `(.L_x_472) ;  /* 0x000000001014794e */ /* 0x000fce0000000000 */
[----:B0-----:R-:W-:Y:S05]  /*76b0*/  CALL.ABS.NOINC R14 ;  /* 0x000000000e007343 */ /* 0x001fea0003c00000 */
.L_x_472:
[----:B------:R-:W-:Y:S01]  /*76c0*/  ULDC.U8 UR4, c[0x0][0x410] ;  /* 0x0001040000047ab9 */ /* 0x000fe20000000000 */
[----:B------:R-:W-:Y:S01]  /*76d0*/  BSSY B0, `(.L_x_473) ;  /* 0x000035b000007945 */ /* 0x000fe20003800000 */
[----:B------:R-:W-:Y:S01]  /*76e0*/  ISETP.NE.AND P0, PT, RZ, UR4, PT ;  /* 0x00000004ff007c0c */ /* 0x000fe2000bf05270 */
[----:B------:R-:W-:-:S12]  /*76f0*/  IMAD R6, R33, 0xc0, R138 ;  /* 0x000000c021067824 */ /* 0x000fd800078e028a */
[----:B------:R-:W-:Y:S05]  /*7700*/  @!P0 BRA `(.L_x_474) ;  /* 0x0000001800d88947 */ /* 0x000fea0003800000 */
[----:B------:R-:W-:-:S03]  /*7710*/  UMOV UR4, 0xffffffff ;  /* 0xffffffff00047882 */ /* 0x000fc60000000000 */
[----:B------:R-:W-:Y:S05]  /*7720*/  BRA.DIV UR4, `(.L_x_475) ;  /* 0x0000011a04387947 */ /* 0x000fea000b800000 */
[----:B------:R1:W2:Y:S04]  /*7730*/  SHFL.IDX PT, R3, R25, RZ, 0x1e1f ;  /* 0x001e1fff19037589 */ /* 0x0002a800000e0000 */
[----:B------:R1:W3:Y:S04]  /*7740*/  SHFL.IDX PT, R0, R24, RZ, 0x1e1f ;  /* 0x001e1fff18007589 */ /* 0x0002e800000e0000 */
[----:B------:R1:W4:Y:S04]  /*7750*/  SHFL.IDX PT, R5, R27, RZ, 0x1e1f ;  /* 0x001e1fff1b057589 */ /* 0x00032800000e0000 */
[----:B------:R1:W0:Y:S02]  /*7760*/  SHFL.IDX PT, R4, R26, RZ, 0x1e1f ;  /* 0x001e1fff1a047589 */ /* 0x00022400000e0000 */
.L_x_683:
[----:B------:R-:W-:Y:S01]  /*7770*/  ULDC UR4, c[0x0][0x448] ;  /* 0x0001120000047ab9 */ /* 0x000fe20000000800 */
[----:B------:R-:W-:Y:S01]  /*7780*/  BSSY B1, `(.L_x_476) ;  /* 0x000005a000017945 */ /* 0x000fe20003800000 */
[----:B------:R-:W-:Y:S01]  /*7790*/  IMAD R45, R100, UR4, RZ ;  /* 0x00000004642d7c24 */ /* 0x000fe2000f8e02ff */
[----:B------:R-:W-:Y:S02]  /*77a0*/  CS2R R34, SRZ ;  /* 0x0000000000227805 */ /* 0x000fe4000001ff00 */
[----:B------:R-:W-:Y:S02]  /*77b0*/  CS2R R30, SRZ ;  /* 0x00000000001e7805 */ /* 0x000fe4000001ff00 */
[----:B-1----:R-:W-:Y:S02]  /*77c0*/  CS2R R26, SRZ ;  /* 0x00000000001a7805 */ /* 0x002fe4000001ff00 */
[----:B------:R-:W-:Y:S02]  /*77d0*/  CS2R R20, SRZ ;  /* 0x0000000000147805 */ /* 0x000fe4000001ff00 */
[----:B------:R-:W-:Y:S01]  /*77e0*/  ISETP.GE.AND P0, PT, R6, R45, PT ;  /* 0x0000002d0600720c */ /* 0x000fe20003f06270 */
[----:B------:R-:W-:Y:S01]  /*77f0*/  IMAD R45, R33, -0xc0, R45 ;  /* 0xffffff40212d7824 */ /* 0x000fe200078e022d */
[----:B------:R-:W-:-:S02]  /*7800*/  CS2R R12, SRZ ;  /* 0x00000000000c7805 */ /* 0x000fc4000001ff00 */
[----:B------:R-:W-:Y:S02]  /*7810*/  CS2R R8, SRZ ;  /* 0x0000000000087805 */ /* 0x000fe4000001ff00 */
[----:B------:R-:W-:Y:S02]  /*7820*/  CS2R R36, SRZ ;  /* 0x0000000000247805 */ /* 0x000fe4000001ff00 */
[----:B------:R-:W-:Y:S02]  /*7830*/  CS2R R32, SRZ ;  /* 0x0000000000207805 */ /* 0x000fe4000001ff00 */
[----:B------:R-:W-:Y:S02]  /*7840*/  CS2R R28, SRZ ;  /* 0x00000000001c7805 */ /* 0x000fe4000001ff00 */
[----:B------:R-:W-:Y:S02]  /*7850*/  CS2R R24, SRZ ;  /* 0x0000000000187805 */ /* 0x000fe4000001ff00 */
[----:B0-----:R-:W-:-:S02]  /*7860*/  CS2R R14, SRZ ;  /* 0x00000000000e7805 */ /* 0x001fc4000001ff00 */
[----:B------:R-:W-:Y:S01]  /*7870*/  CS2R R10, SRZ ;  /* 0x00000000000a7805 */ /* 0x000fe2000001ff00 */
[----:B------:R-:W-:Y:S06]  /*7880*/  @P0 BRA `(.L_x_477) ;  /* 0x0000000400240947 */ /* 0x000fec0003800000 */
[----:B------:R-:W2:Y:S01]  /*7890*/  LDL R7, [R1+0x20] ;  /* 0x0000200001077983 */ /* 0x000ea20000100800 */
[----:B------:R-:W-:-:S03]  /*78a0*/  ULDC UR4, c[0x0][0x3f4] ;  /* 0x0000fd0000047ab9 */ /* 0x000fc60000000800 */
[----:B------:R-:W4:Y:S04]  /*78b0*/  LDL R39, [R1+0x18] ;  /* 0x0000180001277983 */ /* 0x000f280000100800 */
[----:B------:R-:W4:Y:S04]  /*78c0*/  LDL R38, [R1+0x1c] ;  /* 0x00001c0001267983 */ /* 0x000f280000100800 */
[----:B------:R-:W4:Y:S04]  /*78d0*/  LDL R35, [R1+0x24] ;  /* 0x0000240001237983 */ /* 0x000f280000100800 */
[----:B------:R-:W4:Y:S04]  /*78e0*/  LDL R34, [R1+0x28] ;  /* 0x0000280001227983 */ /* 0x000f280000100800 */
[----:B------:R-:W4:Y:S04]  /*78f0*/  LDL R49, [R1+0x70] ;  /* 0x0000700001317983 */ /* 0x000f280000100800 */
[----:B------:R-:W4:Y:S01]  /*7900*/  LDL R48, [R1+0x74] ;  /* 0x0000740001307983 */ /* 0x000f220000100800 */
[----:B------:R-:W-:-:S02]  /*7910*/  CS2R R32, SRZ ;  /* 0x0000000000207805 */ /* 0x000fc4000001ff00 */
[----:B------:R-:W-:Y:S02]  /*7920*/  CS2R R30, SRZ ;  /* 0x00000000001e7805 */ /* 0x000fe4000001ff00 */
[----:B------:R-:W-:Y:S02]  /*7930*/  CS2R R28, SRZ ;  /* 0x00000000001c7805 */ /* 0x000fe4000001ff00 */
[----:B------:R-:W-:Y:S02]  /*7940*/  CS2R R26, SRZ ;  /* 0x00000000001a7805 */ /* 0x000fe4000001ff00 */
[----:B------:R-:W-:Y:S02]  /*7950*/  CS2R R24, SRZ ;  /* 0x0000000000187805 */ /* 0x000fe4000001ff00 */
[----:B------:R-:W-:Y:S02]  /*7960*/  CS2R R20, SRZ ;  /* 0x0000000000147805 */ /* 0x000fe4000001ff00 */
[----:B------:R-:W-:-:S02]  /*7970*/  CS2R R36, SRZ ;  /* 0x0000000000247805 */ /* 0x000fc4000001ff00 */
[C---:B--2---:R-:W-:Y:S01]  /*7980*/  ISETP.GE.AND P3, PT, R7.reuse, UR4, PT ;  /* 0x0000000407007c0c */ /* 0x044fe2000bf66270 */
[----:B------:R-:W-:Y:S01]  /*7990*/  IMAD.SHL.U32 R9, R7, 0x2, RZ ;  /* 0x0000000207097824 */ /* 0x000fe200078e00ff */
[----:B------:R-:W-:-:S04]  /*79a0*/  SHF.R.S32.HI R6, RZ, 0x1f, R7 ;  /* 0x0000001fff067819 */ /* 0x000fc80000011407 */
[----:B------:R-:W-:-:S07]  /*79b0*/  SHF.L.U64.HI R10, R7, 0x1, R6 ;  /* 0x00000001070a7819 */ /* 0x000fce0000010206 */
[----:B---3--:R-:W-:Y:S02]  /*79c0*/  @!P3 IADD3 R6, P0, R0, R9, RZ ;  /* 0x000000090006b210 */ /* 0x008fe40007f1e0ff */
[----:B----4-:R-:W-:-:S03]  /*79d0*/  ISETP.GE.AND P1, PT, R39, UR4, PT ;  /* 0x0000000427007c0c */ /* 0x010fc6000bf26270 */
[--C-:B------:R-:W-:Y:S01]  /*79e0*/  @!P3 IMAD.X R7, R3, 0x1, R10.reuse, P0 ;  /* 0x000000010307b824 */ /* 0x100fe200000e060a */
[----:B------:R-:W-:Y:S02]  /*79f0*/  @!P3 IADD3 R8, P0, R4, R9, RZ ;  /* 0x000000090408b210 */ /* 0x000fe40007f1e0ff */
[----:B------:R-:W-:Y:S02]  /*7a00*/  SHF.R.S32.HI R11, RZ, 0x1f, R39 ;  /* 0x0000001fff0b7819 */ /* 0x000fe40000011427 */
[----:B------:R-:W-:Y:S01]  /*7a10*/  SHF.L.U32 R13, R39, 0x1, RZ ;  /* 0x00000001270d7819 */ /* 0x000fe200000006ff */
[----:B------:R-:W-:Y:S01]  /*7a20*/  @!P3 IMAD.X R9, R5, 0x1, R10, P0 ;  /* 0x000000010509b824 */ /* 0x000fe200000e060a */
[----:B------:R-:W-:Y:S01]  /*7a30*/  ISETP.GE.AND P0, PT, R38, UR4, PT ;  /* 0x0000000426007c0c */ /* 0x000fe2000bf06270 */
[----:B------:R0:W5:Y:S01]  /*7a40*/  @!P3 LD.E.64 R32, desc[UR42][R6.64] ;  /* 0x0000002a0620b980 */ /* 0x000162000c101b00 */
[----:B------:R-:W-:Y:S02]  /*7a50*/  SHF.L.U64.HI R14, R39, 0x1, R11 ;  /* 0x00000001270e7819 */ /* 0x000fe4000001020b */
[-C--:B------:R-:W-:Y:S01]  /*7a60*/  @!P1 IADD3 R10, P2, R0, R13.reuse, RZ ;  /* 0x0000000d000a9210 */ /* 0x080fe20007f5e0ff */
[----:B------:R1:W5:Y:S01]  /*7a70*/  @!P3 LD.E.64 R30, desc[UR42][R8.64] ;  /* 0x0000002a081eb980 */ /* 0x000362000c101b00 */
[----:B------:R-:W-:-:S02]  /*7a80*/  @!P1 IADD3 R12, P3, R4, R13, RZ ;  /* 0x0000000d040c9210 */ /* 0x000fc40007f7e0ff */
[----:B------:R-:W-:Y:S01]  /*7a90*/  SHF.R.S32.HI R15, RZ, 0x1f, R38 ;  /* 0x0000001fff0f7819 */ /* 0x000fe20000011426 */
[----:B0-----:R-:W-:-:S03]  /*7aa0*/  IMAD.SHL.U32 R7, R38, 0x2, RZ ;  /* 0x0000000226077824 */ /* 0x001fc600078e00ff */
[----:B------:R-:W-:Y:S01]  /*7ab0*/  SHF.L.U64.HI R6, R38, 0x1, R15 ;  /* 0x0000000126067819 */ /* 0x000fe2000001020f */
[--C-:B------:R-:W-:Y:S02]  /*7ac0*/  @!P1 IMAD.X R11, R3, 0x1, R14.reuse, P2 ;  /* 0x00000001030b9824 */ /* 0x100fe400010e060e */
[C---:B------:R-:W-:Y:S01]  /*7ad0*/  @!P1 IMAD.X R13, R5.reuse, 0x1, R14, P3 ;  /* 0x00000001050d9824 */ /* 0x040fe200018e060e */
[-C--:B-1----:R-:W-:Y:S02]  /*7ae0*/  @!P0 IADD3 R8, P3, R4, R7.reuse, RZ ;  /* 0x0000000704088210 */ /* 0x082fe40007f7e0ff */
[----:B------:R-:W-:Y:S01]  /*7af0*/  @!P0 IADD3 R38, P2, R0, R7, RZ ;  /* 0x0000000700268210 */ /* 0x000fe20007f5e0ff */
[----:B------:R0:W5:Y:S02]  /*7b00*/  @!P1 LD.E.64 R28, desc[UR42][R10.64] ;  /* 0x0000002a0a1c9980 */ /* 0x000164000c101b00 */
[----:B------:R-:W-:Y:S01]  /*7b10*/  @!P0 IMAD.X R9, R5, 0x1, R6, P3 ;  /* 0x0000000105098824 */ /* 0x000fe200018e0606 */
[----:B------:R-:W-:Y:S01]  /*7b20*/  @!P0 IADD3.X R39, R3, R6, RZ, P2, !PT ;  /* 0x0000000603278210 */ /* 0x000fe200017fe4ff */
[----:B------:R-:W5:Y:S01]  /*7b30*/  @!P1 LD.E.64 R26, desc[UR42][R12.64] ;  /* 0x0000002a0c1a9980 */ /* 0x000f62000c101b00 */
[----:B------:R-:W-:-:S02]  /*7b40*/  ISETP.GE.AND P1, PT, R35, UR4, PT ;  /* 0x0000000423007c0c */ /* 0x000fc4000bf26270 */
[----:B------:R-:W-:Y:S01]  /*7b50*/  ISETP.GE.AND P2, PT, R140, UR4, PT ;  /* 0x000000048c007c0c */ /* 0x000fe2000bf46270 */
[----:B------:R-:W5:Y:S01]  /*7b60*/  @!P0 LD.E.64 R24, desc[UR42][R38.64] ;  /* 0x0000002a26188980 */ /* 0x000f62000c101b00 */
[----:B------:R-:W-:-:S03]  /*7b70*/  IMAD.SHL.U32 R7, R35, 0x2, RZ ;  /* 0x0000000223077824 */ /* 0x000fc600078e00ff */
[----:B------:R1:W5:Y:S01]  /*7b80*/  @!P0 LD.E.64 R20, desc[UR42][R8.64] ;  /* 0x0000002a08148980 */ /* 0x000362000c101b00 */
[C---:B------:R-:W-:Y:S01]  /*7b90*/  ISETP.GE.AND P0, PT, R34.reuse, UR4, PT ;  /* 0x0000000422007c0c */ /* 0x040fe2000bf06270 */
[----:B0-----:R-:W-:-:S04]  /*7ba0*/  IMAD.SHL.U32 R11, R34, 0x2, RZ ;  /* 0x00000002220b7824 */ /* 0x001fc800078e00ff */
[-C--:B------:R-:W-:Y:S02]  /*7bb0*/  @!P1 IADD3 R40, P4, R0, R7.reuse, RZ ;  /* 0x0000000700289210 */ /* 0x080fe40007f9e0ff */
[----:B------:R-:W-:Y:S01]  /*7bc0*/  @!P1 IADD3 R6, P3, R4, R7, RZ ;  /* 0x0000000704069210 */ /* 0x000fe20007f7e0ff */
[----:B------:R-:W-:Y:S01]  /*7bd0*/  @!P2 IMAD.WIDE R46, R140, 0x2, R4 ;  /* 0x000000028c2ea825 */ /* 0x000fe200078e0204 */
[----:B-1----:R-:W-:-:S03]  /*7be0*/  @!P2 MOV R9, R3 ;  /* 0x000000030009a202 */ /* 0x002fc60000000f00 */
[----:B------:R-:W-:Y:S01]  /*7bf0*/  @!P2 IMAD.MOV.U32 R8, RZ, RZ, R0 ;  /* 0x000000ffff08a224 */ /* 0x000fe200078e0000 */
[-C--:B------:R-:W-:Y:S01]  /*7c00*/  @!P0 IADD3 R4, P5, R4, R11.reuse, RZ ;  /* 0x0000000b04048210 */ /* 0x080fe20007fbe0ff */
[----:B------:R-:W-:Y:S01]  /*7c10*/  @!P1 IMAD.X R41, R3, 0x1, R49, P4 ;  /* 0x0000000103299824 */ /* 0x000fe200020e0631 */
[----:B------:R-:W-:Y:S01]  /*7c20*/  @!P0 IADD3 R38, P4, R0, R11, RZ ;  /* 0x0000000b00268210 */ /* 0x000fe20007f9e0ff */
[----:B------:R-:W-:Y:S01]  /*7c30*/  @!P2 IMAD.WIDE R42, R140, 0x2, R8 ;  /* 0x000000028c2aa825 */ /* 0x000fe200078e0208 */
[----:B------:R-:W-:Y:S02]  /*7c40*/  CS2R R14, SRZ ;  /* 0x00000000000e7805 */ /* 0x000fe4000001ff00 */
[----:B------:R-:W-:Y:S02]  /*7c50*/  CS2R R34, SRZ ;  /* 0x0000000000227805 */ /* 0x000fe4000001ff00 */
[----:B------:R-:W-:Y:S01]  /*7c60*/  CS2R R12, SRZ ;  /* 0x00000000000c7805 */ /* 0x000fe2000001ff00 */
[----:B------:R-:W-:Y:S01]  /*7c70*/  @!P1 IMAD.X R7, R5, 0x1, R49, P3 ;  /* 0x0000000105079824 */ /* 0x000fe200018e0631 */
[----:B------:R-:W-:-:S02]  /*7c80*/  CS2R R10, SRZ ;  /* 0x00000000000a7805 */ /* 0x000fc4000001ff00 */
[----:B------:R-:W-:Y:S01]  /*7c90*/  CS2R R8, SRZ ;  /* 0x0000000000087805 */ /* 0x000fe2000001ff00 */
[--C-:B------:R-:W-:Y:S01]  /*7ca0*/  @!P0 IMAD.X R39, R3, 0x1, R48.reuse, P4 ;  /* 0x0000000103278824 */ /* 0x100fe200020e0630 */
[----:B------:R0:W5:Y:S01]  /*7cb0*/  @!P2 LD.E.64 R36, desc[UR42][R42.64] ;  /* 0x0000002a2a24a980 */ /* 0x000162000c101b00 */
[----:B------:R-:W-:-:S03]  /*7cc0*/  @!P0 IMAD.X R5, R5, 0x1, R48, P5 ;  /* 0x0000000105058824 */ /* 0x000fc600028e0630 */
[----:B------:R0:W5:Y:S04]  /*7cd0*/  @!P2 LD.E.64 R34, desc[UR42][R46.64] ;  /* 0x0000002a2e22a980 */ /* 0x000168000c101b00 */
[----:B------:R0:W5:Y:S04]  /*7ce0*/  @!P1 LD.E.64 R14, desc[UR42][R40.64] ;  /* 0x0000002a280e9980 */ /* 0x000168000c101b00 */
[----:B------:R0:W5:Y:S04]  /*7cf0*/  @!P1 LD.E.64 R12, desc[UR42][R6.64] ;  /* 0x0000002a060c9980 */ /* 0x000168000c101b00 */
[----:B------:R0:W5:Y:S04]  /*7d00*/  @!P0 LD.E.64 R10, desc[UR42][R38.64] ;  /* 0x0000002a260a8980 */ /* 0x000168000c101b00 */
[----:B------:R0:W5:Y:S02]  /*7d10*/  @!P0 LD.E.64 R8, desc[UR42][R4.64] ;  /* 0x0000002a04088980 */ /* 0x000164000c101b00 */
.L_x_477:
[----:B------:R-:W-:Y:S05]  /*7d20*/  BSYNC B1 ;  /* 0x0000000000017941 */ /* 0x000fea0003800000 */
.L_x_476:
[----:B------:R-:W-:Y:S01]  /*7d30*/  ULEA.HI UR4, UR37, UR37, URZ, 0x1 ;  /* 0x0000002525047291 */ /* 0x000fe2000f8f083f */
[----:B--2--5:R-:W-:Y:S01]  /*7d40*/  IMAD.MOV.U32 R3, RZ, RZ, R35 ;  /* 0x000000ffff037224 */ /* 0x024fe200078e0023 */
[----:B---3--:R-:W-:Y:S01]  /*7d50*/  MOV R0, R34 ;  /* 0x0000002200007202 */ /* 0x008fe20000000f00 */
[----:B0-----:R-:W-:Y:S01]  /*7d60*/  IMAD.MOV.U32 R4, RZ, RZ, R30 ;  /* 0x000000ffff047224 */ /* 0x001fe200078e001e */
[----:B------:R-:W-:Y:S01]  /*7d70*/  ULOP3.LUT UR4, UR4, 0xfffffffe, URZ, 0xc0, !UPT ;  /* 0xfffffffe04047892 */ /* 0x000fe2000f8ec03f */
[----:B------:R-:W-:Y:S01]  /*7d80*/  VIMNMX R45, R45, 0xc0, PT ;  /* 0x000000c02d2d7848 */ /* 0x000fe20003fe0100 */
[----:B----4-:R-:W-:Y:S01]  /*7d90*/  IMAD.MOV.U32 R5, RZ, RZ, R27 ;  /* 0x000000ffff057224 */ /* 0x010fe200078e001b */
[----:B------:R-:W-:Y:S01]  /*7da0*/  PRMT R47, R47, 0x5410, R3 ;  /* 0x000054102f2f7816 */ /* 0x000fe20000000003 */
[----:B------:R-:W-:Y:S01]  /*7db0*/  UIADD3 UR4, UR37, -UR4, URZ ;  /* 0x8000000425047290 */ /* 0x000fe2000fffe03f */
[----:B------:R-:W-:Y:S01]  /*7dc0*/  PRMT R50, R0, 0x7610, R50 ;  /* 0x0000761000327816 */ /* 0x000fe20000000032 */
[----:B------:R-:W-:Y:S01]  /*7dd0*/  IMAD.MOV.U32 R0, RZ, RZ, R31 ;  /* 0x000000ffff007224 */ /* 0x000fe200078e001f */
[----:B------:R-:W-:Y:S01]  /*7de0*/  PRMT R58, R4, 0x7610, R58 ;  /* 0x00007610043a7816 */ /* 0x000fe2000000003a */
[----:B------:R-:W-:Y:S01]  /*7df0*/  BSSY B1, `(.L_x_478) ;  /* 0x0000026000017945 */ /* 0x000fe20003800000 */
[----:B------:R-:W-:Y:S01]  /*7e00*/  MOV R4, R26 ;  /* 0x0000001a00047202 */ /* 0x000fe20000000f00 */
[----:B------:R-:W-:Y:S01]  /*7e10*/  IMAD.U32 R3, RZ, RZ, UR4 ;  /* 0x00000004ff037e24 */ /* 0x000fe2000f8e00ff */
[----:B------:R-:W-:-:S02]  /*7e20*/  ISETP.GE.AND P1, PT, R138, R45, PT ;  /* 0x0000002d8a00720c */ /* 0x000fc40003f26270 */
[----:B------:R-:W-:Y:S01]  /*7e30*/  PRMT R47, R0, 0x7610, R47 ;  /* 0x00007610002f7816 */ /* 0x000fe2000000002f */
[----:B------:R-:W-:Y:S01]  /*7e40*/  IMAD.MOV.U32 R0, RZ, RZ, R20 ;  /* 0x000000ffff007224 */ /* 0x000fe200078e0014 */
[----:B------:R-:W-:Y:S02]  /*7e50*/  SHF.L.U32 R3, R3, 0x1f, RZ ;  /* 0x0000001f03037819 */ /* 0x000fe400000006ff */
[----:B------:R-:W-:Y:S01]  /*7e60*/  PRMT R46, R4, 0x7610, R46 ;  /* 0x00007610042e7816 */ /* 0x000fe2000000002e */
[----:B------:R-:W-:Y:S01]  /*7e70*/  IMAD.MOV.U32 R4, RZ, RZ, R21 ;  /* 0x000000ffff047224 */ /* 0x000fe200078e0015 */
[----:B------:R-:W0:Y:S01]  /*7e80*/  SYNCS.PHASECHK.TRANS64.TRYWAIT P0, [R2+URZ+0x2d800], R3 ;  /* 0x02d80003020075a7 */ /* 0x000e22000800017f */
[----:B------:R-:W-:Y:S01]  /*7e90*/  PRMT R45, R45, 0x5410, R5 ;  /* 0x000054102d2d7816 */ /* 0x000fe20000000005 */
[----:B------:R-:W-:Y:S01]  /*7ea0*/  IMAD.MOV.U32 R5, RZ, RZ, R12 ;  /* 0x000000ffff057224 */ /* 0x000fe200078e000c */
[----:B------:R-:W-:Y:S02]  /*7eb0*/  MOV R6, R13 ;  /* 0x0000000d00067202 */ /* 0x000fe40000000f00 */
[----:B------:R-:W-:Y:S01]  /*7ec0*/  PRMT R42, R0, 0x5410, R4 ;  /* 0x00005410002a7816 */ /* 0x000fe20000000004 */
[----:B------:R-:W-:Y:S01]  /*7ed0*/  IMAD.MOV.U32 R0, RZ, RZ, R8 ;  /* 0x000000ffff007224 */ /* 0x000fe200078e0008 */
[----:B------:R-:W-:Y:S01]  /*7ee0*/  PRMT R40, R5, 0x5410, R6 ;  /* 0x0000541005287816 */ /* 0x000fe20000000006 */
[----:B------:R-:W-:-:S02]  /*7ef0*/  IMAD.MOV.U32 R4, RZ, RZ, R9 ;  /* 0x000000ffff047224 */ /* 0x000fc400078e0009 */
[----:B------:R-:W-:Y:S02]  /*7f00*/  IMAD.MOV.U32 R5, RZ, RZ, R36 ;  /* 0x000000ffff057224 */ /* 0x000fe400078e0024 */
[----:B------:R-:W-:Y:S01]  /*7f10*/  IMAD.MOV.U32 R6, RZ, RZ, R37 ;  /* 0x000000ffff067224 */ /* 0x000fe200078e0025 */
[----:B------:R-:W-:Y:S01]  /*7f20*/  PRMT R38, R0, 0x5410, R4 ;  /* 0x0000541000267816 */ /* 0x000fe20000000004 */
[----:B------:R-:W-:Y:S01]  /*7f30*/  IMAD.MOV.U32 R4, RZ, RZ, R33 ;  /* 0x000000ffff047224 */ /* 0x000fe200078e0021 */
[----:B------:R-:W-:Y:S01]  /*7f40*/  PRMT R48, R5, 0x7610, R48 ;  /* 0x0000761005307816 */ /* 0x000fe20000000030 */
[----:B------:R-:W-:Y:S01]  /*7f50*/  IMAD.MOV.U32 R5, RZ, RZ, R28 ;  /* 0x000000ffff057224 */ /* 0x000fe200078e001c */
[----:B------:R-:W-:Y:S01]  /*7f60*/  PRMT R58, R58, 0x5410, R6 ;  /* 0x000054103a3a7816 */ /* 0x000fe20000000006 */
[----:B------:R-:W-:Y:S01]  /*7f70*/  IMAD.MOV.U32 R6, RZ, RZ, R29 ;  /* 0x000000ffff067224 */ /* 0x000fe200078e001d */
[----:B------:R-:W-:Y:S02]  /*7f80*/  MOV R0, R32 ;  /* 0x0000002000007202 */ /* 0x000fe40000000f00 */
[----:B------:R-:W-:Y:S01]  /*7f90*/  PRMT R46, R46, 0x5410, R5 ;  /* 0x000054102e2e7816 */ /* 0x000fe20000000005 */
[----:B------:R-:W-:Y:S01]  /*7fa0*/  IMAD.MOV.U32 R5, RZ, RZ, R14 ;  /* 0x000000ffff057224 */ /* 0x000fe200078e000e */
[----:B------:R-:W-:Y:S01]  /*7fb0*/  PRMT R59, R0, 0x5410, R4 ;  /* 0x00005410003b7816 */ /* 0x000fe20000000004 */
[----:B------:R-:W-:Y:S01]  /*7fc0*/  IMAD.MOV.U32 R0, RZ, RZ, R24 ;  /* 0x000000ffff007224 */ /* 0x000fe200078e0018 */
[----:B------:R-:W-:Y:S01]  /*7fd0*/  PRMT R45, R6, 0x7610, R45 ;  /* 0x00007610062d7816 */ /* 0x000fe2000000002d */
[----:B------:R-:W-:Y:S01]  /*7fe0*/  IMAD.MOV.U32 R6, RZ, RZ, R15 ;  /* 0x000000ffff067224 */ /* 0x000fe200078e000f */
[----:B------:R-:W-:-:S04]  /*7ff0*/  MOV R4, R25 ;  /* 0x0000001900047202 */ /* 0x000fc80000000f00 */
[----:B------:R-:W-:Y:S01]  /*8000*/  PRMT R43, R0, 0x5410, R4 ;  /* 0x00005410002b7816 */ /* 0x000fe20000000004 */
[----:B------:R-:W-:Y:S01]  /*8010*/  IMAD.MOV.U32 R0, RZ, RZ, R10 ;  /* 0x000000ffff007224 */ /* 0x000fe200078e000a */
[----:B------:R-:W-:Y:S01]  /*8020*/  PRMT R41, R5, 0x5410, R6 ;  /* 0x0000541005297816 */ /* 0x000fe20000000006 */
[----:B------:R-:W-:Y:S01]  /*8030*/  IMAD.MOV.U32 R4, RZ, RZ, R11 ;  /* 0x000000ffff047224 */ /* 0x000fe200078e000b */
[----:B0-----:R-:W-:Y:S06]  /*8040*/  @!P0 BRA `(.L_x_479) ;  /* 0x0000011000648947 */ /* 0x001fec0003800000 */
.L_x_684:
[----:B------:R-:W-:Y:S05]  /*8050*/  BSYNC B1 ;  /* 0x0000000000017941 */ /* 0x000fea0003800000 */
.L_x_478:
[----:B------:R-:W-:Y:S01]  /*8060*/  PRMT R39, R0, 0x5410, R4 ;  /* 0x0000541000277816 */ /* 0x000fe20000000004 */
[----:B------:R-:W-:Y:S06]  /*8070*/  @P1 BRA `(.L_x_480) ;  /* 0x0000002c00001947 */ /* 0x000fec0003800000 */
[----:B------:R-:W0:Y:S01]  /*8080*/  LDL R54, [R1+0x44] ;  /* 0x0000440001367983 */ /* 0x000e220000100800 */
[----:B------:R-:W1:Y:S03]  /*8090*/  LDC R5, c[0x0][0x3f4] ;  /* 0x0000fd00ff057b82 */ /* 0x000e660000000800 */
[----:B------:R-:W2:Y:S04]  /*80a0*/  LDL R53, [R1+0x20] ;  /* 0x0000200001357983 */ /* 0x000ea80000100800 */
[----:B------:R-:W3:Y:S04]  /*80b0*/  LDL R52, [R1+0x18] ;  /* 0x0000180001347983 */ /* 0x000ee80000100800 */
[----:B------:R-:W4:Y:S04]  /*80c0*/  LDL R51, [R1+0x1c] ;  /* 0x00001c0001337983 */ /* 0x000f280000100800 */
[----:B------:R-:W5:Y:S04]  /*80d0*/  LDL R49, [R1+0x24] ;  /* 0x0000240001317983 */ /* 0x000f680000100800 */
[----:B------:R-:W5:Y:S04]  /*80e0*/  LDL R7, [R1+0x28] ;  /* 0x0000280001077983 */ /* 0x000f680000100800 */
[----:B------:R-:W5:Y:S01]  /*80f0*/  LDL R6, [R1+0x48] ;  /* 0x0000480001067983 */ /* 0x000f620000100800 */
[----:B-1----:R-:W-:Y:S01]  /*8100*/  ISETP.GE.AND P6, PT, R140, R5, PT ;  /* 0x000000058c00720c */ /* 0x002fe20003fc6270 */
[----:B------:R-:W-:Y:S01]  /*8110*/  BSSY B1, `(.L_x_481) ;  /* 0x0000034000017945 */ /* 0x000fe20003800000 */
[----:B0-----:R-:W-:-:S02]  /*8120*/  LEA R3, R54, R2, 0x1 ;  /* 0x0000000236037211 */ /* 0x001fc400078e08ff */
[----:B--2---:R-:W-:-:S03]  /*8130*/  ISETP.GE.AND P0, PT, R53, R5, PT ;  /* 0x000000053500720c */ /* 0x004fc60003f06270 */
[----:B------:R-:W-:Y:S01]  /*8140*/  VIADD R0, R3, 0x20 ;  /* 0x0000002003007836 */ /* 0x000fe20000000000 */
[-C--:B---3--:R-:W-:Y:S02]  /*8150*/  ISETP.GE.AND P1, PT, R52, R5.reuse, PT ;  /* 0x000000053400720c */ /* 0x088fe40003f26270 */
[-C--:B----4-:R-:W-:Y:S02]  /*8160*/  ISETP.GE.AND P2, PT, R51, R5.reuse, PT ;  /* 0x000000053300720c */ /* 0x090fe40003f46270 */
[-C--:B-----5:R-:W-:Y:S02]  /*8170*/  ISETP.GE.AND P3, PT, R49, R5.reuse, PT ;  /* 0x000000053100720c */ /* 0x0a0fe40003f66270 */
[----:B------:R-:W-:Y:S02]  /*8180*/  ISETP.GE.AND P4, PT, R7, R5, PT ;  /* 0x000000050700720c */ /* 0x000fe40003f86270 */
[----:B------:R-:W-:Y:S01]  /*8190*/  LOP3.LUT P5, RZ, R6, 0x2, RZ, 0xc0, !PT ;  /* 0x0000000206ff7812 */ /* 0x000fe200078ac0ff */
[----:B------:R-:W-:-:S12]  /*81a0*/  @P6 BRA `(.L_x_482) ;  /* 0x0000000000a86947 */ /* 0x000fd80003800000 */
[----:B------:R-:W0:Y:S01]  /*81b0*/  LDS.128 R4, [R3+0xc400] ;  /* 0x00c4000003047984 */ /* 0x000e220000000c00 */
[----:B------:R-:W-:Y:S01]  /*81c0*/  SHF.R.U32.HI R49, RZ, 0x10, R37 ;  /* 0x00000010ff317819 */ /* 0x000fe20000011625 */
[----:B------:R-:W-:Y:S01]  /*81d0*/  HADD2.F32 R50, -RZ, R50.H0_H0 ;  /* 0x20000032ff327230 */ /* 0x000fe20000004100 */
[----:B------:R-:W-:Y:S01]  /*81e0*/  SHF.R.U32.HI R51, RZ, 0x10, R35 ;  /* 0x00000010ff337819 */ /* 0x000fe20000011623 */
[----:B------:R-:W-:Y:S01]  /*81f0*/  HADD2.F32 R48, -RZ, R48.H0_H0 ;  /* 0x20000030ff307230 */ /* 0x000fe20000004100 */
[----:B------:R-:W-:Y:S01]  /*8200*/  SHF.R.U64 R57, R36, 0x10, R37 ;  /* 0x0000001024397819 */ /* 0x000fe20000001225 */
[----:B------:R-:W-:Y:S01]  /*8210*/  HADD2.F32 R49, -RZ, R49.H0_H0 ;  /* 0x20000031ff317230 */ /* 0x000fe20000004100 */
[----:B------:R-:W-:Y:S01]  /*8220*/  SHF.R.U64 R55, R34, 0x10, R35 ;  /* 0x0000001022377819 */ /* 0x000fe20000001223 */
[----:B------:R-:W-:Y:S02]  /*8230*/  HADD2.F32 R51, -RZ, R51.H0_H0 ;  /* 0x20000033ff337230 */ /* 0x000fe40000004100 */
[----:B0-----:R-:W-:-:S02]  /*8240*/  HADD2.F32 R36, -RZ, R7.H0_H0 ;  /* 0x20000007ff247230 */ /* 0x001fc40000004100 */
[----:B------:R-:W-:Y:S02]  /*8250*/  HADD2.F32 R37, -RZ, R7.H1_H1 ;  /* 0x30000007ff257230 */ /* 0x000fe40000004100 */
[--C-:B------:R-:W-:Y:S02]  /*8260*/  HADD2.F32 R7, -RZ, R4.reuse.H0_H0 ;  /* 0x20000004ff077230 */ /* 0x100fe40000004100 */
[----:B------:R-:W-:Y:S02]  /*8270*/  HADD2.F32 R4, -RZ, R4.H1_H1 ;  /* 0x30000004ff047230 */ /* 0x000fe40000004100 */
[C---:B------:R-:W-:Y:S01]  /*8280*/  FMUL.FTZ R54, R37.reuse, R49 ;  /* 0x0000003125367220 */ /* 0x040fe20000410000 */
[-C--:B------:R-:W-:Y:S01]  /*8290*/  FMUL.FTZ R53, R37, R51.reuse ;  /* 0x0000003325357220 */ /* 0x080fe20000410000 */
[--C-:B------:R-:W-:Y:S02]  /*82a0*/  HADD2.F32 R34, -RZ, R6.reuse.H0_H0 ;  /* 0x20000006ff227230 */ /* 0x100fe40000004100 */
[----:B------:R-:W-:Y:S01]  /*82b0*/  FMUL.FTZ R52, R4, R50 ;  /* 0x0000003204347220 */ /* 0x000fe20000410000 */
[----:B------:R-:W-:Y:S01]  /*82c0*/  FFMA.FTZ R56, R36, R51, R54 ;  /* 0x0000003324387223 */ /* 0x000fe20000010036 */
[----:B------:R-:W-:-:S02]  /*82d0*/  HADD2.F32 R35, -RZ, R6.H1_H1 ;  /* 0x30000006ff237230 */ /* 0x000fc40000004100 */
[-C--:B------:R-:W-:Y:S01]  /*82e0*/  FMUL.FTZ R54, R4, R48.reuse ;  /* 0x0000003004367220 */ /* 0x080fe20000410000 */
[C---:B------:R-:W-:Y:S01]  /*82f0*/  FFMA.FTZ R52, R7.reuse, R48, -R52 ;  /* 0x0000003007347223 */ /* 0x040fe20000010834 */
[----:B------:R-:W-:Y:S02]  /*8300*/  HADD2.F32 R6, -RZ, R5.H0_H0 ;  /* 0x20000005ff067230 */ /* 0x000fe40000004100 */
[----:B------:R-:W-:Y:S01]  /*8310*/  FFMA.FTZ R53, R36, R49, -R53 ;  /* 0x0000003124357223 */ /* 0x000fe20000010835 */
[----:B------:R-:W-:Y:S02]  /*8320*/  HADD2.F32 R48, -RZ, R47.H1_H1 ;  /* 0x3000002fff307230 */ /* 0x000fe40000004100 */
[----:B------:R-:W-:Y:S01]  /*8330*/  FFMA.FTZ R49, R7, R50, R54 ;  /* 0x0000003207317223 */ /* 0x000fe20000010036 */
[----:B------:R-:W-:Y:S02]  /*8340*/  HADD2.F32 R5, -RZ, R5.H1_H1 ;  /* 0x30000005ff057230 */ /* 0x000fe40000004100 */
[----:B------:R-:W-:-:S02]  /*8350*/  HADD2.F32 R36, -RZ, R58.H1_H1 ;  /* 0x3000003aff247230 */ /* 0x000fc40000004100 */
[C---:B------:R-:W-:Y:S01]  /*8360*/  FMUL.FTZ R51, R35.reuse, R48 ;  /* 0x0000003023337220 */ /* 0x040fe20000410000 */
[----:B------:R-:W-:Y:S02]  /*8370*/  HADD2.F32 R37, -RZ, R55.H0_H0 ;  /* 0x20000037ff257230 */ /* 0x000fe40000004100 */
[----:B------:R-:W-:Y:S02]  /*8380*/  HADD2.F32 R4, -RZ, R57.H0_H0 ;  /* 0x20000039ff047230 */ /* 0x000fe40000004100 */
[-C--:B------:R-:W-:Y:S01]  /*8390*/  FMUL.FTZ R35, R35, R36.reuse ;  /* 0x0000002423237220 */ /* 0x080fe20000410000 */
[C---:B------:R-:W-:Y:S01]  /*83a0*/  FFMA.FTZ R51, R34.reuse, R36, -R51 ;  /* 0x0000002422337223 */ /* 0x040fe20000010833 */
[C---:B------:R-:W-:Y:S01]  /*83b0*/  FMUL.FTZ R7, R5.reuse, R37 ;  /* 0x0000002505077220 */ /* 0x040fe20000410000 */
[----:B------:R-:W-:Y:S01]  /*83c0*/  FMUL.FTZ R50, R5, R4 ;  /* 0x0000000405327220 */ /* 0x000fe20000410000 */
[----:B------:R-:W-:Y:S02]  /*83d0*/  FFMA.FTZ R34, R34, R48, R35 ;  /* 0x0000003022227223 */ /* 0x000fe40000010023 */
[----:B------:R-:W-:Y:S01]  /*83e0*/  FFMA.FTZ R5, R6, R4, -R7 ;  /* 0x0000000406057223 */ /* 0x000fe20000010807 */
[----:B------:R-:W-:Y:S01]  /*83f0*/  F2FP.F16.F32.PACK_AB R7, R56, R53 ;  /* 0x000000353807723e */ /* 0x000fe200000000ff */
[----:B------:R-:W-:Y:S01]  /*8400*/  FFMA.FTZ R50, R6, R37, R50 ;  /* 0x0000002506327223 */ /* 0x000fe20000010032 */
[----:B------:R-:W-:-:S02]  /*8410*/  F2FP.F16.F32.PACK_AB R4, R49, R52 ;  /* 0x000000343104723e */ /* 0x000fc400000000ff */
[----:B------:R-:W-:Y:S02]  /*8420*/  F2FP.F16.F32.PACK_AB R6, R34, R51 ;  /* 0x000000332206723e */ /* 0x000fe400000000ff */
[----:B------:R-:W-:-:S05]  /*8430*/  F2FP.F16.F32.PACK_AB R5, R50, R5 ;  /* 0x000000053205723e */ /* 0x000fca00000000ff */
[----:B------:R0:W-:Y:S02]  /*8440*/  STS.128 [R3+0xc400], R4 ;  /* 0x00c4000403007388 */ /* 0x0001e40000000c00 */
.L_x_482:
[----:B------:R-:W-:Y:S05]  /*8450*/  BSYNC B1 ;  /* 0x0000000000017941 */ /* 0x000fea0003800000 */
.L_x_481:
[----:B------:R-:W-:Y:S01]  /*8460*/  BSSY B1, `(.L_x_483) ;  /* 0x000002d000017945 */ /* 0x000fe20003800000 */
[----:B------:R-:W-:-:S03]  /*8470*/  @P5 VIADD R0, R3, 0xffffffe0 ;  /* 0xffffffe003005836 */ /* 0x000fc60000000000 */
[----:B------:R-:W-:Y:S05]  /*8480*/  @P0 BRA `(.L_x_484) ;  /* 0x0000000000a80947 */ /* 0x000fea0003800000 */
[----:B0-----:R-:W0:Y:S01]  /*8490*/  LDS.128 R4, [R0+0xc400] ;  /* 0x00c4000000047984 */ /* 0x001e220000000c00 */
        /* <DEDUP_REMOVED lines=8> */
[----:B------:R-:W-:-:S02]  /*8520*/  HADD2.F32 R47, -RZ, R47.H0_H0 ;  /* 0x2000002fff2f7230 */ /* 0x000fc40000004100 */
[--C-:B0-----:R-:W-:Y:S02]  /*8530*/  HADD2.F32 R33, -RZ, R7.reuse.H1_H1 ;  /* 0x30000007ff217230 */ /* 0x101fe40000004100 */
[----:B------:R-:W-:Y:S02]  /*8540*/  HADD2.F32 R32, -RZ, R7.H0_H0 ;  /* 0x20000007ff207230 */ /* 0x000fe40000004100 */
[--C-:B------:R-:W-:Y:S02]  /*8550*/  HADD2.F32 R7, -RZ, R4.reuse.H0_H0 ;  /* 0x20000004ff077230 */ /* 0x100fe40000004100 */
[C---:B------:R-:W-:Y:S01]  /*8560*/  FMUL.FTZ R50, R33.reuse, R35 ;  /* 0x0000002321327220 */ /* 0x040fe20000410000 */
[----:B------:R-:W-:Y:S02]  /*8570*/  HADD2.F32 R4, -RZ, R4.H1_H1 ;  /* 0x30000004ff047230 */ /* 0x000fe40000004100 */
[----:B------:R-:W-:Y:S01]  /*8580*/  FMUL.FTZ R49, R33, R37 ;  /* 0x0000002521317220 */ /* 0x000fe20000410000 */
[----:B------:R-:W-:-:S02]  /*8590*/  HADD2.F32 R30, -RZ, R6.H0_H0 ;  /* 0x20000006ff1e7230 */ /* 0x000fc40000004100 */
[----:B------:R-:W-:Y:S01]  /*85a0*/  FFMA.FTZ R52, R32, R37, R50 ;  /* 0x0000002520347223 */ /* 0x000fe20000010032 */
[----:B------:R-:W-:Y:S02]  /*85b0*/  HADD2.F32 R31, -RZ, R6.H1_H1 ;  /* 0x30000006ff1f7230 */ /* 0x000fe40000004100 */
[----:B------:R-:W-:Y:S01]  /*85c0*/  FMUL.FTZ R48, R4, R36 ;  /* 0x0000002404307220 */ /* 0x000fe20000410000 */
[--C-:B------:R-:W-:Y:S02]  /*85d0*/  HADD2.F32 R6, -RZ, R5.reuse.H0_H0 ;  /* 0x20000005ff067230 */ /* 0x100fe40000004100 */
[----:B------:R-:W-:Y:S01]  /*85e0*/  FFMA.FTZ R49, R32, R35, -R49 ;  /* 0x0000002320317223 */ /* 0x000fe20000010831 */
[-C--:B------:R-:W-:Y:S01]  /*85f0*/  FMUL.FTZ R50, R4, R34.reuse ;  /* 0x0000002204327220 */ /* 0x080fe20000410000 */
[----:B------:R-:W-:Y:S02]  /*8600*/  HADD2.F32 R5, -RZ, R5.H1_H1 ;  /* 0x30000005ff057230 */ /* 0x000fe40000004100 */
[----:B------:R-:W-:Y:S01]  /*8610*/  FFMA.FTZ R48, R7, R34, -R48 ;  /* 0x0000002207307223 */ /* 0x000fe20000010830 */
[----:B------:R-:W-:-:S02]  /*8620*/  HADD2.F32 R32, -RZ, R59.H1_H1 ;  /* 0x3000003bff207230 */ /* 0x000fc40000004100 */
[----:B------:R-:W-:Y:S01]  /*8630*/  FFMA.FTZ R35, R7, R36, R50 ;  /* 0x0000002407237223 */ /* 0x000fe20000010032 */
[----:B------:R-:W-:Y:S02]  /*8640*/  HADD2.F32 R33, -RZ, R51.H0_H0 ;  /* 0x20000033ff217230 */ /* 0x000fe40000004100 */
[C---:B------:R-:W-:Y:S01]  /*8650*/  FMUL.FTZ R37, R31.reuse, R47 ;  /* 0x0000002f1f257220 */ /* 0x040fe20000410000 */
[----:B------:R-:W-:Y:S02]  /*8660*/  HADD2.F32 R4, -RZ, R53.H0_H0 ;  /* 0x20000035ff047230 */ /* 0x000fe40000004100 */
[-C--:B------:R-:W-:Y:S01]  /*8670*/  FMUL.FTZ R36, R31, R32.reuse ;  /* 0x000000201f247220 */ /* 0x080fe20000410000 */
[C---:B------:R-:W-:Y:S01]  /*8680*/  FMUL.FTZ R7, R5.reuse, R33 ;  /* 0x0000002105077220 */ /* 0x040fe20000410000 */
[C---:B------:R-:W-:Y:S01]  /*8690*/  FFMA.FTZ R37, R30.reuse, R32, -R37 ;  /* 0x000000201e257223 */ /* 0x040fe20000010825 */
[-C--:B------:R-:W-:Y:S01]  /*86a0*/  FMUL.FTZ R34, R5, R4.reuse ;  /* 0x0000000405227220 */ /* 0x080fe20000410000 */
[----:B------:R-:W-:Y:S01]  /*86b0*/  FFMA.FTZ R36, R30, R47, R36 ;  /* 0x0000002f1e247223 */ /* 0x000fe20000010024 */
[----:B------:R-:W-:Y:S01]  /*86c0*/  FFMA.FTZ R5, R6, R4, -R7 ;  /* 0x0000000406057223 */ /* 0x000fe20000010807 */
[----:B------:R-:W-:Y:S01]  /*86d0*/  F2FP.F16.F32.PACK_AB R7, R52, R49 ;  /* 0x000000313407723e */ /* 0x000fe200000000ff */
[----:B------:R-:W-:Y:S01]  /*86e0*/  FFMA.FTZ R34, R6, R33, R34 ;  /* 0x0000002106227223 */ /* 0x000fe20000010022 */
[----:B------:R-:W-:-:S02]  /*86f0*/  F2FP.F16.F32.PACK_AB R4, R35, R48 ;  /* 0x000000302304723e */ /* 0x000fc400000000ff */
[----:B------:R-:W-:Y:S02]  /*8700*/  F2FP.F16.F32.PACK_AB R6, R36, R37 ;  /* 0x000000252406723e */ /* 0x000fe400000000ff */
[----:B------:R-:W-:-:S05]  /*8710*/  F2FP.F16.F32.PACK_AB R5, R34, R5 ;  /* 0x000000052205723e */ /* 0x000fca00000000ff */
[----:B------:R1:W-:Y:S02]  /*8720*/  STS.128 [R0+0xc400], R4 ;  /* 0x00c4000400007388 */ /* 0x0003e40000000c00 */
.L_x_484:
[----:B------:R-:W-:Y:S05]  /*8730*/  BSYNC B1 ;  /* 0x0000000000017941 */ /* 0x000fea0003800000 */
.L_x_483:
[----:B------:R-:W-:Y:S04]  /*8740*/  BSSY B1, `(.L_x_485) ;  /* 0x000002c000017945 */ /* 0x000fe80003800000 */
[----:B------:R-:W-:Y:S05]  /*8750*/  @P1 BRA `(.L_x_486) ;  /* 0x0000000000a81947 */ /* 0x000fea0003800000 */
[----:B01----:R-:W0:Y:S01]  /*8760*/  LDS.128 R4, [R3+0xf400] ;  /* 0x00f4000003047984 */ /* 0x003e220000000c00 */
[----:B------:R-:W-:Y:S01]  /*8770*/  SHF.R.U32.HI R32, RZ, 0x10, R27 ;  /* 0x00000010ff207819 */ /* 0x000fe2000001161b */
[--C-:B------:R-:W-:Y:S01]  /*8780*/  HADD2.F32 R30, -RZ, R46.reuse.H1_H1 ;  /* 0x3000002eff1e7230 */ /* 0x100fe20000004100 */
[--C-:B------:R-:W-:Y:S01]  /*8790*/  SHF.R.U32.HI R31, RZ, 0x10, R29.reuse ;  /* 0x00000010ff1f7819 */ /* 0x100fe2000001161d */
[----:B------:R-:W-:Y:S01]  /*87a0*/  HADD2.F32 R46, -RZ, R46.H0_H0 ;  /* 0x2000002eff2e7230 */ /* 0x000fe20000004100 */
[----:B------:R-:W-:Y:S01]  /*87b0*/  SHF.R.U64 R47, R28, 0x10, R29 ;  /* 0x000000101c2f7819 */ /* 0x000fe2000000121d */
[----:B------:R-:W-:Y:S01]  /*87c0*/  HADD2.F32 R32, -RZ, R32.H0_H0 ;  /* 0x20000020ff207230 */ /* 0x000fe20000004100 */
[----:B------:R-:W-:Y:S01]  /*87d0*/  SHF.R.U64 R37, R26, 0x10, R27 ;  /* 0x000000101a257819 */ /* 0x000fe2000000121b */
[----:B------:R-:W-:Y:S02]  /*87e0*/  HADD2.F32 R31, -RZ, R31.H0_H0 ;  /* 0x2000001fff1f7230 */ /* 0x000fe40000004100 */
[----:B0-----:R-:W-:-:S02]  /*87f0*/  HADD2.F32 R29, -RZ, R7.H1_H1 ;  /* 0x30000007ff1d7230 */ /* 0x001fc40000004100 */
[----:B------:R-:W-:Y:S02]  /*8800*/  HADD2.F32 R28, -RZ, R7.H0_H0 ;  /* 0x20000007ff1c7230 */ /* 0x000fe40000004100 */
[--C-:B------:R-:W-:Y:S02]  /*8810*/  HADD2.F32 R7, -RZ, R4.reuse.H0_H0 ;  /* 0x20000004ff077230 */ /* 0x100fe40000004100 */
[CC--:B------:R-:W-:Y:S01]  /*8820*/  FMUL.FTZ R33, R29.reuse, R32.reuse ;  /* 0x000000201d217220 */ /* 0x0c0fe20000410000 */
[----:B------:R-:W-:Y:S01]  /*8830*/  FMUL.FTZ R29, R29, R31 ;  /* 0x0000001f1d1d7220 */ /* 0x000fe20000410000 */
[----:B------:R-:W-:Y:S02]  /*8840*/  HADD2.F32 R4, -RZ, R4.H1_H1 ;  /* 0x30000004ff047230 */ /* 0x000fe40000004100 */
[--C-:B------:R-:W-:Y:S02]  /*8850*/  HADD2.F32 R26, -RZ, R6.reuse.H0_H0 ;  /* 0x20000006ff1a7230 */ /* 0x100fe40000004100 */
[----:B------:R-:W-:Y:S01]  /*8860*/  FFMA.FTZ R36, R28, R32, R29 ;  /* 0x000000201c247223 */ /* 0x000fe2000001001d */
[----:B------:R-:W-:-:S02]  /*8870*/  HADD2.F32 R27, -RZ, R6.H1_H1 ;  /* 0x30000006ff1b7230 */ /* 0x000fc40000004100 */
[----:B------:R-:W-:Y:S01]  /*8880*/  FMUL.FTZ R34, R4, R46 ;  /* 0x0000002e04227220 */ /* 0x000fe20000410000 */
[----:B------:R-:W-:Y:S02]  /*8890*/  HADD2.F32 R29, -RZ, R45.H1_H1 ;  /* 0x3000002dff1d7230 */ /* 0x000fe40000004100 */
[----:B------:R-:W-:Y:S01]  /*88a0*/  FFMA.FTZ R35, R28, R31, -R33 ;  /* 0x0000001f1c237223 */ /* 0x000fe20000010821 */
[----:B------:R-:W-:Y:S02]  /*88b0*/  HADD2.F32 R6, -RZ, R5.H0_H0 ;  /* 0x20000005ff067230 */ /* 0x000fe40000004100 */
[-C--:B------:R-:W-:Y:S01]  /*88c0*/  FMUL.FTZ R32, R4, R30.reuse ;  /* 0x0000001e04207220 */ /* 0x080fe20000410000 */
[----:B------:R-:W-:Y:S02]  /*88d0*/  HADD2.F32 R45, -RZ, R45.H0_H0 ;  /* 0x2000002dff2d7230 */ /* 0x000fe40000004100 */
        /* <DEDUP_REMOVED lines=18> */
.L_x_486:
[----:B------:R-:W-:Y:S05]  /*8a00*/  BSYNC B1 ;  /* 0x0000000000017941 */ /* 0x000fea0003800000 */
.L_x_485:
[----:B------:R-:W-:Y:S04]  /*8a10*/  BSSY B1, `(.L_x_487) ;  /* 0x000002c000017945 */ /* 0x000fe80003800000 */
[----:B------:R-:W-:Y:S05]  /*8a20*/  @P2 BRA `(.L_x_488) ;  /* 0x0000000000a82947 */ /* 0x000fea0003800000 */
[----:B012---:R-:W0:Y:S01]  /*8a30*/  LDS.128 R4, [R0+0xf400] ;  /* 0x00f4000000047984 */ /* 0x007e220000000c00 */
[----:B------:R-:W-:Y:S01]  /*8a40*/  SHF.R.U32.HI R27, RZ, 0x10, R25 ;  /* 0x00000010ff1b7819 */ /* 0x000fe20000011619 */
[----:B------:R-:W-:Y:S01]  /*8a50*/  HADD2.F32 R26, -RZ, R43.H0_H0 ;  /* 0x2000002bff1a7230 */ /* 0x000fe20000004100 */
[----:B------:R-:W-:Y:S01]  /*8a60*/  SHF.R.U32.HI R29, RZ, 0x10, R21 ;  /* 0x00000010ff1d7819 */ /* 0x000fe20000011615 */
[--C-:B------:R-:W-:Y:S01]  /*8a70*/  HADD2.F32 R28, -RZ, R42.reuse.H0_H0 ;  /* 0x2000002aff1c7230 */ /* 0x100fe20000004100 */
[----:B------:R-:W-:Y:S01]  /*8a80*/  SHF.R.U64 R35, R24, 0x10, R25 ;  /* 0x0000001018237819 */ /* 0x000fe20000001219 */
[----:B------:R-:W-:Y:S01]  /*8a90*/  HADD2.F32 R27, -RZ, R27.H0_H0 ;  /* 0x2000001bff1b7230 */ /* 0x000fe20000004100 */
[----:B------:R-:W-:Y:S01]  /*8aa0*/  SHF.R.U64 R33, R20, 0x10, R21 ;  /* 0x0000001014217819 */ /* 0x000fe20000001215 */
[----:B------:R-:W-:Y:S02]  /*8ab0*/  HADD2.F32 R29, -RZ, R29.H0_H0 ;  /* 0x2000001dff1d7230 */ /* 0x000fe40000004100 */
[----:B------:R-:W-:-:S02]  /*8ac0*/  HADD2.F32 R42, -RZ, R42.H1_H1 ;  /* 0x3000002aff2a7230 */ /* 0x000fc40000004100 */
[----:B------:R-:W-:Y:S02]  /*8ad0*/  HADD2.F32 R43, -RZ, R43.H1_H1 ;  /* 0x3000002bff2b7230 */ /* 0x000fe40000004100 */
        /* <DEDUP_REMOVED lines=15> */
[----:B------:R-:W-:-:S02]  /*8bd0*/  HADD2.F32 R24, -RZ, R33.H0_H0 ;  /* 0x20000021ff187230 */ /* 0x000fc40000004100 */
[----:B------:R-:W-:Y:S01]  /*8be0*/  FFMA.FTZ R25, R7, R28, R32 ;  /* 0x0000001c07197223 */ /* 0x000fe20000010020 */
[----:B------:R-:W-:Y:S02]  /*8bf0*/  HADD2.F32 R4, -RZ, R35.H0_H0 ;  /* 0x20000023ff047230 */ /* 0x000fe40000004100 */
[C---:B------:R-:W-:Y:S01]  /*8c00*/  FMUL.FTZ R27, R21.reuse, R42 ;  /* 0x0000002a151b7220 */ /* 0x040fe20000410000 */
[-C--:B------:R-:W-:Y:S01]  /*8c10*/  FMUL.FTZ R29, R21, R43.reuse ;  /* 0x0000002b151d7220 */ /* 0x080fe20000410000 */
[C---:B------:R-:W-:Y:S01]  /*8c20*/  FMUL.FTZ R7, R5.reuse, R24 ;  /* 0x0000001805077220 */ /* 0x040fe20000410000 */
[----:B------:R-:W-:Y:S01]  /*8c30*/  FMUL.FTZ R21, R5, R4 ;  /* 0x0000000405157220 */ /* 0x000fe20000410000 */
[C---:B------:R-:W-:Y:S01]  /*8c40*/  FFMA.FTZ R27, R20.reuse, R43, -R27 ;  /* 0x0000002b141b7223 */ /* 0x040fe2000001081b */
[----:B------:R-:W-:Y:S01]  /*8c50*/  FFMA.FTZ R20, R20, R42, R29 ;  /* 0x0000002a14147223 */ /* 0x000fe2000001001d */
[C---:B------:R-:W-:Y:S01]  /*8c60*/  FFMA.FTZ R5, R6.reuse, R4, -R7 ;  /* 0x0000000406057223 */ /* 0x040fe20000010807 */
[----:B------:R-:W-:Y:S01]  /*8c70*/  FFMA.FTZ R24, R6, R24, R21 ;  /* 0x0000001806187223 */ /* 0x000fe20000010015 */
[----:B------:R-:W-:-:S02]  /*8c80*/  F2FP.F16.F32.PACK_AB R7, R34, R31 ;  /* 0x0000001f2207723e */ /* 0x000fc400000000ff */
[----:B------:R-:W-:Y:S02]  /*8c90*/  F2FP.F16.F32.PACK_AB R6, R20, R27 ;  /* 0x0000001b1406723e */ /* 0x000fe400000000ff */
[----:B------:R-:W-:Y:S02]  /*8ca0*/  F2FP.F16.F32.PACK_AB R4, R25, R30 ;  /* 0x0000001e1904723e */ /* 0x000fe400000000ff */
[----:B------:R-:W-:-:S05]  /*8cb0*/  F2FP.F16.F32.PACK_AB R5, R24, R5 ;  /* 0x000000051805723e */ /* 0x000fca00000000ff */
[----:B------:R3:W-:Y:S02]  /*8cc0*/  STS.128 [R0+0xf400], R4 ;  /* 0x00f4000400007388 */ /* 0x0007e40000000c00 */
.L_x_488:
[----:B------:R-:W-:Y:S05]  /*8cd0*/  BSYNC B1 ;  /* 0x0000000000017941 */ /* 0x000fea0003800000 */
.L_x_487:
[----:B------:R-:W-:Y:S04]  /*8ce0*/  BSSY B1, `(.L_x_489) ;  /* 0x000002c000017945 */ /* 0x000fe80003800000 */
[----:B------:R-:W-:Y:S05]  /*8cf0*/  @P3 BRA `(.L_x_490) ;  /* 0x0000000000a83947 */ /* 0x000fea0003800000 */
[----:B0123--:R-:W0:Y:S01]  /*8d00*/  LDS.128 R4, [R3+0x12400] ;  /* 0x0124000003047984 */ /* 0x00fe220000000c00 */
        /* <DEDUP_REMOVED lines=41> */
.L_x_490:
[----:B------:R-:W-:Y:S05]  /*8fa0*/  BSYNC B1 ;  /* 0x0000000000017941 */ /* 0x000fea0003800000 */
.L_x_489:
[----:B------:R-:W-:Y:S05]  /*8fb0*/  @P4 BRA `(.L_x_480) ;  /* 0x0000001c00304947 */ /* 0x000fea0003800000 */
[----:B01234-:R-:W0:Y:S01]  /*8fc0*/  LDS.128 R4, [R0+0x12400] ;  /* 0x0124000000047984 */ /* 0x01fe220000000c00 */
[----:B------:R-:W-:Y:S01]  /*8fd0*/  SHF.R.U32.HI R14, RZ, 0x10, R9 ;  /* 0x00000010ff0e7819 */ /* 0x000fe20000011609 */
[--C-:B------:R-:W-:Y:S01]  /*8fe0*/  HADD2.F32 R13, -RZ, R38.reuse.H0_H0 ;  /* 0x20000026ff0d7230 */ /* 0x100fe20000004100 */
[--C-:B------:R-:W-:Y:S01]  /*8ff0*/  SHF.R.U32.HI R12, RZ, 0x10, R11.reuse ;  /* 0x00000010ff0c7819 */ /* 0x100fe2000001160b */
[----:B------:R-:W-:Y:S01]  /*9000*/  HADD2.F32 R38, -RZ, R38.H1_H1 ;  /* 0x30000026ff267230 */ /* 0x000fe20000004100 */
[----:B------:R-:W-:Y:S01]  /*9010*/  SHF.R.U64 R24, R10, 0x10, R11 ;  /* 0x000000100a187819 */ /* 0x000fe2000000120b */
[----:B------:R-:W-:Y:S01]  /*9020*/  HADD2.F32 R14, -RZ, R14.H0_H0 ;  /* 0x2000000eff0e7230 */ /* 0x000fe20000004100 */
[----:B------:R-:W-:Y:S01]  /*9030*/  SHF.R.U64 R21, R8, 0x10, R9 ;  /* 0x0000001008157819 */ /* 0x000fe20000001209 */
[----:B------:R-:W-:Y:S02]  /*9040*/  HADD2.F32 R12, -RZ, R12.H0_H0 ;  /* 0x2000000cff0c7230 */ /* 0x000fe40000004100 */
[----:B------:R-:W-:-:S02]  /*9050*/  HADD2.F32 R11, -RZ, R39.H0_H0 ;  /* 0x20000027ff0b7230 */ /* 0x000fc40000004100 */
[----:B------:R-:W-:Y:S02]  /*9060*/  HADD2.F32 R39, -RZ, R39.H1_H1 ;  /* 0x30000027ff277230 */ /* 0x000fe40000004100 */
[--C-:B0-----:R-:W-:Y:S02]  /*9070*/  HADD2.F32 R10, -RZ, R7.reuse.H1_H1 ;  /* 0x30000007ff0a7230 */ /* 0x101fe40000004100 */
[--C-:B------:R-:W-:Y:S02]  /*9080*/  HADD2.F32 R3, -RZ, R4.reuse.H0_H0 ;  /* 0x20000004ff037230 */ /* 0x100fe40000004100 */
[----:B------:R-:W-:Y:S02]  /*9090*/  HADD2.F32 R9, -RZ, R7.H0_H0 ;  /* 0x20000007ff097230 */ /* 0x000fe40000004100 */
[C---:B------:R-:W-:Y:S01]  /*90a0*/  FMUL.FTZ R20, R10.reuse, R14 ;  /* 0x0000000e0a147220 */ /* 0x040fe20000410000 */
[----:B------:R-:W-:Y:S02]  /*90b0*/  HADD2.F32 R4, -RZ, R4.H1_H1 ;  /* 0x30000004ff047230 */ /* 0x000fe40000004100 */
[----:B------:R-:W-:Y:S01]  /*90c0*/  FMUL.FTZ R15, R10, R12 ;  /* 0x0000000c0a0f7220 */ /* 0x000fe20000410000 */
[----:B------:R-:W-:-:S02]  /*90d0*/  HADD2.F32 R7, -RZ, R6.H0_H0 ;  /* 0x20000006ff077230 */ /* 0x000fc40000004100 */
[C---:B------:R-:W-:Y:S01]  /*90e0*/  FFMA.FTZ R20, R9.reuse, R12, -R20 ;  /* 0x0000000c09147223 */ /* 0x040fe20000010814 */
[----:B------:R-:W-:Y:S02]  /*90f0*/  HADD2.F32 R8, -RZ, R6.H1_H1 ;  /* 0x30000006ff087230 */ /* 0x000fe40000004100 */
[C---:B------:R-:W-:Y:S01]  /*9100*/  FMUL.FTZ R10, R4.reuse, R13 ;  /* 0x0000000d040a7220 */ /* 0x040fe20000410000 */
[--C-:B------:R-:W-:Y:S02]  /*9110*/  HADD2.F32 R6, -RZ, R5.reuse.H0_H0 ;  /* 0x20000005ff067230 */ /* 0x100fe40000004100 */
[----:B------:R-:W-:Y:S01]  /*9120*/  FFMA.FTZ R15, R9, R14, R15 ;  /* 0x0000000e090f7223 */ /* 0x000fe2000001000f */
[-C--:B------:R-:W-:Y:S01]  /*9130*/  FMUL.FTZ R12, R4, R11.reuse ;  /* 0x0000000b040c7220 */ /* 0x080fe20000410000 */
[----:B------:R-:W-:Y:S02]  /*9140*/  HADD2.F32 R5, -RZ, R5.H1_H1 ;  /* 0x30000005ff057230 */ /* 0x000fe40000004100 */
[----:B------:R-:W-:Y:S01]  /*9150*/  FFMA.FTZ R10, R3, R11, -R10 ;  /* 0x0000000b030a7223 */ /* 0x000fe2000001080a */
[----:B------:R-:W-:-:S02]  /*9160*/  HADD2.F32 R9, -RZ, R21.H0_H0 ;  /* 0x20000015ff097230 */ /* 0x000fc40000004100 */
[----:B------:R-:W-:Y:S01]  /*9170*/  FFMA.FTZ R3, R3, R13, R12 ;  /* 0x0000000d03037223 */ /* 0x000fe2000001000c */
[----:B------:R-:W-:Y:S02]  /*9180*/  HADD2.F32 R4, -RZ, R24.H0_H0 ;  /* 0x20000018ff047230 */ /* 0x000fe40000004100 */
[C---:B------:R-:W-:Y:S01]  /*9190*/  FMUL.FTZ R12, R8.reuse, R38 ;  /* 0x00000026080c7220 */ /* 0x040fe20000410000 */
[----:B------:R-:W-:Y:S01]  /*91a0*/  FMUL.FTZ R13, R8, R39 ;  /* 0x00000027080d7220 */ /* 0x000fe20000410000 */
        /* <DEDUP_REMOVED lines=10> */
[----:B------:R0:W-:Y:S01]  /*9250*/  STS.128 [R0+0x12400], R4 ;  /* 0x0124000400007388 */ /* 0x0001e20000000c00 */
[----:B------:R-:W-:Y:S05]  /*9260*/  BRA `(.L_x_480) ;  /* 0x0000001800847947 */ /* 0x000fea0003800000 */
.L_x_474:
[----:B------:R-:W-:-:S03]  /*9270*/  UMOV UR4, 0xffffffff ;  /* 0xffffffff00047882 */ /* 0x000fc60000000000 */
[----:B------:R-:W-:Y:S05]  /*9280*/  BRA.DIV UR4, `(.L_x_491) ;  /* 0x000000fe04e87947 */ /* 0x000fea000b800000 */
[----:B------:R1:W2:Y:S04]  /*9290*/  SHFL.IDX PT, R3, R25, RZ, 0x1e1f ;  /* 0x001e1fff19037589 */ /* 0x0002a800000e0000 */
[----:B------:R1:W3:Y:S04]  /*92a0*/  SHFL.IDX PT, R0, R24, RZ, 0x1e1f ;  /* 0x001e1fff18007589 */ /* 0x0002e800000e0000 */
[----:B------:R1:W4:Y:S04]  /*92b0*/  SHFL.IDX PT, R21, R27, RZ, 0x1e1f ;  /* 0x001e1fff1b157589 */ /* 0x00032800000e0000 */
[----:B------:R1:W0:Y:S02]  /*92c0*/  SHFL.IDX PT, R20, R26, RZ, 0x1e1f ;  /* 0x001e1fff1a147589 */ /* 0x00022400000e0000 */
.L_x_690:
[----:B------:R-:W-:Y:S01]  /*92d0*/  ULDC UR4, c[0x0][0x448] ;  /* 0x0001120000047ab9 */ /* 0x000fe20000000800 */
[----:B------:R-:W-:Y:S01]  /*92e0*/  BSSY B1, `(.L_x_492) ;  /* 0x0000037000017945 */ /* 0x000fe20003800000 */
[----:B------:R-:W-:Y:S01]  /*92f0*/  IMAD R45, R100, UR4, RZ ;  /* 0x00000004642d7c24 */ /* 0x000fe2000f8e02ff */
[----:B------:R-:W-:Y:S02]  /*9300*/  CS2R R4, SRZ ;  /* 0x0000000000047805 */ /* 0x000fe4000001ff00 */
[----:B------:R-:W-:Y:S02]  /*9310*/  CS2R R8, SRZ ;  /* 0x0000000000087805 */ /* 0x000fe4000001ff00 */
[----:B------:R-:W-:Y:S02]  /*9320*/  CS2R R10, SRZ ;  /* 0x00000000000a7805 */ /* 0x000fe4000001ff00 */
[----:B------:R-:W-:Y:S02]  /*9330*/  CS2R R12, SRZ ;  /* 0x00000000000c7805 */ /* 0x000fe4000001ff00 */
[----:B------:R-:W-:Y:S01]  /*9340*/  ISETP.GE.AND P0, PT, R6, R45, PT ;  /* 0x0000002d0600720c */ /* 0x000fe20003f06270 */
[----:B------:R-:W-:Y:S01]  /*9350*/  IMAD R45, R33, -0xc0, R45 ;  /* 0xffffff40212d7824 */ /* 0x000fe200078e022d */
[----:B------:R-:W-:-:S02]  /*9360*/  CS2R R6, SRZ ;  /* 0x0000000000067805 */ /* 0x000fc4000001ff00 */
[----:B0-----:R-:W-:Y:S02]  /*9370*/  CS2R R14, SRZ ;  /* 0x00000000000e7805 */ /* 0x001fe4000001ff00 */
[----:B-1----:R-:W-:Y:S02]  /*9380*/  CS2R R24, SRZ ;  /* 0x0000000000187805 */ /* 0x002fe4000001ff00 */
[----:B------:R-:W-:Y:S02]  /*9390*/  CS2R R26, SRZ ;  /* 0x00000000001a7805 */ /* 0x000fe4000001ff00 */
[----:B------:R-:W-:Y:S02]  /*93a0*/  CS2R R28, SRZ ;  /* 0x00000000001c7805 */ /* 0x000fe4000001ff00 */
[----:B------:R-:W-:Y:S02]  /*93b0*/  CS2R R30, SRZ ;  /* 0x00000000001e7805 */ /* 0x000fe4000001ff00 */
[----:B------:R-:W-:-:S02]  /*93c0*/  CS2R R32, SRZ ;  /* 0x0000000000207805 */ /* 0x000fc4000001ff00 */
[----:B------:R-:W-:Y:S01]  /*93d0*/  CS2R R34, SRZ ;  /* 0x0000000000227805 */ /* 0x000fe2000001ff00 */
[----:B------:R-:W-:Y:S06]  /*93e0*/  @P0 BRA `(.L_x_493) ;  /* 0x0000000000980947 */ /* 0x000fec0003800000 */
[----:B------:R-:W-:Y:S01]  /*93f0*/  ULDC UR4, c[0x0][0x3f4] ;  /* 0x0000fd0000047ab9 */ /* 0x000fe20000000800 */
[C---:B------:R-:W-:Y:S01]  /*9400*/  VIADD R4, R16.reuse, 0x10 ;  /* 0x0000001010047836 */ /* 0x040fe20000000000 */
[C---:B------:R-:W-:Y:S01]  /*9410*/  ISETP.GE.AND P2, PT, R16.reuse, UR4, PT ;  /* 0x0000000410007c0c */ /* 0x040fe2000bf46270 */
[----:B------:R-:W-:Y:S01]  /*9420*/  VIADD R5, R16, 0x20 ;  /* 0x0000002010057836 */ /* 0x000fe20000000000 */
[----:B------:R-:W-:Y:S02]  /*9430*/  CS2R R28, SRZ ;  /* 0x00000000001c7805 */ /* 0x000fe4000001ff00 */
[----:B------:R-:W-:Y:S02]  /*9440*/  CS2R R30, SRZ ;  /* 0x00000000001e7805 */ /* 0x000fe4000001ff00 */
[----:B------:R-:W-:Y:S01]  /*9450*/  ISETP.GE.AND P3, PT, R4, UR4, PT ;  /* 0x0000000404007c0c */ /* 0x000fe2000bf66270 */
[----:B---3--:R-:W-:Y:S01]  /*9460*/  IMAD.MOV.U32 R4, RZ, RZ, R0 ;  /* 0x000000ffff047224 */ /* 0x008fe200078e0000 */
[----:B------:R-:W-:Y:S01]  /*9470*/  ISETP.GE.AND P4, PT, R5, UR4, PT ;  /* 0x0000000405007c0c */ /* 0x000fe2000bf86270 */
[----:B--2---:R-:W-:Y:S01]  /*9480*/  IMAD.MOV.U32 R5, RZ, RZ, R3 ;  /* 0x000000ffff057224 */ /* 0x004fe200078e0003 */
[----:B------:R-:W-:-:S02]  /*9490*/  CS2R R8, SRZ ;  /* 0x0000000000087805 */ /* 0x000fc4000001ff00 */
[----:B------:R-:W-:Y:S02]  /*94a0*/  CS2R R10, SRZ ;  /* 0x00000000000a7805 */ /* 0x000fe4000001ff00 */
[----:B------:R-:W-:Y:S02]  /*94b0*/  CS2R R32, SRZ ;  /* 0x0000000000207805 */ /* 0x000fe4000001ff00 */
[----:B------:R-:W-:Y:S02]  /*94c0*/  CS2R R34, SRZ ;  /* 0x0000000000227805 */ /* 0x000fe4000001ff00 */
[----:B------:R-:W-:Y:S01]  /*94d0*/  @!P2 SHF.L.U32 R37, R16, 0x1, RZ ;  /* 0x000000011025a819 */ /* 0x000fe200000006ff */
[----:B------:R-:W-:-:S03]  /*94e0*/  @!P3 IMAD.SHL.U32 R49, R148, 0x8, RZ ;  /* 0x000000089431b824 */ /* 0x000fc600078e00ff */
[-C--:B------:R-:W-:Y:S01]  /*94f0*/  @!P2 IADD3 R38, P0, R0, R37.reuse, RZ ;  /* 0x000000250026a210 */ /* 0x080fe20007f1e0ff */
[----:B------:R-:W-:Y:S01]  /*9500*/  @!P4 IMAD.SHL.U32 R41, R149, 0x8, RZ ;  /* 0x000000089529c824 */ /* 0x000fe200078e00ff */
[----:B------:R-:W-:Y:S01]  /*9510*/  @!P2 IADD3 R36, P1, R20, R37, RZ ;  /* 0x000000251424a210 */ /* 0x000fe20007f3e0ff */
[----:B------:R-:W-:Y:S01]  /*9520*/  @!P3 IMAD.WIDE R42, R49, 0x2, R4 ;  /* 0x00000002312ab825 */ /* 0x000fe200078e0204 */
[----:B------:R-:W-:Y:S02]  /*9530*/  @!P2 SHF.L.U64.HI R0, R16, 0x1, R17 ;  /* 0x000000011000a819 */ /* 0x000fe40000010211 */
[----:B------:R-:W-:Y:S02]  /*9540*/  CS2R R12, SRZ ;  /* 0x00000000000c7805 */ /* 0x000fe4000001ff00 */
[----:B------:R-:W-:Y:S01]  /*9550*/  CS2R R14, SRZ ;  /* 0x00000000000e7805 */ /* 0x000fe2000001ff00 */
[----:B------:R-:W-:Y:S01]  /*9560*/  @!P4 IMAD.WIDE R46, R41, 0x2, R4 ;  /* 0x00000002292ec825 */ /* 0x000fe200078e0204 */
[----:B------:R-:W-:-:S02]  /*9570*/  CS2R R24, SRZ ;  /* 0x0000000000187805 */ /* 0x000fc4000001ff00 */
[----:B------:R-:W-:Y:S02]  /*9580*/  CS2R R26, SRZ ;  /* 0x00000000001a7805 */ /* 0x000fe4000001ff00 */
[----:B------:R-:W-:Y:S02]  /*9590*/  CS2R R4, SRZ ;  /* 0x0000000000047805 */ /* 0x000fe4000001ff00 */
[----:B------:R-:W-:Y:S01]  /*95a0*/  CS2R R6, SRZ ;  /* 0x0000000000067805 */ /* 0x000fe2000001ff00 */
[--C-:B----4-:R-:W-:Y:S01]  /*95b0*/  @!P3 IMAD.WIDE R48, R49, 0x2, R20.reuse ;  /* 0x000000023130b825 */ /* 0x110fe200078e0214 */
[----:B------:R-:W-:Y:S01]  /*95c0*/  @!P2 IADD3.X R39, R3, R0, RZ, P0, !PT ;  /* 0x000000000327a210 */ /* 0x000fe200007fe4ff */
[----:B------:R0:W5:Y:S02]  /*95d0*/  @!P3 LD.E.128 R28, desc[UR42][R42.64] ;  /* 0x0000002a2a1cb980 */ /* 0x000164000c101d00 */
[----:B------:R-:W-:Y:S02]  /*95e0*/  @!P4 IMAD.WIDE R40, R41, 0x2, R20 ;  /* 0x000000022928c825 */ /* 0x000fe400078e0214 */
[----:B------:R0:W5:Y:S02]  /*95f0*/  @!P3 LD.E.128 R8, desc[UR42][R48.64] ;  /* 0x0000002a3008b980 */ /* 0x000164000c101d00 */
[----:B------:R-:W-:-:S02]  /*9600*/  @!P2 IMAD.X R37, R21, 0x1, R0, P1 ;  /* 0x000000011525a824 */ /* 0x000fc400008e0600 */
[----:B------:R0:W5:Y:S04]  /*9610*/  @!P4 LD.E.128 R32, desc[UR42][R46.64] ;  /* 0x0000002a2e20c980 */ /* 0x000168000c101d00 */
[----:B------:R0:W5:Y:S04]  /*9620*/  @!P4 LD.E.128 R12, desc[UR42][R40.64] ;  /* 0x0000002a280cc980 */ /* 0x000168000c101d00 */
[----:B------:R0:W5:Y:S04]  /*9630*/  @!P2 LD.E.128 R24, desc[UR42][R38.64] ;  /* 0x0000002a2618a980 */ /* 0x000168000c101d00 */
[----:B------:R0:W5:Y:S02]  /*9640*/  @!P2 LD.E.128 R4, desc[UR42][R36.64] ;  /* 0x0000002a2404a980 */ /* 0x000164000c101d00 */
.L_x_493:
[----:B------:R-:W-:Y:S05]  /*9650*/  BSYNC B1 ;  /* 0x0000000000017941 */ /* 0x000fea0003800000 */
.L_x_492:
[----:B------:R-:W-:Y:S01]  /*9660*/  ULEA.HI UR4, UR37, UR37, URZ, 0x1 ;  /* 0x0000002525047291 */ /* 0x000fe2000f8f083f */
[----:B--2--5:R-:W-:Y:S01]  /*9670*/  IMAD.MOV.U32 R3, RZ, RZ, R5 ;  /* 0x000000ffff037224 */ /* 0x024fe200078e0005 */
[----:B0-----:R-:W-:Y:S01]  /*9680*/  MOV R38, R29 ;  /* 0x0000001d00267202 */ /* 0x001fe20000000f00 */
[----:B---3--:R-:W-:Y:S01]  /*9690*/  IMAD.MOV.U32 R0, RZ, RZ, R4 ;  /* 0x000000ffff007224 */ /* 0x008fe200078e0004 */
[----:B------:R-:W-:Y:S01]  /*96a0*/  ULOP3.LUT UR4, UR4, 0xfffffffe, URZ, 0xc0, !UPT ;  /* 0xfffffffe04047892 */ /* 0x000fe2000f8ec03f */
[----:B------:R-:W-:Y:S01]  /*96b0*/  IMAD.MOV.U32 R20, RZ, RZ, R6 ;  /* 0x000000ffff147224 */ /* 0x000fe200078e0006 */
[----:B------:R-:W-:Y:S01]  /*96c0*/  PRMT R61, R3, 0x7610, R61 ;  /* 0x00007610033d7816 */ /* 0x000fe2000000003d */
[----:B----4-:R-:W-:Y:S01]  /*96d0*/  IMAD.MOV.U32 R21, RZ, RZ, R9 ;  /* 0x000000ffff157224 */ /* 0x010fe200078e0009 */
[----:B------:R-:W-:Y:S01]  /*96e0*/  UIADD3 UR4, UR37, -UR4, URZ ;  /* 0x8000000425047290 */ /* 0x000fe2000fffe03f */
[----:B------:R-:W-:Y:S01]  /*96f0*/  PRMT R62, R0, 0x7610, R62 ;  /* 0x00007610003e7816 */ /* 0x000fe2000000003e */
[----:B------:R-:W-:Y:S01]  /*9700*/  IMAD.MOV.U32 R0, RZ, RZ, R7 ;  /* 0x000000ffff007224 */ /* 0x000fe200078e0007 */
[----:B------:R-:W-:Y:S01]  /*9710*/  PRMT R54, R54, 0x5410, R20 ;  /* 0x0000541036367816 */ /* 0x000fe20000000014 */
[----:B------:R-:W-:Y:S01]  /*9720*/  IMAD.MOV.U32 R20, RZ, RZ, R8 ;  /* 0x000000ffff147224 */ /* 0x000fe200078e0008 */
[----:B------:R-:W-:Y:S01]  /*9730*/  VIMNMX R45, R45, 0xc0, PT ;  /* 0x000000c02d2d7848 */ /* 0x000fe20003fe0100 */
[----:B------:R-:W-:Y:S01]  /*9740*/  IMAD.MOV.U32 R36, RZ, RZ, R13 ;  /* 0x000000ffff247224 */ /* 0x000fe200078e000d */
[----:B------:R-:W-:Y:S01]  /*9750*/  MOV R3, UR4 ;  /* 0x0000000400037c02 */ /* 0x000fe20008000f00 */
[----:B------:R-:W-:Y:S01]  /*9760*/  IMAD.MOV.U32 R37, RZ, RZ, R25 ;  /* 0x000000ffff257224 */ /* 0x000fe200078e0019 */
[----:B------:R-:W-:Y:S01]  /*9770*/  PRMT R54, R0, 0x7610, R54 ;  /* 0x0000761000367816 */ /* 0x000fe20000000036 */
[----:B------:R-:W-:Y:S01]  /*9780*/  IMAD.MOV.U32 R0, RZ, RZ, R10 ;  /* 0x000000ffff007224 */ /* 0x000fe200078e000a */
[----:B------:R-:W-:Y:S01]  /*9790*/  SHF.L.U32 R3, R3, 0x1f, RZ ;  /* 0x0000001f03037819 */ /* 0x000fe200000006ff */
[----:B------:R-:W-:Y:S01]  /*97a0*/  BSSY B1, `(.L_x_494) ;  /* 0x000001c000017945 */ /* 0x000fe20003800000 */
[----:B------:R-:W-:Y:S01]  /*97b0*/  PRMT R47, R20, 0x5410, R21 ;  /* 0x00005410142f7816 */ /* 0x000fe20000000015 */
[----:B------:R-:W-:Y:S01]  /*97c0*/  IMAD.MOV.U32 R21, RZ, RZ, R12 ;  /* 0x000000ffff157224 */ /* 0x000fe200078e000c */
[----:B------:R-:W0:Y:S01]  /*97d0*/  SYNCS.PHASECHK.TRANS64.TRYWAIT P0, [R2+URZ+0x2d800], R3 ;  /* 0x02d80003020075a7 */ /* 0x000e22000800017f */
[----:B------:R-:W-:-:S02]  /*97e0*/  MOV R20, R11 ;  /* 0x0000000b00147202 */ /* 0x000fc40000000f00 */
        /* <DEDUP_REMOVED lines=13> */
[----:B------:R-:W-:Y:S01]  /*98c0*/  ISETP.GE.AND P1, PT, R138, R45, PT ;  /* 0x0000002d8a00720c */ /* 0x000fe20003f26270 */
[----:B------:R-:W-:-:S03]  /*98d0*/  IMAD.MOV.U32 R38, RZ, RZ, R33 ;  /* 0x000000ffff267224 */ /* 0x000fc600078e0021 */
[----:B------:R-:W-:Y:S01]  /*98e0*/  PRMT R67, R21, 0x5410, R36 ;  /* 0x0000541015437816 */ /* 0x000fe20000000024 */
[----:B------:R-:W-:Y:S02]  /*98f0*/  IMAD.MOV.U32 R21, RZ, RZ, R30 ;  /* 0x000000ffff157224 */ /* 0x000fe400078e001e */
[----:B------:R-:W-:-:S05]  /*9900*/  IMAD.MOV.U32 R36, RZ, RZ, R31 ;  /* 0x000000ffff247224 */ /* 0x000fca00078e001f */
[----:B------:R-:W-:Y:S02]  /*9910*/  PRMT R50, R21, 0x5410, R36 ;  /* 0x0000541015327816 */ /* 0x000fe40000000024 */
[----:B------:R-:W-:Y:S01]  /*9920*/  PRMT R21, R37, 0x5410, R38 ;  /* 0x0000541025157816 */ /* 0x000fe20000000026 */
[----:B------:R-:W-:Y:S01]  /*9930*/  IMAD.MOV.U32 R37, RZ, RZ, R35 ;  /* 0x000000ffff257224 */ /* 0x000fe200078e0023 */
[----:B------:R-:W-:Y:S01]  /*9940*/  MOV R36, R34 ;  /* 0x0000002200247202 */ /* 0x000fe20000000f00 */
[----:B0-----:R-:W-:Y:S06]  /*9950*/  @!P0 BRA `(.L_x_495) ;  /* 0x000000f800a88947 */ /* 0x001fec0003800000 */
.L_x_691:
[----:B------:R-:W-:Y:S05]  /*9960*/  BSYNC B1 ;  /* 0x0000000000017941 */ /* 0x000fea0003800000 */
.L_x_494:
[----:B------:R-:W-:Y:S01]  /*9970*/  PRMT R45, R36, 0x5410, R37 ;  /* 0x00005410242d7816 */ /* 0x000fe20000000025 */
[----:B------:R-:W-:Y:S06]  /*9980*/  @P1 BRA `(.L_x_480) ;  /* 0x0000001000bc1947 */ /* 0x000fec0003800000 */
[----:B0-----:R-:W0:Y:S01]  /*9990*/  LDC R3, c[0x0][0x3f4] ;  /* 0x0000fd00ff037b82 */ /* 0x001e220000000800 */
[C---:B------:R-:W-:Y:S01]  /*99a0*/  VIADD R36, R16.reuse, 0x10 ;  /* 0x0000001010247836 */ /* 0x040fe20000000000 */
[----:B------:R-:W-:Y:S01]  /*99b0*/  BSSY B1, `(.L_x_496) ;  /* 0x000006a000017945 */ /* 0x000fe20003800000 */
[C---:B------:R-:W-:Y:S01]  /*99c0*/  VIADD R38, R16.reuse, 0x20 ;  /* 0x0000002010267836 */ /* 0x040fe20000000000 */
[-C--:B0-----:R-:W-:Y:S02]  /*99d0*/  ISETP.GE.AND P0, PT, R16, R3.reuse, PT ;  /* 0x000000031000720c */ /* 0x081fe40003f06270 */
[-C--:B------:R-:W-:Y:S02]  /*99e0*/  ISETP.GE.AND P1, PT, R36, R3.reuse, PT ;  /* 0x000000032400720c */ /* 0x080fe40003f26270 */
[----:B------:R-:W-:-:S09]  /*99f0*/  ISETP.GE.AND P2, PT, R38, R3, PT ;  /* 0x000000032600720c */ /* 0x000fd20003f46270 */
[----:B------:R-:W-:Y:S05]  /*9a00*/  @P0 BRA `(.L_x_497) ;  /* 0x0000000400900947 */ /* 0x000fea0003800000 */
[----:B------:R-:W2:Y:S01]  /*9a10*/  LDL R69, [R1+0x80] ;  /* 0x0000800001457983 */ /* 0x000ea20000100800 */
[----:B------:R-:W0:Y:S02]  /*9a20*/  S2R R39, SR_TID.X ;  /* 0x0000000000277919 */ /* 0x000e240000002100 */
[----:B0-----:R-:W-:-:S05]  /*9a30*/  VIADD R40, R39, 0xffffff80 ;  /* 0xffffff8027287836 */ /* 0x001fca0000000000 */
[----:B------:R-:W-:-:S04]  /*9a40*/  LEA.HI R39, R40, R40, RZ, 0x1 ;  /* 0x0000002828277211 */ /* 0x000fc800078f08ff */
[----:B------:R-:W-:-:S04]  /*9a50*/  LOP3.LUT R39, R39, 0xfffffffe, RZ, 0xc0, !PT ;  /* 0xfffffffe27277812 */ /* 0x000fc800078ec0ff */
[----:B------:R-:W-:-:S04]  /*9a60*/  IADD3 R39, R40, -R39, RZ ;  /* 0x8000002728277210 */ /* 0x000fc80007ffe0ff */
[----:B------:R-:W-:-:S04]  /*9a70*/  LEA.HI R36, R3, R39, RZ, 0x1d ;  /* 0x0000002703247211 */ /* 0x000fc800078fe8ff */
[----:B------:R-:W-:-:S04]  /*9a80*/  SHF.R.S32.HI R37, RZ, 0x1f, R36 ;  /* 0x0000001fff257819 */ /* 0x000fc80000011424 */
[----:B------:R-:W-:Y:S01]  /*9a90*/  LEA.HI R37, R37, R36, RZ, 0x2 ;  /* 0x0000002425257211 */ /* 0x000fe200078f10ff */
[----:B------:R-:W-:-:S03]  /*9aa0*/  IMAD.SHL.U32 R36, R36, 0x8, RZ ;  /* 0x0000000824247824 */ /* 0x000fc600078e00ff */
[----:B------:R-:W-:Y:S02]  /*9ab0*/  SHF.R.S32.HI R38, RZ, 0x2, R37 ;  /* 0x00000002ff267819 */ /* 0x000fe40000011425 */
[----:B------:R-:W-:-:S03]  /*9ac0*/  LOP3.LUT R37, R143, 0x18, R36, 0xf8, !PT ;  /* 0x000000188f257812 */ /* 0x000fc600078ef824 */
[----:B------:R-:W-:Y:S01]  /*9ad0*/  IMAD R40, R38, 0x1800, R145 ;  /* 0x0000180026287824 */ /* 0x000fe200078e0291 */
[----:B------:R-:W-:-:S05]  /*9ae0*/  LOP3.LUT R41, R37, R144, RZ, 0x3c, !PT ;  /* 0x0000009025297212 */ /* 0x000fca00078e3cff */
[----:B------:R-:W-:-:S04]  /*9af0*/  IMAD.IADD R41, R40, 0x1, R41 ;  /* 0x0000000128297824 */ /* 0x000fc800078e0229 */
[----:B------:R-:W-:-:S05]  /*9b00*/  IMAD R46, R41, 0x2, R2 ;  /* 0x00000002292e7824 */ /* 0x000fca00078e0202 */
[----:B------:R-:W0:Y:S01]  /*9b10*/  LDS.128 R40, [R46+0xc400] ;  /* 0x00c400002e287984 */ /* 0x000e220000000c00 */
[----:B------:R-:W-:Y:S02]  /*9b20*/  SHF.R.U32.HI R64, RZ, 0x10, R5 ;  /* 0x00000010ff407819 */ /* 0x000fe40000011605 */
[--C-:B------:R-:W-:Y:S02]  /*9b30*/  SHF.R.U64 R24, R24, 0x10, R25.reuse ;  /* 0x0000001018187819 */ /* 0x100fe40000001219 */
[----:B------:R-:W-:Y:S02]  /*9b40*/  SHF.R.U32.HI R60, RZ, 0x10, R25 ;  /* 0x00000010ff3c7819 */ /* 0x000fe40000011619 */
[----:B------:R-:W-:Y:S01]  /*9b50*/  SHF.R.U64 R25, R4, 0x10, R5 ;  /* 0x0000001004197819 */ /* 0x000fe20000001205 */
[----:B------:R-:W-:Y:S01]  /*9b60*/  HADD2.F32 R61, -RZ, R61.H0_H0 ;  /* 0x2000003dff3d7230 */ /* 0x000fe20000004100 */
[--C-:B------:R-:W-:Y:S01]  /*9b70*/  SHF.R.U64 R4, R26, 0x10, R27.reuse ;  /* 0x000000101a047819 */ /* 0x100fe2000000121b */
[----:B------:R-:W-:Y:S01]  /*9b80*/  HADD2.F32 R64, -RZ, R64.H0_H0 ;  /* 0x20000040ff407230 */ /* 0x000fe20000004100 */
[----:B------:R-:W-:-:S02]  /*9b90*/  SHF.R.U32.HI R51, RZ, 0x10, R27 ;  /* 0x00000010ff337819 */ /* 0x000fc4000001161b */
[--C-:B------:R-:W-:Y:S01]  /*9ba0*/  SHF.R.U64 R5, R6, 0x10, R7.reuse ;  /* 0x0000001006057819 */ /* 0x100fe20000001207 */
[----:B------:R-:W-:Y:S02]  /*9bb0*/  HADD2.F32 R59, -RZ, R59.H0_H0 ;  /* 0x2000003bff3b7230 */ /* 0x000fe40000004100 */
[----:B------:R-:W-:Y:S02]  /*9bc0*/  HADD2.F32 R60, -RZ, R60.H0_H0 ;  /* 0x2000003cff3c7230 */ /* 0x000fe40000004100 */
[----:B------:R-:W-:Y:S02]  /*9bd0*/  HADD2.F32 R62, -RZ, R62.H0_H0 ;  /* 0x2000003eff3e7230 */ /* 0x000fe40000004100 */
[----:B------:R-:W-:Y:S01]  /*9be0*/  HADD2.F32 R58, -RZ, R58.H0_H0 ;  /* 0x2000003aff3a7230 */ /* 0x000fe20000004100 */
[----:B------:R-:W-:Y:S01]  /*9bf0*/  SHF.R.U32.HI R52, RZ, 0x10, R7 ;  /* 0x00000010ff347819 */ /* 0x000fe20000011607 */
[--C-:B0-----:R-:W-:Y:S02]  /*9c00*/  HADD2.F32 R6, -RZ, R41.reuse.H0_H0 ;  /* 0x20000029ff067230 */ /* 0x101fe40000004100 */
[----:B------:R-:W-:-:S02]  /*9c10*/  HADD2.F32 R27, -RZ, R41.H1_H1 ;  /* 0x30000029ff1b7230 */ /* 0x000fc40000004100 */
[----:B------:R-:W-:Y:S02]  /*9c20*/  HADD2.F32 R41, -RZ, R40.H0_H0 ;  /* 0x20000028ff297230 */ /* 0x000fe40000004100 */
[C---:B------:R-:W-:Y:S01]  /*9c30*/  FMUL.FTZ R63, R6.reuse, R61 ;  /* 0x0000003d063f7220 */ /* 0x040fe20000410000 */
[----:B------:R-:W-:Y:S01]  /*9c40*/  FMUL.FTZ R65, R6, R59 ;  /* 0x0000003b06417220 */ /* 0x000fe20000410000 */
[C---:B------:R-:W-:Y:S01]  /*9c50*/  FMUL.FTZ R66, R27.reuse, R64 ;  /* 0x000000401b427220 */ /* 0x040fe20000410000 */
[----:B------:R-:W-:Y:S01]  /*9c60*/  FMUL.FTZ R68, R27, R60 ;  /* 0x0000003c1b447220 */ /* 0x000fe20000410000 */
[----:B------:R-:W-:Y:S02]  /*9c70*/  HADD2.F32 R56, -RZ, R42.H0_H0 ;  /* 0x2000002aff387230 */ /* 0x000fe40000004100 */
[--C-:B------:R-:W-:Y:S02]  /*9c80*/  HADD2.F32 R57, -RZ, R43.reuse.H0_H0 ;  /* 0x2000002bff397230 */ /* 0x100fe40000004100 */
[----:B------:R-:W-:-:S02]  /*9c90*/  HADD2.F32 R43, -RZ, R43.H1_H1 ;  /* 0x3000002bff2b7230 */ /* 0x000fc40000004100 */
[----:B------:R-:W-:Y:S02]  /*9ca0*/  HADD2.F32 R40, -RZ, R40.H1_H1 ;  /* 0x30000028ff287230 */ /* 0x000fe40000004100 */
[----:B------:R-:W-:Y:S02]  /*9cb0*/  HADD2.F32 R42, -RZ, R42.H1_H1 ;  /* 0x3000002aff2a7230 */ /* 0x000fe40000004100 */
[----:B------:R-:W-:Y:S01]  /*9cc0*/  HADD2.F32 R25, -RZ, R25.H0_H0 ;  /* 0x20000019ff197230 */ /* 0x000fe20000004100 */
[----:B--2---:R-:W0:Y:S02]  /*9cd0*/  LDS.128 R36, [R69] ;  /* 0x0000000045247984 */ /* 0x004e240000000c00 */
[--C-:B0-----:R-:W-:Y:S02]  /*9ce0*/  HADD2.F32 R26, -RZ, R37.reuse.H0_H0 ;  /* 0x20000025ff1a7230 */ /* 0x101fe40000004100 */
[----:B------:R-:W-:Y:S02]  /*9cf0*/  HADD2.F32 R53, -RZ, R37.H1_H1 ;  /* 0x30000025ff357230 */ /* 0x000fe40000004100 */
[----:B------:R-:W-:-:S02]  /*9d00*/  HADD2.F32 R55, -RZ, R36.H0_H0 ;  /* 0x20000024ff377230 */ /* 0x000fc40000004100 */
[C---:B------:R-:W-:Y:S01]  /*9d10*/  FFMA.FTZ R6, R26.reuse, R59, -R63 ;  /* 0x0000003b1a067223 */ /* 0x040fe2000001083f */
[----:B------:R-:W-:Y:S01]  /*9d20*/  FFMA.FTZ R26, R26, R61, R65 ;  /* 0x0000003d1a1a7223 */ /* 0x000fe20000010041 */
[----:B------:R-:W-:Y:S01]  /*9d30*/  FFMA.FTZ R27, R53, R60, -R66 ;  /* 0x0000003c351b7223 */ /* 0x000fe20000010842 */
[C---:B------:R-:W-:Y:S01]  /*9d40*/  FMUL.FTZ R60, R41.reuse, R62 ;  /* 0x0000003e293c7220 */ /* 0x040fe20000410000 */
[----:B------:R-:W-:Y:S02]  /*9d50*/  HADD2.F32 R59, -RZ, R54.H1_H1 ;  /* 0x30000036ff3b7230 */ /* 0x000fe40000004100 */
[----:B------:R-:W-:Y:S01]  /*9d60*/  FMUL.FTZ R61, R41, R58 ;  /* 0x0000003a293d7220 */ /* 0x000fe20000410000 */
[----:B------:R-:W-:Y:S01]  /*9d70*/  FFMA.FTZ R41, R53, R64, R68 ;  /* 0x0000004035297223 */ /* 0x000fe20000010044 */
[C---:B------:R-:W-:Y:S01]  /*9d80*/  FFMA.FTZ R53, R55.reuse, R58, -R60 ;  /* 0x0000003a37357223 */ /* 0x040fe2000001083c */
[----:B------:R-:W-:Y:S02]  /*9d90*/  HADD2.F32 R37, -RZ, R38.H0_H0 ;  /* 0x20000026ff257230 */ /* 0x000fe40000004100 */
[----:B------:R-:W-:Y:S01]  /*9da0*/  FFMA.FTZ R61, R55, R62, R61 ;  /* 0x0000003e373d7223 */ /* 0x000fe2000001003d */
[----:B------:R-:W-:-:S02]  /*9db0*/  HADD2.F32 R58, -RZ, R67.H0_H0 ;  /* 0x20000043ff3a7230 */ /* 0x000fc40000004100 */
[C---:B------:R-:W-:Y:S01]  /*9dc0*/  FMUL.FTZ R62, R56.reuse, R59 ;  /* 0x0000003b383e7220 */ /* 0x040fe20000410000 */
[----:B------:R-:W-:Y:S02]  /*9dd0*/  HADD2.F32 R54, -RZ, R54.H0_H0 ;  /* 0x20000036ff367230 */ /* 0x000fe40000004100 */
[----:B------:R-:W-:Y:S02]  /*9de0*/  HADD2.F32 R60, -RZ, R67.H1_H1 ;  /* 0x30000043ff3c7230 */ /* 0x000fe40000004100 */
[-C--:B------:R-:W-:Y:S01]  /*9df0*/  FMUL.FTZ R64, R56, R58.reuse ;  /* 0x0000003a38407220 */ /* 0x080fe20000410000 */
[----:B------:R-:W-:Y:S01]  /*9e00*/  FFMA.FTZ R62, R37, R58, -R62 ;  /* 0x0000003a253e7223 */ /* 0x000fe2000001083e */
[----:B------:R-:W-:Y:S02]  /*9e10*/  HADD2.F32 R7, -RZ, R39.H0_H0 ;  /* 0x20000027ff077230 */ /* 0x000fe40000004100 */
[----:B------:R-:W-:Y:S01]  /*9e20*/  FMUL.FTZ R58, R57, R54 ;  /* 0x00000036393a7220 */ /* 0x000fe20000410000 */
[----:B------:R-:W-:-:S02]  /*9e30*/  HADD2.F32 R56, -RZ, R52.H0_H0 ;  /* 0x20000034ff387230 */ /* 0x000fc40000004100 */
[----:B------:R-:W-:Y:S01]  /*9e40*/  FMUL.FTZ R57, R57, R60 ;  /* 0x0000003c39397220 */ /* 0x000fe20000410000 */
[----:B------:R-:W-:Y:S02]  /*9e50*/  HADD2.F32 R52, -RZ, R51.H0_H0 ;  /* 0x20000033ff347230 */ /* 0x000fe40000004100 */
[----:B------:R-:W-:Y:S01]  /*9e60*/  FFMA.FTZ R64, R37, R59, R64 ;  /* 0x0000003b25407223 */ /* 0x000fe20000010040 */
[----:B------:R-:W-:Y:S02]  /*9e70*/  HADD2.F32 R39, -RZ, R39.H1_H1 ;  /* 0x30000027ff277230 */ /* 0x000fe40000004100 */
[----:B------:R-:W-:Y:S01]  /*9e80*/  FFMA.FTZ R57, R7, R54, R57 ;  /* 0x0000003607397223 */ /* 0x000fe20000010039 */
[----:B------:R-:W-:Y:S01]  /*9e90*/  FMUL.FTZ R66, R43, R56 ;  /* 0x000000382b427220 */ /* 0x000fe20000410000 */
[----:B------:R-:W-:Y:S01]  /*9ea0*/  FFMA.FTZ R58, R7, R60, -R58 ;  /* 0x0000003c073a7223 */ /* 0x000fe2000001083a */
[----:B------:R-:W-:Y:S01]  /*9eb0*/  FMUL.FTZ R54, R43, R52 ;  /* 0x000000342b367220 */ /* 0x000fe20000410000 */
[----:B------:R-:W-:-:S02]  /*9ec0*/  HADD2.F32 R37, -RZ, R5.H0_H0 ;  /* 0x20000005ff257230 */ /* 0x000fc40000004100 */
[----:B------:R-:W-:Y:S02]  /*9ed0*/  HADD2.F32 R7, -RZ, R24.H0_H0 ;  /* 0x20000018ff077230 */ /* 0x000fe40000004100 */
[----:B------:R-:W-:Y:S02]  /*9ee0*/  HADD2.F32 R5, -RZ, R4.H0_H0 ;  /* 0x20000004ff057230 */ /* 0x000fe40000004100 */
[C---:B------:R-:W-:Y:S01]  /*9ef0*/  FFMA.FTZ R51, R39.reuse, R52, -R66 ;  /* 0x0000003427337223 */ /* 0x040fe20000010842 */
[----:B------:R-:W-:Y:S02]  /*9f00*/  HADD2.F32 R36, -RZ, R36.H1_H1 ;  /* 0x30000024ff247230 */ /* 0x000fe40000004100 */
[----:B------:R-:W-:Y:S01]  /*9f10*/  FFMA.FTZ R54, R39, R56, R54 ;  /* 0x0000003827367223 */ /* 0x000fe20000010036 */
[----:B------:R-:W-:Y:S02]  /*9f20*/  HADD2.F32 R38, -RZ, R38.H1_H1 ;  /* 0x30000026ff267230 */ /* 0x000fe40000004100 */
[----:B------:R-:W-:Y:S01]  /*9f30*/  FMUL.FTZ R39, R40, R25 ;  /* 0x0000001928277220 */ /* 0x000fe20000410000 */
[----:B------:R-:W-:Y:S01]  /*9f40*/  FMUL.FTZ R43, R42, R37 ;  /* 0x000000252a2b7220 */ /* 0x000fe20000410000 */
[----:B------:R-:W-:Y:S01]  /*9f50*/  FMUL.FTZ R40, R40, R7 ;  /* 0x0000000728287220 */ /* 0x000fe20000410000 */
[----:B------:R-:W-:Y:S01]  /*9f60*/  FMUL.FTZ R42, R42, R5 ;  /* 0x000000052a2a7220 */ /* 0x000fe20000410000 */
[----:B------:R-:W-:Y:S01]  /*9f70*/  FFMA.FTZ R4, R36, R7, -R39 ;  /* 0x0000000724047223 */ /* 0x000fe20000010827 */
[----:B------:R-:W-:Y:S01]  /*9f80*/  FFMA.FTZ R43, R38, R5, -R43 ;  /* 0x00000005262b7223 */ /* 0x000fe2000001082b */
[----:B------:R-:W-:Y:S01]  /*9f90*/  FFMA.FTZ R24, R36, R25, R40 ;  /* 0x0000001924187223 */ /* 0x000fe20000010028 */
[----:B------:R-:W-:Y:S01]  /*9fa0*/  FFMA.FTZ R37, R38, R37, R42 ;  /* 0x0000002526257223 */ /* 0x000fe2000001002a */
[----:B------:R-:W-:-:S02]  /*9fb0*/  F2FP.F16.F32.PACK_AB R5, R27, R6 ;  /* 0x000000061b05723e */ /* 0x000fc400000000ff */
[----:B------:R-:W-:Y:S02]  /*9fc0*/  F2FP.F16.F32.PACK_AB R7, R51, R58 ;  /* 0x0000003a3307723e */ /* 0x000fe400000000ff */
[----:B------:R-:W-:Y:S02]  /*9fd0*/  F2FP.F16.F32.PACK_AB R25, R41, R26 ;  /* 0x0000001a2919723e */ /* 0x000fe400000000ff */
[----:B------:R-:W-:Y:S02]  /*9fe0*/  F2FP.F16.F32.PACK_AB R4, R4, R53 ;  /* 0x000000350404723e */ /* 0x000fe400000000ff */
[----:B------:R-:W-:Y:S02]  /*9ff0*/  F2FP.F16.F32.PACK_AB R6, R43, R62 ;  /* 0x0000003e2b06723e */ /* 0x000fe400000000ff */
[----:B------:R-:W-:Y:S02]  /*a000*/  F2FP.F16.F32.PACK_AB R27, R54, R57 ;  /* 0x00000039361b723e */ /* 0x000fe400000000ff */
[----:B------:R-:W-:-:S02]  /*a010*/  F2FP.F16.F32.PACK_AB R24, R24, R61 ;  /* 0x0000003d1818723e */ /* 0x000fc400000000ff */
[----:B------:R-:W-:Y:S01]  /*a020*/  F2FP.F16.F32.PACK_AB R26, R37, R64 ;  /* 0x00000040251a723e */ /* 0x000fe200000000ff */
[----:B------:R0:W-:Y:S04]  /*a030*/  STS.128 [R69], R4 ;  /* 0x0000000445007388 */ /* 0x0001e80000000c00 */
[----:B------:R0:W-:Y:S02]  /*a040*/  STS.128 [R46+0xc400], R24 ;  /* 0x00c400182e007388 */ /* 0x0001e40000000c00 */
.L_x_497:
[----:B------:R-:W-:Y:S05]  /*a050*/  BSYNC B1 ;  /* 0x0000000000017941 */ /* 0x000fea0003800000 */
.L_x_496:
[----:B------:R-:W-:Y:S04]  /*a060*/  BSSY B1, `(.L_x_498) ;  /* 0x0000061000017945 */ /* 0x000fe80003800000 */
[----:B------:R-:W-:Y:S05]  /*a070*/  @P1 BRA `(.L_x_499) ;  /* 0x00000004007c1947 */ /* 0x000fea0003800000 */
[----:B------:R-:W2:Y:S01]  /*a080*/  LDL R57, [R1+0x7c] ;  /* 0x00007c0001397983 */ /* 0x000ea20000100800 */
[----:B0-----:R-:W-:Y:S01]  /*a090*/  LEA.HI R4, R3, R148, RZ, 0x1d ;  /* 0x0000009403047211 */ /* 0x001fe200078fe8ff */
[----:B------:R-:W-:Y:S01]  /*a0a0*/  HADD2.F32 R41, -RZ, R49.H1_H1 ;  /* 0x30000031ff297230 */ /* 0x000fe20000004100 */
[----:B------:R-:W-:Y:S01]  /*a0b0*/  SHF.R.U32.HI R46, RZ, 0x10, R9 ;  /* 0x00000010ff2e7819 */ /* 0x000fe20000011609 */
[----:B------:R-:W-:Y:S01]  /*a0c0*/  HADD2.F32 R43, -RZ, R47.H1_H1 ;  /* 0x3000002fff2b7230 */ /* 0x000fe20000004100 */
[----:B------:R-:W-:Y:S02]  /*a0d0*/  SHF.R.S32.HI R5, RZ, 0x1f, R4 ;  /* 0x0000001fff057819 */ /* 0x000fe40000011404 */
[--C-:B------:R-:W-:Y:S01]  /*a0e0*/  SHF.R.U64 R28, R28, 0x10, R29.reuse ;  /* 0x000000101c1c7819 */ /* 0x100fe2000000121d */
[----:B------:R-:W-:Y:S01]  /*a0f0*/  HADD2.F32 R46, -RZ, R46.H0_H0 ;  /* 0x2000002eff2e7230 */ /* 0x000fe20000004100 */
[----:B------:R-:W-:Y:S01]  /*a100*/  LEA.HI R5, R5, R4, RZ, 0x2 ;  /* 0x0000000405057211 */ /* 0x000fe200078f10ff */
[----:B------:R-:W-:Y:S01]  /*a110*/  IMAD.SHL.U32 R4, R4, 0x8, RZ ;  /* 0x0000000804047824 */ /* 0x000fe200078e00ff */
[----:B------:R-:W-:-:S02]  /*a120*/  SHF.R.U32.HI R42, RZ, 0x10, R29 ;  /* 0x00000010ff2a7819 */ /* 0x000fc4000001161d */
[----:B------:R-:W-:Y:S02]  /*a130*/  SHF.R.S32.HI R6, RZ, 0x2, R5 ;  /* 0x00000002ff067819 */ /* 0x000fe40000011405 */
[----:B------:R-:W-:Y:S02]  /*a140*/  LOP3.LUT R5, R143, 0x18, R4, 0xf8, !PT ;  /* 0x000000188f057812 */ /* 0x000fe400078ef804 */
[----:B------:R-:W-:Y:S01]  /*a150*/  SHF.R.U64 R29, R8, 0x10, R9 ;  /* 0x00000010081d7819 */ /* 0x000fe20000001209 */
[----:B------:R-:W-:Y:S01]  /*a160*/  IMAD R24, R6, 0x1800, R145 ;  /* 0x0000180006187824 */ /* 0x000fe200078e0291 */
[----:B------:R-:W-:Y:S02]  /*a170*/  LOP3.LUT R25, R5, R144, RZ, 0x3c, !PT ;  /* 0x0000009005197212 */ /* 0x000fe400078e3cff */
[----:B------:R-:W-:Y:S01]  /*a180*/  SHF.R.U64 R9, R10, 0x10, R11 ;  /* 0x000000100a097819 */ /* 0x000fe2000000120b */
[----:B------:R-:W-:Y:S01]  /*a190*/  HADD2.F32 R29, -RZ, R29.H0_H0 ;  /* 0x2000001dff1d7230 */ /* 0x000fe20000004100 */
[----:B------:R-:W-:-:S02]  /*a1a0*/  IADD3 R25, R24, R25, RZ ;  /* 0x0000001918197210 */ /* 0x000fc40007ffe0ff */
[----:B------:R-:W-:Y:S02]  /*a1b0*/  SHF.R.U32.HI R55, RZ, 0x10, R11 ;  /* 0x00000010ff377819 */ /* 0x000fe4000001160b */
[--C-:B------:R-:W-:Y:S01]  /*a1c0*/  SHF.R.U64 R8, R30, 0x10, R31.reuse ;  /* 0x000000101e087819 */ /* 0x100fe2000000121f */
[----:B------:R-:W-:Y:S01]  /*a1d0*/  IMAD R36, R25, 0x2, R2 ;  /* 0x0000000219247824 */ /* 0x000fe200078e0202 */
[----:B------:R-:W-:-:S04]  /*a1e0*/  SHF.R.U32.HI R56, RZ, 0x10, R31 ;  /* 0x00000010ff387819 */ /* 0x000fc8000001161f */
[----:B------:R-:W0:Y:S02]  /*a1f0*/  LDS.128 R24, [R36+0xc400] ;  /* 0x00c4000024187984 */ /* 0x000e240000000c00 */
[--C-:B0-----:R-:W-:Y:S02]  /*a200*/  HADD2.F32 R37, -RZ, R25.reuse.H0_H0 ;  /* 0x20000019ff257230 */ /* 0x101fe40000004100 */
[----:B------:R-:W-:Y:S02]  /*a210*/  HADD2.F32 R38, -RZ, R25.H1_H1 ;  /* 0x30000019ff267230 */ /* 0x000fe40000004100 */
[----:B------:R-:W-:Y:S02]  /*a220*/  HADD2.F32 R25, -RZ, R24.H0_H0 ;  /* 0x20000018ff197230 */ /* 0x000fe40000004100 */
[C---:B------:R-:W-:Y:S01]  /*a230*/  FMUL.FTZ R51, R37.reuse, R43 ;  /* 0x0000002b25337220 */ /* 0x040fe20000410000 */
[----:B------:R-:W-:Y:S01]  /*a240*/  FMUL.FTZ R53, R37, R41 ;  /* 0x0000002925357220 */ /* 0x000fe20000410000 */
[----:B------:R-:W-:-:S02]  /*a250*/  HADD2.F32 R37, -RZ, R42.H0_H0 ;  /* 0x2000002aff257230 */ /* 0x000fc40000004100 */
[C---:B------:R-:W-:Y:S01]  /*a260*/  FMUL.FTZ R52, R38.reuse, R46 ;  /* 0x0000002e26347220 */ /* 0x040fe20000410000 */
[----:B------:R-:W-:Y:S02]  /*a270*/  HADD2.F32 R42, -RZ, R47.H0_H0 ;  /* 0x2000002fff2a7230 */ /* 0x000fe40000004100 */
[----:B------:R-:W-:Y:S02]  /*a280*/  HADD2.F32 R39, -RZ, R26.H0_H0 ;  /* 0x2000001aff277230 */ /* 0x000fe40000004100 */
[----:B------:R-:W-:Y:S01]  /*a290*/  FMUL.FTZ R54, R38, R37 ;  /* 0x0000002526367220 */ /* 0x000fe20000410000 */
[--C-:B------:R-:W-:Y:S02]  /*a2a0*/  HADD2.F32 R40, -RZ, R27.reuse.H0_H0 ;  /* 0x2000001bff287230 */ /* 0x100fe40000004100 */
[----:B------:R-:W-:Y:S01]  /*a2b0*/  FMUL.FTZ R38, R25, R42 ;  /* 0x0000002a19267220 */ /* 0x000fe20000410000 */
[----:B------:R-:W-:Y:S02]  /*a2c0*/  HADD2.F32 R27, -RZ, R27.H1_H1 ;  /* 0x3000001bff1b7230 */ /* 0x000fe40000004100 */
[----:B------:R-:W-:-:S02]  /*a2d0*/  HADD2.F32 R24, -RZ, R24.H1_H1 ;  /* 0x30000018ff187230 */ /* 0x000fc40000004100 */
[----:B------:R-:W-:Y:S01]  /*a2e0*/  HADD2.F32 R26, -RZ, R26.H1_H1 ;  /* 0x3000001aff1a7230 */ /* 0x000fe20000004100 */
[----:B--2---:R-:W0:Y:S02]  /*a2f0*/  LDS.128 R4, [R57] ;  /* 0x0000000039047984 */ /* 0x004e240000000c00 */
[--C-:B0-----:R-:W-:Y:S02]  /*a300*/  HADD2.F32 R10, -RZ, R5.reuse.H0_H0 ;  /* 0x20000005ff0a7230 */ /* 0x101fe40000004100 */
[----:B------:R-:W-:Y:S02]  /*a310*/  HADD2.F32 R11, -RZ, R5.H1_H1 ;  /* 0x30000005ff0b7230 */ /* 0x000fe40000004100 */
[----:B------:R-:W-:Y:S02]  /*a320*/  HADD2.F32 R5, -RZ, R4.H0_H0 ;  /* 0x20000004ff057230 */ /* 0x000fe40000004100 */
[C---:B------:R-:W-:Y:S01]  /*a330*/  FFMA.FTZ R51, R10.reuse, R41, -R51 ;  /* 0x000000290a337223 */ /* 0x040fe20000010833 */
[----:B------:R-:W-:Y:S01]  /*a340*/  FFMA.FTZ R53, R10, R43, R53 ;  /* 0x0000002b0a357223 */ /* 0x000fe20000010035 */
[----:B------:R-:W-:-:S02]  /*a350*/  HADD2.F32 R10, -RZ, R49.H0_H0 ;  /* 0x20000031ff0a7230 */ /* 0x000fc40000004100 */
[C---:B------:R-:W-:Y:S01]  /*a360*/  FFMA.FTZ R52, R11.reuse, R37, -R52 ;  /* 0x000000250b347223 */ /* 0x040fe20000010834 */
[----:B------:R-:W-:Y:S02]  /*a370*/  HADD2.F32 R37, -RZ, R48.H0_H0 ;  /* 0x20000030ff257230 */ /* 0x000fe40000004100 */
[----:B------:R-:W-:Y:S01]  /*a380*/  FFMA.FTZ R54, R11, R46, R54 ;  /* 0x0000002e0b367223 */ /* 0x000fe20000010036 */
[----:B------:R-:W-:Y:S02]  /*a390*/  HADD2.F32 R30, -RZ, R6.H0_H0 ;  /* 0x20000006ff1e7230 */ /* 0x000fe40000004100 */
[-C--:B------:R-:W-:Y:S01]  /*a3a0*/  FMUL.FTZ R41, R25, R10.reuse ;  /* 0x0000000a19297220 */ /* 0x080fe20000410000 */
[C---:B------:R-:W-:Y:S01]  /*a3b0*/  FFMA.FTZ R25, R5.reuse, R10, -R38 ;  /* 0x0000000a05197223 */ /* 0x040fe20000010826 */
[----:B------:R-:W-:Y:S02]  /*a3c0*/  HADD2.F32 R10, -RZ, R50.H0_H0 ;  /* 0x20000032ff0a7230 */ /* 0x000fe40000004100 */
[----:B------:R-:W-:Y:S01]  /*a3d0*/  FFMA.FTZ R41, R5, R42, R41 ;  /* 0x0000002a05297223 */ /* 0x000fe20000010029 */
[----:B------:R-:W-:Y:S01]  /*a3e0*/  FMUL.FTZ R5, R39, R37 ;  /* 0x0000002527057220 */ /* 0x000fe20000410000 */
[----:B------:R-:W-:-:S02]  /*a3f0*/  HADD2.F32 R48, -RZ, R48.H1_H1 ;  /* 0x30000030ff307230 */ /* 0x000fc40000004100 */
[-C--:B------:R-:W-:Y:S01]  /*a400*/  FMUL.FTZ R11, R39, R10.reuse ;  /* 0x0000000a270b7220 */ /* 0x080fe20000410000 */
[----:B------:R-:W-:Y:S02]  /*a410*/  HADD2.F32 R50, -RZ, R50.H1_H1 ;  /* 0x30000032ff327230 */ /* 0x000fe40000004100 */
[----:B------:R-:W-:Y:S01]  /*a420*/  FFMA.FTZ R39, R30, R10, -R5 ;  /* 0x0000000a1e277223 */ /* 0x000fe20000010805 */
[----:B------:R-:W-:Y:S02]  /*a430*/  HADD2.F32 R31, -RZ, R7.H0_H0 ;  /* 0x20000007ff1f7230 */ /* 0x000fe40000004100 */
[C---:B------:R-:W-:Y:S01]  /*a440*/  FMUL.FTZ R42, R40.reuse, R48 ;  /* 0x00000030282a7220 */ /* 0x040fe20000410000 */
[----:B------:R-:W-:Y:S02]  /*a450*/  HADD2.F32 R38, -RZ, R55.H0_H0 ;  /* 0x20000037ff267230 */ /* 0x000fe40000004100 */
[----:B------:R-:W-:Y:S01]  /*a460*/  FMUL.FTZ R5, R40, R50 ;  /* 0x0000003228057220 */ /* 0x000fe20000410000 */
[----:B------:R-:W-:-:S02]  /*a470*/  HADD2.F32 R10, -RZ, R56.H0_H0 ;  /* 0x20000038ff0a7230 */ /* 0x000fc40000004100 */
[----:B------:R-:W-:Y:S01]  /*a480*/  FFMA.FTZ R30, R30, R37, R11 ;  /* 0x000000251e1e7223 */ /* 0x000fe2000001000b */
[----:B------:R-:W-:Y:S02]  /*a490*/  HADD2.F32 R7, -RZ, R7.H1_H1 ;  /* 0x30000007ff077230 */ /* 0x000fe40000004100 */
[----:B------:R-:W-:Y:S01]  /*a4a0*/  FFMA.FTZ R42, R31, R50, -R42 ;  /* 0x000000321f2a7223 */ /* 0x000fe2000001082a */
[----:B------:R-:W-:Y:S01]  /*a4b0*/  FMUL.FTZ R40, R27, R38 ;  /* 0x000000261b287220 */ /* 0x000fe20000410000 */
[----:B------:R-:W-:Y:S01]  /*a4c0*/  FFMA.FTZ R31, R31, R48, R5 ;  /* 0x000000301f1f7223 */ /* 0x000fe20000010005 */
[-C--:B------:R-:W-:Y:S01]  /*a4d0*/  FMUL.FTZ R46, R27, R10.reuse ;  /* 0x0000000a1b2e7220 */ /* 0x080fe20000410000 */
[----:B------:R-:W-:Y:S02]  /*a4e0*/  HADD2.F32 R11, -RZ, R9.H0_H0 ;  /* 0x20000009ff0b7230 */ /* 0x000fe40000004100 */
[----:B------:R-:W-:Y:S01]  /*a4f0*/  FFMA.FTZ R37, R7, R10, -R40 ;  /* 0x0000000a07257223 */ /* 0x000fe20000010828 */
[----:B------:R-:W-:-:S02]  /*a500*/  HADD2.F32 R5, -RZ, R28.H0_H0 ;  /* 0x2000001cff057230 */ /* 0x000fc40000004100 */
[----:B------:R-:W-:Y:S01]  /*a510*/  FFMA.FTZ R46, R7, R38, R46 ;  /* 0x00000026072e7223 */ /* 0x000fe2000001002e */
[----:B------:R-:W-:Y:S02]  /*a520*/  HADD2.F32 R9, -RZ, R8.H0_H0 ;  /* 0x20000008ff097230 */ /* 0x000fe40000004100 */
[----:B------:R-:W-:Y:S01]  /*a530*/  FMUL.FTZ R7, R24, R29 ;  /* 0x0000001d18077220 */ /* 0x000fe20000410000 */
[----:B------:R-:W-:Y:S02]  /*a540*/  HADD2.F32 R4, -RZ, R4.H1_H1 ;  /* 0x30000004ff047230 */ /* 0x000fe40000004100 */
[----:B------:R-:W-:Y:S01]  /*a550*/  FMUL.FTZ R27, R26, R11 ;  /* 0x0000000b1a1b7220 */ /* 0x000fe20000410000 */
[----:B------:R-:W-:Y:S02]  /*a560*/  HADD2.F32 R6, -RZ, R6.H1_H1 ;  /* 0x30000006ff067230 */ /* 0x000fe40000004100 */
[----:B------:R-:W-:Y:S01]  /*a570*/  FMUL.FTZ R24, R24, R5 ;  /* 0x0000000518187220 */ /* 0x000fe20000410000 */
[----:B------:R-:W-:Y:S01]  /*a580*/  FMUL.FTZ R26, R26, R9 ;  /* 0x000000091a1a7220 */ /* 0x000fe20000410000 */
[----:B------:R-:W-:Y:S01]  /*a590*/  FFMA.FTZ R8, R4, R5, -R7 ;  /* 0x0000000504087223 */ /* 0x000fe20000010807 */
[----:B------:R-:W-:Y:S01]  /*a5a0*/  F2FP.F16.F32.PACK_AB R7, R37, R42 ;  /* 0x0000002a2507723e */ /* 0x000fe200000000ff */
[----:B------:R-:W-:Y:S01]  /*a5b0*/  FFMA.FTZ R10, R6, R9, -R27 ;  /* 0x00000009060a7223 */ /* 0x000fe2000001081b */
[----:B------:R-:W-:Y:S01]  /*a5c0*/  FFMA.FTZ R24, R4, R29, R24 ;  /* 0x0000001d04187223 */ /* 0x000fe20000010018 */
[----:B------:R-:W-:Y:S01]  /*a5d0*/  FFMA.FTZ R27, R6, R11, R26 ;  /* 0x0000000b061b7223 */ /* 0x000fe2000001001a */
[----:B------:R-:W-:-:S02]  /*a5e0*/  F2FP.F16.F32.PACK_AB R5, R52, R51 ;  /* 0x000000333405723e */ /* 0x000fc400000000ff */
[----:B------:R-:W-:Y:S02]  /*a5f0*/  F2FP.F16.F32.PACK_AB R4, R8, R25 ;  /* 0x000000190804723e */ /* 0x000fe400000000ff */
[----:B------:R-:W-:Y:S02]  /*a600*/  F2FP.F16.F32.PACK_AB R6, R10, R39 ;  /* 0x000000270a06723e */ /* 0x000fe400000000ff */
[----:B------:R-:W-:Y:S02]  /*a610*/  F2FP.F16.F32.PACK_AB R11, R46, R31 ;  /* 0x0000001f2e0b723e */ /* 0x000fe400000000ff */
[----:B------:R-:W-:Y:S01]  /*a620*/  F2FP.F16.F32.PACK_AB R9, R54, R53 ;  /* 0x000000353609723e */ /* 0x000fe200000000ff */
[----:B------:R1:W-:Y:S01]  /*a630*/  STS.128 [R57], R4 ;  /* 0x0000000439007388 */ /* 0x0003e20000000c00 */
[----:B------:R-:W-:Y:S02]  /*a640*/  F2FP.F16.F32.PACK_AB R8, R24, R41 ;  /* 0x000000291808723e */ /* 0x000fe400000000ff */
[----:B------:R-:W-:-:S05]  /*a650*/  F2FP.F16.F32.PACK_AB R10, R27, R30 ;  /* 0x0000001e1b0a723e */ /* 0x000fca00000000ff */
[----:B------:R1:W-:Y:S02]  /*a660*/  STS.128 [R36+0xc400], R8 ;  /* 0x00c4000824007388 */ /* 0x0003e40000000c00 */
.L_x_499:
[----:B------:R-:W-:Y:S05]  /*a670*/  BSYNC B1 ;  /* 0x0000000000017941 */ /* 0x000fea0003800000 */
.L_x_498:
[----:B------:R-:W-:Y:S05]  /*a680*/  @P2 BRA `(.L_x_480) ;  /* 0x00000004007c2947 */ /* 0x000fea0003800000 */
[----:B------:R-:W2:Y:S01]  /*a690*/  LDL R42, [R1+0x78] ;  /* 0x00007800012a7983 */ /* 0x000ea20000100800 */
[----:B------:R-:W-:Y:S01]  /*a6a0*/  LEA.HI R3, R3, R149, RZ, 0x1d ;  /* 0x0000009503037211 */ /* 0x000fe200078fe8ff */
[--C-:B------:R-:W-:Y:S01]  /*a6b0*/  HADD2.F32 R29, -RZ, R21.reuse.H1_H1 ;  /* 0x30000015ff1d7230 */ /* 0x100fe20000004100 */
[----:B------:R-:W-:Y:S01]  /*a6c0*/  SHF.R.U64 R41, R32, 0x10, R33 ;  /* 0x0000001020297819 */ /* 0x000fe20000001221 */
[--C-:B------:R-:W-:Y:S01]  /*a6d0*/  HADD2.F32 R31, -RZ, R0.reuse.H1_H1 ;  /* 0x30000000ff1f7230 */ /* 0x100fe20000004100 */
[----:B01----:R-:W-:Y:S01]  /*a6e0*/  SHF.R.S32.HI R4, RZ, 0x1f, R3 ;  /* 0x0000001fff047819 */ /* 0x003fe20000011403 */
[----:B------:R-:W-:Y:S01]  /*a6f0*/  HADD2.F32 R28, -RZ, R0.H0_H0 ;  /* 0x20000000ff1c7230 */ /* 0x000fe20000004100 */
[----:B------:R-:W-:Y:S01]  /*a700*/  SHF.R.U32.HI R30, RZ, 0x10, R13 ;  /* 0x00000010ff1e7819 */ /* 0x000fe2000001160d */
[----:B------:R-:W-:Y:S01]  /*a710*/  HADD2.F32 R0, -RZ, R21.H0_H0 ;  /* 0x20000015ff007230 */ /* 0x000fe20000004100 */
[----:B------:R-:W-:Y:S01]  /*a720*/  LEA.HI R5, R4, R3, RZ, 0x2 ;  /* 0x0000000304057211 */ /* 0x000fe200078f10ff */
[----:B------:R-:W-:Y:S01]  /*a730*/  IMAD.SHL.U32 R4, R3, 0x8, RZ ;  /* 0x0000000803047824 */ /* 0x000fe200078e00ff */
[----:B------:R-:W-:Y:S01]  /*a740*/  SHF.R.U32.HI R32, RZ, 0x10, R33 ;  /* 0x00000010ff207819 */ /* 0x000fe20000011621 */
[----:B------:R-:W-:Y:S01]  /*a750*/  HADD2.F32 R30, -RZ, R30.H0_H0 ;  /* 0x2000001eff1e7230 */ /* 0x000fe20000004100 */
[----:B------:R-:W-:Y:S01]  /*a760*/  SHF.R.S32.HI R6, RZ, 0x2, R5 ;  /* 0x00000002ff067819 */ /* 0x000fe20000011405 */
[--C-:B------:R-:W-:Y:S01]  /*a770*/  HADD2.F32 R21, -RZ, R20.reuse.H0_H0 ;  /* 0x20000014ff157230 */ /* 0x100fe20000004100 */
[----:B------:R-:W-:Y:S01]  /*a780*/  LOP3.LUT R3, R143, 0x18, R4, 0xf8, !PT ;  /* 0x000000188f037812 */ /* 0x000fe200078ef804 */
[----:B------:R-:W-:Y:S01]  /*a790*/  HADD2.F32 R20, -RZ, R20.H1_H1 ;  /* 0x30000014ff147230 */ /* 0x000fe20000004100 */
[----:B------:R-:W-:Y:S01]  /*a7a0*/  SHF.R.U64 R38, R12, 0x10, R13 ;  /* 0x000000100c267819 */ /* 0x000fe2000000120d */
[----:B------:R-:W-:Y:S01]  /*a7b0*/  IMAD R8, R6, 0x1800, R145 ;  /* 0x0000180006087824 */ /* 0x000fe200078e0291 */
[----:B------:R-:W-:-:S02]  /*a7c0*/  LOP3.LUT R3, R3, R144, RZ, 0x3c, !PT ;  /* 0x0000009003037212 */ /* 0x000fc400078e3cff */
[--C-:B------:R-:W-:Y:S02]  /*a7d0*/  SHF.R.U64 R40, R34, 0x10, R35.reuse ;  /* 0x0000001022287819 */ /* 0x100fe40000001223 */
[----:B------:R-:W-:Y:S01]  /*a7e0*/  SHF.R.U32.HI R39, RZ, 0x10, R35 ;  /* 0x00000010ff277819 */ /* 0x000fe20000011623 */
[----:B------:R-:W-:Y:S01]  /*a7f0*/  IMAD.IADD R3, R8, 0x1, R3 ;  /* 0x0000000108037824 */ /* 0x000fe200078e0203 */
[--C-:B------:R-:W-:Y:S02]  /*a800*/  SHF.R.U32.HI R36, RZ, 0x10, R15.reuse ;  /* 0x00000010ff247819 */ /* 0x100fe4000001160f */
[----:B------:R-:W-:Y:S01]  /*a810*/  SHF.R.U64 R37, R14, 0x10, R15 ;  /* 0x000000100e257819 */ /* 0x000fe2000000120f */
[----:B------:R-:W-:-:S05]  /*a820*/  IMAD R3, R3, 0x2, R2 ;  /* 0x0000000203037824 */ /* 0x000fca00078e0202 */
        /* <DEDUP_REMOVED lines=9> */
[--C-:B------:R-:W-:Y:S02]  /*a8c0*/  HADD2.F32 R27, -RZ, R11.reuse.H0_H0 ;  /* 0x2000000bff1b7230 */ /* 0x100fe40000004100 */
[----:B------:R-:W-:Y:S01]  /*a8d0*/  FMUL.FTZ R34, R25, R24 ;  /* 0x0000001819227220 */ /* 0x000fe20000410000 */
[----:B------:R-:W-:Y:S02]  /*a8e0*/  HADD2.F32 R11, -RZ, R11.H1_H1 ;  /* 0x3000000bff0b7230 */ /* 0x000fe40000004100 */
[----:B------:R-:W-:Y:S02]  /*a8f0*/  HADD2.F32 R8, -RZ, R8.H1_H1 ;  /* 0x30000008ff087230 */ /* 0x000fe40000004100 */
[----:B------:R-:W-:Y:S01]  /*a900*/  HADD2.F32 R10, -RZ, R10.H1_H1 ;  /* 0x3000000aff0a7230 */ /* 0x000fe20000004100 */
[----:B--2---:R-:W0:Y:S02]  /*a910*/  LDS.128 R4, [R42] ;  /* 0x000000002a047984 */ /* 0x004e240000000c00 */
[----:B0-----:R-:W-:-:S02]  /*a920*/  HADD2.F32 R12, -RZ, R5.H0_H0 ;  /* 0x20000005ff0c7230 */ /* 0x001fc40000004100 */
[----:B------:R-:W-:Y:S02]  /*a930*/  HADD2.F32 R13, -RZ, R5.H1_H1 ;  /* 0x30000005ff0d7230 */ /* 0x000fe40000004100 */
[----:B------:R-:W-:Y:S02]  /*a940*/  HADD2.F32 R5, -RZ, R4.H0_H0 ;  /* 0x20000004ff057230 */ /* 0x000fe40000004100 */
[C---:B------:R-:W-:Y:S01]  /*a950*/  FFMA.FTZ R33, R12.reuse, R29, -R33 ;  /* 0x0000001d0c217223 */ /* 0x040fe20000010821 */
[----:B------:R-:W-:Y:S01]  /*a960*/  FFMA.FTZ R35, R12, R31, R35 ;  /* 0x0000001f0c237223 */ /* 0x000fe20000010023 */
[C---:B------:R-:W-:Y:S01]  /*a970*/  FMUL.FTZ R12, R9.reuse, R28 ;  /* 0x0000001c090c7220 */ /* 0x040fe20000410000 */
[----:B------:R-:W-:Y:S01]  /*a980*/  FMUL.FTZ R29, R9, R0 ;  /* 0x00000000091d7220 */ /* 0x000fe20000410000 */
[----:B------:R-:W-:Y:S02]  /*a990*/  HADD2.F32 R9, -RZ, R45.H0_H0 ;  /* 0x2000002dff097230 */ /* 0x000fe40000004100 */
[----:B------:R-:W-:Y:S01]  /*a9a0*/  FFMA.FTZ R32, R13, R24, -R32 ;  /* 0x000000180d207223 */ /* 0x000fe20000010820 */
[----:B------:R-:W-:Y:S01]  /*a9b0*/  FFMA.FTZ R25, R5, R0, -R12 ;  /* 0x0000000005197223 */ /* 0x000fe2000001080c */
[----:B------:R-:W-:-:S02]  /*a9c0*/  HADD2.F32 R14, -RZ, R6.H0_H0 ;  /* 0x20000006ff0e7230 */ /* 0x000fc40000004100 */
[----:B------:R-:W-:Y:S01]  /*a9d0*/  FFMA.FTZ R29, R5, R28, R29 ;  /* 0x0000001c051d7223 */ /* 0x000fe2000001001d */
[----:B------:R-:W-:Y:S02]  /*a9e0*/  HADD2.F32 R15, -RZ, R7.H0_H0 ;  /* 0x20000007ff0f7230 */ /* 0x000fe40000004100 */
[----:B------:R-:W-:Y:S01]  /*a9f0*/  FFMA.FTZ R34, R13, R30, R34 ;  /* 0x0000001e0d227223 */ /* 0x000fe20000010022 */
[----:B------:R-:W-:Y:S02]  /*aa00*/  HADD2.F32 R0, -RZ, R45.H1_H1 ;  /* 0x3000002dff007230 */ /* 0x000fe40000004100 */
[----:B------:R-:W-:Y:S01]  /*aa10*/  FMUL.FTZ R5, R26, R21 ;  /* 0x000000151a057220 */ /* 0x000fe20000410000 */
[----:B------:R-:W-:Y:S02]  /*aa20*/  HADD2.F32 R24, -RZ, R36.H0_H0 ;  /* 0x20000024ff187230 */ /* 0x000fe40000004100 */
[----:B------:R-:W-:Y:S01]  /*aa30*/  FMUL.FTZ R28, R27, R20 ;  /* 0x000000141b1c7220 */ /* 0x000fe20000410000 */
[----:B------:R-:W-:-:S02]  /*aa40*/  HADD2.F32 R12, -RZ, R39.H0_H0 ;  /* 0x20000027ff0c7230 */ /* 0x000fc40000004100 */
[-C--:B------:R-:W-:Y:S01]  /*aa50*/  FMUL.FTZ R13, R26, R9.reuse ;  /* 0x000000091a0d7220 */ /* 0x080fe20000410000 */
[C---:B------:R-:W-:Y:S01]  /*aa60*/  FFMA.FTZ R26, R14.reuse, R9, -R5 ;  /* 0x000000090e1a7223 */ /* 0x040fe20000010805 */
[-C--:B------:R-:W-:Y:S01]  /*aa70*/  FMUL.FTZ R27, R27, R0.reuse ;  /* 0x000000001b1b7220 */ /* 0x080fe20000410000 */
[----:B------:R-:W-:Y:S01]  /*aa80*/  FFMA.FTZ R28, R15, R0, -R28 ;  /* 0x000000000f1c7223 */ /* 0x000fe2000001081c */
[----:B------:R-:W-:Y:S02]  /*aa90*/  HADD2.F32 R7, -RZ, R7.H1_H1 ;  /* 0x30000007ff077230 */ /* 0x000fe40000004100 */
[----:B------:R-:W-:Y:S01]  /*aaa0*/  FFMA.FTZ R14, R14, R21, R13 ;  /* 0x000000150e0e7223 */ /* 0x000fe2000001000d */
[C---:B------:R-:W-:Y:S01]  /*aab0*/  FMUL.FTZ R30, R11.reuse, R24 ;  /* 0x000000180b1e7220 */ /* 0x040fe20000410000 */
[----:B------:R-:W-:Y:S01]  /*aac0*/  FMUL.FTZ R0, R11, R12 ;  /* 0x0000000c0b007220 */ /* 0x000fe20000410000 */
[----:B------:R-:W-:Y:S02]  /*aad0*/  HADD2.F32 R11, -RZ, R38.H0_H0 ;  /* 0x20000026ff0b7230 */ /* 0x000fe40000004100 */
[----:B------:R-:W-:Y:S01]  /*aae0*/  FFMA.FTZ R27, R15, R20, R27 ;  /* 0x000000140f1b7223 */ /* 0x000fe2000001001b */
[----:B------:R-:W-:-:S02]  /*aaf0*/  HADD2.F32 R13, -RZ, R37.H0_H0 ;  /* 0x20000025ff0d7230 */ /* 0x000fc40000004100 */
[C---:B------:R-:W-:Y:S01]  /*ab00*/  FFMA.FTZ R21, R7.reuse, R12, -R30 ;  /* 0x0000000c07157223 */ /* 0x040fe2000001081e */
[----:B------:R-:W-:Y:S02]  /*ab10*/  HADD2.F32 R5, -RZ, R41.H0_H0 ;  /* 0x20000029ff057230 */ /* 0x000fe40000004100 */
[----:B------:R-:W-:Y:S01]  /*ab20*/  FFMA.FTZ R24, R7, R24, R0 ;  /* 0x0000001807187223 */ /* 0x000fe20000010000 */
[----:B------:R-:W-:Y:S02]  /*ab30*/  HADD2.F32 R9, -RZ, R40.H0_H0 ;  /* 0x20000028ff097230 */ /* 0x000fe40000004100 */
[----:B------:R-:W-:Y:S01]  /*ab40*/  FMUL.FTZ R7, R8, R11 ;  /* 0x0000000b08077220 */ /* 0x000fe20000410000 */
[----:B------:R-:W-:Y:S02]  /*ab50*/  HADD2.F32 R4, -RZ, R4.H1_H1 ;  /* 0x30000004ff047230 */ /* 0x000fe40000004100 */
[----:B------:R-:W-:Y:S01]  /*ab60*/  FMUL.FTZ R15, R10, R13 ;  /* 0x0000000d0a0f7220 */ /* 0x000fe20000410000 */
[----:B------:R-:W-:-:S02]  /*ab70*/  HADD2.F32 R6, -RZ, R6.H1_H1 ;  /* 0x30000006ff067230 */ /* 0x000fc40000004100 */
[----:B------:R-:W-:Y:S01]  /*ab80*/  FMUL.FTZ R8, R8, R5 ;  /* 0x0000000508087220 */ /* 0x000fe20000410000 */
[----:B------:R-:W-:Y:S01]  /*ab90*/  FMUL.FTZ R10, R10, R9 ;  /* 0x000000090a0a7220 */ /* 0x000fe20000410000 */
[----:B------:R-:W-:Y:S01]  /*aba0*/  FFMA.FTZ R0, R4, R5, -R7 ;  /* 0x0000000504007223 */ /* 0x000fe20000010807 */
[----:B------:R-:W-:Y:S01]  /*abb0*/  F2FP.F16.F32.PACK_AB R7, R21, R28 ;  /* 0x0000001c1507723e */ /* 0x000fe200000000ff */
[----:B------:R-:W-:Y:S01]  /*abc0*/  FFMA.FTZ R15, R6, R9, -R15 ;  /* 0x00000009060f7223 */ /* 0x000fe2000001080f */
[----:B------:R-:W-:Y:S01]  /*abd0*/  FFMA.FTZ R8, R4, R11, R8 ;  /* 0x0000000b04087223 */ /* 0x000fe20000010008 */
[----:B------:R-:W-:Y:S01]  /*abe0*/  FFMA.FTZ R13, R6, R13, R10 ;  /* 0x0000000d060d7223 */ /* 0x000fe2000001000a */
[----:B------:R-:W-:Y:S02]  /*abf0*/  F2FP.F16.F32.PACK_AB R5, R32, R33 ;  /* 0x000000212005723e */ /* 0x000fe400000000ff */
[----:B------:R-:W-:Y:S02]  /*ac00*/  F2FP.F16.F32.PACK_AB R4, R0, R25 ;  /* 0x000000190004723e */ /* 0x000fe400000000ff */
[----:B------:R-:W-:-:S02]  /*ac10*/  F2FP.F16.F32.PACK_AB R6, R15, R26 ;  /* 0x0000001a0f06723e */ /* 0x000fc400000000ff */
[----:B------:R-:W-:Y:S02]  /*ac20*/  F2FP.F16.F32.PACK_AB R11, R24, R27 ;  /* 0x0000001b180b723e */ /* 0x000fe400000000ff */
[----:B------:R-:W-:Y:S01]  /*ac30*/  F2FP.F16.F32.PACK_AB R9, R34, R35 ;  /* 0x000000232209723e */ /* 0x000fe200000000ff */
[----:B------:R0:W-:Y:S01]  /*ac40*/  STS.128 [R42], R4 ;  /* 0x000000042a007388 */ /* 0x0001e20000000c00 */
[----:B------:R-:W-:Y:S02]  /*ac50*/  F2FP.F16.F32.PACK_AB R8, R8, R29 ;  /* 0x0000001d0808723e */ /* 0x000fe400000000ff */
[----:B------:R-:W-:-:S05]  /*ac60*/  F2FP.F16.F32.PACK_AB R10, R13, R14 ;  /* 0x0000000e0d0a723e */ /* 0x000fca00000000ff */
[----:B------:R0:W-:Y:S02]  /*ac70*/  STS.128 [R3+0xc400], R8 ;  /* 0x00c4000803007388 */ /* 0x0001e40000000c00 */
.L_x_480:
[----:B------:R-:W-:Y:S05]  /*ac80*/  BSYNC B0 ;  /* 0x0000000000007941 */ /* 0x000fea0003800000 */
.L_x_473:
[----:B------:R-:W-:Y:S01]  /*ac90*/  @!PT LDS RZ, [RZ] ;  /* 0x00000000fffff984 */ /* 0x000fe20000000800 */
[----:B------:R-:W-:Y:S01]  /*aca0*/  @!PT LDS RZ, [RZ] ;  /* 0x00000000fffff984 */ /* 0x000fe20000000800 */
[----:B------:R-:W-:Y:S01]  /*acb0*/  @!PT LDS RZ, [RZ] ;  /* 0x00000000fffff984 */ /* 0x000fe20000000800 */
[----:B------:R-:W-:Y:S01]  /*acc0*/  @!PT LDS RZ, [RZ] ;  /* 0x00000000fffff984 */ /* 0x000fe20000000800 */
[----:B------:R5:W-:Y:S06]  /*acd0*/  MEMBAR.ALL.CTA ;  /* 0x0000000000007992 */ /* 0x000bec0000008000 */
[----:B-----5:R-:W5:Y:S01]  /*ace0*/  FENCE.VIEW.ASYNC.S ;  /* 0x00000000000073c6 */ /* 0x020f620000000000 */
[----:B------:R-:W-:Y:S05]  /*acf0*/  WARPSYNC.ALL ;  /* 0x0000000000007948 */ /* 0x000fea0003800000 */
[----:B-----5:R-:W-:Y:S06]  /*ad00*/  BAR.SYNC.DEFER_BLOCKING 0xd, 0x180 ;  /* 0x0346000000007b1d */ /* 0x020fec0000010000 */
.L_x_471:
[----:B01-3--:R-:W-:-:S04]  /*ad10*/  MOV R0, UR40 ;  /* 0x0000002800007c02 */ /* 0x00bfc80008000f00 */
[----:B------:R-:W-:-:S13]  /*ad20*/  ISETP.NE.AND P0, PT, R0, 0x3, PT ;  /* 0x000000030000780c */ /* 0x000fda0003f05270 */
[----:B------:R-:W-:Y:S05]  /*ad30*/  @!P0 BRA `(.L_x_500) ;  /* 0x0000000000048947 */ /* 0x000fea0003800000 */
[----:B------:R-:W-:Y:S01]  /*ad40*/  BPT.TRAP 0x1 ;  /* 0x000000040000795c */ /* 0x000fe20000300000 */
.L_x_500:
[----:B------:R-:W-:Y:S01]  /*ad50*/  IMAD R8, R139, 0x8, R2 ;  /* 0x000000088b087824 */ /* 0x000fe200078e0202 */
[----:B--2-4-:R-:W-:-:S04]  /*ad60*/  SHF.L.U32 R3, R150, 0x1f, RZ ;  /* 0x0000001f96037819 */ /* 0x014fc800000006ff */
[----:B------:R0:W1:Y:S01]  /*ad70*/  SYNCS.PHASECHK.TRANS64.TRYWAIT P1, [R8+URZ+0x2d830], R3 ;  /* 0x02d83003080075a7 */ /* 0x000062000802017f */
[----:B------:R-:W-:Y:S05]  /*ad80*/  @!P0 BRA `(.L_x_501) ;  /* 0x0000000000048947 */ /* 0x000fea0003800000 */
[----:B------:R-:W-:Y:S01]  /*ad90*/  BPT.TRAP 0x1 ;  /* 0x000000040000795c */ /* 0x000fe20000300000 */
.L_x_501:
[----:B------:R-:W-:Y:S02]  /*ada0*/  VIADD R0, R2, 0x15400 ;  /* 0x0001540002007836 */ /* 0x000fe40000000000 */
[----:B------:R-:W-:-:S03]  /*adb0*/  IMAD R44, R44, 0x1000, R2 ;  /* 0x000010002c2c7824 */ /* 0x000fc600078e0202 */
[----:B------:R-:W-:Y:S01]  /*adc0*/  SHF.R.U32.HI R0, RZ, 0x4, R0 ;  /* 0x00000004ff007819 */ /* 0x000fe20000011600 */
[----:B------:R-:W-:-:S03]  /*add0*/  VIADD R44, R44, 0xc400 ;  /* 0x0000c4002c2c7836 */ /* 0x000fc60000000000 */
[----:B------:R-:W-:Y:S02]  /*ade0*/  LOP3.LUT R0, R0, 0x3fff, RZ, 0xc0, !PT ;  /* 0x00003fff00007812 */ /* 0x000fe400078ec0ff */
[----:B------:R-:W-:Y:S02]  /*adf0*/  SHF.R.U32.HI R44, RZ, 0x4, R44 ;  /* 0x00000004ff2c7819 */ /* 0x000fe4000001162c */
[----:B------:R-:W-:Y:S02]  /*ae00*/  LOP3.LUT R0, R0, 0x10000, RZ, 0xfc, !PT ;  /* 0x0001000000007812 */ /* 0x000fe400078efcff */
[----:B------:R-:W-:-:S03]  /*ae10*/  LOP3.LUT R44, R44, 0x3fff, RZ, 0xc0, !PT ;  /* 0x00003fff2c2c7812 */ /* 0x000fc600078ec0ff */
[----:B------:R2:W-:Y:S01]  /*ae20*/  STL [R1+0x3c], R0 ;  /* 0x00003c0001007387 */ /* 0x0005e20000100800 */
[----:B-1----:R-:W-:Y:S05]  /*ae30*/  @P1 BRA `(.L_x_502) ;  /* 0x0000000000081947 */ /* 0x002fea0003800000 */
[----:B------:R-:W1:Y:S02]  /*ae40*/  SYNCS.PHASECHK.TRANS64.TRYWAIT P1, [R8+URZ+0x2d830], R3 ;  /* 0x02d83003080075a7 */ /* 0x000e64000802017f */
[----:B-1----:R-:W-:Y:S05]  /*ae50*/  @!P1 BRA `(.L_x_503) ;  /* 0x000000e4007c9947 */ /* 0x002fea0003800000 */
.L_x_502:
[----:B--2---:R-:W2:Y:S01]  /*ae60*/  LDL R0, [R1+0x3c] ;  /* 0x00003c0001007983 */ /* 0x004ea20000100800 */
[----:B------:R-:W-:Y:S01]  /*ae70*/  IMAD.MOV.U32 R147, RZ, RZ, -0x7fffffe0 ;  /* 0x80000020ff937424 */ /* 0x000fe200078e00ff */
[----:B------:R-:W-:Y:S01]  /*ae80*/  LOP3.LUT R146, R44, 0x10000, RZ, 0xfc, !PT ;  /* 0x000100002c927812 */ /* 0x000fe200078efcff */
[----:B------:R-:W-:Y:S05]  /*ae90*/  WARPSYNC.ALL ;  /* 0x0000000000007948 */ /* 0x000fea0003800000 */
[----:B------:R-:W-:Y:S01]  /*aea0*/  MOV R5, 0x80000020 ;  /* 0x8000002000057802 */ /* 0x000fe20000000f00 */
[----:B------:R-:W-:Y:S01]  /*aeb0*/  WARPGROUP.ARRIVE ;  /* 0x00000000000079c5 */ /* 0x000fe20000000000 */
[C---:B------:R-:W-:Y:S01]  /*aec0*/  R2UR UR4, R146.reuse ;  /* 0x00000000920472ca */ /* 0x040fe200000e0000 */
[C---:B------:R-:W-:Y:S01]  /*aed0*/  VIADD R14, R146.reuse, 0x2 ;  /* 0x00000002920e7836 */ /* 0x040fe20000000000 */
[----:B------:R-:W-:Y:S01]  /*aee0*/  R2UR UR7, R5 ;  /* 0x00000000050772ca */ /* 0x000fe200000e0000 */
[----:B------:R-:W-:Y:S01]  /*aef0*/  IMAD.MOV.U32 R7, RZ, RZ, -0x7fffffe0 ;  /* 0x80000020ff077424 */ /* 0x000fe200078e00ff */
[----:B------:R-:W-:Y:S01]  /*af00*/  R2UR UR5, R147 ;  /* 0x00000000930572ca */ /* 0x000fe200000e0000 */
[C---:B------:R-:W-:Y:S01]  /*af10*/  VIADD R12, R146.reuse, 0x300 ;  /* 0x00000300920c7836 */ /* 0x040fe20000000000 */
[----:B------:R-:W-:Y:S01]  /*af20*/  MOV R15, 0x80000020 ;  /* 0x80000020000f7802 */ /* 0x000fe20000000f00 */
[----:B------:R-:W-:Y:S01]  /*af30*/  IMAD.MOV.U32 R13, RZ, RZ, -0x7fffffe0 ;  /* 0x80000020ff0d7424 */ /* 0x000fe200078e00ff */
[C---:B------:R-:W-:Y:S01]  /*af40*/  IADD3 R156, R146.reuse, 0x600, RZ ;  /* 0x00000600929c7810 */ /* 0x040fe20007ffe0ff */
[----:B------:R-:W-:Y:S01]  /*af50*/  VIADD R10, R146, 0x302 ;  /* 0x00000302920a7836 */ /* 0x000fe20000000000 */
[----:B------:R-:W-:Y:S01]  /*af60*/  MOV R5, 0x80000020 ;  /* 0x8000002000057802 */ /* 0x000fe20000000f00 */
[----:B------:R-:W-:Y:S01]  /*af70*/  IMAD.MOV.U32 R11, RZ, RZ, -0x7fffffe0 ;  /* 0x80000020ff0b7424 */ /* 0x000fe200078e00ff */
[----:B------:R3:W-:Y:S01]  /*af80*/  STL.64 [R1+0x10], R14 ;  /* 0x0000100e01007387 */ /* 0x0007e20000100a00 */
[----:B------:R-:W-:-:S02]  /*af90*/  IMAD.MOV.U32 R157, RZ, RZ, -0x7fffffe0 ;  /* 0x80000020ff9d7424 */ /* 0x000fc400078e00ff */
[----:B------:R-:W-:Y:S01]  /*afa0*/  VIADD R154, R146, 0x602 ;  /* 0x00000602929a7836 */ /* 0x000fe20000000000 */
[----:B------:R3:W-:Y:S01]  /*afb0*/  STL.64 [R1+0x8], R12 ;  /* 0x0000080c01007387 */ /* 0x0007e20000100a00 */
[----:B------:R-:W-:Y:S02]  /*afc0*/  IMAD.MOV.U32 R155, RZ, RZ, -0x7fffffe0 ;  /* 0x80000020ff9b7424 */ /* 0x000fe400078e00ff */
[----:B------:R-:W-:Y:S01]  /*afd0*/  IMAD.MOV.U32 R135, RZ, RZ, RZ ;  /* 0x000000ffff877224 */ /* 0x000fe200078e00ff */
[----:B------:R3:W-:Y:S01]  /*afe0*/  STL.64 [R1], R10 ;  /* 0x0000000a01007387 */ /* 0x0007e20000100a00 */
[----:B--2---:R-:W-:-:S04]  /*aff0*/  IMAD R4, R139, 0x600, R0 ;  /* 0x000006008b047824 */ /* 0x004fc800078e0200 */
[C---:B------:R-:W-:Y:S01]  /*b000*/  VIADD R6, R4.reuse, 0x2 ;  /* 0x0000000204067836 */ /* 0x040fe20000000000 */
[----:B------:R-:W-:-:S13]  /*b010*/  R2UR UR6, R4 ;  /* 0x00000000040672ca */ /* 0x000fda00000e0000 */
[----:B------:R-:W-:Y:S01]  /*b020*/  HGMMA.64x128x16.F32 R24, gdesc[UR4], RZ, !UPT, gsb0 ;  /* 0x01e00000041879f0 */ /* 0x000fe2000c0008ff */
[----:B------:R-:W-:Y:S01]  /*b030*/  R2UR UR6, R6 ;  /* 0x00000000060672ca */ /* 0x000fe200000e0000 */
[----:B------:R-:W-:Y:S01]  /*b040*/  VIADD R6, R4, 0x200 ;  /* 0x0000020004067836 */ /* 0x000fe20000000000 */
[----:B------:R-:W-:Y:S01]  /*b050*/  R2UR UR7, R7 ;  /* 0x00000000070772ca */ /* 0x000fe200000e0000 */
[----:B------:R-:W-:Y:S01]  /*b060*/  IMAD.MOV.U32 R7, RZ, RZ, -0x7fffffe0 ;  /* 0x80000020ff077424 */ /* 0x000fe200078e00ff */
[----:B------:R-:W-:Y:S02]  /*b070*/  R2UR UR4, R14 ;  /* 0x000000000e0472ca */ /* 0x000fe400000e0000 */
[----:B------:R-:W-:Y:S01]  /*b080*/  R2UR UR5, R15 ;  /* 0x000000000f0572ca */ /* 0x000fe200000e0000 */
[----:B------:R-:W-:Y:S02]  /*b090*/  WARPGROUP.DEPBAR.LE gsb0, 0x0 ;  /* 0x00008000000079c5 */ /* 0x000fe40000010000 */
[----:B------:R-:W-:-:S10]  /*b0a0*/  WARPGROUP.ARRIVE ;  /* 0x00000000000079c5 */ /* 0x000fd40000000000 */
[----:B------:R-:W-:Y:S01]  /*b0b0*/  HGMMA.64x128x16.F32 R24, gdesc[UR4], R24, gsb0 ;  /* 0x01e00000041879f0 */ /* 0x000fe20008000818 */
[----:B------:R-:W-:Y:S02]  /*b0c0*/  R2UR UR6, R6 ;  /* 0x00000000060672ca */ /* 0x000fe400000e0000 */
[----:B------:R-:W-:Y:S01]  /*b0d0*/  R2UR UR7, R7 ;  /* 0x00000000070772ca */ /* 0x000fe200000e0000 */
[----:B------:R-:W-:Y:S01]  /*b0e0*/  IMAD.MOV.U32 R7, RZ, RZ, -0x7fffffe0 ;  /* 0x80000020ff077424 */ /* 0x000fe200078e00ff */
[----:B------:R-:W-:Y:S02]  /*b0f0*/  R2UR UR4, R12 ;  /* 0x000000000c0472ca */ /* 0x000fe400000e0000 */
[----:B------:R-:W-:Y:S02]  /*b100*/  R2UR UR5, R13 ;  /* 0x000000000d0572ca */ /* 0x000fe400000e0000 */
[----:B------:R-:W-:Y:S01]  /*b110*/  IADD3 R6, R4, 0x202, RZ ;  /* 0x0000020204067810 */ /* 0x000fe20007ffe0ff */
[----:B------:R-:W-:-:S02]  /*b120*/  WARPGROUP.DEPBAR.LE gsb0, 0x0 ;  /* 0x00008000000079c5 */ /* 0x000fc40000010000 */
[----:B------:R-:W-:-:S08]  /*b130*/  WARPGROUP.ARRIVE ;  /* 0x00000000000079c5 */ /* 0x000fd00000000000 */
[----:B------:R-:W-:Y:S01]  /*b140*/  HGMMA.64x128x16.F32 R24, gdesc[UR4], R24, gsb0 ;  /* 0x01e00000041879f0 */ /* 0x000fe20008000818 */
[----:B------:R-:W-:Y:S01]  /*b150*/  R2UR UR6, R6 ;  /* 0x00000000060672ca */ /* 0x000fe200000e0000 */
[----:B------:R-:W-:Y:S01]  /*b160*/  VIADD R6, R4, 0x400 ;  /* 0x0000040004067836 */ /* 0x000fe20000000000 */
[----:B------:R-:W-:Y:S01]  /*b170*/  R2UR UR7, R7 ;  /* 0x00000000070772ca */ /* 0x000fe200000e0000 */
[----:B------:R-:W-:Y:S01]  /*b180*/  IMAD.MOV.U32 R7, RZ, RZ, -0x7fffffe0 ;  /* 0x80000020ff077424 */ /* 0x000fe200078e00ff */
[----:B------:R-:W-:Y:S01]  /*b190*/  R2UR UR4, R10 ;  /* 0x000000000a0472ca */ /* 0x000fe200000e0000 */
[----:B------:R-:W-:Y:S01]  /*b1a0*/  VIADD R4, R4, 0x402 ;  /* 0x0000040204047836 */ /* 0x000fe20000000000 */
[----:B------:R-:W-:Y:S01]  /*b1b0*/  R2UR UR5, R11 ;  /* 0x000000000b0572ca */ /* 0x000fe200000e0000 */
[----:B------:R-:W-:Y:S02]  /*b1c0*/  WARPGROUP.DEPBAR.LE gsb0, 0x0 ;  /* 0x00008000000079c5 */ /* 0x000fe40000010000 */
[----:B------:R-:W-:-:S10]  /*b1d0*/  WARPGROUP.ARRIVE ;  /* 0x00000000000079c5 */ /* 0x000fd40000000000 */
[----:B------:R-:W-:Y:S01]  /*b1e0*/  HGMMA.64x128x16.F32 R24, gdesc[UR4], R24, gsb0 ;  /* 0x01e00000041879f0 */ /* 0x000fe20008000818 */
[----:B------:R-:W-:Y:S02]  /*b1f0*/  R2UR UR6, R6 ;  /* 0x00000000060672ca */ /* 0x000fe400000e0000 */
[----:B------:R-:W-:Y:S02]  /*b200*/  R2UR UR7, R7 ;  /* 0x00000000070772ca */ /* 0x000fe400000e0000 */
[----:B------:R-:W-:Y:S02]  /*b210*/  R2UR UR4, R156 ;  /* 0x000000009c0472ca */ /* 0x000fe400000e0000 */
        /* <DEDUP_REMOVED lines=10> */
[----:B------:R-:W-:Y:S03]  /*b2c0*/  HGMMA.64x128x16.F32 R24, gdesc[UR4], R24, gsb0 ;  /* 0x01e00000041879f0 */ /* 0x000fe60008000818 */
[----:B------:R-:W-:Y:S02]  /*b2d0*/  WARPGROUP.DEPBAR.LE gsb0, 0x0 ;  /* 0x00008000000079c5 */ /* 0x000fe40000010000 */
[----:B---3--:R-:W-:Y:S05]  /*b2e0*/  @!P0 BRA `(.L_x_504) ;  /* 0x0000000000048947 */ /* 0x008fea0003800000 */
[----:B------:R-:W-:Y:S01]  /*b2f0*/  BPT.TRAP 0x1 ;  /* 0x000000040000795c */ /* 0x000fe20000300000 */
.L_x_504:
[----:B01----:R-:W2:Y:S04]  /*b300*/  LDL R3, [R1+0x88] ;  /* 0x0000880001037983 */ /* 0x003ea80000100800 */
[----:B------:R-:W3:Y:S01]  /*b310*/  LDL R0, [R1+0x68] ;  /* 0x0000680001007983 */ /* 0x000ee20000100800 */
[----:B------:R-:W-:Y:S01]  /*b320*/  P2R R4, PR, RZ, 0x1 ;  /* 0x00000001ff047803 */ /* 0x000fe20000000000 */
[----:B------:R-:W-:Y:S02]  /*b330*/  ULDC UR41, c[0x0][0x988] ;  /* 0x0002620000297ab9 */ /* 0x000fe40000000800 */
[----:B------:R-:W4:Y:S04]  /*b340*/  LDL R90, [R1+0x2c] ;  /* 0x00002c00015a7983 */ /* 0x000f280000100800 */
[----:B------:R-:W4:Y:S01]  /*b350*/  LDL R91, [R1+0x4c] ;  /* 0x00004c00015b7983 */ /* 0x000f220000100800 */
[----:B------:R-:W-:Y:S01]  /*b360*/  VIADD R8, R8, 0x2d840 ;  /* 0x0002d84008087836 */ /* 0x000fe20000000000 */
[----:B------:R-:W-:-:S02]  /*b370*/  ULDC UR44, c[0x0][0x988] ;  /* 0x00026200002c7ab9 */ /* 0x000fc40000000800 */
[----:B------:R-:W4:Y:S04]  /*b380*/  LDL R89, [R1+0x34] ;  /* 0x0000340001597983 */ /* 0x000f280000100800 */
[----:B------:R-:W4:Y:S01]  /*b390*/  LDL R88, [R1+0x30] ;  /* 0x0000300001587983 */ /* 0x000f220000100800 */
[----:B--2---:R-:W-:-:S04]  /*b3a0*/  IMAD.IADD R3, R3, 0x1, R101 ;  /* 0x0000000103037824 */ /* 0x004fc800078e0265 */
[----:B---3--:R-:W-:-:S05]  /*b3b0*/  IMAD R3, R0, -0x80, R3 ;  /* 0xffffff8000037824 */ /* 0x008fca00078e0203 */
[C---:B------:R-:W-:Y:S02]  /*b3c0*/  ISETP.GT.AND P3, PT, R3.reuse, RZ, PT ;  /* 0x000000ff0300720c */ /* 0x040fe40003f64270 */
[C---:B------:R-:W-:Y:S02]  /*b3d0*/  ISETP.GT.AND P1, PT, R3.reuse, 0x1, PT ;  /* 0x000000010300780c */ /* 0x040fe40003f24270 */
[----:B------:R-:W-:Y:S02]  /*b3e0*/  ISETP.GT.AND P2, PT, R3, 0x8, PT ;  /* 0x000000080300780c */ /* 0x000fe40003f44270 */
[----:B------:R-:W-:Y:S02]  /*b3f0*/  FSEL R24, R24, -INF , P3 ;  /* 0xff80000018187808 */ /* 0x000fe40001800000 */
        /* <DEDUP_REMOVED lines=79> */
[----:B------:R-:W-:-:S02]  /*b8f0*/  ISETP.GT.AND P0, PT, R3, 0x59, PT ;  /* 0x000000590300780c */ /* 0x000fc40003f04270 */
[----:B------:R-:W-:Y:S02]  /*b900*/  FSEL R68, R68, -INF , P2 ;  /* 0xff80000044447808 */ /* 0x000fe40001000000 */
[----:B------:R-:W-:Y:S02]  /*b910*/  FMNMX.FTZ R5, R65, R0, !PT ;  /* 0x0000000041057209 */ /* 0x000fe40007810000 */
[----:B------:R-:W-:Y:S02]  /*b920*/  ISETP.GT.AND P6, PT, R3, 0x60, PT ;  /* 0x000000600300780c */ /* 0x000fe40003fc4270 */
[----:B------:R-:W-:Y:S02]  /*b930*/  FSEL R69, R69, -INF , P0 ;  /* 0xff80000045457808 */ /* 0x000fe40000000000 */
[----:B------:R-:W-:Y:S02]  /*b940*/  FMNMX.FTZ R0, R68, R5, !PT ;  /* 0x0000000544007209 */ /* 0x000fe40007810000 */
        /* <DEDUP_REMOVED lines=12> */
[----:B------:R-:W-:-:S02]  /*ba10*/  FSEL R77, R77, -INF , P2 ;  /* 0xff8000004d4d7808 */ /* 0x000fc40001000000 */
[----:B------:R-:W-:Y:S02]  /*ba20*/  FMNMX.FTZ R0, R76, R5, !PT ;  /* 0x000000054c007209 */ /* 0x000fe40007810000 */
[----:B------:R-:W-:Y:S02]  /*ba30*/  ISETP.GT.AND P3, PT, R3, 0x70, PT ;  /* 0x000000700300780c */ /* 0x000fe40003f64270 */
[----:B------:R-:W-:Y:S02]  /*ba40*/  FSEL R63, R63, -INF , P4 ;  /* 0xff8000003f3f7808 */ /* 0x000fe40002000000 */
[----:B------:R-:W-:Y:S02]  /*ba50*/  FSEL R80, R80, -INF , P3 ;  /* 0xff80000050507808 */ /* 0x000fe40001800000 */
[----:B------:R-:W-:Y:S02]  /*ba60*/  FMNMX.FTZ R5, R77, R0, !PT ;  /* 0x000000004d057209 */ /* 0x000fe40007810000 */
[----:B------:R-:W-:-:S02]  /*ba70*/  ISETP.GT.AND P4, PT, R3, 0x71, PT ;  /* 0x000000710300780c */ /* 0x000fc40003f84270 */
[----:B------:R-:W-:Y:S02]  /*ba80*/  FSEL R62, R62, -INF , P5 ;  /* 0xff8000003e3e7808 */ /* 0x000fe40002800000 */
[----:B------:R-:W-:Y:S02]  /*ba90*/  FSEL R81, R81, -INF , P4 ;  /* 0xff80000051517808 */ /* 0x000fe40002000000 */
[----:B------:R-:W-:Y:S02]  /*baa0*/  FMNMX.FTZ R0, R80, R5, !PT ;  /* 0x0000000550007209 */ /* 0x000fe40007810000 */
[----:B------:R-:W-:Y:S02]  /*bab0*/  ISETP.GT.AND P5, PT, R3, 0x78, PT ;  /* 0x000000780300780c */ /* 0x000fe40003fa4270 */
[----:B------:R-:W-:Y:S02]  /*bac0*/  FMNMX.FTZ R5, R81, R0, !PT ;  /* 0x0000000051057209 */ /* 0x000fe40007810000 */
[----:B------:R-:W-:-:S02]  /*bad0*/  FSEL R84, R84, -INF , P5 ;  /* 0xff80000054547808 */ /* 0x000fc40002800000 */
[----:B------:R-:W-:Y:S02]  /*bae0*/  ISETP.GT.AND P6, PT, R3, 0x79, PT ;  /* 0x000000790300780c */ /* 0x000fe40003fc4270 */
[----:B------:R-:W-:Y:S02]  /*baf0*/  FMNMX.FTZ R0, R84, R5, !PT ;  /* 0x0000000554007209 */ /* 0x000fe40007810000 */
[----:B------:R-:W-:-:S04]  /*bb00*/  FSEL R85, R85, -INF , P6 ;  /* 0xff80000055557808 */ /* 0x000fc80003000000 */
[----:B------:R-:W-:-:S05]  /*bb10*/  FMNMX.FTZ R10, R85, R0, !PT ;  /* 0x00000000550a7209 */ /* 0x000fca0007810000 */
[----:B------:R-:W0:Y:S01]  /*bb20*/  SHFL.BFLY PT, R5, R10, 0x2, 0x1f ;  /* 0x0c401f000a057f89 */ /* 0x000e2200000e0000 */
[----:B------:R-:W-:Y:S02]  /*bb30*/  P2R R6, PR, RZ, 0x1 ;  /* 0x00000001ff067803 */ /* 0x000fe40000000000 */
[----:B------:R-:W-:Y:S02]  /*bb40*/  P2R R7, PR, RZ, 0x2 ;  /* 0x00000002ff077803 */ /* 0x000fe40000000000 */
[C---:B------:R-:W-:Y:S02]  /*bb50*/  ISETP.GT.AND P1, PT, R3.reuse, 0x59, PT ;  /* 0x000000590300780c */ /* 0x040fe40003f24270 */
[----:B------:R-:W-:Y:S02]  /*bb60*/  ISETP.GT.AND P0, PT, R3, 0x60, PT ;  /* 0x000000600300780c */ /* 0x000fe40003f04270 */
[----:B------:R-:W-:Y:S02]  /*bb70*/  FMNMX.FTZ R3, R26, R27, !PT ;  /* 0x0000001b1a037209 */ /* 0x000fe40007810000 */
[----:B0-----:R-:W-:-:S02]  /*bb80*/  FMNMX.FTZ R11, R10, R5, !PT ;  /* 0x000000050a0b7209 */ /* 0x001fc40007810000 */
[----:B------:R-:W-:-:S04]  /*bb90*/  FMNMX.FTZ R10, R30, R3, !PT ;  /* 0x000000031e0a7209 */ /* 0x000fc80007810000 */
        /* <DEDUP_REMOVED lines=10> */
[----:B------:R-:W-:Y:S01]  /*bc40*/  FMNMX.FTZ R3, R51, R12, !PT ;  /* 0x0000000c33037209 */ /* 0x000fe20007810000 */
[----:B------:R-:W0:Y:S03]  /*bc50*/  SHFL.BFLY PT, R0, R11, 0x1, 0x1f ;  /* 0x0c201f000b007f89 */ /* 0x000e2600000e0000 */
[----:B------:R-:W-:-:S04]  /*bc60*/  FMNMX.FTZ R12, R54, R3, !PT ;  /* 0x00000003360c7209 */ /* 0x000fc80007810000 */
[----:B------:R-:W-:-:S04]  /*bc70*/  FMNMX.FTZ R3, R55, R12, !PT ;  /* 0x0000000c37037209 */ /* 0x000fc80007810000 */
[----:B------:R-:W-:-:S04]  /*bc80*/  FMNMX.FTZ R12, R58, R3, !PT ;  /* 0x000000033a0c7209 */ /* 0x000fc80007810000 */
[----:B------:R-:W-:-:S04]  /*bc90*/  FMNMX.FTZ R3, R59, R12, !PT ;  /* 0x0000000c3b037209 */ /* 0x000fc80007810000 */
[----:B------:R-:W-:-:S04]  /*bca0*/  FMNMX.FTZ R12, R62, R3, !PT ;  /* 0x000000033e0c7209 */ /* 0x000fc80007810000 */
[----:B------:R-:W-:Y:S02]  /*bcb0*/  FMNMX.FTZ R3, R63, R12, !PT ;  /* 0x0000000c3f037209 */ /* 0x000fe40007810000 */
[----:B0-----:R-:W-:Y:S02]  /*bcc0*/  FMNMX.FTZ R0, R11, R0, !PT ;  /* 0x000000000b007209 */ /* 0x001fe40007810000 */
[----:B------:R-:W-:Y:S02]  /*bcd0*/  FMNMX.FTZ R14, R66, R3, !PT ;  /* 0x00000003420e7209 */ /* 0x000fe40007810000 */
[----:B------:R-:W-:Y:S01]  /*bce0*/  P2R R9, PR, RZ, 0x4 ;  /* 0x00000004ff097803 */ /* 0x000fe20000000000 */
[C---:B------:R-:W-:Y:S01]  /*bcf0*/  FMUL.FTZ R5, R0.reuse, UR41 ;  /* 0x0000002900057c20 */ /* 0x040fe20008410000 */
[----:B------:R-:W-:Y:S02]  /*bd00*/  FMNMX.FTZ R3, R67, R14, !PT ;  /* 0x0000000e43037209 */ /* 0x000fe40007810000 */
[----:B------:R-:W-:-:S02]  /*bd10*/  FSETP.NEU.FTZ.AND P2, PT, R0, -INF , PT ;  /* 0xff8000000000780b */ /* 0x000fc40003f5d000 */
[----:B------:R-:W-:Y:S02]  /*bd20*/  FSEL R71, R71, -INF , P1 ;  /* 0xff80000047477808 */ /* 0x000fe40000800000 */
[----:B------:R-:W-:Y:S02]  /*bd30*/  FSEL R74, R74, -INF , P0 ;  /* 0xff8000004a4a7808 */ /* 0x000fe40000000000 */
[----:B------:R-:W-:Y:S02]  /*bd40*/  FMNMX.FTZ R14, R70, R3, !PT ;  /* 0x00000003460e7209 */ /* 0x000fe40007810000 */
[----:B------:R-:W-:Y:S02]  /*bd50*/  ISETP.NE.AND P0, PT, R6, RZ, PT ;  /* 0x000000ff0600720c */ /* 0x000fe40003f05270 */
[----:B------:R-:W-:Y:S02]  /*bd60*/  FSEL R5, R5, RZ, P2 ;  /* 0x000000ff05057208 */ /* 0x000fe40001000000 */
[----:B------:R-:W-:-:S02]  /*bd70*/  FMNMX.FTZ R3, R71, R14, !PT ;  /* 0x0000000e47037209 */ /* 0x000fc40007810000 */
[----:B------:R-:W-:Y:S02]  /*bd80*/  FSEL R75, R75, -INF , P0 ;  /* 0xff8000004b4b7808 */ /* 0x000fe40000000000 */
[----:B------:R-:W-:Y:S01]  /*bd90*/  ISETP.NE.AND P0, PT, R4, RZ, PT ;  /* 0x000000ff0400720c */ /* 0x000fe20003f05270 */
[----:B------:R-:W-:Y:S01]  /*bda0*/  FFMA.FTZ R4, R24, UR41, -R5 ;  /* 0x0000002918047c23 */ /* 0x000fe20008010805 */
[----:B------:R-:W-:Y:S02]  /*bdb0*/  ISETP.NE.AND P1, PT, R7, RZ, PT ;  /* 0x000000ff0700720c */ /* 0x000fe40003f25270 */
[----:B------:R-:W-:Y:S02]  /*bdc0*/  FMNMX.FTZ R24, R74, R3, !PT ;  /* 0x000000034a187209 */ /* 0x000fe40007810000 */
[----:B------:R-:W-:Y:S02]  /*bdd0*/  ISETP.NE.AND P2, PT, R9, RZ, PT ;  /* 0x000000ff0900720c */ /* 0x000fe40003f45270 */
[----:B------:R-:W-:-:S02]  /*bde0*/  FSEL R78, R78, -INF , P1 ;  /* 0xff8000004e4e7808 */ /* 0x000fc40000800000 */
[----:B------:R-:W-:Y:S01]  /*bdf0*/  FMNMX.FTZ R3, R75, R24, !PT ;  /* 0x000000184b037209 */ /* 0x000fe20007810000 */
[----:B------:R-:W-:Y:S01]  /*be00*/  FFMA.FTZ R11, R36, UR41, -R5 ;  /* 0x00000029240b7c23 */ /* 0x000fe20008010805 */
[----:B------:R-:W-:Y:S02]  /*be10*/  FSEL R79, R79, -INF , P2 ;  /* 0xff8000004f4f7808 */ /* 0x000fe40001000000 */
[----:B------:R-:W-:Y:S02]  /*be20*/  FMNMX.FTZ R36, R78, R3, !PT ;  /* 0x000000034e247209 */ /* 0x000fe40007810000 */
[----:B------:R-:W-:Y:S02]  /*be30*/  FSEL R82, R82, -INF , P3 ;  /* 0xff80000052527808 */ /* 0x000fe40001800000 */
[----:B------:R-:W-:Y:S02]  /*be40*/  FMNMX.FTZ R3, R79, R36, !PT ;  /* 0x000000244f037209 */ /* 0x000fe40007810000 */
[----:B------:R-:W-:-:S02]  /*be50*/  FSEL R83, R83, -INF , P4 ;  /* 0xff80000053537808 */ /* 0x000fc40002000000 */
[----:B------:R-:W-:Y:S02]  /*be60*/  FMNMX.FTZ R36, R82, R3, !PT ;  /* 0x0000000352247209 */ /* 0x000fe40007810000 */
[----:B------:R-:W-:Y:S02]  /*be70*/  FSEL R86, R86, -INF , P5 ;  /* 0xff80000056567808 */ /* 0x000fe40002800000 */
[----:B------:R-:W-:Y:S02]  /*be80*/  FMNMX.FTZ R3, R83, R36, !PT ;  /* 0x0000002453037209 */ /* 0x000fe40007810000 */
[----:B------:R-:W-:Y:S02]  /*be90*/  FSEL R87, R87, -INF , P6 ;  /* 0xff80000057577808 */ /* 0x000fe40003000000 */
[----:B------:R-:W-:Y:S01]  /*bea0*/  FMNMX.FTZ R36, R86, R3, !PT ;  /* 0x0000000356247209 */ /* 0x000fe20007810000 */
[----:B------:R-:W-:-:S03]  /*beb0*/  FFMA.FTZ R7, R28, UR41, -R5 ;  /* 0x000000291c077c23 */ /* 0x000fc60008010805 */
[----:B------:R-:W-:Y:S01]  /*bec0*/  FMNMX.FTZ R3, R87, R36, !PT ;  /* 0x0000002457037209 */ /* 0x000fe20007810000 */
[----:B------:R-:W-:-:S04]  /*bed0*/  FFMA.FTZ R28, R44, UR41, -R5 ;  /* 0x000000292c1c7c23 */ /* 0x000fc80008010805 */
[----:B------:R-:W0:Y:S01]  /*bee0*/  SHFL.BFLY PT, R44, R3, 0x2, 0x1f ;  /* 0x0c401f00032c7f89 */ /* 0x000e2200000e0000 */
[--C-:B------:R-:W-:Y:S01]  /*bef0*/  FFMA.FTZ R21, R29, UR41, -R5.reuse ;  /* 0x000000291d157c23 */ /* 0x100fe20008010805 */
[----:B------:R-:W-:-:S04]  /*bf00*/  FFMA.FTZ R52, R52, UR41, -R5 ;  /* 0x0000002934347c23 */ /* 0x000fc80008010805 */
[----:B------:R1:W-:Y:S02]  /*bf10*/  MUFU.EX2 R14, R52 ;  /* 0x00000034000e7308 */ /* 0x0003e40000000800 */
[----:B-1----:R-:W-:Y:S01]  /*bf20*/  FFMA.FTZ R52, R60, UR41, -R5 ;  /* 0x000000293c347c23 */ /* 0x002fe20008010805 */
[----:B0-----:R-:W-:-:S05]  /*bf30*/  FMNMX.FTZ R29, R3, R44, !PT ;  /* 0x0000002c031d7209 */ /* 0x001fca0007810000 */
[----:B------:R-:W0:Y:S01]  /*bf40*/  SHFL.BFLY PT, R60, R29, 0x1, 0x1f ;  /* 0x0c201f001d3c7f89 */ /* 0x000e2200000e0000 */
[--C-:B------:R-:W-:Y:S01]  /*bf50*/  FFMA.FTZ R33, R33, UR41, -R5.reuse ;  /* 0x0000002921217c23 */ /* 0x100fe20008010805 */
[----:B------:R-:W-:-:S03]  /*bf60*/  FFMA.FTZ R6, R25, UR41, -R5 ;  /* 0x0000002919067c23 */ /* 0x000fc60008010805 */
[----:B------:R1:W-:Y:S01]  /*bf70*/  MUFU.EX2 R10, R33 ;  /* 0x00000021000a7308 */ /* 0x0003e20000000800 */
[--C-:B------:R-:W-:Y:S01]  /*bf80*/  FFMA.FTZ R48, R48, UR41, -R5.reuse ;  /* 0x0000002930307c23 */ /* 0x100fe20008010805 */
[--C-:B------:R-:W-:Y:S01]  /*bf90*/  FFMA.FTZ R53, R53, UR41, -R5.reuse ;  /* 0x0000002935357c23 */ /* 0x100fe20008010805 */
[--C-:B-1----:R-:W-:Y:S01]  /*bfa0*/  FFMA.FTZ R33, R56, UR41, -R5.reuse ;  /* 0x0000002938217c23 */ /* 0x102fe20008010805 */
[----:B------:R-:W-:Y:S01]  /*bfb0*/  FFMA.FTZ R56, R61, UR41, -R5 ;  /* 0x000000293d387c23 */ /* 0x000fe20008010805 */
[----:B0-----:R-:W-:-:S04]  /*bfc0*/  FMNMX.FTZ R3, R29, R60, !PT ;  /* 0x0000003c1d037209 */ /* 0x001fc80007810000 */
[C---:B------:R-:W-:Y:S01]  /*bfd0*/  FSETP.NEU.FTZ.AND P1, PT, R3.reuse, -INF , PT ;  /* 0xff8000000300780b */ /* 0x040fe20003f3d000 */
[----:B------:R-:W-:Y:S01]  /*bfe0*/  FMUL.FTZ R61, R3, UR41 ;  /* 0x00000029033d7c20 */ /* 0x000fe20008410000 */
[----:B------:R-:W-:Y:S01]  /*bff0*/  MUFU.EX2 R4, R4 ;  /* 0x0000000400047308 */ /* 0x000fe20000000800 */
[----:B------:R-:W-:-:S03]  /*c000*/  FFMA.FTZ R9, R32, UR41, -R5 ;  /* 0x0000002920097c23 */ /* 0x000fc60008010805 */
[----:B------:R-:W-:Y:S01]  /*c010*/  FSEL R61, R61, RZ, P1 ;  /* 0x000000ff3d3d7208 */ /* 0x000fe20000800000 */
[----:B------:R-:W-:-:S03]  /*c020*/  FFMA.FTZ R15, R37, UR41, -R5 ;  /* 0x00000029250f7c23 */ /* 0x000fc60008010805 */
[----:B------:R-:W0:Y:S01]  /*c030*/  MUFU.EX2 R6, R6 ;  /* 0x0000000600067308 */ /* 0x000e220000000800 */
[--C-:B------:R-:W-:Y:S01]  /*c040*/  FFMA.FTZ R20, R40, UR41, -R5.reuse ;  /* 0x0000002928147c23 */ /* 0x100fe20008010805 */
[--C-:B------:R-:W-:Y:S01]  /*c050*/  FFMA.FTZ R25, R41, UR41, -R5.reuse ;  /* 0x0000002929197c23 */ /* 0x100fe20008010805 */
[--C-:B------:R-:W-:Y:S01]  /*c060*/  FFMA.FTZ R32, R45, UR41, -R5.reuse ;  /* 0x000000292d207c23 */ /* 0x100fe20008010805 */
[--C-:B------:R-:W-:Y:S01]  /*c070*/  FFMA.FTZ R13, R49, UR41, -R5.reuse ;  /* 0x00000029310d7c23 */ /* 0x100fe20008010805 */
[--C-:B------:R-:W-:Y:S01]  /*c080*/  FFMA.FTZ R36, R64, UR41, -R5.reuse ;  /* 0x0000002940247c23 */ /* 0x100fe20008010805 */
[--C-:B------:R-:W-:Y:S02]  /*c090*/  FFMA.FTZ R40, R65, UR41, -R5.reuse ;  /* 0x0000002941287c23 */ /* 0x100fe40008010805 */
[----:B------:R1:W-:Y:S01]  /*c0a0*/  MUFU.EX2 R12, R48 ;  /* 0x00000030000c7308 */ /* 0x0003e20000000800 */
[--C-:B------:R-:W-:Y:S01]  /*c0b0*/  FFMA.FTZ R37, R68, UR41, -R5.reuse ;  /* 0x0000002944257c23 */ /* 0x100fe20008010805 */
[--C-:B------:R-:W-:Y:S01]  /*c0c0*/  FFMA.FTZ R41, R69, UR41, -R5.reuse ;  /* 0x0000002945297c23 */ /* 0x100fe20008010805 */
[--C-:B------:R-:W-:Y:S01]  /*c0d0*/  FFMA.FTZ R44, R72, UR41, -R5.reuse ;  /* 0x00000029482c7c23 */ /* 0x100fe20008010805 */
[--C-:B------:R-:W-:Y:S01]  /*c0e0*/  FFMA.FTZ R45, R73, UR41, -R5.reuse ;  /* 0x00000029492d7c23 */ /* 0x100fe20008010805 */
[--C-:B------:R-:W-:Y:S01]  /*c0f0*/  FFMA.FTZ R49, R76, UR41, -R5.reuse ;  /* 0x000000294c317c23 */ /* 0x100fe20008010805 */
[--C-:B------:R-:W-:Y:S01]  /*c100*/  FFMA.FTZ R81, R81, UR41, -R5.reuse ;  /* 0x0000002951517c23 */ /* 0x100fe20008010805 */
[--C-:B------:R-:W-:Y:S01]  /*c110*/  FFMA.FTZ R29, R84, UR41, -R5.reuse ;  /* 0x00000029541d7c23 */ /* 0x100fe20008010805 */
[----:B------:R2:W-:Y:S01]  /*c120*/  MUFU.EX2 R24, R53 ;  /* 0x0000003500187308 */ /* 0x0005e20000000800 */
[--C-:B-1----:R-:W-:Y:S01]  /*c130*/  FFMA.FTZ R48, R57, UR41, -R5.reuse ;  /* 0x0000002939307c23 */ /* 0x102fe20008010805 */
[--C-:B------:R-:W-:Y:S01]  /*c140*/  FFMA.FTZ R57, R80, UR41, -R5.reuse ;  /* 0x0000002950397c23 */ /* 0x100fe20008010805 */
[----:B------:R-:W-:Y:S01]  /*c150*/  FFMA.FTZ R142, R85, UR41, -R5 ;  /* 0x00000029558e7c23 */ /* 0x000fe20008010805 */
[----:B------:R-:W-:-:S04]  /*c160*/  FFMA.FTZ R64, R27, UR41, -R61 ;  /* 0x000000291b407c23 */ /* 0x000fc8000801083d */
[----:B------:R-:W1:Y:S01]  /*c170*/  MUFU.EX2 R7, R7 ;  /* 0x0000000700077308 */ /* 0x000e620000000800 */
[----:B--2---:R-:W-:Y:S01]  /*c180*/  FFMA.FTZ R53, R77, UR41, -R5 ;  /* 0x000000294d357c23 */ /* 0x004fe20008010805 */
[--C-:B------:R-:W-:Y:S01]  /*c190*/  FFMA.FTZ R5, R26, UR41, -R61.reuse ;  /* 0x000000291a057c23 */ /* 0x100fe2000801083d */
[----:B------:R-:W-:-:S05]  /*c1a0*/  FFMA.FTZ R65, R30, UR41, -R61 ;  /* 0x000000291e417c23 */ /* 0x000fca000801083d */
[----:B------:R-:W2:Y:S01]  /*c1b0*/  MUFU.EX2 R21, R21 ;  /* 0x0000001500157308 */ /* 0x000ea20000000800 */
[--C-:B------:R-:W-:Y:S01]  /*c1c0*/  FFMA.FTZ R72, R31, UR41, -R61.reuse ;  /* 0x000000291f487c23 */ /* 0x100fe2000801083d */
[----:B------:R-:W-:-:S06]  /*c1d0*/  FFMA.FTZ R31, R54, UR41, -R61 ;  /* 0x00000029361f7c23 */ /* 0x000fcc000801083d */
[----:B------:R-:W-:Y:S01]  /*c1e0*/  MUFU.EX2 R5, R5 ;  /* 0x0000000500057308 */ /* 0x000fe20000000800 */
[----:B0-----:R-:W-:-:S07]  /*c1f0*/  FADD.FTZ R54, R4, R6 ;  /* 0x0000000604367221 */ /* 0x001fce0000010000 */
[----:B------:R-:W0:Y:S01]  /*c200*/  MUFU.EX2 R64, R64 ;  /* 0x0000004000407308 */ /* 0x000e220000000800 */
[----:B------:R-:W-:-:S07]  /*c210*/  FFMA.FTZ R30, R51, UR41, -R61 ;  /* 0x00000029331e7c23 */ /* 0x000fce000801083d */
[----:B------:R-:W3:Y:S01]  /*c220*/  MUFU.EX2 R9, R9 ;  /* 0x0000000900097308 */ /* 0x000ee20000000800 */
[----:B------:R-:W-:Y:S01]  /*c230*/  MOV R51, UR39 ;  /* 0x0000002700337c02 */ /* 0x000fe20008000f00 */
[----:B-1----:R-:W-:-:S06]  /*c240*/  FADD.FTZ R54, R7, R54 ;  /* 0x0000003607367221 */ /* 0x002fcc0000010000 */
[----:B------:R-:W1:Y:S01]  /*c250*/  MUFU.EX2 R65, R65 ;  /* 0x0000004100417308 */ /* 0x000e620000000800 */
[----:B------:R-:W-:Y:S01]  /*c260*/  PRMT R8, R51, 0x654, R8 ;  /* 0x0000065433087816 */ /* 0x000fe20000000008 */
[----:B--2---:R-:W-:-:S06]  /*c270*/  FADD.FTZ R54, R21, R54 ;  /* 0x0000003615367221 */ /* 0x004fcc0000010000 */
[----:B------:R-:W2:Y:S01]  /*c280*/  MUFU.EX2 R11, R11 ;  /* 0x0000000b000b7308 */ /* 0x000ea20000000800 */
[--C-:B------:R-:W-:Y:S01]  /*c290*/  FFMA.FTZ R69, R47, UR41, -R61.reuse ;  /* 0x000000292f457c23 */ /* 0x100fe2000801083d */
[----:B------:R0:W-:Y:S06]  /*c2a0*/  SYNCS.ARRIVE.TRANS64.RED.A1T0 RZ, [R8+URZ], RZ ;  /* 0x000000ff08ff79a7 */ /* 0x0001ec000810043f */
[----:B------:R-:W4:Y:S01]  /*c2b0*/  MUFU.EX2 R72, R72 ;  /* 0x0000004800487308 */ /* 0x000f220000000800 */
[----:B------:R-:W-:Y:S01]  /*c2c0*/  FFMA.FTZ R47, R59, UR41, -R61 ;  /* 0x000000293b2f7c23 */ /* 0x000fe2000801083d */
[----:B0-----:R-:W-:Y:S01]  /*c2d0*/  FADD.FTZ R8, R5, R64 ;  /* 0x0000004005087221 */ /* 0x001fe20000010000 */
[----:B---3--:R-:W-:-:S05]  /*c2e0*/  FADD.FTZ R59, R9, R54 ;  /* 0x00000036093b7221 */ /* 0x008fca0000010000 */
[----:B------:R-:W0:Y:S01]  /*c2f0*/  MUFU.EX2 R15, R15 ;  /* 0x0000000f000f7308 */ /* 0x000e220000000800 */
[----:B------:R-:W-:Y:S02]  /*c300*/  F2FP.F16.F32.PACK_AB R4, R6, R4 ;  /* 0x000000040604723e */ /* 0x000fe400000000ff */
[----:B------:R-:W-:Y:S01]  /*c310*/  F2FP.F16.F32.PACK_AB R6, R21, R7 ;  /* 0x000000071506723e */ /* 0x000fe200000000ff */
[----:B-1----:R-:W-:-:S04]  /*c320*/  FADD.FTZ R7, R65, R8 ;  /* 0x0000000841077221 */ /* 0x002fc80000010000 */
[----:B------:R-:W1:Y:S01]  /*c330*/  MUFU.EX2 R20, R20 ;  /* 0x0000001400147308 */ /* 0x000e620000000800 */
[----:B------:R-:W-:Y:S01]  /*c340*/  FFMA.FTZ R26, R34, UR41, -R61 ;  /* 0x00000029221a7c23 */ /* 0x000fe2000801083d */
[----:B------:R-:W-:Y:S01]  /*c350*/  FADD.FTZ R8, R10, R59 ;  /* 0x0000003b0a087221 */ /* 0x000fe20000010000 */
[--C-:B------:R-:W-:Y:S01]  /*c360*/  FFMA.FTZ R34, R35, UR41, -R61.reuse ;  /* 0x0000002923227c23 */ /* 0x100fe2000801083d */
[--C-:B------:R-:W-:Y:S01]  /*c370*/  FFMA.FTZ R35, R38, UR41, -R61.reuse ;  /* 0x0000002926237c23 */ /* 0x100fe2000801083d */
[----:B------:R-:W-:-:S03]  /*c380*/  FFMA.FTZ R27, R50, UR41, -R61 ;  /* 0x00000029321b7c23 */ /* 0x000fc6000801083d */
[----:B------:R-:W3:Y:S01]  /*c390*/  MUFU.EX2 R25, R25 ;  /* 0x0000001900197308 */ /* 0x000ee20000000800 */
[--C-:B------:R-:W-:Y:S01]  /*c3a0*/  FFMA.FTZ R38, R39, UR41, -R61.reuse ;  /* 0x0000002927267c23 */ /* 0x100fe2000801083d */
[--C-:B------:R-:W-:Y:S01]  /*c3b0*/  FFMA.FTZ R50, R62, UR41, -R61.reuse ;  /* 0x000000293e327c23 */ /* 0x100fe2000801083d */
[--C-:B------:R-:W-:Y:S01]  /*c3c0*/  FFMA.FTZ R39, R42, UR41, -R61.reuse ;  /* 0x000000292a277c23 */ /* 0x100fe2000801083d */
[----:B--2---:R-:W-:Y:S01]  /*c3d0*/  FADD.FTZ R62, R11, R8 ;  /* 0x000000080b3e7221 */ /* 0x004fe20000010000 */
[----:B------:R-:W-:-:S03]  /*c3e0*/  FFMA.FTZ R42, R55, UR41, -R61 ;  /* 0x00000029372a7c23 */ /* 0x000fc6000801083d */
[----:B------:R-:W2:Y:S01]  /*c3f0*/  MUFU.EX2 R28, R28 ;  /* 0x0000001c001c7308 */ /* 0x000ea20000000800 */
[C---:B----4-:R-:W-:Y:S01]  /*c400*/  FADD.FTZ R55, R72.reuse, R7 ;  /* 0x0000000748377221 */ /* 0x050fe20000010000 */
[----:B------:R-:W-:Y:S01]  /*c410*/  F2FP.F16.F32.PACK_AB R7, R72, R65 ;  /* 0x000000414807723e */ /* 0x000fe200000000ff */
[----:B0-----:R-:W-:-:S05]  /*c420*/  FADD.FTZ R65, R15, R62 ;  /* 0x0000003e0f417221 */ /* 0x001fca0000010000 */
[----:B------:R-:W0:Y:S01]  /*c430*/  MUFU.EX2 R32, R32 ;  /* 0x0000002000207308 */ /* 0x000e220000000800 */
[----:B-1----:R-:W-:Y:S01]  /*c440*/  FADD.FTZ R62, R20, R65 ;  /* 0x00000041143e7221 */ /* 0x002fe20000010000 */
[----:B------:R-:W-:-:S03]  /*c450*/  F2FP.F16.F32.PACK_AB R5, R64, R5 ;  /* 0x000000054005723e */ /* 0x000fc600000000ff */
[----:B---3--:R-:W-:Y:S02]  /*c460*/  FADD.FTZ R65, R25, R62 ;  /* 0x0000003e19417221 */ /* 0x008fe40000010000 */
[----:B------:R1:W-:Y:S02]  /*c470*/  STSM.16.M88.4 [R90+0x21800], R4 ;  /* 0x021800045a007844 */ /* 0x0003e40000000200 */
[----:B--2---:R-:W-:Y:S01]  /*c480*/  FADD.FTZ R65, R28, R65 ;  /* 0x000000411c417221 */ /* 0x004fe20000010000 */
[----:B-1----:R-:W-:Y:S02]  /*c490*/  F2FP.F16.F32.PACK_AB R4, R10, R9 ;  /* 0x000000090a04723e */ /* 0x002fe400000000ff */
[----:B0-----:R-:W-:Y:S02]  /*c4a0*/  F2FP.F16.F32.PACK_AB R10, R32, R28 ;  /* 0x0000001c200a723e */ /* 0x001fe400000000ff */
[----:B------:R-:W2:Y:S01]  /*c4b0*/  LDL R28, [R1+0x50] ;  /* 0x00005000011c7983 */ /* 0x000ea20000100800 */
[----:B------:R-:W0:Y:S08]  /*c4c0*/  MUFU.EX2 R26, R26 ;  /* 0x0000001a001a7308 */ /* 0x000e300000000800 */
[----:B------:R-:W1:Y:S01]  /*c4d0*/  MUFU.EX2 R34, R34 ;  /* 0x0000002200227308 */ /* 0x000e620000000800 */
[----:B------:R-:W-:-:S07]  /*c4e0*/  FFMA.FTZ R68, R43, UR41, -R61 ;  /* 0x000000292b447c23 */ /* 0x000fce000801083d */
[----:B------:R-:W3:Y:S01]  /*c4f0*/  MUFU.EX2 R35, R35 ;  /* 0x0000002300237308 */ /* 0x000ee20000000800 */
[----:B0-----:R-:W-:Y:S01]  /*c500*/  FADD.FTZ R59, R26, R55 ;  /* 0x000000371a3b7221 */ /* 0x001fe20000010000 */
[----:B------:R-:W-:-:S06]  /*c510*/  FFMA.FTZ R46, R46, UR41, -R61 ;  /* 0x000000292e2e7c23 */ /* 0x000fcc000801083d */
[----:B------:R-:W0:Y:S01]  /*c520*/  MUFU.EX2 R38, R38 ;  /* 0x0000002600267308 */ /* 0x000e220000000800 */
[----:B-1----:R-:W-:-:S07]  /*c530*/  FADD.FTZ R8, R34, R59 ;  /* 0x0000003b22087221 */ /* 0x002fce0000010000 */
[----:B------:R-:W1:Y:S01]  /*c540*/  MUFU.EX2 R39, R39 ;  /* 0x0000002700277308 */ /* 0x000e620000000800 */
[----:B------:R-:W-:Y:S01]  /*c550*/  FFMA.FTZ R51, R63, UR41, -R61 ;  /* 0x000000293f337c23 */ /* 0x000fe2000801083d */
[----:B---3--:R-:W-:-:S06]  /*c560*/  FADD.FTZ R63, R35, R8 ;  /* 0x00000008233f7221 */ /* 0x008fcc0000010000 */
[----:B------:R-:W3:Y:S01]  /*c570*/  MUFU.EX2 R68, R68 ;  /* 0x0000004400447308 */ /* 0x000ee20000000800 */
[----:B0-----:R-:W-:-:S07]  /*c580*/  FADD.FTZ R8, R38, R63 ;  /* 0x0000003f26087221 */ /* 0x001fce0000010000 */
[----:B------:R-:W0:Y:S01]  /*c590*/  MUFU.EX2 R46, R46 ;  /* 0x0000002e002e7308 */ /* 0x000e220000000800 */
[----:B-1----:R-:W-:-:S07]  /*c5a0*/  FADD.FTZ R63, R39, R8 ;  /* 0x00000008273f7221 */ /* 0x002fce0000010000 */
[----:B------:R-:W1:Y:S01]  /*c5b0*/  MUFU.EX2 R69, R69 ;  /* 0x0000004500457308 */ /* 0x000e620000000800 */
[----:B---3--:R-:W-:-:S07]  /*c5c0*/  FADD.FTZ R63, R68, R63 ;  /* 0x0000003f443f7221 */ /* 0x008fce0000010000 */
[----:B------:R-:W3:Y:S01]  /*c5d0*/  MUFU.EX2 R27, R27 ;  /* 0x0000001b001b7308 */ /* 0x000ee20000000800 */
[----:B0-----:R-:W-:-:S07]  /*c5e0*/  FADD.FTZ R8, R46, R63 ;  /* 0x0000003f2e087221 */ /* 0x001fce0000010000 */
[----:B------:R-:W0:Y:S01]  /*c5f0*/  MUFU.EX2 R13, R13 ;  /* 0x0000000d000d7308 */ /* 0x000e220000000800 */
[----:B------:R-:W-:-:S07]  /*c600*/  FFMA.FTZ R43, R58, UR41, -R61 ;  /* 0x000000293a2b7c23 */ /* 0x000fce000801083d */
[----:B------:R-:W4:Y:S01]  /*c610*/  MUFU.EX2 R30, R30 ;  /* 0x0000001e001e7308 */ /* 0x000f220000000800 */
[----:B------:R-:W-:Y:S01]  /*c620*/  FADD.FTZ R65, R32, R65 ;  /* 0x0000004120417221 */ /* 0x000fe20000010000 */
[----:B-1----:R-:W-:-:S06]  /*c630*/  FADD.FTZ R8, R69, R8 ;  /* 0x0000000845087221 */ /* 0x002fcc0000010000 */
[----:B------:R-:W1:Y:S01]  /*c640*/  MUFU.EX2 R31, R31 ;  /* 0x0000001f001f7308 */ /* 0x000e620000000800 */
[----:B------:R-:W-:Y:S01]  /*c650*/  FADD.FTZ R62, R12, R65 ;  /* 0x000000410c3e7221 */ /* 0x000fe20000010000 */
[----:B---3--:R-:W-:-:S06]  /*c660*/  FADD.FTZ R9, R27, R8 ;  /* 0x000000081b097221 */ /* 0x008fcc0000010000 */
[----:B------:R-:W3:Y:S01]  /*c670*/  MUFU.EX2 R42, R42 ;  /* 0x0000002a002a7308 */ /* 0x000ee20000000800 */
[----:B0-----:R-:W-:Y:S01]  /*c680*/  FADD.FTZ R63, R13, R62 ;  /* 0x0000003e0d3f7221 */ /* 0x001fe20000010000 */
[----:B----4-:R-:W-:-:S06]  /*c690*/  FADD.FTZ R62, R30, R9 ;  /* 0x000000091e3e7221 */ /* 0x010fcc0000010000 */
[----:B------:R-:W0:Y:S08]  /*c6a0*/  MUFU.EX2 R33, R33 ;  /* 0x0000002100217308 */ /* 0x000e300000000800 */
[----:B------:R-:W4:Y:S01]  /*c6b0*/  MUFU.EX2 R43, R43 ;  /* 0x0000002b002b7308 */ /* 0x000f220000000800 */
[----:B------:R-:W-:Y:S01]  /*c6c0*/  FADD.FTZ R63, R14, R63 ;  /* 0x0000003f0e3f7221 */ /* 0x000fe20000010000 */
[----:B-1----:R-:W-:-:S06]  /*c6d0*/  FADD.FTZ R9, R31, R62 ;  /* 0x0000003e1f097221 */ /* 0x002fcc0000010000 */
[----:B------:R-:W1:Y:S01]  /*c6e0*/  MUFU.EX2 R48, R48 ;  /* 0x0000003000307308 */ /* 0x000e620000000800 */
[----:B------:R-:W-:-:S07]  /*c6f0*/  FFMA.FTZ R21, R66, UR41, -R61 ;  /* 0x0000002942157c23 */ /* 0x000fce000801083d */
[----:B------:R-:W1:Y:S01]  /*c700*/  MUFU.EX2 R47, R47 ;  /* 0x0000002f002f7308 */ /* 0x000e620000000800 */
[----:B------:R-:W-:Y:S01]  /*c710*/  FADD.FTZ R64, R24, R63 ;  /* 0x0000003f18407221 */ /* 0x000fe20000010000 */
[----:B------:R-:W-:-:S06]  /*c720*/  F2FP.F16.F32.PACK_AB R5, R34, R26 ;  /* 0x0000001a2205723e */ /* 0x000fcc00000000ff */
[----:B------:R-:W1:Y:S01]  /*c730*/  MUFU.EX2 R52, R52 ;  /* 0x0000003400347308 */ /* 0x000e620000000800 */
[----:B---3--:R-:W-:Y:S01]  /*c740*/  FADD.FTZ R26, R42, R9 ;  /* 0x000000092a1a7221 */ /* 0x008fe20000010000 */
[----:B------:R-:W-:-:S06]  /*c750*/  FFMA.FTZ R54, R67, UR41, -R61 ;  /* 0x0000002943367c23 */ /* 0x000fcc000801083d */
[----:B------:R-:W3:Y:S01]  /*c760*/  MUFU.EX2 R50, R50 ;  /* 0x0000003200327308 */ /* 0x000ee20000000800 */
[----:B------:R-:W-:Y:S01]  /*c770*/  F2FP.F16.F32.PACK_AB R6, R15, R11 ;  /* 0x0000000b0f06723e */ /* 0x000fe200000000ff */
[----:B0-----:R-:W-:-:S06]  /*c780*/  FADD.FTZ R11, R33, R64 ;  /* 0x00000040210b7221 */ /* 0x001fcc0000010000 */
[----:B------:R-:W0:Y:S01]  /*c790*/  MUFU.EX2 R56, R56 ;  /* 0x0000003800387308 */ /* 0x000e220000000800 */
[----:B----4-:R-:W-:Y:S01]  /*c7a0*/  FADD.FTZ R26, R43, R26 ;  /* 0x0000001a2b1a7221 */ /* 0x010fe20000010000 */
[----:B------:R-:W-:-:S06]  /*c7b0*/  FFMA.FTZ R55, R70, UR41, -R61 ;  /* 0x0000002946377c23 */ /* 0x000fcc000801083d */
[----:B------:R-:W4:Y:S01]  /*c7c0*/  MUFU.EX2 R51, R51 ;  /* 0x0000003300337308 */ /* 0x000f220000000800 */
[----:B-1----:R-:W-:Y:S01]  /*c7d0*/  FADD.FTZ R11, R48, R11 ;  /* 0x0000000b300b7221 */ /* 0x002fe20000010000 */
[----:B------:R-:W-:-:S06]  /*c7e0*/  FADD.FTZ R15, R47, R26 ;  /* 0x0000001a2f0f7221 */ /* 0x000fcc0000010000 */
[----:B------:R-:W1:Y:S01]  /*c7f0*/  MUFU.EX2 R36, R36 ;  /* 0x0000002400247308 */ /* 0x000e620000000800 */
[----:B------:R-:W-:-:S07]  /*c800*/  FFMA.FTZ R58, R71, UR41, -R61 ;  /* 0x00000029473a7c23 */ /* 0x000fce000801083d */
[----:B------:R-:W1:Y:S01]  /*c810*/  MUFU.EX2 R21, R21 ;  /* 0x0000001500157308 */ /* 0x000e620000000800 */
[----:B------:R-:W-:Y:S01]  /*c820*/  F2FP.F16.F32.PACK_AB R8, R25, R20 ;  /* 0x000000141908723e */ /* 0x000fe200000000ff */
[----:B------:R-:W-:-:S06]  /*c830*/  FADD.FTZ R25, R52, R11 ;  /* 0x0000000b34197221 */ /* 0x000fcc0000010000 */
[----:B------:R-:W1:Y:S01]  /*c840*/  MUFU.EX2 R40, R40 ;  /* 0x0000002800287308 */ /* 0x000e620000000800 */
[----:B---3--:R-:W-:Y:S01]  /*c850*/  FADD.FTZ R26, R50, R15 ;  /* 0x0000000f321a7221 */ /* 0x008fe20000010000 */
[----:B------:R-:W-:-:S06]  /*c860*/  FFMA.FTZ R59, R74, UR41, -R61 ;  /* 0x000000294a3b7c23 */ /* 0x000fcc000801083d */
[----:B------:R-:W3:Y:S01]  /*c870*/  MUFU.EX2 R54, R54 ;  /* 0x0000003600367308 */ /* 0x000ee20000000800 */
[----:B------:R-:W-:Y:S01]  /*c880*/  F2FP.F16.F32.PACK_AB R7, R38, R35 ;  /* 0x000000232607723e */ /* 0x000fe200000000ff */
[----:B0-----:R-:W-:-:S06]  /*c890*/  FADD.FTZ R25, R56, R25 ;  /* 0x0000001938197221 */ /* 0x001fcc0000010000 */
[----:B------:R-:W0:Y:S01]  /*c8a0*/  MUFU.EX2 R37, R37 ;  /* 0x0000002500257308 */ /* 0x000e220000000800 */
[----:B----4-:R-:W-:-:S07]  /*c8b0*/  FADD.FTZ R26, R51, R26 ;  /* 0x0000001a331a7221 */ /* 0x010fce0000010000 */
[----:B------:R-:W4:Y:S01]  /*c8c0*/  MUFU.EX2 R55, R55 ;  /* 0x0000003700377308 */ /* 0x000f220000000800 */
[----:B------:R-:W-:Y:S01]  /*c8d0*/  F2FP.F16.F32.PACK_AB R9, R68, R39 ;  /* 0x000000274409723e */ /* 0x000fe200000000ff */
[----:B------:R-:W-:Y:S01]  /*c8e0*/  FFMA.FTZ R75, R75, UR41, -R61 ;  /* 0x000000294b4b7c23 */ /* 0x000fe2000801083d */
[----:B------:R-:W-:-:S05]  /*c8f0*/  F2FP.F16.F32.PACK_AB R11, R69, R46 ;  /* 0x0000002e450b723e */ /* 0x000fca00000000ff */
[----:B------:R-:W4:Y:S01]  /*c900*/  MUFU.EX2 R41, R41 ;  /* 0x0000002900297308 */ /* 0x000f220000000800 */
[----:B------:R3:W-:Y:S01]  /*c910*/  STSM.16.M88.4 [R91], R4 ;  /* 0x000000045b007844 */ /* 0x0007e20000000200 */
[----:B-1----:R-:W-:-:S06]  /*c920*/  FADD.FTZ R25, R36, R25 ;  /* 0x0000001924197221 */ /* 0x002fcc0000010000 */
[----:B------:R-:W1:Y:S01]  /*c930*/  MUFU.EX2 R58, R58 ;  /* 0x0000003a003a7308 */ /* 0x000e620000000800 */
[----:B------:R-:W-:Y:S01]  /*c940*/  FFMA.FTZ R78, R78, UR41, -R61 ;  /* 0x000000294e4e7c23 */ /* 0x000fe2000801083d */
[----:B------:R-:W-:Y:S01]  /*c950*/  F2FP.F16.F32.PACK_AB R14, R24, R14 ;  /* 0x0000000e180e723e */ /* 0x000fe200000000ff */
[----:B------:R0:W-:Y:S05]  /*c960*/  STSM.16.M88.4 [R89], R8 ;  /* 0x0000000859007844 */ /* 0x0001ea0000000200 */
[----:B------:R-:W1:Y:S01]  /*c970*/  MUFU.EX2 R44, R44 ;  /* 0x0000002c002c7308 */ /* 0x000e620000000800 */
[----:B---3--:R-:W-:Y:S01]  /*c980*/  FADD.FTZ R5, R21, R26 ;  /* 0x0000001a15057221 */ /* 0x008fe20000010000 */
[----:B------:R-:W-:-:S06]  /*c990*/  FADD.FTZ R24, R40, R25 ;  /* 0x0000001928187221 */ /* 0x000fcc0000010000 */
[----:B------:R-:W3:Y:S01]  /*c9a0*/  MUFU.EX2 R59, R59 ;  /* 0x0000003b003b7308 */ /* 0x000ee20000000800 */
[----:B------:R-:W-:Y:S01]  /*c9b0*/  FFMA.FTZ R79, R79, UR41, -R61 ;  /* 0x000000294f4f7c23 */ /* 0x000fe2000801083d */
[----:B0-----:R-:W-:-:S06]  /*c9c0*/  FADD.FTZ R8, R54, R5 ;  /* 0x0000000536087221 */ /* 0x001fcc0000010000 */
[----:B------:R-:W0:Y:S01]  /*c9d0*/  MUFU.EX2 R45, R45 ;  /* 0x0000002d002d7308 */ /* 0x000e220000000800 */
[----:B------:R-:W-:Y:S01]  /*c9e0*/  FADD.FTZ R24, R37, R24 ;  /* 0x0000001825187221 */ /* 0x000fe20000010000 */
[----:B----4-:R-:W-:-:S06]  /*c9f0*/  FADD.FTZ R9, R55, R8 ;  /* 0x0000000837097221 */ /* 0x010fcc0000010000 */
[----:B------:R-:W4:Y:S01]  /*ca00*/  MUFU.EX2 R20, R75 ;  /* 0x0000004b00147308 */ /* 0x000f220000000800 */
[----:B------:R-:W-:Y:S01]  /*ca10*/  FFMA.FTZ R82, R82, UR41, -R61 ;  /* 0x0000002952527c23 */ /* 0x000fe2000801083d */
[----:B------:R-:W-:-:S06]  /*ca20*/  FADD.FTZ R5, R41, R24 ;  /* 0x0000001829057221 */ /* 0x000fcc0000010000 */
[----:B------:R-:W4:Y:S01]  /*ca30*/  MUFU.EX2 R49, R49 ;  /* 0x0000003100317308 */ /* 0x000f220000000800 */
[----:B-1----:R-:W-:Y:S01]  /*ca40*/  FADD.FTZ R8, R58, R9 ;  /* 0x000000093a087221 */ /* 0x002fe20000010000 */
[----:B------:R-:W-:-:S06]  /*ca50*/  FFMA.FTZ R83, R83, UR41, -R61 ;  /* 0x0000002953537c23 */ /* 0x000fcc000801083d */
[----:B------:R-:W1:Y:S01]  /*ca60*/  MUFU.EX2 R78, R78 ;  /* 0x0000004e004e7308 */ /* 0x000e620000000800 */
[--C-:B------:R-:W-:Y:S01]  /*ca70*/  FFMA.FTZ R86, R86, UR41, -R61.reuse ;  /* 0x0000002956567c23 */ /* 0x100fe2000801083d */
[----:B------:R-:W-:Y:S01]  /*ca80*/  FFMA.FTZ R61, R87, UR41, -R61 ;  /* 0x00000029573d7c23 */ /* 0x000fe2000801083d */
[----:B------:R-:W-:-:S05]  /*ca90*/  FADD.FTZ R10, R44, R5 ;  /* 0x000000052c0a7221 */ /* 0x000fca0000010000 */
[----:B------:R-:W2:Y:S01]  /*caa0*/  MUFU.EX2 R53, R53 ;  /* 0x0000003500357308 */ /* 0x000ea20000000800 */
[----:B---3--:R-:W-:-:S07]  /*cab0*/  FADD.FTZ R9, R59, R8 ;  /* 0x000000083b097221 */ /* 0x008fce0000010000 */
[----:B------:R-:W3:Y:S01]  /*cac0*/  MUFU.EX2 R79, R79 ;  /* 0x0000004f004f7308 */ /* 0x000ee20000000800 */
[----:B0-----:R-:W-:Y:S01]  /*cad0*/  FADD.FTZ R10, R45, R10 ;  /* 0x0000000a2d0a7221 */ /* 0x001fe20000010000 */
[----:B----4-:R-:W-:-:S06]  /*cae0*/  FADD.FTZ R9, R20, R9 ;  /* 0x0000000914097221 */ /* 0x010fcc0000010000 */
[----:B------:R-:W0:Y:S08]  /*caf0*/  MUFU.EX2 R57, R57 ;  /* 0x0000003900397308 */ /* 0x000e300000000800 */
[----:B------:R-:W-:Y:S01]  /*cb00*/  MUFU.EX2 R82, R82 ;  /* 0x0000005200527308 */ /* 0x000fe20000000800 */
[----:B------:R-:W-:Y:S01]  /*cb10*/  FADD.FTZ R10, R49, R10 ;  /* 0x0000000a310a7221 */ /* 0x000fe20000010000 */
[----:B-1----:R-:W-:-:S06]  /*cb20*/  FADD.FTZ R24, R78, R9 ;  /* 0x000000094e187221 */ /* 0x002fcc0000010000 */
[----:B------:R-:W1:Y:S01]  /*cb30*/  MUFU.EX2 R60, R81 ;  /* 0x00000051003c7308 */ /* 0x000e620000000800 */
[----:B------:R-:W-:-:S07]  /*cb40*/  F2FP.F16.F32.PACK_AB R12, R13, R12 ;  /* 0x0000000c0d0c723e */ /* 0x000fce00000000ff */
[----:B------:R-:W4:Y:S01]  /*cb50*/  MUFU.EX2 R83, R83 ;  /* 0x0000005300537308 */ /* 0x000f220000000800 */
[----:B------:R-:W-:-:S07]  /*cb60*/  F2FP.F16.F32.PACK_AB R13, R30, R27 ;  /* 0x0000001b1e0d723e */ /* 0x000fce00000000ff */
[----:B------:R-:W-:Y:S01]  /*cb70*/  MUFU.EX2 R29, R29 ;  /* 0x0000001d001d7308 */ /* 0x000fe20000000800 */
[----:B------:R-:W-:-:S07]  /*cb80*/  F2FP.F16.F32.PACK_AB R15, R42, R31 ;  /* 0x0000001f2a0f723e */ /* 0x000fce00000000ff */
[----:B------:R-:W4:Y:S01]  /*cb90*/  MUFU.EX2 R142, R142 ;  /* 0x0000008e008e7308 */ /* 0x000f220000000800 */
[----:B--2---:R-:W-:-:S07]  /*cba0*/  FADD.FTZ R10, R53, R10 ;  /* 0x0000000a350a7221 */ /* 0x004fce0000010000 */
[----:B------:R-:W-:Y:S08]  /*cbb0*/  MUFU.EX2 R86, R86 ;  /* 0x0000005600567308 */ /* 0x000ff00000000800 */
[----:B------:R-:W2:Y:S01]  /*cbc0*/  MUFU.EX2 R61, R61 ;  /* 0x0000003d003d7308 */ /* 0x000ea20000000800 */
[----:B---3--:R-:W-:Y:S01]  /*cbd0*/  FADD.FTZ R9, R79, R24 ;  /* 0x000000184f097221 */ /* 0x008fe20000010000 */
[----:B------:R-:W-:-:S02]  /*cbe0*/  F2FP.F16.F32.PACK_AB R4, R48, R33 ;  /* 0x000000213004723e */ /* 0x000fc400000000ff */
[----:B------:R-:W-:Y:S02]  /*cbf0*/  F2FP.F16.F32.PACK_AB R6, R56, R52 ;  /* 0x000000343806723e */ /* 0x000fe400000000ff */
[----:B------:R-:W-:Y:S02]  /*cc00*/  F2FP.F16.F32.PACK_AB R5, R47, R43 ;  /* 0x0000002b2f05723e */ /* 0x000fe400000000ff */
[----:B------:R-:W-:Y:S01]  /*cc10*/  F2FP.F16.F32.PACK_AB R7, R51, R50 ;  /* 0x000000323307723e */ /* 0x000fe200000000ff */
[----:B------:R3:W-:Y:S01]  /*cc20*/  STSM.16.M88.4 [R88], R12 ;  /* 0x0000000c58007844 */ /* 0x0007e20000000200 */
[----:B0-----:R-:W-:Y:S01]  /*cc30*/  FADD.FTZ R11, R57, R10 ;  /* 0x0000000a390b7221 */ /* 0x001fe20000010000 */
[----:B------:R-:W-:Y:S02]  /*cc40*/  F2FP.F16.F32.PACK_AB R8, R45, R44 ;  /* 0x0000002c2d08723e */ /* 0x000fe400000000ff */
[----:B------:R0:W-:Y:S01]  /*cc50*/  STSM.16.M88.4 [R90+0x27800], R4 ;  /* 0x027800045a007844 */ /* 0x0001e20000000200 */
[----:B-1----:R-:W-:Y:S01]  /*cc60*/  FADD.FTZ R24, R60, R11 ;  /* 0x0000000b3c187221 */ /* 0x002fe20000010000 */
[----:B------:R-:W-:-:S02]  /*cc70*/  F2FP.F16.F32.PACK_AB R10, R53, R49 ;  /* 0x00000031350a723e */ /* 0x000fc400000000ff */
[----:B------:R-:W-:Y:S01]  /*cc80*/  F2FP.F16.F32.PACK_AB R11, R79, R78 ;  /* 0x0000004e4f0b723e */ /* 0x000fe200000000ff */
[----:B---3--:R-:W-:Y:S01]  /*cc90*/  FADD.FTZ R14, R82, R9 ;  /* 0x00000009520e7221 */ /* 0x008fe20000010000 */
[----:B------:R-:W-:Y:S02]  /*cca0*/  F2FP.F16.F32.PACK_AB R9, R20, R59 ;  /* 0x0000003b1409723e */ /* 0x000fe400000000ff */
[----:B0-----:R-:W-:Y:S02]  /*ccb0*/  F2FP.F16.F32.PACK_AB R4, R40, R36 ;  /* 0x000000242804723e */ /* 0x001fe400000000ff */
[----:B------:R-:W-:Y:S02]  /*ccc0*/  F2FP.F16.F32.PACK_AB R6, R41, R37 ;  /* 0x000000252906723e */ /* 0x000fe400000000ff */
[----:B------:R-:W-:Y:S01]  /*ccd0*/  F2FP.F16.F32.PACK_AB R5, R54, R21 ;  /* 0x000000153605723e */ /* 0x000fe200000000ff */
[----:B----4-:R-:W-:Y:S01]  /*cce0*/  FADD.FTZ R21, R83, R14 ;  /* 0x0000000e53157221 */ /* 0x010fe20000010000 */
[----:B------:R-:W-:-:S02]  /*ccf0*/  F2FP.F16.F32.PACK_AB R7, R58, R55 ;  /* 0x000000373a07723e */ /* 0x000fc400000000ff */
[----:B------:R-:W-:Y:S02]  /*cd00*/  F2FP.F16.F32.PACK_AB R12, R60, R57 ;  /* 0x000000393c0c723e */ /* 0x000fe400000000ff */
[----:B------:R-:W-:Y:S02]  /*cd10*/  F2FP.F16.F32.PACK_AB R13, R83, R82 ;  /* 0x00000052530d723e */ /* 0x000fe400000000ff */
[----:B------:R-:W-:Y:S02]  /*cd20*/  F2FP.F16.F32.PACK_AB R14, R142, R29 ;  /* 0x0000001d8e0e723e */ /* 0x000fe400000000ff */
[----:B--2---:R-:W-:Y:S01]  /*cd30*/  F2FP.F16.F32.PACK_AB R15, R61, R86 ;  /* 0x000000563d0f723e */ /* 0x004fe200000000ff */
[----:B------:R-:W-:Y:S04]  /*cd40*/  STSM.16.M88.4 [R28], R4 ;  /* 0x000000041c007844 */ /* 0x000fe80000000200 */
[----:B------:R0:W-:Y:S04]  /*cd50*/  STSM.16.M88.4 [R89+0x6000], R8 ;  /* 0x0060000859007844 */ /* 0x0001e80000000200 */
[----:B------:R1:W-:Y:S01]  /*cd60*/  STSM.16.M88.4 [R88+0x6000], R12 ;  /* 0x0060000c58007844 */ /* 0x0003e20000000200 */
[----:B------:R2:W-:Y:S06]  /*cd70*/  MEMBAR.ALL.CTA ;  /* 0x0000000000007992 */ /* 0x0005ec0000008000 */
[----:B--2---:R-:W2:Y:S01]  /*cd80*/  FENCE.VIEW.ASYNC.S ;  /* 0x00000000000073c6 */ /* 0x004ea20000000000 */
[----:B------:R-:W-:Y:S01]  /*cd90*/  ISETP.GE.AND P1, PT, R101, 0x81, PT ;  /* 0x000000816500780c */ /* 0x000fe20003f26270 */
[----:B------:R-:W-:Y:S01]  /*cda0*/  FADD.FTZ R29, R29, R24 ;  /* 0x000000181d1d7221 */ /* 0x000fe20000010000 */
[----:B------:R-:W-:Y:S01]  /*cdb0*/  FADD.FTZ R86, R86, R21 ;  /* 0x0000001556567221 */ /* 0x000fe20000010000 */
[----:B------:R-:W-:Y:S01]  /*cdc0*/  IMAD.MOV.U32 R134, RZ, RZ, R135 ;  /* 0x000000ffff867224 */ /* 0x000fe200078e0087 */
[-C--:B------:R-:W-:Y:S01]  /*cdd0*/  MOV R130, R135.reuse ;  /* 0x0000008700827202 */ /* 0x080fe20000000f00 */
[----:B------:R-:W-:Y:S01]  /*cde0*/  FADD.FTZ R142, R142, R29 ;  /* 0x0000001d8e8e7221 */ /* 0x000fe20000010000 */
[----:B------:R-:W-:Y:S01]  /*cdf0*/  FADD.FTZ R21, R61, R86 ;  /* 0x000000563d157221 */ /* 0x000fe20000010000 */
[--C-:B------:R-:W-:Y:S01]  /*ce00*/  IMAD.MOV.U32 R133, RZ, RZ, R135.reuse ;  /* 0x000000ffff857224 */ /* 0x100fe200078e0087 */
[-C--:B------:R-:W-:Y:S01]  /*ce10*/  MOV R125, R135.reuse ;  /* 0x00000087007d7202 */ /* 0x080fe20000000f00 */
        /* <DEDUP_REMOVED lines=13> */
[----:B------:R-:W-:Y:S01]  /*cef0*/  MOV R90, R135 ;  /* 0x00000087005a7202 */ /* 0x000fe20000000f00 */
[----:B------:R-:W-:-:S02]  /*cf00*/  IMAD.MOV.U32 R123, RZ, RZ, R135 ;  /* 0x000000ffff7b7224 */ /* 0x000fc400078e0087 */
[--C-:B------:R-:W-:Y:S02]  /*cf10*/  IMAD.MOV.U32 R122, RZ, RZ, R135.reuse ;  /* 0x000000ffff7a7224 */ /* 0x100fe400078e0087 */
[--C-:B------:R-:W-:Y:S02]  /*cf20*/  IMAD.MOV.U32 R121, RZ, RZ, R135.reuse ;  /* 0x000000ffff797224 */ /* 0x100fe400078e0087 */
[--C-:B------:R-:W-:Y:S02]  /*cf30*/  IMAD.MOV.U32 R119, RZ, RZ, R135.reuse ;  /* 0x000000ffff777224 */ /* 0x100fe400078e0087 */
[--C-:B------:R-:W-:Y:S02]  /*cf40*/  IMAD.MOV.U32 R118, RZ, RZ, R135.reuse ;  /* 0x000000ffff767224 */ /* 0x100fe400078e0087 */
[--C-:B------:R-:W-:Y:S02]  /*cf50*/  IMAD.MOV.U32 R117, RZ, RZ, R135.reuse ;  /* 0x000000ffff757224 */ /* 0x100fe400078e0087 */
        /* <DEDUP_REMOVED lines=15> */
[--C-:B-----5:R-:W-:Y:S02]  /*d050*/  IMAD.MOV.U32 R97, RZ, RZ, R135.reuse ;  /* 0x000000ffff617224 */ /* 0x120fe400078e0087 */
[--C-:B------:R-:W-:Y:S02]  /*d060*/  IMAD.MOV.U32 R96, RZ, RZ, R135.reuse ;  /* 0x000000ffff607224 */ /* 0x100fe400078e0087 */
[--C-:B------:R-:W-:Y:S02]  /*d070*/  IMAD.MOV.U32 R94, RZ, RZ, R135.reuse ;  /* 0x000000ffff5e7224 */ /* 0x100fe400078e0087 */
[----:B------:R-:W-:-:S02]  /*d080*/  IMAD.MOV.U32 R93, RZ, RZ, R135 ;  /* 0x000000ffff5d7224 */ /* 0x000fc400078e0087 */
[--C-:B------:R-:W-:Y:S02]  /*d090*/  IMAD.MOV.U32 R92, RZ, RZ, R135.reuse ;  /* 0x000000ffff5c7224 */ /* 0x100fe400078e0087 */
[--C-:B------:R-:W-:Y:S02]  /*d0a0*/  IMAD.MOV.U32 R91, RZ, RZ, R135.reuse ;  /* 0x000000ffff5b7224 */ /* 0x100fe400078e0087 */
[--C-:B0-----:R-:W-:Y:S02]  /*d0b0*/  IMAD.MOV.U32 R89, RZ, RZ, R135.reuse ;  /* 0x000000ffff597224 */ /* 0x101fe400078e0087 */
[----:B-1----:R-:W-:Y:S01]  /*d0c0*/  IMAD.MOV.U32 R88, RZ, RZ, R135 ;  /* 0x000000ffff587224 */ /* 0x002fe200078e0087 */
[----:B--2---:R-:W-:Y:S01]  /*d0d0*/  NOP ;  /* 0x0000000000007918 */ /* 0x004fe20000000000 */
[----:B------:R-:W-:Y:S05]  /*d0e0*/  @!P1 BRA `(.L_x_505) ;  /* 0x00000024009c9947 */ /* 0x000fea0003800000 */
[----:B------:R-:W2:Y:S01]  /*d0f0*/  LDL.LU R73, [R1+0x68] ;  /* 0x0000680001497983 */ /* 0x000ea20000300800 */
[----:B------:R-:W-:Y:S01]  /*d100*/  IMAD.MOV.U32 R7, RZ, RZ, R3 ;  /* 0x000000ffff077224 */ /* 0x000fe200078e0003 */
[----:B------:R-:W-:Y:S01]  /*d110*/  MOV R8, R0 ;  /* 0x0000000000087202 */ /* 0x000fe20000000f00 */
        /* <DEDUP_REMOVED lines=25> */
[----:B------:R-:W-:Y:S01]  /*d2b0*/  CS2R R88, SRZ ;  /* 0x0000000000587805 */ /* 0x000fe2000001ff00 */
[----:B--2---:R-:W-:-:S07]  /*d2c0*/  VIADD R4, R73, 0xfffffffe ;  /* 0xfffffffe49047836 */ /* 0x004fce0000000000 */
.L_x_517:
[----:B------:R-:W2:Y:S01]  /*d2d0*/  LDL R0, [R1+0x38] ;  /* 0x0000380001007983 */ /* 0x000ea20000100800 */
[----:B------:R-:W-:Y:S01]  /*d2e0*/  ISETP.NE.AND P1, PT, R5, 0x1, PT ;  /* 0x000000010500780c */ /* 0x000fe20003f25270 */
[----:B------:R-:W-:Y:S05]  /*d2f0*/  YIELD ;  /* 0x0000000000007946 */ /* 0x000fea0003800000 */
[----:B------:R-:W-:-:S04]  /*d300*/  SEL R3, RZ, 0x1, P1 ;  /* 0x00000001ff037807 */ /* 0x000fc80000800000 */
[----:B------:R-:W-:Y:S02]  /*d310*/  LOP3.LUT R150, R6, R3, RZ, 0x3c, !PT ;  /* 0x0000000306967212 */ /* 0x000fe400078e3cff */
[----:B--2---:R-:W-:-:S13]  /*d320*/  ISETP.NE.AND P1, PT, R0, RZ, PT ;  /* 0x000000ff0000720c */ /* 0x004fda0003f25270 */
[----:B0-----:R-:W-:Y:S05]  /*d330*/  @P1 BRA `(.L_x_506) ;  /* 0x00000000003c1947 */ /* 0x001fea0003800000 */
[----:B------:R-:W-:Y:S05]  /*d340*/  @!P0 BRA `(.L_x_507) ;  /* 0x0000000000048947 */ /* 0x000fea0003800000 */
[----:B------:R-:W-:Y:S01]  /*d350*/  BPT.TRAP 0x1 ;  /* 0x000000040000795c */ /* 0x000fe20000300000 */
.L_x_507:
[----:B------:R-:W-:-:S05]  /*d360*/  VIADD R0, R5, 0x1 ;  /* 0x0000000105007836 */ /* 0x000fca0000000000 */
[----:B------:R-:W-:-:S04]  /*d370*/  ISETP.NE.AND P2, PT, R0, 0x2, PT ;  /* 0x000000020000780c */ /* 0x000fc80003f45270 */
[----:B------:R-:W-:Y:S02]  /*d380*/  SEL R3, R0, RZ, P2 ;  /* 0x000000ff00037207 */ /* 0x000fe40001000000 */
[----:B------:R-:W-:-:S03]  /*d390*/  SHF.L.U32 R0, R150, 0x1f, RZ ;  /* 0x0000001f96007819 */ /* 0x000fc600000006ff */
[----:B------:R-:W-:-:S04]  /*d3a0*/  IMAD R3, R3, 0x8, R2 ;  /* 0x0000000803037824 */ /* 0x000fc800078e0202 */
[----:B------:R0:W1:Y:S01]  /*d3b0*/  SYNCS.PHASECHK.TRANS64.TRYWAIT P2, [R3+URZ+0x2d830], R0 ;  /* 0x02d83000030075a7 */ /* 0x000062000804017f */
[----:B------:R-:W-:Y:S05]  /*d3c0*/  @!P0 BRA `(.L_x_508) ;  /* 0x0000000000048947 */ /* 0x000fea0003800000 */
[----:B------:R-:W-:Y:S01]  /*d3d0*/  BPT.TRAP 0x1 ;  /* 0x000000040000795c */ /* 0x000fe20000300000 */
.L_x_508:
[----:B------:R-:W-:Y:S04]  /*d3e0*/  BSSY B0, `(.L_x_506) ;  /* 0x0000004000007945 */ /* 0x000fe80003800000 */
[----:B-1----:R-:W-:Y:S05]  /*d3f0*/  @P2 BRA `(.L_x_509) ;  /* 0x0000000000082947 */ /* 0x002fea0003800000 */
[----:B------:R-:W1:Y:S02]  /*d400*/  SYNCS.PHASECHK.TRANS64.TRYWAIT P2, [R3+URZ+0x2d830], R0 ;  /* 0x02d83000030075a7 */ /* 0x000e64000804017f */
[----:B-1----:R-:W-:Y:S05]  /*d410*/  @!P2 BRA `(.L_x_510) ;  /* 0x000000c00020a947 */ /* 0x002fea0003800000 */
.L_x_509:
[----:B------:R-:W-:Y:S05]  /*d420*/  BSYNC B0 ;  /* 0x0000000000007941 */ /* 0x000fea0003800000 */
.L_x_506:
[----:B01----:R-:W2:Y:S01]  /*d430*/  LDL R3, [R1+0x3c] ;  /* 0x00003c0001037983 */ /* 0x003ea20000100800 */
[----:B------:R-:W-:Y:S01]  /*d440*/  IADD3 R139, R5, 0x1, RZ ;  /* 0x00000001058b7810 */ /* 0x000fe20007ffe0ff */
[----:B------:R-:W0:Y:S03]  /*d450*/  S2R R0, SR_TID.X ;  /* 0x0000000000007919 */ /* 0x000e260000002100 */
[----:B------:R-:W-:-:S04]  /*d460*/  ISETP.NE.AND P2, PT, R139, 0x2, PT ;  /* 0x000000028b00780c */ /* 0x000fc80003f45270 */
[----:B------:R-:W-:Y:S01]  /*d470*/  SEL R139, R139, RZ, P2 ;  /* 0x000000ff8b8b7207 */ /* 0x000fe20001000000 */
[----:B------:R-:W-:Y:S05]  /*d480*/  WARPSYNC.ALL ;  /* 0x0000000000007948 */ /* 0x000fea0003800000 */
[----:B------:R-:W-:-:S05]  /*d490*/  IMAD.MOV.U32 R11, RZ, RZ, -0x7fffffe0 ;  /* 0x80000020ff0b7424 */ /* 0x000fca00078e00ff */
[C---:B------:R-:W-:Y:S02]  /*d4a0*/  R2UR UR7, R11.reuse ;  /* 0x000000000b0772ca */ /* 0x040fe400000e0000 */
[----:B------:R-:W-:Y:S02]  /*d4b0*/  R2UR UR27, R11 ;  /* 0x000000000b1b72ca */ /* 0x000fe400000e0000 */
[----:B------:R-:W-:-:S04]  /*d4c0*/  MOV R15, 0x80000020 ;  /* 0x80000020000f7802 */ /* 0x000fc80000000f00 */
[C---:B------:R-:W-:Y:S02]  /*d4d0*/  R2UR UR11, R15.reuse ;  /* 0x000000000f0b72ca */ /* 0x040fe400000e0000 */
[----:B------:R-:W-:Y:S02]  /*d4e0*/  R2UR UR19, R15 ;  /* 0x000000000f1372ca */ /* 0x000fe400000e0000 */
[----:B0-----:R-:W-:-:S05]  /*d4f0*/  SHF.R.U32.HI R0, RZ, 0x7, R0 ;  /* 0x00000007ff007819 */ /* 0x001fca0000011600 */
[----:B------:R-:W-:Y:S01]  /*d500*/  VIADD R0, R0, 0x8 ;  /* 0x0000000800007836 */ /* 0x000fe20000000000 */
[----:B------:R-:W-:Y:S02]  /*d510*/  R2UR UR4, R146 ;  /* 0x00000000920472ca */ /* 0x000fe400000e0000 */
[----:B------:R-:W-:Y:S02]  /*d520*/  R2UR UR5, R147 ;  /* 0x00000000930572ca */ /* 0x000fe400000e0000 */
[----:B------:R-:W-:-:S04]  /*d530*/  MOV R25, 0x80000020 ;  /* 0x8000002000197802 */ /* 0x000fc80000000f00 */
[----:B------:R-:W-:Y:S01]  /*d540*/  R2UR UR23, R25 ;  /* 0x00000000191772ca */ /* 0x000fe200000e0000 */
[----:B------:R-:W-:Y:S02]  /*d550*/  IMAD.MOV.U32 R13, RZ, RZ, -0x7fffffe0 ;  /* 0x80000020ff0d7424 */ /* 0x000fe400078e00ff */
[----:B--2---:R-:W-:-:S04]  /*d560*/  IMAD R10, R139, 0x600, R3 ;  /* 0x000006008b0a7824 */ /* 0x004fc800078e0203 */
[C---:B------:R-:W-:Y:S01]  /*d570*/  VIADD R14, R10.reuse, 0x2 ;  /* 0x000000020a0e7836 */ /* 0x040fe20000000000 */
[C---:B------:R-:W-:Y:S01]  /*d580*/  R2UR UR6, R10.reuse ;  /* 0x000000000a0672ca */ /* 0x040fe200000e0000 */
[C---:B------:R-:W-:Y:S02]  /*d590*/  VIADD R12, R10.reuse, 0x200 ;  /* 0x000002000a0c7836 */ /* 0x040fe40000000000 */
[----:B------:R-:W-:Y:S01]  /*d5a0*/  VIADD R24, R10, 0x400 ;  /* 0x000004000a187836 */ /* 0x000fe20000000000 */
[----:B------:R-:W-:Y:S01]  /*d5b0*/  R2UR UR10, R14 ;  /* 0x000000000e0a72ca */ /* 0x000fe200000e0000 */
[C---:B------:R-:W-:Y:S02]  /*d5c0*/  VIADD R14, R10.reuse, 0x202 ;  /* 0x000002020a0e7836 */ /* 0x040fe40000000000 */
[----:B------:R-:W-:-:S05]  /*d5d0*/  VIADD R10, R10, 0x402 ;  /* 0x000004020a0a7836 */ /* 0x000fca0000000000 */
[----:B------:R-:W-:Y:S02]  /*d5e0*/  R2UR UR26, R10 ;  /* 0x000000000a1a72ca */ /* 0x000fe400000e0000 */
[----:B------:R-:W2:Y:S01]  /*d5f0*/  LDL.64 R10, [R1+0x10] ;  /* 0x00001000010a7983 */ /* 0x000ea20000100a00 */
[----:B------:R-:W-:-:S03]  /*d600*/  R2UR UR18, R14 ;  /* 0x000000000e1272ca */ /* 0x000fc600000e0000 */
[----:B------:R-:W3:Y:S01]  /*d610*/  LDL.64 R14, [R1+0x8] ;  /* 0x00000800010e7983 */ /* 0x000ee20000100a00 */
[----:B------:R-:W-:Y:S01]  /*d620*/  R2UR UR22, R24 ;  /* 0x00000000181672ca */ /* 0x000fe200000e0000 */
[----:B------:R0:W-:Y:S06]  /*d630*/  BAR.SYNC.DEFER_BLOCKING R0, 0x100 ;  /* 0x000400000000751d */ /* 0x0001ec0000010000 */
[----:B------:R-:W-:-:S06]  /*d640*/  WARPGROUP.ARRIVE ;  /* 0x00000000000079c5 */ /* 0x000fcc0000000000 */
[----:B------:R-:W-:Y:S01]  /*d650*/  HGMMA.64x128x16.F32 R24, gdesc[UR4], RZ, !UPT, gsb0 ;  /* 0x01e00000041879f0 */ /* 0x000fe2000c0008ff */
[----:B------:R-:W-:Y:S02]  /*d660*/  R2UR UR14, R12 ;  /* 0x000000000c0e72ca */ /* 0x000fe400000e0000 */
[----:B------:R-:W-:Y:S02]  /*d670*/  R2UR UR15, R13 ;  /* 0x000000000d0f72ca */ /* 0x000fe400000e0000 */
[----:B------:R-:W4:Y:S01]  /*d680*/  LDL.64 R12, [R1] ;  /* 0x00000000010c7983 */ /* 0x000f220000100a00 */
[----:B------:R-:W-:Y:S02]  /*d690*/  WARPGROUP.DEPBAR.LE gsb0, 0x0 ;  /* 0x00008000000079c5 */ /* 0x000fe40000010000 */
[----:B------:R-:W-:Y:S01]  /*d6a0*/  WARPGROUP.ARRIVE ;  /* 0x00000000000079c5 */ /* 0x000fe20000000000 */
[----:B--2---:R-:W-:Y:S02]  /*d6b0*/  R2UR UR8, R10 ;  /* 0x000000000a0872ca */ /* 0x004fe400000e0000 */
[----:B------:R-:W-:-:S13]  /*d6c0*/  R2UR UR9, R11 ;  /* 0x000000000b0972ca */ /* 0x000fda00000e0000 */
[----:B------:R-:W-:Y:S01]  /*d6d0*/  HGMMA.64x128x16.F32 R24, gdesc[UR8], R24, gsb0 ;  /* 0x01e00000081879f0 */ /* 0x000fe20008000818 */
[----:B---3--:R-:W-:Y:S02]  /*d6e0*/  R2UR UR12, R14 ;  /* 0x000000000e0c72ca */ /* 0x008fe400000e0000 */
[----:B------:R-:W-:Y:S01]  /*d6f0*/  R2UR UR13, R15 ;  /* 0x000000000f0d72ca */ /* 0x000fe200000e0000 */
[----:B------:R-:W-:Y:S02]  /*d700*/  WARPGROUP.DEPBAR.LE gsb0, 0x0 ;  /* 0x00008000000079c5 */ /* 0x000fe40000010000 */
[----:B------:R-:W-:-:S10]  /*d710*/  WARPGROUP.ARRIVE ;  /* 0x00000000000079c5 */ /* 0x000fd40000000000 */
[----:B------:R-:W-:Y:S01]  /*d720*/  HGMMA.64x128x16.F32 R24, gdesc[UR12], R24, gsb0 ;  /* 0x01e000000c1879f0 */ /* 0x000fe20008000818 */
[----:B----4-:R-:W-:Y:S02]  /*d730*/  R2UR UR16, R12 ;  /* 0x000000000c1072ca */ /* 0x010fe400000e0000 */
[----:B------:R-:W-:Y:S02]  /*d740*/  R2UR UR17, R13 ;  /* 0x000000000d1172ca */ /* 0x000fe400000e0000 */
[----:B------:R-:W-:Y:S02]  /*d750*/  R2UR UR20, R156 ;  /* 0x000000009c1472ca */ /* 0x000fe400000e0000 */
[----:B------:R-:W-:Y:S01]  /*d760*/  R2UR UR21, R157 ;  /* 0x000000009d1572ca */ /* 0x000fe200000e0000 */
[----:B------:R-:W-:Y:S02]  /*d770*/  WARPGROUP.DEPBAR.LE gsb0, 0x0 ;  /* 0x00008000000079c5 */ /* 0x000fe40000010000 */
[----:B------:R-:W-:-:S06]  /*d780*/  WARPGROUP.ARRIVE ;  /* 0x00000000000079c5 */ /* 0x000fcc0000000000 */
[----:B------:R-:W-:Y:S01]  /*d790*/  HGMMA.64x128x16.F32 R24, gdesc[UR16], R24, gsb0 ;  /* 0x01e00000101879f0 */ /* 0x000fe20008000818 */
[----:B------:R-:W-:Y:S02]  /*d7a0*/  R2UR UR24, R154 ;  /* 0x000000009a1872ca */ /* 0x000fe400000e0000 */
[----:B------:R-:W-:Y:S01]  /*d7b0*/  R2UR UR25, R155 ;  /* 0x000000009b1972ca */ /* 0x000fe200000e0000 */
[----:B------:R-:W-:Y:S02]  /*d7c0*/  WARPGROUP.DEPBAR.LE gsb0, 0x0 ;  /* 0x00008000000079c5 */ /* 0x000fe40000010000 */
[----:B------:R-:W-:-:S06]  /*d7d0*/  WARPGROUP.ARRIVE ;  /* 0x00000000000079c5 */ /* 0x000fcc0000000000 */
        /* <DEDUP_REMOVED lines=8> */
.L_x_512:
[----:B------:R-:W-:Y:S01]  /*d860*/  SHF.L.U32 R0, R6, 0x1f, RZ ;  /* 0x0000001f06007819 */ /* 0x000fe200000006ff */
[----:B------:R-:W-:-:S04]  /*d870*/  IMAD R3, R5, 0x8, R2 ;  /* 0x0000000805037824 */ /* 0x000fc800078e0202 */
[----:B------:R0:W1:Y:S01]  /*d880*/  SYNCS.PHASECHK.TRANS64.TRYWAIT P1, [R3+URZ+0x2d850], R0 ;  /* 0x02d85000030075a7 */ /* 0x000062000802017f */
[----:B------:R-:W-:Y:S05]  /*d890*/  @!P0 BRA `(.L_x_513) ;  /* 0x0000000000048947 */ /* 0x000fea0003800000 */
[----:B------:R-:W-:Y:S01]  /*d8a0*/  BPT.TRAP 0x1 ;  /* 0x000000040000795c */ /* 0x000fe20000300000 */
.L_x_513:
[----:B-1----:R-:W-:Y:S05]  /*d8b0*/  @P1 BRA `(.L_x_511) ;  /* 0x0000000000081947 */ /* 0x002fea0003800000 */
[----:B------:R-:W1:Y:S02]  /*d8c0*/  SYNCS.PHASECHK.TRANS64.TRYWAIT P1, [R3+URZ+0x2d850], R0 ;  /* 0x02d85000030075a7 */ /* 0x000e64000802017f */
[----:B-1----:R-:W-:Y:S05]  /*d8d0*/  @!P1 BRA `(.L_x_514) ;  /* 0x000000bc00049947 */ /* 0x002fea0003800000 */
.L_x_511:
[----:B------:R-:W2:Y:S01]  /*d8e0*/  LDL R6, [R1+0x40] ;  /* 0x0000400001067983 */ /* 0x000ea20000100800 */
[----:B01----:R-:W-:Y:S01]  /*d8f0*/  VIADD R0, R2, 0x400 ;  /* 0x0000040002007836 */ /* 0x003fe20000000000 */
[----:B------:R-:W-:Y:S05]  /*d900*/  WARPSYNC.ALL ;  /* 0x0000000000007948 */ /* 0x000fea0003800000 */
[----:B------:R-:W-:Y:S01]  /*d910*/  SHF.R.U32.HI R0, RZ, 0x4, R0 ;  /* 0x00000004ff007819 */ /* 0x000fe20000011600 */
[----:B------:R-:W-:Y:S01]  /*d920*/  IMAD.MOV.U32 R11, RZ, RZ, -0x7fffffe0 ;  /* 0x80000020ff0b7424 */ /* 0x000fe200078e00ff */
[----:B------:R-:W-:Y:S01]  /*d930*/  WARPGROUP.ARRIVE ;  /* 0x00000000000079c5 */ /* 0x000fe20000000000 */
[----:B------:R-:W-:-:S02]  /*d940*/  MOV R13, 0x80000020 ;  /* 0x80000020000d7802 */ /* 0x000fc40000000f00 */
[----:B------:R-:W-:Y:S02]  /*d950*/  LOP3.LUT R0, R0, 0x3fff, RZ, 0xc0, !PT ;  /* 0x00003fff00007812 */ /* 0x000fe400078ec0ff */
[C---:B------:R-:W-:Y:S02]  /*d960*/  R2UR UR7, R11.reuse ;  /* 0x000000000b0772ca */ /* 0x040fe400000e0000 */
[----:B------:R-:W-:Y:S02]  /*d970*/  LOP3.LUT R0, R0, 0x2000000, RZ, 0xfc, !PT ;  /* 0x0200000000007812 */ /* 0x000fe400078efcff */
[----:B------:R-:W-:Y:S01]  /*d980*/  R2UR UR35, R11 ;  /* 0x000000000b2372ca */ /* 0x000fe200000e0000 */
[----:B------:R-:W-:Y:S01]  /*d990*/  IMAD.MOV.U32 R11, RZ, RZ, 0x40000040 ;  /* 0x40000040ff0b7424 */ /* 0x000fe200078e00ff */
[----:B------:R-:W-:Y:S01]  /*d9a0*/  R2UR UR11, R13 ;  /* 0x000000000d0b72ca */ /* 0x000fe200000e0000 */
[----:B------:R-:W-:Y:S01]  /*d9b0*/  IMAD R10, R5, 0x600, R0 ;  /* 0x00000600050a7824 */ /* 0x000fe200078e0200 */
[----:B------:R-:W-:-:S02]  /*d9c0*/  R2UR UR15, R13 ;  /* 0x000000000d0f72ca */ /* 0x000fc400000e0000 */
[----:B------:R-:W-:Y:S01]  /*d9d0*/  R2UR UR5, R11 ;  /* 0x000000000b0572ca */ /* 0x000fe200000e0000 */
[C---:B------:R-:W-:Y:S01]  /*d9e0*/  VIADD R12, R10.reuse, 0x40 ;  /* 0x000000400a0c7836 */ /* 0x040fe20000000000 */
[----:B------:R-:W-:Y:S01]  /*d9f0*/  R2UR UR6, R10 ;  /* 0x000000000a0672ca */ /* 0x000fe200000e0000 */
[----:B------:R-:W-:Y:S01]  /*da00*/  IMAD.MOV.U32 R11, RZ, RZ, 0x40000040 ;  /* 0x40000040ff0b7424 */ /* 0x000fe200078e00ff */
[C---:B------:R-:W-:Y:S02]  /*da10*/  R2UR UR19, R13.reuse ;  /* 0x000000000d1372ca */ /* 0x040fe400000e0000 */
[----:B------:R-:W-:Y:S01]  /*da20*/  R2UR UR10, R12 ;  /* 0x000000000c0a72ca */ /* 0x000fe200000e0000 */
[----:B------:R-:W-:Y:S01]  /*da30*/  VIADD R12, R10, 0x80 ;  /* 0x000000800a0c7836 */ /* 0x000fe20000000000 */
[C---:B------:R-:W-:Y:S02]  /*da40*/  R2UR UR23, R13.reuse ;  /* 0x000000000d1772ca */ /* 0x040fe400000e0000 */
[----:B------:R-:W-:-:S02]  /*da50*/  R2UR UR27, R13 ;  /* 0x000000000d1b72ca */ /* 0x000fc400000e0000 */
[----:B------:R-:W-:Y:S01]  /*da60*/  R2UR UR14, R12 ;  /* 0x000000000c0e72ca */ /* 0x000fe200000e0000 */
[----:B------:R-:W-:Y:S01]  /*da70*/  VIADD R12, R10, 0xc0 ;  /* 0x000000c00a0c7836 */ /* 0x000fe20000000000 */
[----:B------:R-:W-:Y:S01]  /*da80*/  R2UR UR31, R13 ;  /* 0x000000000d1f72ca */ /* 0x000fe200000e0000 */
[----:B------:R-:W-:Y:S01]  /*da90*/  IMAD.MOV.U32 R13, RZ, RZ, 0x40000040 ;  /* 0x40000040ff0d7424 */ /* 0x000fe200078e00ff */
[----:B------:R-:W-:Y:S02]  /*daa0*/  R2UR UR33, R11 ;  /* 0x000000000b2172ca */ /* 0x000fe400000e0000 */
[----:B------:R-:W-:Y:S01]  /*dab0*/  R2UR UR18, R12 ;  /* 0x000000000c1272ca */ /* 0x000fe200000e0000 */
[----:B------:R-:W-:Y:S01]  /*dac0*/  VIADD R12, R10, 0x100 ;  /* 0x000001000a0c7836 */ /* 0x000fe20000000000 */
[----:B------:R-:W-:Y:S01]  /*dad0*/  R2UR UR9, R13 ;  /* 0x000000000d0972ca */ /* 0x000fe200000e0000 */
[----:B------:R-:W-:-:S03]  /*dae0*/  IMAD.MOV.U32 R13, RZ, RZ, 0x40000040 ;  /* 0x40000040ff0d7424 */ /* 0x000fc600078e00ff */
[----:B------:R-:W-:Y:S01]  /*daf0*/  R2UR UR22, R12 ;  /* 0x000000000c1672ca */ /* 0x000fe200000e0000 */
[----:B------:R-:W-:Y:S01]  /*db00*/  VIADD R12, R10, 0x140 ;  /* 0x000001400a0c7836 */ /* 0x000fe20000000000 */
[----:B------:R-:W-:Y:S01]  /*db10*/  R2UR UR13, R13 ;  /* 0x000000000d0d72ca */ /* 0x000fe200000e0000 */
[----:B------:R-:W-:-:S03]  /*db20*/  IMAD.MOV.U32 R13, RZ, RZ, 0x40000040 ;  /* 0x40000040ff0d7424 */ /* 0x000fc600078e00ff */
[----:B------:R-:W-:Y:S02]  /*db30*/  R2UR UR26, R12 ;  /* 0x000000000c1a72ca */ /* 0x000fe400000e0000 */
[C---:B------:R-:W-:Y:S01]  /*db40*/  IADD3 R12, R10.reuse, 0x180, RZ ;  /* 0x000001800a0c7810 */ /* 0x040fe20007ffe0ff */
[----:B------:R-:W-:Y:S01]  /*db50*/  VIADD R10, R10, 0x1c0 ;  /* 0x000001c00a0a7836 */ /* 0x000fe20000000000 */
[----:B------:R-:W-:Y:S02]  /*db60*/  R2UR UR17, R13 ;  /* 0x000000000d1172ca */ /* 0x000fe400000e0000 */
[----:B------:R-:W-:Y:S02]  /*db70*/  R2UR UR30, R12 ;  /* 0x000000000c1e72ca */ /* 0x000fe400000e0000 */
[----:B------:R-:W-:Y:S02]  /*db80*/  R2UR UR34, R10 ;  /* 0x000000000a2272ca */ /* 0x000fe400000e0000 */
[----:B------:R-:W-:-:S04]  /*db90*/  MOV R13, 0x40000040 ;  /* 0x40000040000d7802 */ /* 0x000fc80000000f00 */
[----:B------:R-:W-:Y:S01]  /*dba0*/  R2UR UR21, R13 ;  /* 0x000000000d1572ca */ /* 0x000fe200000e0000 */
[----:B------:R-:W-:-:S05]  /*dbb0*/  IMAD.MOV.U32 R13, RZ, RZ, 0x40000040 ;  /* 0x40000040ff0d7424 */ /* 0x000fca00078e00ff */
[----:B------:R-:W-:Y:S01]  /*dbc0*/  R2UR UR25, R13 ;  /* 0x000000000d1972ca */ /* 0x000fe200000e0000 */
[----:B------:R-:W-:-:S05]  /*dbd0*/  IMAD.MOV.U32 R13, RZ, RZ, 0x40000040 ;  /* 0x40000040ff0d7424 */ /* 0x000fca00078e00ff */
[----:B------:R-:W-:Y:S02]  /*dbe0*/  R2UR UR29, R13 ;  /* 0x000000000d1d72ca */ /* 0x000fe400000e0000 */
[----:B--2---:R-:W-:Y:S02]  /*dbf0*/  LOP3.LUT R10, R6, 0x10000, RZ, 0xfc, !PT ;  /* 0x00010000060a7812 */ /* 0x004fe400078efcff */
[----:B------:R-:W0:Y:S02]  /*dc00*/  S2R R6, SR_TID.X ;  /* 0x0000000000067919 */ /* 0x000e240000002100 */
[C---:B------:R-:W-:Y:S01]  /*dc10*/  R2UR UR4, R10.reuse ;  /* 0x000000000a0472ca */ /* 0x040fe200000e0000 */
[----:B------:R-:W-:-:S05]  /*dc20*/  VIADD R12, R10, 0x2 ;  /* 0x000000020a0c7836 */ /* 0x000fca0000000000 */
[----:B------:R-:W-:Y:S02]  /*dc30*/  R2UR UR8, R12 ;  /* 0x000000000c0872ca */ /* 0x000fe400000e0000 */
[----:B------:R-:W-:-:S04]  /*dc40*/  IADD3 R12, R10, 0x4, RZ ;  /* 0x000000040a0c7810 */ /* 0x000fc80007ffe0ff */
[----:B------:R-:W-:Y:S01]  /*dc50*/  R2UR UR12, R12 ;  /* 0x000000000c0c72ca */ /* 0x000fe200000e0000 */
[----:B------:R-:W-:Y:S01]  /*dc60*/  HGMMA.64x96x16.F32 R88, gdesc[UR4].tnspB, R88, gsb0 ;  /* 0x41600000045879f0 */ /* 0x000fe20008000858 */
[----:B------:R-:W-:-:S05]  /*dc70*/  VIADD R12, R10, 0x6 ;  /* 0x000000060a0c7836 */ /* 0x000fca0000000000 */
[----:B------:R-:W-:Y:S01]  /*dc80*/  R2UR UR16, R12 ;  /* 0x000000000c1072ca */ /* 0x000fe200000e0000 */
[----:B------:R-:W-:-:S05]  /*dc90*/  VIADD R12, R10, 0x600 ;  /* 0x000006000a0c7836 */ /* 0x000fca0000000000 */
[----:B------:R-:W-:Y:S01]  /*dca0*/  R2UR UR20, R12 ;  /* 0x000000000c1472ca */ /* 0x000fe200000e0000 */
[----:B------:R-:W-:Y:S01]  /*dcb0*/  VIADD R12, R10, 0x602 ;  /* 0x000006020a0c7836 */ /* 0x000fe20000000000 */
[----:B0-----:R-:W-:-:S04]  /*dcc0*/  SHF.R.U32.HI R0, RZ, 0x7, R6 ;  /* 0x00000007ff007819 */ /* 0x001fc80000011606 */
[----:B------:R-:W-:Y:S01]  /*dcd0*/  R2UR UR24, R12 ;  /* 0x000000000c1872ca */ /* 0x000fe200000e0000 */
[C---:B------:R-:W-:Y:S01]  /*dce0*/  VIADD R12, R10.reuse, 0x604 ;  /* 0x000006040a0c7836 */ /* 0x040fe20000000000 */
[----:B------:R-:W-:Y:S01]  /*dcf0*/  IADD3 R10, R10, 0x606, RZ ;  /* 0x000006060a0a7810 */ /* 0x000fe20007ffe0ff */
[----:B------:R-:W-:Y:S01]  /*dd00*/  VIADD R0, R0, 0x9 ;  /* 0x0000000900007836 */ /* 0x000fe20000000000 */
[----:B------:R-:W-:Y:S02]  /*dd10*/  ISETP.GE.U32.AND P1, PT, R6, 0x180, PT ;  /* 0x000001800600780c */ /* 0x000fe40003f26070 */
[----:B------:R-:W-:Y:S02]  /*dd20*/  R2UR UR28, R12 ;  /* 0x000000000c1c72ca */ /* 0x000fe400000e0000 */
[----:B------:R-:W-:Y:S02]  /*dd30*/  R2UR UR32, R10 ;  /* 0x000000000a2072ca */ /* 0x000fe400000e0000 */
[----:B------:R-:W-:Y:S01]  /*dd40*/  SEL R0, R0, 0x9, !P1 ;  /* 0x0000000900007807 */ /* 0x000fe20004800000 */
[----:B------:R-:W-:-:S02]  /*dd50*/  WARPGROUP.DEPBAR.LE gsb0, 0x0 ;  /* 0x00008000000079c5 */ /* 0x000fc40000010000 */
[----:B------:R-:W-:-:S06]  /*dd60*/  WARPGROUP.ARRIVE ;  /* 0x00000000000079c5 */ /* 0x000fcc0000000000 */
[----:B------:R-:W-:Y:S03]  /*dd70*/  HGMMA.64x96x16.F32 R88, gdesc[UR8].tnspB, R88, gsb0 ;  /* 0x41600000085879f0 */ /* 0x000fe60008000858 */
[----:B------:R-:W-:Y:S02]  /*dd80*/  WARPGROUP.DEPBAR.LE gsb0, 0x0 ;  /* 0x00008000000079c5 */ /* 0x000fe40000010000 */
        /* <DEDUP_REMOVED lines=18> */
[----:B------:R0:W-:Y:S06]  /*deb0*/  BAR.ARV R0, 0x100 ;  /* 0x000400000000751d */ /* 0x0001ec0000002000 */
[----:B------:R-:W-:Y:S05]  /*dec0*/  @!P0 BRA `(.L_x_515) ;  /* 0x0000000000048947 */ /* 0x000fea0003800000 */
[----:B------:R-:W-:Y:S01]  /*ded0*/  BPT.TRAP 0x1 ;  /* 0x000000040000795c */ /* 0x000fe20000300000 */
.L_x_515:
[----:B0-----:R-:W-:Y:S01]  /*dee0*/  IMAD R0, R139, 0x8, R2 ;  /* 0x000000088b007824 */ /* 0x001fe200078e0202 */
[----:B------:R-:W-:Y:S01]  /*def0*/  MOV R3, UR39 ;  /* 0x0000002700037c02 */ /* 0x000fe20008000f00 */
[----:B------:R-:W-:Y:S02]  /*df00*/  UMOV UR41, UR44 ;  /* 0x0000002c00297c82 */ /* 0x000fe40008000000 */
[----:B------:R-:W-:-:S05]  /*df10*/  VIADD R0, R0, 0x2d840 ;  /* 0x0002d84000007836 */ /* 0x000fca0000000000 */
[----:B------:R-:W-:-:S04]  /*df20*/  PRMT R0, R3, 0x654, R0 ;  /* 0x0000065403007816 */ /* 0x000fc80000000000 */
[----:B------:R0:W-:Y:S02]  /*df30*/  SYNCS.ARRIVE.TRANS64.RED.A1T0 RZ, [R0+URZ], RZ ;  /* 0x000000ff00ff79a7 */ /* 0x0001e4000810043f */
[----:B0-----:R-:W-:-:S04]  /*df40*/  FMNMX.FTZ R0, R24, R8, !PT ;  /* 0x0000000818007209 */ /* 0x001fc80007810000 */
        /* <DEDUP_REMOVED lines=30> */
[----:B------:R-:W-:-:S05]  /*e130*/  FMNMX.FTZ R0, R85, R0, !PT ;  /* 0x0000000055007209 */ /* 0x000fca0007810000 */
[----:B------:R-:W0:Y:S02]  /*e140*/  SHFL.BFLY PT, R3, R0, 0x2, 0x1f ;  /* 0x0c401f0000037f89 */ /* 0x000e2400000e0000 */
[----:B0-----:R-:W-:-:S05]  /*e150*/  FMNMX.FTZ R0, R0, R3, !PT ;  /* 0x0000000300007209 */ /* 0x001fca0007810000 */
[----:B------:R-:W0:Y:S02]  /*e160*/  SHFL.BFLY PT, R3, R0, 0x1, 0x1f ;  /* 0x0c201f0000037f89 */ /* 0x000e2400000e0000 */
[----:B0-----:R-:W-:Y:S02]  /*e170*/  FMNMX.FTZ R0, R0, R3, !PT ;  /* 0x0000000300007209 */ /* 0x001fe40007810000 */
[----:B------:R-:W-:-:S03]  /*e180*/  FMNMX.FTZ R3, R26, R7, !PT ;  /* 0x000000071a037209 */ /* 0x000fc60007810000 */
[----:B------:R-:W-:Y:S01]  /*e190*/  FADD.FTZ R9, -R0, R8 ;  /* 0x0000000800097221 */ /* 0x000fe20000010100 */
        /* <DEDUP_REMOVED lines=34> */
[----:B0-----:R-:W-:Y:S01]  /*e3c0*/  FMNMX.FTZ R3, R3, R6, !PT ;  /* 0x0000000603037209 */ /* 0x001fe20007810000 */
[----:B------:R-:W-:-:S04]  /*e3d0*/  FMUL.FTZ R6, R0, UR41 ;  /* 0x0000002900067c20 */ /* 0x000fc80008410000 */
[----:B------:R-:W-:Y:S01]  /*e3e0*/  FADD.FTZ R8, -R3, R7 ;  /* 0x0000000703087221 */ /* 0x000fe20000010100 */
[----:B------:R-:W-:Y:S01]  /*e3f0*/  FMUL.FTZ R7, R9, UR41 ;  /* 0x0000002909077c20 */ /* 0x000fe20008410000 */
[----:B------:R-:W-:Y:S01]  /*e400*/  FMUL.FTZ R9, R3, UR41 ;  /* 0x0000002903097c20 */ /* 0x000fe20008410000 */
[--C-:B------:R-:W-:Y:S01]  /*e410*/  FFMA.FTZ R24, R24, UR41, -R6.reuse ;  /* 0x0000002918187c23 */ /* 0x100fe20008010806 */
[----:B------:R-:W-:Y:S01]  /*e420*/  FMUL.FTZ R8, R8, UR41 ;  /* 0x0000002908087c20 */ /* 0x000fe20008410000 */
        /* <DEDUP_REMOVED lines=24> */
[----:B------:R-:W-:Y:S01]  /*e5b0*/  FFMA.FTZ R45, R45, UR41, -R6 ;  /* 0x000000292d2d7c23 */ /* 0x000fe20008010806 */
        /* <DEDUP_REMOVED lines=16> */
[----:B------:R-:W-:Y:S01]  /*e6c0*/  FFMA.FTZ R60, R60, UR41, -R6 ;  /* 0x000000293c3c7c23 */ /* 0x000fe20008010806 */
[----:B------:R-:W2:Y:S01]  /*e6d0*/  MUFU.EX2 R20, R27 ;  /* 0x0000001b00147308 */ /* 0x000ea20000000800 */
[----:B-1----:R-:W-:Y:S01]  /*e6e0*/  FFMA.FTZ R21, R8, R21, R26 ;  /* 0x0000001508157223 */ /* 0x002fe2000001001a */
[--C-:B------:R-:W-:Y:S01]  /*e6f0*/  FFMA.FTZ R62, R62, UR41, -R9.reuse ;  /* 0x000000293e3e7c23 */ /* 0x100fe20008010809 */
[--C-:B------:R-:W-:Y:S01]  /*e700*/  FFMA.FTZ R61, R61, UR41, -R6.reuse ;  /* 0x000000293d3d7c23 */ /* 0x100fe20008010806 */
[--C-:B------:R-:W-:Y:S01]  /*e710*/  FFMA.FTZ R63, R63, UR41, -R9.reuse ;  /* 0x000000293f3f7c23 */ /* 0x100fe20008010809 */
[--C-:B------:R-:W-:Y:S01]  /*e720*/  FFMA.FTZ R64, R64, UR41, -R6.reuse ;  /* 0x0000002940407c23 */ /* 0x100fe20008010806 */
[--C-:B------:R-:W-:Y:S01]  /*e730*/  FFMA.FTZ R66, R66, UR41, -R9.reuse ;  /* 0x0000002942427c23 */ /* 0x100fe20008010809 */
[----:B------:R-:W-:Y:S01]  /*e740*/  FFMA.FTZ R65, R65, UR41, -R6 ;  /* 0x0000002941417c23 */ /* 0x000fe20008010806 */
[----:B------:R-:W1:Y:S01]  /*e750*/  MUFU.EX2 R28, R28 ;  /* 0x0000001c001c7308 */ /* 0x000e620000000800 */
[----:B0-----:R-:W-:Y:S01]  /*e760*/  FADD.FTZ R10, R25, R142 ;  /* 0x0000008e190a7221 */ /* 0x001fe20000010000 */
[--C-:B------:R-:W-:Y:S01]  /*e770*/  FFMA.FTZ R67, R67, UR41, -R9.reuse ;  /* 0x0000002943437c23 */ /* 0x100fe20008010809 */
[--C-:B------:R-:W-:Y:S01]  /*e780*/  FFMA.FTZ R68, R68, UR41, -R6.reuse ;  /* 0x0000002944447c23 */ /* 0x100fe20008010806 */
[--C-:B------:R-:W-:Y:S01]  /*e790*/  FFMA.FTZ R70, R70, UR41, -R9.reuse ;  /* 0x0000002946467c23 */ /* 0x100fe20008010809 */
[--C-:B------:R-:W-:Y:S01]  /*e7a0*/  FFMA.FTZ R69, R69, UR41, -R6.reuse ;  /* 0x0000002945457c23 */ /* 0x100fe20008010806 */
[----:B------:R-:W-:Y:S01]  /*e7b0*/  FFMA.FTZ R71, R71, UR41, -R9 ;  /* 0x0000002947477c23 */ /* 0x000fe20008010809 */
[--C-:B------:R-:W-:Y:S01]  /*e7c0*/  FFMA.FTZ R72, R72, UR41, -R6.reuse ;  /* 0x0000002948487c23 */ /* 0x100fe20008010806 */
[----:B------:R-:W0:Y:S01]  /*e7d0*/  MUFU.EX2 R27, R30 ;  /* 0x0000001e001b7308 */ /* 0x000e220000000800 */
[----:B--2---:R-:W-:Y:S01]  /*e7e0*/  FADD.FTZ R11, R20, R21 ;  /* 0x00000015140b7221 */ /* 0x004fe20000010000 */
[--C-:B------:R-:W-:Y:S01]  /*e7f0*/  FFMA.FTZ R74, R74, UR41, -R9.reuse ;  /* 0x000000294a4a7c23 */ /* 0x100fe20008010809 */
[--C-:B------:R-:W-:Y:S01]  /*e800*/  FFMA.FTZ R73, R73, UR41, -R6.reuse ;  /* 0x0000002949497c23 */ /* 0x100fe20008010806 */
[--C-:B------:R-:W-:Y:S01]  /*e810*/  FFMA.FTZ R75, R75, UR41, -R9.reuse ;  /* 0x000000294b4b7c23 */ /* 0x100fe20008010809 */
[--C-:B------:R-:W-:Y:S01]  /*e820*/  FFMA.FTZ R76, R76, UR41, -R6.reuse ;  /* 0x000000294c4c7c23 */ /* 0x100fe20008010806 */
[--C-:B------:R-:W-:Y:S01]  /*e830*/  FFMA.FTZ R78, R78, UR41, -R9.reuse ;  /* 0x000000294e4e7c23 */ /* 0x100fe20008010809 */
[----:B------:R-:W-:Y:S01]  /*e840*/  FFMA.FTZ R77, R77, UR41, -R6 ;  /* 0x000000294d4d7c23 */ /* 0x000fe20008010806 */
[----:B------:R-:W2:Y:S01]  /*e850*/  MUFU.EX2 R29, R29 ;  /* 0x0000001d001d7308 */ /* 0x000ea20000000800 */
[----:B-1----:R-:W-:Y:S01]  /*e860*/  FADD.FTZ R10, R28, R10 ;  /* 0x0000000a1c0a7221 */ /* 0x002fe20000010000 */
[--C-:B------:R-:W-:Y:S01]  /*e870*/  FFMA.FTZ R79, R79, UR41, -R9.reuse ;  /* 0x000000294f4f7c23 */ /* 0x100fe20008010809 */
[--C-:B------:R-:W-:Y:S01]  /*e880*/  FFMA.FTZ R80, R80, UR41, -R6.reuse ;  /* 0x0000002950507c23 */ /* 0x100fe20008010806 */
[--C-:B------:R-:W-:Y:S01]  /*e890*/  FFMA.FTZ R82, R82, UR41, -R9.reuse ;  /* 0x0000002952527c23 */ /* 0x100fe20008010809 */
[--C-:B------:R-:W-:Y:S01]  /*e8a0*/  FFMA.FTZ R81, R81, UR41, -R6.reuse ;  /* 0x0000002951517c23 */ /* 0x100fe20008010806 */
[----:B------:R-:W-:Y:S01]  /*e8b0*/  FFMA.FTZ R83, R83, UR41, -R9 ;  /* 0x0000002953537c23 */ /* 0x000fe20008010809 */
[--C-:B------:R-:W-:Y:S01]  /*e8c0*/  FFMA.FTZ R84, R84, UR41, -R6.reuse ;  /* 0x0000002954547c23 */ /* 0x100fe20008010806 */
[----:B------:R-:W1:Y:S01]  /*e8d0*/  MUFU.EX2 R31, R31 ;  /* 0x0000001f001f7308 */ /* 0x000e620000000800 */
[----:B0-----:R-:W-:Y:S01]  /*e8e0*/  FADD.FTZ R11, R27, R11 ;  /* 0x0000000b1b0b7221 */ /* 0x001fe20000010000 */
[--C-:B------:R-:W-:Y:S01]  /*e8f0*/  FFMA.FTZ R86, R86, UR41, -R9.reuse ;  /* 0x0000002956567c23 */ /* 0x100fe20008010809 */
[----:B------:R-:W-:Y:S01]  /*e900*/  FFMA.FTZ R6, R85, UR41, -R6 ;  /* 0x0000002955067c23 */ /* 0x000fe20008010806 */
[----:B------:R-:W-:-:S04]  /*e910*/  FFMA.FTZ R9, R87, UR41, -R9 ;  /* 0x0000002957097c23 */ /* 0x000fc80008010809 */
        /* <DEDUP_REMOVED lines=116> */
.L_x_516:
[----:B------:R-:W2:Y:S04]  /*f060*/  LDL R62, [R1+0x2c] ;  /* 0x00002c00013e7983 */ /* 0x000ea80000100800 */
[----:B------:R-:W3:Y:S04]  /*f070*/  LDL R70, [R1+0x4c] ;  /* 0x00004c0001467983 */ /* 0x000ee80000100800 */
[----:B------:R-:W4:Y:S04]  /*f080*/  LDL R46, [R1+0x34] ;  /* 0x00003400012e7983 */ /* 0x000f280000100800 */
[----:B------:R-:W5:Y:S04]  /*f090*/  LDL R38, [R1+0x30] ;  /* 0x0000300001267983 */ /* 0x000f680000100800 */
[----:B------:R-:W5:Y:S01]  /*f0a0*/  LDL R54, [R1+0x50] ;  /* 0x0000500001367983 */ /* 0x000f620000100800 */
[----:B------:R-:W-:-:S02]  /*f0b0*/  IMAD R5, R5, 0x8, R2 ;  /* 0x0000000805057824 */ /* 0x000fc400078e0202 */
[----:B------:R-:W-:Y:S02]  /*f0c0*/  IMAD.U32 R30, RZ, RZ, UR39 ;  /* 0x00000027ff1e7e24 */ /* 0x000fe4000f8e00ff */
[----:B------:R-:W-:Y:S01]  /*f0d0*/  VIADD R5, R5, 0x2d860 ;  /* 0x0002d86005057836 */ /* 0x000fe20000000000 */
[----:B------:R-:W-:Y:S02]  /*f0e0*/  F2FP.F16.F32.PACK_AB R24, R25, R24 ;  /* 0x000000181918723e */ /* 0x000fe400000000ff */
[----:B------:R-:W-:Y:S02]  /*f0f0*/  F2FP.F16.F32.PACK_AB R25, R20, R26 ;  /* 0x0000001a1419723e */ /* 0x000fe400000000ff */
[----:B------:R-:W-:Y:S02]  /*f100*/  F2FP.F16.F32.PACK_AB R32, R33, R32 ;  /* 0x000000202120723e */ /* 0x000fe400000000ff */
[----:B------:R-:W-:Y:S02]  /*f110*/  PRMT R5, R30, 0x654, R5 ;  /* 0x000006541e057816 */ /* 0x000fe40000000005 */
[----:B------:R-:W-:-:S02]  /*f120*/  F2FP.F16.F32.PACK_AB R26, R29, R28 ;  /* 0x0000001c1d1a723e */ /* 0x000fc400000000ff */
[----:B------:R-:W-:Y:S01]  /*f130*/  F2FP.F16.F32.PACK_AB R27, R31, R27 ;  /* 0x0000001b1f1b723e */ /* 0x000fe200000000ff */
[----:B------:R0:W-:Y:S01]  /*f140*/  SYNCS.ARRIVE.TRANS64.RED.A1T0 RZ, [R5+URZ], RZ ;  /* 0x000000ff05ff79a7 */ /* 0x0001e2000810043f */
[----:B------:R-:W-:Y:S02]  /*f150*/  F2FP.F16.F32.PACK_AB R33, R15, R34 ;  /* 0x000000220f21723e */ /* 0x000fe400000000ff */
[----:B------:R-:W-:Y:S02]  /*f160*/  F2FP.F16.F32.PACK_AB R40, R41, R40 ;  /* 0x000000282928723e */ /* 0x000fe400000000ff */
[----:B------:R-:W-:Y:S02]  /*f170*/  F2FP.F16.F32.PACK_AB R34, R37, R36 ;  /* 0x000000242522723e */ /* 0x000fe400000000ff */
[----:B------:R-:W-:Y:S02]  /*f180*/  F2FP.F16.F32.PACK_AB R35, R39, R35 ;  /* 0x000000232723723e */ /* 0x000fe400000000ff */
[----:B------:R-:W-:-:S02]  /*f190*/  F2FP.F16.F32.PACK_AB R41, R14, R42 ;  /* 0x0000002a0e29723e */ /* 0x000fc400000000ff */
[----:B------:R-:W-:Y:S02]  /*f1a0*/  F2FP.F16.F32.PACK_AB R48, R49, R48 ;  /* 0x000000303130723e */ /* 0x000fe400000000ff */
        /* <DEDUP_REMOVED lines=21> */
[----:B------:R-:W-:Y:S01]  /*f300*/  ISETP.GT.AND P1, PT, R4, RZ, PT ;  /* 0x000000ff0400720c */ /* 0x000fe20003f24270 */
        /* <DEDUP_REMOVED lines=51> */
[----:B------:R-:W-:Y:S02]  /*f640*/  IMAD.MOV.U32 R6, RZ, RZ, R150 ;  /* 0x000000ffff067224 */ /* 0x000fe400078e0096 */
[----:B0-----:R-:W-:Y:S01]  /*f650*/  IMAD.MOV.U32 R5, RZ, RZ, R139 ;  /* 0x000000ffff057224 */ /* 0x001fe200078e008b */
[----:B--2---:R0:W-:Y:S04]  /*f660*/  STSM.16.M88.4 [R62+0x21800], R24 ;  /* 0x021800183e007844 */ /* 0x0041e80000000200 */
[----:B---3--:R0:W-:Y:S04]  /*f670*/  STSM.16.M88.4 [R70], R32 ;  /* 0x0000002046007844 */ /* 0x0081e80000000200 */
[----:B----4-:R0:W-:Y:S04]  /*f680*/  STSM.16.M88.4 [R46], R40 ;  /* 0x000000282e007844 */ /* 0x0101e80000000200 */
[----:B-----5:R0:W-:Y:S04]  /*f690*/  STSM.16.M88.4 [R38], R48 ;  /* 0x0000003026007844 */ /* 0x0201e80000000200 */
[----:B------:R0:W-:Y:S04]  /*f6a0*/  STSM.16.M88.4 [R62+0x27800], R56 ;  /* 0x027800383e007844 */ /* 0x0001e80000000200 */
[----:B------:R0:W-:Y:S04]  /*f6b0*/  STSM.16.M88.4 [R54], R64 ;  /* 0x0000004036007844 */ /* 0x0001e80000000200 */
[----:B------:R0:W-:Y:S04]  /*f6c0*/  STSM.16.M88.4 [R46+0x6000], R72 ;  /* 0x006000482e007844 */ /* 0x0001e80000000200 */
[----:B------:R0:W-:Y:S01]  /*f6d0*/  STSM.16.M88.4 [R38+0x6000], R80 ;  /* 0x0060005026007844 */ /* 0x0001e20000000200 */
[----:B------:R-:W-:Y:S01]  /*f6e0*/  @!PT LDS RZ, [RZ] ;  /* 0x00000000fffff984 */ /* 0x000fe20000000800 */
[----:B------:R-:W-:Y:S01]  /*f6f0*/  @!PT LDS RZ, [RZ] ;  /* 0x00000000fffff984 */ /* 0x000fe20000000800 */
[----:B------:R-:W-:Y:S01]  /*f700*/  @!PT LDS RZ, [RZ] ;  /* 0x00000000fffff984 */ /* 0x000fe20000000800 */
[----:B------:R-:W-:Y:S01]  /*f710*/  @!PT LDS RZ, [RZ] ;  /* 0x00000000fffff984 */ /* 0x000fe20000000800 */
[----:B------:R1:W-:Y:S06]  /*f720*/  MEMBAR.ALL.CTA ;  /* 0x0000000000007992 */ /* 0x0003ec0000008000 */
[----:B-1----:R-:W1:Y:S02]  /*f730*/  FENCE.VIEW.ASYNC.S ;  /* 0x00000000000073c6 */ /* 0x002e640000000000 */
[----:B-1----:R-:W-:Y:S01]  /*f740*/  NOP ;  /* 0x0000000000007918 */ /* 0x002fe20000000000 */
[----:B------:R-:W-:Y:S05]  /*f750*/  @P1 BRA `(.L_x_517) ;  /* 0xffffffd800dc1947 */ /* 0x000fea000383ffff */
.L_x_505:
[----:B------:R-:W-:Y:S05]  /*f760*/  WARPSYNC.ALL ;  /* 0x0000000000007948 */ /* 0x000fea0003800000 */
[----:B------:R-:W-:Y:S06]  /*f770*/  BAR.ARV 0x8, 0x200 ;  /* 0x0208000000007b1d */ /* 0x000fec0000002000 */
[----:B------:R-:W-:Y:S05]  /*f780*/  @!P0 BRA `(.L_x_518) ;  /* 0x0000000000048947 */ /* 0x000fea0003800000 */
[----:B------:R-:W-:Y:S01]  /*f790*/  BPT.TRAP 0x1 ;  /* 0x000000040000795c */ /* 0x000fe20000300000 */
.L_x_518:
[----:B------:R-:W-:Y:S01]  /*f7a0*/  IMAD R12, R139, 0x8, R2 ;  /* 0x000000088b0c7824 */ /* 0x000fe200078e0202 */
[----:B------:R-:W-:-:S04]  /*f7b0*/  SHF.L.U32 R7, R150, 0x1f, RZ ;  /* 0x0000001f96077819 */ /* 0x000fc800000006ff */
[----:B------:R1:W2:Y:S01]  /*f7c0*/  SYNCS.PHASECHK.TRANS64.TRYWAIT P1, [R12+URZ+0x2d850], R7 ;  /* 0x02d850070c0075a7 */ /* 0x0002a2000802017f */
[----:B------:R-:W-:Y:S05]  /*f7d0*/  @!P0 BRA `(.L_x_519) ;  /* 0x0000000000048947 */ /* 0x000fea0003800000 */
[----:B------:R-:W-:Y:S01]  /*f7e0*/  BPT.TRAP 0x1 ;  /* 0x000000040000795c */ /* 0x000fe20000300000 */
.L_x_519:
[----:B------:R-:W3:Y:S01]  /*f7f0*/  LDL.LU R4, [R1+0x40] ;  /* 0x0000400001047983 */ /* 0x000ee20000300800 */
[----:B------:R-:W-:Y:S01]  /*f800*/  IADD3 R2, R2, 0x400, RZ ;  /* 0x0000040002027810 */ /* 0x000fe20007ffe0ff */
[----:B------:R-:W-:-:S03]  /*f810*/  IMAD.MOV.U32 R5, RZ, RZ, 0x40000040 ;  /* 0x40000040ff057424 */ /* 0x000fc600078e00ff */
[----:B------:R-:W-:-:S04]  /*f820*/  SHF.R.U32.HI R2, RZ, 0x4, R2 ;  /* 0x00000004ff027819 */ /* 0x000fc80000011602 */
[----:B------:R-:W-:-:S04]  /*f830*/  LOP3.LUT R2, R2, 0x3fff, RZ, 0xc0, !PT ;  /* 0x00003fff02027812 */ /* 0x000fc800078ec0ff */
[----:B------:R-:W-:Y:S02]  /*f840*/  LOP3.LUT R2, R2, 0x2000000, RZ, 0xfc, !PT ;  /* 0x0200000002027812 */ /* 0x000fe400078efcff */
[----:B---3--:R-:W-:Y:S01]  /*f850*/  LOP3.LUT R4, R4, 0x10000, RZ, 0xfc, !PT ;  /* 0x0001000004047812 */ /* 0x008fe200078efcff */
[----:B--2---:R-:W-:Y:S06]  /*f860*/  @P1 BRA `(.L_x_520) ;  /* 0x0000000000081947 */ /* 0x004fec0003800000 */
[----:B------:R-:W2:Y:S02]  /*f870*/  SYNCS.PHASECHK.TRANS64.TRYWAIT P1, [R12+URZ+0x2d850], R7 ;  /* 0x02d850070c0075a7 */ /* 0x000ea4000802017f */
[----:B--2---:R-:W-:Y:S05]  /*f880*/  @!P1 BRA `(.L_x_521) ;  /* 0x0000009c002c9947 */ /* 0x004fea0003800000 */
.L_x_520:
[----:B------:R-:W-:Y:S01]  /*f890*/  IMAD R6, R139, 0x600, R2 ;  /* 0x000006008b067824 */ /* 0x000fe200078e0202 */
[----:B------:R-:W-:Y:S05]  /*f8a0*/  WARPSYNC.ALL ;  /* 0x0000000000007948 */ /* 0x000fea0003800000 */
[----:B-12---:R-:W-:Y:S01]  /*f8b0*/  IMAD.MOV.U32 R7, RZ, RZ, -0x7fffffe0 ;  /* 0x80000020ff077424 */ /* 0x006fe200078e00ff */
[C---:B------:R-:W-:Y:S01]  /*f8c0*/  R2UR UR4, R4.reuse ;  /* 0x00000000040472ca */ /* 0x040fe200000e0000 */
[----:B------:R-:W-:Y:S01]  /*f8d0*/  WARPGROUP.ARRIVE ;  /* 0x00000000000079c5 */ /* 0x000fe20000000000 */
[----:B------:R-:W-:Y:S01]  /*f8e0*/  R2UR UR5, R5 ;  /* 0x00000000050572ca */ /* 0x000fe200000e0000 */
[----:B------:R-:W-:Y:S01]  /*f8f0*/  VIADD R8, R4, 0x2 ;  /* 0x0000000204087836 */ /* 0x000fe20000000000 */
[C---:B------:R-:W-:Y:S01]  /*f900*/  R2UR UR6, R6.reuse ;  /* 0x00000000060672ca */ /* 0x040fe200000e0000 */
[----:B------:R-:W-:Y:S01]  /*f910*/  VIADD R10, R6, 0x40 ;  /* 0x00000040060a7836 */ /* 0x000fe20000000000 */
[----:B------:R-:W-:Y:S01]  /*f920*/  R2UR UR7, R7 ;  /* 0x00000000070772ca */ /* 0x000fe200000e0000 */
[----:B------:R-:W-:Y:S01]  /*f930*/  IMAD.MOV.U32 R11, RZ, RZ, -0x7fffffe0 ;  /* 0x80000020ff0b7424 */ /* 0x000fe200078e00ff */
[----:B------:R-:W-:Y:S01]  /*f940*/  MOV R9, 0x40000040 ;  /* 0x4000004000097802 */ /* 0x000fe20000000f00 */
[----:B------:R-:W-:Y:S01]  /*f950*/  IMAD.MOV.U32 R5, RZ, RZ, 0x40000040 ;  /* 0x40000040ff057424 */ /* 0x000fe200078e00ff */
[----:B------:R-:W-:Y:S01]  /*f960*/  MOV R7, 0x80000020 ;  /* 0x8000002000077802 */ /* 0x000fe20000000f00 */
[----:B------:R-:W1:Y:S01]  /*f970*/  SHFL.BFLY PT, R2, R21, 0x2, 0x1f ;  /* 0x0c401f0015027f89 */ /* 0x000e6200000e0000 */
[----:B------:R-:W-:Y:S01]  /*f980*/  IMAD.MOV.U32 R39, RZ, RZ, RZ ;  /* 0x000000ffff277224 */ /* 0x000fe200078e00ff */
[----:B0-----:R-:W-:Y:S01]  /*f990*/  MOV R40, 0xff800000 ;  /* 0xff80000000287802 */ /* 0x001fe20000000f00 */
[----:B------:R-:W-:-:S05]  /*f9a0*/  IMAD.MOV.U32 R41, RZ, RZ, -0x800000 ;  /* 0xff800000ff297424 */ /* 0x000fca00078e00ff */
[----:B------:R-:W-:Y:S01]  /*f9b0*/  HGMMA.64x96x16.F32 R88, gdesc[UR4].tnspB, R88, gsb0 ;  /* 0x41600000045879f0 */ /* 0x000fe20008000858 */
[----:B------:R-:W-:Y:S01]  /*f9c0*/  R2UR UR4, R8 ;  /* 0x00000000080472ca */ /* 0x000fe200000e0000 */
[----:B------:R-:W-:Y:S01]  /*f9d0*/  VIADD R8, R4, 0x4 ;  /* 0x0000000404087836 */ /* 0x000fe20000000000 */
[----:B------:R-:W-:Y:S01]  /*f9e0*/  R2UR UR5, R9 ;  /* 0x00000000090572ca */ /* 0x000fe200000e0000 */
[----:B------:R-:W-:Y:S01]  /*f9f0*/  IMAD.MOV.U32 R9, RZ, RZ, 0x40000040 ;  /* 0x40000040ff097424 */ /* 0x000fe200078e00ff */
[----:B------:R-:W-:Y:S01]  /*fa00*/  R2UR UR6, R10 ;  /* 0x000000000a0672ca */ /* 0x000fe200000e0000 */
[----:B------:R-:W-:Y:S01]  /*fa10*/  VIADD R10, R6, 0x80 ;  /* 0x00000080060a7836 */ /* 0x000fe20000000000 */
[----:B------:R-:W-:Y:S02]  /*fa20*/  R2UR UR7, R11 ;  /* 0x000000000b0772ca */ /* 0x000fe400000e0000 */
[----:B------:R-:W-:Y:S01]  /*fa30*/  MOV R11, 0x80000020 ;  /* 0x80000020000b7802 */ /* 0x000fe20000000f00 */
[----:B------:R-:W-:-:S02]  /*fa40*/  WARPGROUP.DEPBAR.LE gsb0, 0x0 ;  /* 0x00008000000079c5 */ /* 0x000fc40000010000 */
[----:B------:R-:W-:-:S08]  /*fa50*/  WARPGROUP.ARRIVE ;  /* 0x00000000000079c5 */ /* 0x000fd00000000000 */
[----:B------:R-:W-:Y:S01]  /*fa60*/  HGMMA.64x96x16.F32 R88, gdesc[UR4].tnspB, R88, gsb0 ;  /* 0x41600000045879f0 */ /* 0x000fe20008000858 */
[----:B------:R-:W-:Y:S01]  /*fa70*/  R2UR UR4, R8 ;  /* 0x00000000080472ca */ /* 0x000fe200000e0000 */
[----:B------:R-:W-:Y:S01]  /*fa80*/  VIADD R8, R4, 0x6 ;  /* 0x0000000604087836 */ /* 0x000fe20000000000 */
[----:B------:R-:W-:Y:S01]  /*fa90*/  R2UR UR5, R9 ;  /* 0x00000000090572ca */ /* 0x000fe200000e0000 */
[----:B------:R-:W-:Y:S01]  /*faa0*/  IMAD.MOV.U32 R9, RZ, RZ, 0x40000040 ;  /* 0x40000040ff097424 */ /* 0x000fe200078e00ff */
[----:B------:R-:W-:Y:S01]  /*fab0*/  R2UR UR6, R10 ;  /* 0x000000000a0672ca */ /* 0x000fe200000e0000 */
[----:B------:R-:W-:Y:S01]  /*fac0*/  VIADD R10, R6, 0xc0 ;  /* 0x000000c0060a7836 */ /* 0x000fe20000000000 */
[----:B------:R-:W-:Y:S01]  /*fad0*/  R2UR UR7, R11 ;  /* 0x000000000b0772ca */ /* 0x000fe200000e0000 */
[----:B------:R-:W-:Y:S01]  /*fae0*/  IMAD.MOV.U32 R11, RZ, RZ, -0x7fffffe0 ;  /* 0x80000020ff0b7424 */ /* 0x000fe200078e00ff */
[----:B------:R-:W-:Y:S02]  /*faf0*/  WARPGROUP.DEPBAR.LE gsb0, 0x0 ;  /* 0x00008000000079c5 */ /* 0x000fe40000010000 */
[----:B------:R-:W-:-:S09]  /*fb00*/  WARPGROUP.ARRIVE ;  /* 0x00000000000079c5 */ /* 0x000fd20000000000 */
[----:B------:R-:W-:Y:S01]  /*fb10*/  HGMMA.64x96x16.F32 R88, gdesc[UR4].tnspB, R88, gsb0 ;  /* 0x41600000045879f0 */ /* 0x000fe20008000858 */
[----:B------:R-:W-:Y:S02]  /*fb20*/  R2UR UR4, R8 ;  /* 0x00000000080472ca */ /* 0x000fe400000e0000 */
[----:B------:R-:W-:Y:S01]  /*fb30*/  R2UR UR5, R9 ;  /* 0x00000000090572ca */ /* 0x000fe200000e0000 */
[----:B------:R-:W-:Y:S01]  /*fb40*/  IMAD.MOV.U32 R9, RZ, RZ, 0x40000040 ;  /* 0x40000040ff097424 */ /* 0x000fe200078e00ff */
[----:B------:R-:W-:Y:S01]  /*fb50*/  R2UR UR6, R10 ;  /* 0x000000000a0672ca */ /* 0x000fe200000e0000 */
[----:B------:R-:W-:Y:S01]  /*fb60*/  VIADD R10, R6, 0x100 ;  /* 0x00000100060a7836 */ /* 0x000fe20000000000 */
[----:B------:R-:W-:Y:S01]  /*fb70*/  R2UR UR7, R11 ;  /* 0x000000000b0772ca */ /* 0x000fe200000e0000 */
[----:B------:R-:W-:Y:S01]  /*fb80*/  IMAD.MOV.U32 R11, RZ, RZ, -0x7fffffe0 ;  /* 0x80000020ff0b7424 */ /* 0x000fe200078e00ff */
[----:B------:R-:W-:Y:S01]  /*fb90*/  IADD3 R8, R4, 0x600, RZ ;  /* 0x0000060004087810 */ /* 0x000fe20007ffe0ff */
[----:B------:R-:W-:-:S02]  /*fba0*/  WARPGROUP.DEPBAR.LE gsb0, 0x0 ;  /* 0x00008000000079c5 */ /* 0x000fc40000010000 */
[----:B------:R-:W-:-:S08]  /*fbb0*/  WARPGROUP.ARRIVE ;  /* 0x00000000000079c5 */ /* 0x000fd00000000000 */
[----:B------:R-:W-:Y:S01]  /*fbc0*/  HGMMA.64x96x16.F32 R88, gdesc[UR4].tnspB, R88, gsb0 ;  /* 0x41600000045879f0 */ /* 0x000fe20008000858 */
[----:B------:R-:W-:Y:S01]  /*fbd0*/  R2UR UR4, R8 ;  /* 0x00000000080472ca */ /* 0x000fe200000e0000 */
[----:B------:R-:W-:Y:S01]  /*fbe0*/  VIADD R8, R4, 0x602 ;  /* 0x0000060204087836 */ /* 0x000fe20000000000 */
[----:B------:R-:W-:Y:S01]  /*fbf0*/  R2UR UR5, R9 ;  /* 0x00000000090572ca */ /* 0x000fe200000e0000 */
[----:B------:R-:W-:Y:S01]  /*fc00*/  IMAD.MOV.U32 R9, RZ, RZ, 0x40000040 ;  /* 0x40000040ff097424 */ /* 0x000fe200078e00ff */
[----:B------:R-:W-:Y:S02]  /*fc10*/  R2UR UR6, R10 ;  /* 0x000000000a0672ca */ /* 0x000fe400000e0000 */
[----:B------:R-:W-:Y:S01]  /*fc20*/  R2UR UR7, R11 ;  /* 0x000000000b0772ca */ /* 0x000fe200000e0000 */
[----:B------:R-:W-:Y:S01]  /*fc30*/  IMAD.MOV.U32 R11, RZ, RZ, -0x7fffffe0 ;  /* 0x80000020ff0b7424 */ /* 0x000fe200078e00ff */
[----:B------:R-:W-:Y:S01]  /*fc40*/  IADD3 R10, R6, 0x140, RZ ;  /* 0x00000140060a7810 */ /* 0x000fe20007ffe0ff */
[----:B------:R-:W-:-:S02]  /*fc50*/  WARPGROUP.DEPBAR.LE gsb0, 0x0 ;  /* 0x00008000000079c5 */ /* 0x000fc40000010000 */
[----:B------:R-:W-:-:S08]  /*fc60*/  WARPGROUP.ARRIVE ;  /* 0x00000000000079c5 */ /* 0x000fd00000000000 */
[----:B------:R-:W-:Y:S01]  /*fc70*/  HGMMA.64x96x16.F32 R88, gdesc[UR4].tnspB, R88, gsb0 ;  /* 0x41600000045879f0 */ /* 0x000fe20008000858 */
[----:B------:R-:W-:Y:S01]  /*fc80*/  R2UR UR4, R8 ;  /* 0x00000000080472ca */ /* 0x000fe200000e0000 */
[C---:B------:R-:W-:Y:S01]  /*fc90*/  VIADD R8, R4.reuse, 0x604 ;  /* 0x0000060404087836 */ /* 0x040fe20000000000 */
[----:B------:R-:W-:Y:S01]  /*fca0*/  R2UR UR5, R9 ;  /* 0x00000000090572ca */ /* 0x000fe200000e0000 */
[----:B------:R-:W-:Y:S01]  /*fcb0*/  VIADD R4, R4, 0x606 ;  /* 0x0000060604047836 */ /* 0x000fe20000000000 */
[----:B------:R-:W-:Y:S01]  /*fcc0*/  R2UR UR6, R10 ;  /* 0x000000000a0672ca */ /* 0x000fe200000e0000 */
[C---:B------:R-:W-:Y:S01]  /*fcd0*/  VIADD R10, R6.reuse, 0x180 ;  /* 0x00000180060a7836 */ /* 0x040fe20000000000 */
[----:B------:R-:W-:Y:S01]  /*fce0*/  R2UR UR7, R11 ;  /* 0x000000000b0772ca */ /* 0x000fe200000e0000 */
[----:B------:R-:W-:Y:S01]  /*fcf0*/  IMAD.MOV.U32 R11, RZ, RZ, -0x7fffffe0 ;  /* 0x80000020ff0b7424 */ /* 0x000fe200078e00ff */
[----:B------:R-:W-:Y:S01]  /*fd00*/  MOV R9, 0x40000040 ;  /* 0x4000004000097802 */ /* 0x000fe20000000f00 */
[----:B------:R-:W-:Y:S01]  /*fd10*/  VIADD R6, R6, 0x1c0 ;  /* 0x000001c006067836 */ /* 0x000fe20000000000 */
[----:B------:R-:W-:-:S02]  /*fd20*/  WARPGROUP.DEPBAR.LE gsb0, 0x0 ;  /* 0x00008000000079c5 */ /* 0x000fc40000010000 */
[----:B------:R-:W-:-:S07]  /*fd30*/  WARPGROUP.ARRIVE ;  /* 0x00000000000079c5 */ /* 0x000fce0000000000 */
[----:B------:R-:W-:Y:S01]  /*fd40*/  HGMMA.64x96x16.F32 R88, gdesc[UR4].tnspB, R88, gsb0 ;  /* 0x41600000045879f0 */ /* 0x000fe20008000858 */
[----:B------:R-:W-:Y:S02]  /*fd50*/  R2UR UR4, R8 ;  /* 0x00000000080472ca */ /* 0x000fe400000e0000 */
[----:B------:R-:W-:Y:S02]  /*fd60*/  R2UR UR5, R9 ;  /* 0x00000000090572ca */ /* 0x000fe400000e0000 */
[----:B------:R-:W-:Y:S02]  /*fd70*/  R2UR UR6, R10 ;  /* 0x000000000a0672ca */ /* 0x000fe400000e0000 */
[----:B------:R-:W-:Y:S01]  /*fd80*/  R2UR UR7, R11 ;  /* 0x000000000b0772ca */ /* 0x000fe200000e0000 */
[----:B------:R-:W-:Y:S01]  /*fd90*/  IMAD.U32 R11, RZ, RZ, UR41 ;  /* 0x00000029ff0b7e24 */ /* 0x000fe2000f8e00ff */
[----:B------:R-:W-:Y:S02]  /*fda0*/  WARPGROUP.DEPBAR.LE gsb0, 0x0 ;  /* 0x00008000000079c5 */ /* 0x000fe40000010000 */
[----:B------:R-:W-:-:S09]  /*fdb0*/  WARPGROUP.ARRIVE ;  /* 0x00000000000079c5 */ /* 0x000fd20000000000 */
[----:B------:R-:W-:Y:S01]  /*fdc0*/  HGMMA.64x96x16.F32 R88, gdesc[UR4].tnspB, R88, gsb0 ;  /* 0x41600000045879f0 */ /* 0x000fe20008000858 */
[----:B------:R-:W-:Y:S01]  /*fdd0*/  R2UR UR4, R4 ;  /* 0x00000000040472ca */ /* 0x000fe200000e0000 */
[----:B-1----:R-:W-:Y:S01]  /*fde0*/  FADD.FTZ R4, R2, R21 ;  /* 0x0000001502047221 */ /* 0x002fe20000010000 */
[----:B------:R-:W-:Y:S02]  /*fdf0*/  R2UR UR5, R5 ;  /* 0x00000000050572ca */ /* 0x000fe400000e0000 */
[----:B------:R-:W-:Y:S01]  /*fe00*/  R2UR UR6, R6 ;  /* 0x00000000060672ca */ /* 0x000fe200000e0000 */
[----:B------:R-:W0:Y:S01]  /*fe10*/  SHFL.BFLY PT, R5, R142, 0x2, 0x1f ;  /* 0x0c401f008e057f89 */ /* 0x000e2200000e0000 */
[----:B------:R-:W-:-:S03]  /*fe20*/  R2UR UR7, R7 ;  /* 0x00000000070772ca */ /* 0x000fc600000e0000 */
[----:B------:R-:W1:Y:S01]  /*fe30*/  SHFL.BFLY PT, R7, R4, 0x1, 0x1f ;  /* 0x0c201f0004077f89 */ /* 0x000e6200000e0000 */
[----:B0-----:R-:W-:Y:S01]  /*fe40*/  FADD.FTZ R5, R5, R142 ;  /* 0x0000008e05057221 */ /* 0x001fe20000010000 */
[----:B-1----:R-:W-:-:S04]  /*fe50*/  FADD.FTZ R9, R4, R7 ;  /* 0x0000000704097221 */ /* 0x002fc80000010000 */
[----:B------:R-:W0:Y:S01]  /*fe60*/  SHFL.BFLY PT, R2, R5, 0x1, 0x1f ;  /* 0x0c201f0005027f89 */ /* 0x000e2200000e0000 */
[----:B------:R-:W-:-:S13]  /*fe70*/  FSETP.NE.FTZ.AND P2, PT, R9, RZ, PT ;  /* 0x000000ff0900720b */ /* 0x000fda0003f55000 */
[----:B------:R-:W1:Y:S01]  /*fe80*/  @P2 MUFU.LG2 R7, R9 ;  /* 0x0000000900072308 */ /* 0x000e620000000c00 */
[----:B------:R-:W-:Y:S01]  /*fe90*/  @P2 FMUL.FTZ R11, R11, 0.69314718246459960938 ;  /* 0x3f3172180b0b2820 */ /* 0x000fe20000410000 */
[----:B0-----:R-:W-:Y:S01]  /*fea0*/  FADD.FTZ R8, R5, R2 ;  /* 0x0000000205087221 */ /* 0x001fe20000010000 */
[----:B------:R-:W-:Y:S02]  /*feb0*/  IMAD.MOV.U32 R2, RZ, RZ, RZ ;  /* 0x000000ffff027224 */ /* 0x000fe400078e00ff */
[----:B------:R-:W-:Y:S02]  /*fec0*/  IMAD.U32 R5, RZ, RZ, UR41 ;  /* 0x00000029ff057e24 */ /* 0x000fe4000f8e00ff */
[----:B------:R-:W-:Y:S02]  /*fed0*/  FSETP.NE.FTZ.AND P1, PT, R8, RZ, PT ;  /* 0x000000ff0800720b */ /* 0x000fe40003f35000 */
[----:B------:R-:W-:Y:S01]  /*fee0*/  @P2 MUFU.RCP R2, R9 ;  /* 0x0000000900022308 */ /* 0x000fe20000001000 */
[----:B-1----:R-:W-:-:S04]  /*fef0*/  @P2 FMUL.FTZ R4, R7, 0.69314718246459960938 ;  /* 0x3f31721807042820 */ /* 0x002fc80000410000 */
[----:B------:R-:W-:-:S06]  /*ff00*/  @P2 FFMA.FTZ R41, R11, R3, R4 ;  /* 0x000000030b292223 */ /* 0x000fcc0000010004 */
[----:B------:R-:W0:Y:S01]  /*ff10*/  @P1 MUFU.LG2 R6, R8 ;  /* 0x0000000800061308 */ /* 0x000e220000000c00 */
[----:B------:R-:W-:-:S07]  /*ff20*/  @P1 FMUL.FTZ R5, R5, 0.69314718246459960938 ;  /* 0x3f31721805051820 */ /* 0x000fce0000410000 */
[----:B------:R1:W2:Y:S01]  /*ff30*/  @P1 MUFU.RCP R39, R8 ;  /* 0x0000000800271308 */ /* 0x0002a20000001000 */
[----:B0-----:R-:W-:-:S04]  /*ff40*/  @P1 FMUL.FTZ R6, R6, 0.69314718246459960938 ;  /* 0x3f31721806061820 */ /* 0x001fc80000410000 */
[----:B------:R-:W-:Y:S01]  /*ff50*/  @P1 FFMA.FTZ R40, R5, R0, R6 ;  /* 0x0000000005281223 */ /* 0x000fe20000010006 */
[----:B------:R-:W-:Y:S02]  /*ff60*/  WARPGROUP.DEPBAR.LE gsb0, 0x0 ;  /* 0x00008000000079c5 */ /* 0x000fe40000010000 */
[----:B------:R-:W-:-:S06]  /*ff70*/  WARPGROUP.ARRIVE ;  /* 0x00000000000079c5 */ /* 0x000fcc0000000000 */
[----:B------:R-:W-:Y:S03]  /*ff80*/  HGMMA.64x96x16.F32 R88, gdesc[UR4].tnspB, R88, gsb0 ;  /* 0x41600000045879f0 */ /* 0x000fe60008000858 */
[----:B------:R-:W-:Y:S02]  /*ff90*/  WARPGROUP.DEPBAR.LE gsb0, 0x0 ;  /* 0x00008000000079c5 */ /* 0x000fe40000010000 */
[----:B-12---:R-:W-:Y:S05]  /*ffa0*/  @!P0 BRA `(.L_x_522) ;  /* 0x0000000000048947 */ /* 0x006fea0003800000 */
[----:B------:R-:W-:Y:S01]  /*ffb0*/  BPT.TRAP 0x1 ;  /* 0x000000040000795c */ /* 0x000fe20000300000 */
.L_x_522:
[----:B------:R-:W-:Y:S02]  /*ffc0*/  VIADD R12, R12, 0x2d860 ;  /* 0x0002d8600c0c7836 */ /* 0x000fe40000000000 */
[-C--:B------:R-:W-:Y:S01]  /*ffd0*/  FMUL.FTZ R7, R88, R39.reuse ;  /* 0x0000002758077220 */ /* 0x080fe20000410000 */
[----:B------:R-:W-:Y:S02]  /*ffe0*/  IMAD.U32 R3, RZ, RZ, UR39 ;  /* 0x00000027ff037e24 */ /* 0x000fe4000f8e00ff */
[-C--:B------:R-:W-:Y:S01]  /*fff0*/  FMUL.FTZ R50, R89, R39.reuse ;  /* 0x0000002759327220 */ /* 0x080fe20000410000 */
[----:B------:R-:W-:Y:S02]  /*10000*/  VIADD R139, R139, 0x1 ;  /* 0x000000018b8b7836 */ /* 0x000fe40000000000 */
[-C--:B------:R-:W-:Y:S01]  /*10010*/  FMUL.FTZ R6, R92, R39.reuse ;  /* 0x000000275c067220 */ /* 0x080fe20000410000 */
[-C--:B------:R-:W-:Y:S01]  /*10020*/  FMUL.FTZ R51, R93, R39.reuse ;  /* 0x000000275d337220 */ /* 0x080fe20000410000 */
[----:B------:R-:W-:Y:S01]  /*10030*/  PRMT R12, R3, 0x654, R12 ;  /* 0x00000654030c7816 */ /* 0x000fe2000000000c */
[-C--:B------:R-:W-:Y:S01]  /*10040*/  FMUL.FTZ R37, R96, R39.reuse ;  /* 0x0000002760257220 */ /* 0x080fe20000410000 */
[----:B------:R-:W-:Y:S01]  /*10050*/  ISETP.NE.AND P0, PT, R139, 0x2, PT ;  /* 0x000000028b00780c */ /* 0x000fe20003f05270 */
[-C--:B------:R-:W-:Y:S01]  /*10060*/  FMUL.FTZ R48, R97, R39.reuse ;  /* 0x0000002761307220 */ /* 0x080fe20000410000 */
[----:B------:R0:W-:Y:S01]  /*10070*/  SYNCS.ARRIVE.TRANS64.RED.A1T0 RZ, [R12+URZ], RZ ;  /* 0x000000ff0cff79a7 */ /* 0x0001e2000810043f */
[-C--:B------:R-:W-:Y:S01]  /*10080*/  FMUL.FTZ R36, R100, R39.reuse ;  /* 0x0000002764247220 */ /* 0x080fe20000410000 */
[----:B------:R-:W-:Y:S01]  /*10090*/  SEL R5, RZ, 0x1, P0 ;  /* 0x00000001ff057807 */ /* 0x000fe20000000000 */
        /* <DEDUP_REMOVED lines=42> */
[----:B------:R-:W-:Y:S01]  /*10340*/  LOP3.LUT R150, R150, R5, RZ, 0x3c, !PT ;  /* 0x0000000596967212 */ /* 0x000fe200078e3cff */
[----:B------:R-:W-:Y:S01]  /*10350*/  UIADD3 UR37, UR37, 0x1, URZ ;  /* 0x0000000125257890 */ /* 0x000fe2000fffe03f */
[----:B0-----:R-:W-:-:S11]  /*10360*/  SEL R139, R139, RZ, P0 ;  /* 0x000000ff8b8b7207 */ /* 0x001fd60000000000 */
.L_x_463:
[----:B------:R-:W-:Y:S05]  /*10370*/  WARPSYNC.ALL ;  /* 0x0000000000007948 */ /* 0x000fea0003800000 */
[----:B------:R-:W0:Y:S08]  /*10380*/  S2UR UR39, SR_CgaCtaId ;  /* 0x00000000002779c3 */ /* 0x000e300000008800 */
[----:B------:R-:W-:Y:S06]  /*10390*/  BAR.SYNC.DEFER_BLOCKING 0x5, 0x200 ;  /* 0x0148000000007b1d */ /* 0x000fec0000010000 */
[----:B------:R-:W-:Y:S01]  /*103a0*/  UMOV UR4, 0x400 ;  /* 0x0000040000047882 */ /* 0x000fe20000000000 */
[----:B------:R-:W-:Y:S01]  /*103b0*/  BSSY B0, `(.L_x_523) ;  /* 0x00001d1000007945 */ /* 0x000fe20003800000 */
[----:B0-----:R-:W-:-:S06]  /*103c0*/  ULEA UR4, UR39, UR4, 0x18 ;  /* 0x0000000427047291 */ /* 0x001fcc000f8ec03f */
[----:B------:R-:W-:-:S05]  /*103d0*/  MOV R2, UR4 ;  /* 0x0000000400027c02 */ /* 0x000fca0008000f00 */
[----:B------:R0:W1:Y:S01]  /*103e0*/  LDS.128 R32, [R2+0x2d8d0] ;  /* 0x02d8d00002207984 */ /* 0x0000620000000c00 */
[----:B------:R-:W-:Y:S06]  /*103f0*/  BAR.ARV 0x4, 0x200 ;  /* 0x0108000000007b1d */ /* 0x000fec0000002000 */
[----:B------:R-:W-:Y:S05]  /*10400*/  @P1 BRA `(.L_x_524) ;  /* 0x0000001000801947 */ /* 0x000fea0003800000 */
[----:B------:R-:W2:Y:S04]  /*10410*/  LDL R4, [R1+0x90] ;  /* 0x0000900001047983 */ /* 0x000ea80000100800 */
[----:B------:R-:W3:Y:S04]  /*10420*/  LDL.LU R82, [R1+0x58] ;  /* 0x0000580001527983 */ /* 0x000ee80000300800 */
[----:B------:R-:W4:Y:S01]  /*10430*/  LDL.LU R80, [R1+0x5c] ;  /* 0x00005c0001507983 */ /* 0x000f220000300800 */
[----:B------:R-:W0:Y:S01]  /*10440*/  S2R R5, SR_SWINHI ;  /* 0x0000000000057919 */ /* 0x000e220000002f00 */
[----:B------:R-:W-:Y:S05]  /*10450*/  WARPSYNC.ALL ;  /* 0x0000000000007948 */ /* 0x000fea0003800000 */
[----:B------:R-:W-:Y:S01]  /*10460*/  F2FP.F16.F32.PACK_AB R6, R51, R6 ;  /* 0x000000063306723e */ /* 0x000fe200000000ff */
[----:B------:R-:W-:Y:S01]  /*10470*/  ULDC.64 UR4, c[0x0][0xc00] ;  /* 0x0003000000047ab9 */ /* 0x000fe20000000a00 */
[----:B------:R-:W-:Y:S01]  /*10480*/  F2FP.F16.F32.PACK_AB R26, R47, R26 ;  /* 0x0000001a2f1a723e */ /* 0x000fe200000000ff */
[----:B------:R-:W4:Y:S01]  /*10490*/  LDL R78, [R1+0x54] ;  /* 0x00005400014e7983 */ /* 0x000f220000100800 */
[----:B------:R-:W-:-:S02]  /*104a0*/  MOV R20, R2 ;  /* 0x0000000200147202 */ /* 0x000fc40000000f00 */
[----:B0-----:R-:W-:Y:S01]  /*104b0*/  MOV R21, R5 ;  /* 0x0000000500157202 */ /* 0x001fe20000000f00 */
[----:B------:R-:W-:Y:S02]  /*104c0*/  BAR.SYNC.DEFER_BLOCKING 0x1, 0x180 ;  /* 0x0046000000007b1d */ /* 0x000fe40000010000 */
[----:B--2---:R-:W-:-:S03]  /*104d0*/  IMAD.WIDE R4, R4, 0x2, R20 ;  /* 0x0000000204047825 */ /* 0x004fc600078e0214 */
[----:B------:R-:W-:-:S04]  /*104e0*/  IADD3 R75, P4, R4, 0x20, RZ ;  /* 0x00000020044b7810 */ /* 0x000fc80007f9e0ff */
[----:B------:R-:W-:Y:S02]  /*104f0*/  LOP3.LUT R8, R75, 0x180, RZ, 0xc0, !PT ;  /* 0x000001804b087812 */ /* 0x000fe400078ec0ff */
[----:B------:R-:W-:Y:S02]  /*10500*/  IADD3 R77, P3, R4, 0x3000, RZ ;  /* 0x00003000044d7810 */ /* 0x000fe40007f7e0ff */
[----:B------:R-:W-:Y:S02]  /*10510*/  SHF.R.U64 R8, R8, 0x3, RZ ;  /* 0x0000000308087819 */ /* 0x000fe400000012ff */
[C---:B------:R-:W-:Y:S02]  /*10520*/  IADD3 R79, P2, R4.reuse, 0x3020, RZ ;  /* 0x00003020044f7810 */ /* 0x040fe40007f5e0ff */
[C---:B------:R-:W-:Y:S02]  /*10530*/  IADD3 R81, P1, R4.reuse, 0x6000, RZ ;  /* 0x0000600004517810 */ /* 0x040fe40007f3e0ff */
[----:B------:R-:W-:-:S02]  /*10540*/  LOP3.LUT R9, R4, 0x180, RZ, 0xc0, !PT ;  /* 0x0000018004097812 */ /* 0x000fc400078ec0ff */
[----:B------:R-:W-:Y:S02]  /*10550*/  LOP3.LUT R12, R8, R75, RZ, 0x3c, !PT ;  /* 0x0000004b080c7212 */ /* 0x000fe400078e3cff */
[----:B------:R-:W-:Y:S02]  /*10560*/  LOP3.LUT R8, R77, 0x180, RZ, 0xc0, !PT ;  /* 0x000001804d087812 */ /* 0x000fe400078ec0ff */
[----:B------:R-:W-:Y:S02]  /*10570*/  LOP3.LUT R10, R79, 0x180, RZ, 0xc0, !PT ;  /* 0x000001804f0a7812 */ /* 0x000fe400078ec0ff */
[----:B-1----:R-:W-:Y:S02]  /*10580*/  LOP3.LUT R32, R81, 0x180, RZ, 0xc0, !PT ;  /* 0x0000018051207812 */ /* 0x002fe400078ec0ff */
[----:B------:R-:W-:Y:S02]  /*10590*/  SHF.R.U64 R9, R9, 0x3, RZ ;  /* 0x0000000309097819 */ /* 0x000fe400000012ff */
[----:B------:R-:W-:-:S02]  /*105a0*/  SHF.R.U64 R8, R8, 0x3, RZ ;  /* 0x0000000308087819 */ /* 0x000fc400000012ff */
[----:B------:R-:W-:Y:S02]  /*105b0*/  IADD3 R76, P0, R4, 0x6020, RZ ;  /* 0x00006020044c7810 */ /* 0x000fe40007f1e0ff */
[----:B------:R-:W-:Y:S02]  /*105c0*/  SHF.R.U64 R10, R10, 0x3, RZ ;  /* 0x000000030a0a7819 */ /* 0x000fe400000012ff */
[----:B------:R-:W-:Y:S02]  /*105d0*/  SHF.R.U64 R32, R32, 0x3, RZ ;  /* 0x0000000320207819 */ /* 0x000fe400000012ff */
[----:B------:R-:W-:Y:S01]  /*105e0*/  LOP3.LUT R4, R9, R4, RZ, 0x3c, !PT ;  /* 0x0000000409047212 */ /* 0x000fe200078e3cff */
[--C-:B------:R-:W-:Y:S01]  /*105f0*/  IMAD.X R13, RZ, RZ, R5.reuse, P4 ;  /* 0x000000ffff0d7224 */ /* 0x100fe200020e0605 */
[----:B------:R-:W-:Y:S01]  /*10600*/  LOP3.LUT R14, R8, R77, RZ, 0x3c, !PT ;  /* 0x0000004d080e7212 */ /* 0x000fe200078e3cff */
[--C-:B------:R-:W-:Y:S01]  /*10610*/  IMAD.X R15, RZ, RZ, R5.reuse, P3 ;  /* 0x000000ffff0f7224 */ /* 0x100fe200018e0605 */
[----:B------:R-:W-:Y:S01]  /*10620*/  LOP3.LUT R24, R10, R79, RZ, 0x3c, !PT ;  /* 0x0000004f0a187212 */ /* 0x000fe200078e3cff */
[----:B------:R-:W-:Y:S01]  /*10630*/  IMAD.X R25, RZ, RZ, R5, P2 ;  /* 0x000000ffff197224 */ /* 0x000fe200010e0605 */
[----:B------:R-:W-:-:S02]  /*10640*/  LOP3.LUT R8, R32, R81, RZ, 0x3c, !PT ;  /* 0x0000005120087212 */ /* 0x000fc400078e3cff */
[----:B------:R-:W-:Y:S02]  /*10650*/  LOP3.LUT R75, R76, 0x180, RZ, 0xc0, !PT ;  /* 0x000001804c4b7812 */ /* 0x000fe400078ec0ff */
[----:B------:R-:W-:Y:S01]  /*10660*/  MOV R32, R4 ;  /* 0x0000000400207202 */ /* 0x000fe20000000f00 */
[----:B------:R-:W-:Y:S01]  /*10670*/  IMAD.X R9, RZ, RZ, R5, P1 ;  /* 0x000000ffff097224 */ /* 0x000fe200008e0605 */
[----:B------:R-:W-:Y:S02]  /*10680*/  F2FP.F16.F32.PACK_AB R4, R50, R7 ;  /* 0x000000073204723e */ /* 0x000fe400000000ff */
[----:B------:R-:W-:Y:S02]  /*10690*/  IADD3.X R11, RZ, R5, RZ, P0, !PT ;  /* 0x00000005ff0b7210 */ /* 0x000fe400007fe4ff */
[----:B------:R-:W-:Y:S02]  /*106a0*/  F2FP.F16.F32.PACK_AB R7, R66, R63 ;  /* 0x0000003f4207723e */ /* 0x000fe400000000ff */
[----:B------:R-:W-:-:S02]  /*106b0*/  F2FP.F16.F32.PACK_AB R5, R73, R64 ;  /* 0x000000404905723e */ /* 0x000fc400000000ff */
[----:B------:R-:W-:Y:S02]  /*106c0*/  MOV R63, R12 ;  /* 0x0000000c003f7202 */ /* 0x000fe40000000f00 */
[----:B------:R-:W-:Y:S02]  /*106d0*/  MOV R51, R14 ;  /* 0x0000000e00337202 */ /* 0x000fe40000000f00 */
[----:B------:R-:W-:Y:S02]  /*106e0*/  MOV R50, R24 ;  /* 0x0000001800327202 */ /* 0x000fe40000000f00 */
[----:B------:R-:W-:Y:S02]  /*106f0*/  SHF.R.U64 R75, R75, 0x3, RZ ;  /* 0x000000034b4b7819 */ /* 0x000fe400000012ff */
[----:B------:R-:W-:Y:S02]  /*10700*/  F2FP.F16.F32.PACK_AB R12, R48, R37 ;  /* 0x00000025300c723e */ /* 0x000fe400000000ff */
[----:B------:R-:W-:-:S02]  /*10710*/  F2FP.F16.F32.PACK_AB R13, R71, R62 ;  /* 0x0000003e470d723e */ /* 0x000fc400000000ff */
[----:B------:R-:W-:Y:S02]  /*10720*/  F2FP.F16.F32.PACK_AB R14, R49, R36 ;  /* 0x00000024310e723e */ /* 0x000fe400000000ff */
[----:B------:R-:W-:Y:S02]  /*10730*/  F2FP.F16.F32.PACK_AB R15, R74, R61 ;  /* 0x0000003d4a0f723e */ /* 0x000fe400000000ff */
[----:B------:R-:W-:Y:S02]  /*10740*/  F2FP.F16.F32.PACK_AB R24, R46, R27 ;  /* 0x0000001b2e18723e */ /* 0x000fe400000000ff */
[----:B------:R-:W-:Y:S02]  /*10750*/  F2FP.F16.F32.PACK_AB R25, R69, R60 ;  /* 0x0000003c4519723e */ /* 0x000fe400000000ff */
[----:B------:R-:W-:Y:S01]  /*10760*/  F2FP.F16.F32.PACK_AB R27, R72, R59 ;  /* 0x0000003b481b723e */ /* 0x000fe200000000ff */
[----:B------:R0:W-:Y:S01]  /*10770*/  STSM.16.M88.4 [R32], R4 ;  /* 0x0000000420007844 */ /* 0x0001e20000000200 */
[----:B------:R-:W-:-:S03]  /*10780*/  LOP3.LUT R10, R75, R76, RZ, 0x3c, !PT ;  /* 0x0000004c4b0a7212 */ /* 0x000fc600078e3cff */
[----:B------:R-:W-:Y:S01]  /*10790*/  STSM.16.M88.4 [R63], R12 ;  /* 0x0000000c3f007844 */ /* 0x000fe20000000200 */
[----:B------:R-:W-:-:S03]  /*107a0*/  ISETP.NE.U32.AND P0, PT, RZ, UR4, PT ;  /* 0x00000004ff007c0c */ /* 0x000fc6000bf05070 */
[----:B------:R3:W-:Y:S01]  /*107b0*/  STSM.16.M88.4 [R51], R24 ;  /* 0x0000001833007844 */ /* 0x0007e20000000200 */
[----:B------:R-:W-:Y:S02]  /*107c0*/  MOV R36, R8 ;  /* 0x0000000800247202 */ /* 0x000fe40000000f00 */
[----:B------:R-:W-:Y:S02]  /*107d0*/  F2FP.F16.F32.PACK_AB R8, R42, R29 ;  /* 0x0000001d2a08723e */ /* 0x000fe400000000ff */
[----:B------:R-:W-:Y:S02]  /*107e0*/  F2FP.F16.F32.PACK_AB R9, R65, R56 ;  /* 0x000000384109723e */ /* 0x000fe400000000ff */
[----:B0-----:R-:W-:Y:S02]  /*107f0*/  MOV R32, R10 ;  /* 0x0000000a00207202 */ /* 0x001fe40000000f00 */
[----:B------:R-:W-:Y:S02]  /*10800*/  F2FP.F16.F32.PACK_AB R4, R44, R31 ;  /* 0x0000001f2c04723e */ /* 0x000fe400000000ff */
[----:B------:R-:W-:-:S02]  /*10810*/  F2FP.F16.F32.PACK_AB R5, R67, R58 ;  /* 0x0000003a4305723e */ /* 0x000fc400000000ff */
[----:B------:R-:W-:Y:S02]  /*10820*/  F2FP.F16.F32.PACK_AB R6, R45, R30 ;  /* 0x0000001e2d06723e */ /* 0x000fe400000000ff */
[----:B---3--:R-:W-:Y:S02]  /*10830*/  IADD3 R24, P1, R82, UR4, RZ ;  /* 0x0000000452187c10 */ /* 0x008fe4000ff3e0ff */
[----:B------:R-:W-:Y:S02]  /*10840*/  F2FP.F16.F32.PACK_AB R7, R70, R57 ;  /* 0x000000394607723e */ /* 0x000fe400000000ff */
[----:B------:R-:W-:Y:S02]  /*10850*/  F2FP.F16.F32.PACK_AB R10, R43, R28 ;  /* 0x0000001c2b0a723e */ /* 0x000fe400000000ff */
[----:B------:R-:W-:Y:S02]  /*10860*/  F2FP.F16.F32.PACK_AB R11, R68, R55 ;  /* 0x00000037440b723e */ /* 0x000fe400000000ff */
[----:B------:R-:W-:-:S02]  /*10870*/  F2FP.F16.F32.PACK_AB R12, R38, R3 ;  /* 0x00000003260c723e */ /* 0x000fc400000000ff */
[----:B------:R-:W-:Y:S02]  /*10880*/  F2FP.F16.F32.PACK_AB R13, R54, R53 ;  /* 0x00000035360d723e */ /* 0x000fe400000000ff */
[----:B------:R-:W-:Y:S02]  /*10890*/  F2FP.F16.F32.PACK_AB R14, R39, R0 ;  /* 0x00000000270e723e */ /* 0x000fe400000000ff */
[----:B------:R-:W-:Y:S02]  /*108a0*/  F2FP.F16.F32.PACK_AB R15, R135, R52 ;  /* 0x00000034870f723e */ /* 0x000fe400000000ff */
[----:B------:R-:W-:Y:S02]  /*108b0*/  ISETP.NE.AND.EX P0, PT, RZ, UR5, PT, P0 ;  /* 0x00000005ff007c0c */ /* 0x000fe4000bf05300 */
[----:B----4-:R-:W-:Y:S01]  /*108c0*/  IADD3.X R25, R80, UR5, RZ, P1, !PT ;  /* 0x0000000550197c10 */ /* 0x010fe20008ffe4ff */
[----:B------:R-:W-:Y:S01]  /*108d0*/  ULDC.64 UR4, c[0x0][0xc08] ;  /* 0x0003020000047ab9 */ /* 0x000fe20000000a00 */
[----:B------:R0:W-:Y:S01]  /*108e0*/  STSM.16.M88.4 [R50], R4 ;  /* 0x0000000432007844 */ /* 0x0001e20000000200 */
[----:B------:R-:W-:Y:S01]  /*108f0*/  ISETP.NE.U32.AND P2, PT, RZ, UR4, PT ;  /* 0x00000004ff007c0c */ /* 0x000fe2000bf45070 */
[----:B------:R-:W-:Y:S01]  /*10900*/  IMAD.MOV.U32 R42, RZ, RZ, RZ ;  /* 0x000000ffff2a7224 */ /* 0x000fe200078e00ff */
[----:B------:R-:W1:Y:S01]  /*10910*/  LDC R3, c[0x0][0xbe8] ;  /* 0x0002fa00ff037b82 */ /* 0x000e620000000800 */
[----:B------:R-:W-:Y:S01]  /*10920*/  STSM.16.M88.4 [R36], R8 ;  /* 0x0000000824007844 */ /* 0x000fe20000000200 */
[----:B------:R-:W-:-:S03]  /*10930*/  ISETP.NE.AND.EX P2, PT, RZ, UR5, PT, P2 ;  /* 0x00000005ff007c0c */ /* 0x000fc6000bf45320 */
[----:B------:R2:W-:Y:S03]  /*10940*/  STSM.16.M88.4 [R32], R12 ;  /* 0x0000000c20007844 */ /* 0x0005e60000000200 */
[----:B------:R-:W-:Y:S07]  /*10950*/  BAR.SYNC.DEFER_BLOCKING 0x1, 0x180 ;  /* 0x0046000000007b1d */ /* 0x000fee0000010000 */
[----:B0-----:R-:W-:Y:S01]  /*10960*/  @P2 IADD3 R4, P3, R82, UR4, RZ ;  /* 0x0000000452042c10 */ /* 0x001fe2000ff7e0ff */
[----:B------:R-:W-:-:S03]  /*10970*/  ULDC UR4, c[0x0][0xa88] ;  /* 0x0002a20000047ab9 */ /* 0x000fc60000000800 */
[----:B------:R-:W-:Y:S01]  /*10980*/  @P2 IADD3.X R5, R80, UR5, RZ, P3, !PT ;  /* 0x0000000550052c10 */ /* 0x000fe20009ffe4ff */
[----:B--2---:R-:W-:Y:S01]  /*10990*/  IMAD.U32 R32, RZ, RZ, UR4 ;  /* 0x00000004ff207e24 */ /* 0x004fe2000f8e00ff */
[----:B------:R0:W5:Y:S05]  /*109a0*/  @P0 LDG.E R42, desc[UR42][R24.64] ;  /* 0x0000002a182a0981 */ /* 0x00016a000c1e1900 */
[----:B------:R0:W5:Y:S01]  /*109b0*/  @P2 LDG.E R32, desc[UR42][R4.64] ;  /* 0x0000002a04202981 */ /* 0x000162000c1e1900 */
[----:B-1----:R-:W-:-:S13]  /*109c0*/  ISETP.NE.AND P1, PT, R3, 0x1, PT ;  /* 0x000000010300780c */ /* 0x002fda0003f25270 */
[----:B------:R-:W1:Y:S08]  /*109d0*/  @P1 LDC R6, c[0x0][0xbec] ;  /* 0x0002fb00ff061b82 */ /* 0x000e700000000800 */
[----:B------:R-:W2:Y:S01]  /*109e0*/  @P1 LDC R27, c[0x0][0xbf0] ;  /* 0x0002fc00ff1b1b82 */ /* 0x000ea20000000800 */
[----:B------:R-:W-:Y:S01]  /*109f0*/  SHF.R.S32.HI R49, RZ, 0x1f, R78 ;  /* 0x0000001fff317819 */ /* 0x000fe2000001144e */
[----:B0-----:R-:W-:Y:S06]  /*10a00*/  @P2 BRA `(.L_x_525) ;  /* 0x0000000000102947 */ /* 0x001fec0003800000 */
[----:B------:R-:W-:Y:S05]  /*10a10*/  @!P0 BRA `(.L_x_525) ;  /* 0x00000000000c8947 */ /* 0x000fea0003800000 */
[----:B------:R-:W3:Y:S04]  /*10a20*/  LDG.E R5, desc[UR42][R24.64] ;  /* 0x0000002a18057981 */ /* 0x000ee8000c1e1900 */
[----:B-----5:R-:W3:Y:S02]  /*10a30*/  LDG.E R32, desc[UR42][R24.64+0x4] ;  /* 0x0000042a18207981 */ /* 0x020ee4000c1e1900 */
[----:B---3--:R-:W-:-:S07]  /*10a40*/  IMAD.IADD R32, R32, 0x1, -R5 ;  /* 0x0000000120207824 */ /* 0x008fce00078e0a05 */
.L_x_525:
[----:B------:R-:W3:Y:S01]  /*10a50*/  LDL R5, [R1+0x8c] ;  /* 0x00008c0001057983 */ /* 0x000ee20000100800 */
[----:B------:R-:W-:Y:S01]  /*10a60*/  ULDC.64 UR4, c[0x0][0xb90] ;  /* 0x0002e40000047ab9 */ /* 0x000fe20000000a00 */
[----:B------:R-:W0:Y:S01]  /*10a70*/  S2R R4, SR_TID.X ;  /* 0x0000000000047919 */ /* 0x000e220000002100 */
[----:B-----5:R-:W-:Y:S01]  /*10a80*/  SHF.R.S32.HI R43, RZ, 0x1f, R42 ;  /* 0x0000001fff2b7819 */ /* 0x020fe2000001142a */
[----:B------:R-:W-:Y:S01]  /*10a90*/  IMAD R32, R32, R3, RZ ;  /* 0x0000000320207224 */ /* 0x000fe200078e02ff */
[----:B------:R-:W4:Y:S01]  /*10aa0*/  @P1 LDC R51, c[0x0][0xbec] ;  /* 0x0002fb00ff331b82 */ /* 0x000f220000000800 */
[----:B------:R-:W2:Y:S04]  /*10ab0*/  LDL.LU R10, [R1+0x6c] ;  /* 0x00006c00010a7983 */ /* 0x000ea80000300800 */
[----:B------:R-:W4:Y:S04]  /*10ac0*/  LDL.LU R8, [R1+0x60] ;  /* 0x0000600001087983 */ /* 0x000f280000300800 */
[----:B------:R-:W3:Y:S01]  /*10ad0*/  LDL.LU R52, [R1+0x64] ;  /* 0x0000640001347983 */ /* 0x000ee20000300800 */
[----:B------:R-:W-:-:S04]  /*10ae0*/  IMAD R0, R49, UR4, RZ ;  /* 0x0000000431007c24 */ /* 0x000fc8000f8e02ff */
[----:B------:R-:W-:Y:S02]  /*10af0*/  IMAD R11, R78, UR5, R0 ;  /* 0x000000054e0b7c24 */ /* 0x000fe4000f8e0200 */
[----:B0-----:R-:W-:-:S05]  /*10b00*/  VIADD R15, R4, 0xffffff80 ;  /* 0xffffff80040f7836 */ /* 0x001fca0000000000 */
[--C-:B------:R-:W-:Y:S02]  /*10b10*/  SHF.R.S32.HI R54, RZ, 0x1f, R15.reuse ;  /* 0x0000001fff367819 */ /* 0x100fe4000001140f */
[----:B------:R-:W-:Y:S02]  /*10b20*/  SHF.R.S32.HI R53, RZ, 0x1f, R15 ;  /* 0x0000001fff357819 */ /* 0x000fe4000001140f */
[-C--:B------:R-:W-:Y:S02]  /*10b30*/  LEA.HI R54, R54, R15.reuse, RZ, 0x2 ;  /* 0x0000000f36367211 */ /* 0x080fe400078f10ff */
[----:B------:R-:W-:Y:S02]  /*10b40*/  LEA.HI R53, R53, R15, RZ, 0x2 ;  /* 0x0000000f35357211 */ /* 0x000fe400078f10ff */
[----:B------:R-:W-:Y:S02]  /*10b50*/  LOP3.LUT R54, R54, 0xfffffffc, RZ, 0xc0, !PT ;  /* 0xfffffffc36367812 */ /* 0x000fe400078ec0ff */
[----:B------:R-:W-:-:S02]  /*10b60*/  SHF.R.S32.HI R53, RZ, 0x2, R53 ;  /* 0x00000002ff357819 */ /* 0x000fc40000011435 */
[----:B------:R-:W-:-:S05]  /*10b70*/  IADD3 R54, R15, -R54, RZ ;  /* 0x800000360f367210 */ /* 0x000fca0007ffe0ff */
[----:B------:R-:W-:-:S04]  /*10b80*/  IMAD.SHL.U32 R0, R54, 0x8, RZ ;  /* 0x0000000836007824 */ /* 0x000fc800078e00ff */
[----:B------:R-:W-:Y:S01]  /*10b90*/  IMAD R9, R53, 0x20, R0 ;  /* 0x0000002035097824 */ /* 0x000fe200078e0200 */
[----:B--2---:R-:W-:Y:S02]  /*10ba0*/  SEL R48, R10, RZ, !P0 ;  /* 0x000000ff0a307207 */ /* 0x004fe40004000000 */
[----:B------:R-:W2:Y:S01]  /*10bb0*/  LDL R10, [R1+0x84] ;  /* 0x00008400010a7983 */ /* 0x000ea20000100800 */
[----:B----4-:R-:W-:Y:S01]  /*10bc0*/  SEL R50, R8, RZ, !P0 ;  /* 0x000000ff08327207 */ /* 0x010fe20004000000 */
[----:B---3--:R-:W-:Y:S02]  /*10bd0*/  IMAD R13, R52, 0xc0, R5 ;  /* 0x000000c0340d7824 */ /* 0x008fe400078e0205 */
[----:B------:R-:W-:Y:S01]  /*10be0*/  IMAD.WIDE.U32 R4, R78, UR4, R42 ;  /* 0x000000044e047c25 */ /* 0x000fe2000f8e002a */
[----:B------:R-:W-:-:S03]  /*10bf0*/  ULDC.64 UR4, c[0x0][0xb98] ;  /* 0x0002e60000047ab9 */ /* 0x000fc60000000a00 */
[----:B-1----:R-:W-:-:S04]  /*10c00*/  @P1 IMAD.HI.U32 R6, R13, R6, RZ ;  /* 0x000000060d061227 */ /* 0x002fc800078e00ff */
[----:B------:R-:W-:Y:S01]  /*10c10*/  IMAD.MOV.U32 R7, RZ, RZ, R13 ;  /* 0x000000ffff077224 */ /* 0x000fe200078e000d */
[----:B------:R-:W-:Y:S01]  /*10c20*/  @P1 SHF.R.U32.HI R7, RZ, R27, R6 ;  /* 0x0000001bff071219 */ /* 0x000fe20000011606 */
[----:B------:R-:W-:-:S03]  /*10c30*/  IMAD.IADD R5, R5, 0x1, R11 ;  /* 0x0000000105057824 */ /* 0x000fc600078e020b */
[----:B------:R-:W-:Y:S01]  /*10c40*/  IADD3 R6, -R7, RZ, RZ ;  /* 0x000000ff07067210 */ /* 0x000fe20007ffe1ff */
[----:B------:R-:W-:-:S04]  /*10c50*/  IMAD.WIDE R20, R9, 0x2, R20 ;  /* 0x0000000209147825 */ /* 0x000fc800078e0214 */
[----:B------:R-:W-:Y:S02]  /*10c60*/  IMAD R11, R48, UR4, RZ ;  /* 0x00000004300b7c24 */ /* 0x000fe4000f8e02ff */
[----:B------:R-:W-:-:S04]  /*10c70*/  IMAD.WIDE.U32 R4, R50, UR4, R4 ;  /* 0x0000000432047c25 */ /* 0x000fc8000f8e0004 */
[----:B------:R-:W-:Y:S01]  /*10c80*/  IMAD R9, R3, R6, R13 ;  /* 0x0000000603097224 */ /* 0x000fe200078e020d */
[----:B------:R-:W-:Y:S01]  /*10c90*/  IADD3 R4, P0, R7, R4, RZ ;  /* 0x0000000407047210 */ /* 0x000fe20007f1e0ff */
[----:B------:R-:W-:Y:S01]  /*10ca0*/  IMAD R8, R50, UR5, R11 ;  /* 0x0000000532087c24 */ /* 0x000fe2000f8e020b */
[----:B------:R-:W-:Y:S01]  /*10cb0*/  SHF.R.S32.HI R11, RZ, 0x1f, R7 ;  /* 0x0000001fff0b7819 */ /* 0x000fe20000011407 */
[----:B------:R-:W-:Y:S01]  /*10cc0*/  ULDC.64 UR4, c[0x0][0xb88] ;  /* 0x0002e20000047ab9 */ /* 0x000fe20000000a00 */
[----:B------:R-:W-:Y:S02]  /*10cd0*/  SHF.R.S32.HI R6, RZ, 0x1f, R9 ;  /* 0x0000001fff067819 */ /* 0x000fe40000011409 */
[----:B------:R-:W-:-:S03]  /*10ce0*/  IADD3.X R5, R11, R5, R8, P0, !PT ;  /* 0x000000050b057210 */ /* 0x000fc600007fe408 */
[----:B------:R-:W-:Y:S01]  /*10cf0*/  IMAD R6, R6, UR4, RZ ;  /* 0x0000000406067c24 */ /* 0x000fe2000f8e02ff */
[----:B------:R-:W-:Y:S01]  /*10d00*/  SHF.R.S32.HI R14, RZ, 0x1f, R15 ;  /* 0x0000001fff0e7819 */ /* 0x000fe2000001140f */
[----:B------:R-:W-:-:S04]  /*10d10*/  IMAD.WIDE.U32 R4, R9, UR4, R4 ;  /* 0x0000000409047c25 */ /* 0x000fc8000f8e0004 */
[----:B------:R-:W-:Y:S01]  /*10d20*/  IMAD R11, R9, UR5, R6 ;  /* 0x00000005090b7c24 */ /* 0x000fe2000f8e0206 */
[----:B------:R-:W-:Y:S01]  /*10d30*/  LEA.HI R14, R14, R15, RZ, 0x7 ;  /* 0x0000000f0e0e7211 */ /* 0x000fe200078f38ff */
[----:B------:R-:W-:Y:S02]  /*10d40*/  ULDC.64 UR4, c[0x0][0xb50] ;  /* 0x0002d40000047ab9 */ /* 0x000fe40000000a00 */
[----:B------:R-:W-:Y:S01]  /*10d50*/  IMAD.IADD R5, R5, 0x1, R11 ;  /* 0x0000000105057824 */ /* 0x000fe200078e020b */
[----:B------:R-:W-:Y:S02]  /*10d60*/  LEA R6, P0, R4, UR4, 0x2 ;  /* 0x0000000404067c11 */ /* 0x000fe4000f8010ff */
[----:B------:R-:W-:Y:S02]  /*10d70*/  LOP3.LUT R14, R14, 0xffffff80, RZ, 0xc0, !PT ;  /* 0xffffff800e0e7812 */ /* 0x000fe400078ec0ff */
[----:B------:R-:W-:Y:S01]  /*10d80*/  LEA.HI.X R4, R4, UR5, R5, 0x2, P0 ;  /* 0x0000000504047c11 */ /* 0x000fe200080f1405 */
[----:B------:R-:W-:Y:S01]  /*10d90*/  SHFL.IDX PT, R44, R6, RZ, 0x1c1f ;  /* 0x001c1fff062c7589 */ /* 0x000fe200000e0000 */
[C---:B------:R-:W-:Y:S01]  /*10da0*/  IADD3 R7, P2, R20.reuse, 0x1800, RZ ;  /* 0x0000180014077810 */ /* 0x040fe20007f5e0ff */
[----:B------:R-:W-:Y:S01]  /*10db0*/  IMAD.IADD R14, R15, 0x1, -R14 ;  /* 0x000000010f0e7824 */ /* 0x000fe200078e0a0e */
[C---:B------:R-:W-:Y:S01]  /*10dc0*/  IADD3 R13, P3, R20.reuse, 0x3000, RZ ;  /* 0x00003000140d7810 */ /* 0x040fe20007f7e0ff */
[----:B------:R-:W0:Y:S01]  /*10dd0*/  SHFL.IDX PT, R45, R4, RZ, 0x1c1f ;  /* 0x001c1fff042d7589 */ /* 0x000e2200000e0000 */
[----:B------:R-:W-:Y:S01]  /*10de0*/  LOP3.LUT R11, R20, 0x180, RZ, 0xc0, !PT ;  /* 0x00000180140b7812 */ /* 0x000fe200078ec0ff */
[----:B------:R-:W-:Y:S01]  /*10df0*/  ULDC.64 UR4, c[0x0][0xaa0] ;  /* 0x0002a80000047ab9 */ /* 0x000fe20000000a00 */
[----:B------:R-:W-:Y:S01]  /*10e00*/  LOP3.LUT P0, RZ, R14, 0x3, RZ, 0xc0, !PT ;  /* 0x000000030eff7812 */ /* 0x000fe2000780c0ff */
[----:B------:R-:W-:Y:S04]  /*10e10*/  SHFL.IDX PT, R46, R6, 0x1, 0x1c1f ;  /* 0x003c1f00062e7f89 */ /* 0x000fe800000e0000 */
[----:B------:R1:W3:Y:S01]  /*10e20*/  SHFL.IDX PT, R47, R4, 0x1, 0x1c1f ;  /* 0x003c1f00042f7f89 */ /* 0x0002e200000e0000 */
[----:B------:R-:W-:Y:S01]  /*10e30*/  IMAD.X R9, RZ, RZ, R21, P2 ;  /* 0x000000ffff097224 */ /* 0x000fe200010e0615 */
[----:B------:R-:W-:-:S02]  /*10e40*/  LOP3.LUT R12, R13, 0x180, RZ, 0xc0, !PT ;  /* 0x000001800d0c7812 */ /* 0x000fc400078ec0ff */
[----:B------:R-:W-:Y:S02]  /*10e50*/  LOP3.LUT R8, R7, 0x180, RZ, 0xc0, !PT ;  /* 0x0000018007087812 */ /* 0x000fe400078ec0ff */
[----:B------:R-:W-:Y:S02]  /*10e60*/  SHF.R.U64 R12, R12, 0x3, RZ ;  /* 0x000000030c0c7819 */ /* 0x000fe400000012ff */
[----:B------:R-:W-:Y:S02]  /*10e70*/  SHF.R.U64 R8, R8, 0x3, RZ ;  /* 0x0000000308087819 */ /* 0x000fe400000012ff */
[----:B------:R-:W-:Y:S02]  /*10e80*/  LOP3.LUT R12, R12, R13, RZ, 0x3c, !PT ;  /* 0x0000000d0c0c7212 */ /* 0x000fe400078e3cff */
[----:B------:R-:W-:Y:S02]  /*10e90*/  LOP3.LUT R8, R8, R7, RZ, 0x3c, !PT ;  /* 0x0000000708087212 */ /* 0x000fe400078e3cff */
[----:B------:R-:W-:-:S02]  /*10ea0*/  IADD3.X R13, RZ, R21, RZ, P3, !PT ;  /* 0x00000015ff0d7210 */ /* 0x000fc40001ffe4ff */
[C---:B------:R-:W-:Y:S02]  /*10eb0*/  IADD3 R7, P3, R20.reuse, 0x7800, RZ ;  /* 0x0000780014077810 */ /* 0x040fe40007f7e0ff */
[C---:B------:R-:W-:Y:S02]  /*10ec0*/  IADD3 R25, P5, R20.reuse, 0x4800, RZ ;  /* 0x0000480014197810 */ /* 0x040fe40007fbe0ff */
[----:B------:R-:W-:Y:S01]  /*10ed0*/  IADD3 R29, P4, R20, 0x6000, RZ ;  /* 0x00006000141d7810 */ /* 0x000fe20007f9e0ff */
[----:B------:R-:W-:Y:S01]  /*10ee0*/  IMAD R43, R43, UR4, RZ ;  /* 0x000000042b2b7c24 */ /* 0x000fe2000f8e02ff */
[----:B-1----:R-:W-:Y:S02]  /*10ef0*/  LOP3.LUT R4, R7, 0x180, RZ, 0xc0, !PT ;  /* 0x0000018007047812 */ /* 0x002fe400078ec0ff */
[----:B------:R-:W-:Y:S02]  /*10f00*/  SHF.R.U64 R11, R11, 0x3, RZ ;  /* 0x000000030b0b7819 */ /* 0x000fe400000012ff */
[----:B------:R-:W-:-:S02]  /*10f10*/  LOP3.LUT R24, R25, 0x180, RZ, 0xc0, !PT ;  /* 0x0000018019187812 */ /* 0x000fc400078ec0ff */
[----:B------:R-:W-:Y:S02]  /*10f20*/  LOP3.LUT R28, R29, 0x180, RZ, 0xc0, !PT ;  /* 0x000001801d1c7812 */ /* 0x000fe400078ec0ff */
[----:B------:R-:W-:Y:S02]  /*10f30*/  SHF.R.U64 R4, R4, 0x3, RZ ;  /* 0x0000000304047819 */ /* 0x000fe400000012ff */
[----:B------:R-:W-:Y:S02]  /*10f40*/  LOP3.LUT R20, R11, R20, RZ, 0x3c, !PT ;  /* 0x000000140b147212 */ /* 0x000fe400078e3cff */
        /* <DEDUP_REMOVED lines=8> */
[----:B------:R-:W-:Y:S01]  /*10fd0*/  BSSY B1, `(.L_x_526) ;  /* 0x0000050000017945 */ /* 0x000fe20003800000 */
[----:B--2---:R-:W-:-:S05]  /*10fe0*/  IMAD R5, R52, 0xc0, R10 ;  /* 0x000000c034057824 */ /* 0x004fca00078e020a */
[C---:B------:R-:W-:Y:S01]  /*10ff0*/  ISETP.GE.OR P2, PT, R5.reuse, R32, P0 ;  /* 0x000000200500720c */ /* 0x040fe20000746670 */
[----:B------:R-:W-:-:S05]  /*11000*/  VIADD R5, R5, 0x8 ;  /* 0x0000000805057836 */ /* 0x000fca0000000000 */
[----:B------:R-:W-:-:S07]  /*11010*/  ISETP.GE.OR P0, PT, R5, R32, P0 ;  /* 0x000000200500720c */ /* 0x000fce0000706670 */
[----:B0-----:R0:W-:Y:S06]  /*11020*/  @!P2 ST.E desc[UR42][R44.64], R40 ;  /* 0x000000282c00a985 */ /* 0x0011ec000c10192a */
[----:B---3--:R1:W-:Y:S04]  /*11030*/  @!P0 ST.E desc[UR42][R46.64], R41 ;  /* 0x000000292e008985 */ /* 0x0083e8000c10192a */
[----:B------:R2:W5:Y:S01]  /*11040*/  LD.E.128 R4, desc[UR42][R20.64] ;  /* 0x0000002a14047980 */ /* 0x000562000c101d00 */
[C---:B0-----:R-:W-:Y:S01]  /*11050*/  IMAD R45, R42.reuse, UR5, R43 ;  /* 0x000000052a2d7c24 */ /* 0x041fe2000f8e022b */
[----:B-1----:R-:W0:Y:S01]  /*11060*/  @P1 LDC R47, c[0x0][0xbf0] ;  /* 0x0002fc00ff2f1b82 */ /* 0x002e220000000800 */
[----:B------:R-:W-:Y:S01]  /*11070*/  IMAD.WIDE.U32 R42, R42, UR4, RZ ;  /* 0x000000042a2a7c25 */ /* 0x000fe2000f8e00ff */
[----:B------:R-:W-:Y:S01]  /*11080*/  ULDC.64 UR4, c[0x0][0xae8] ;  /* 0x0002ba0000047ab9 */ /* 0x000fe20000000a00 */
[----:B------:R-:W5:Y:S02]  /*11090*/  LD.E.128 R8, desc[UR42][R8.64] ;  /* 0x0000002a08087980 */ /* 0x000f64000c101d00 */
[----:B------:R-:W-:Y:S01]  /*110a0*/  IMAD R40, R54, 0x60, R53 ;  /* 0x0000006036287824 */ /* 0x000fe200078e0235 */
[----:B--2---:R-:W-:Y:S01]  /*110b0*/  MOV R20, R42 ;  /* 0x0000002a00147202 */ /* 0x004fe20000000f00 */
[----:B------:R-:W-:Y:S01]  /*110c0*/  IMAD.IADD R21, R43, 0x1, R45 ;  /* 0x000000012b157824 */ /* 0x000fe200078e022d */
[----:B------:R-:W5:Y:S01]  /*110d0*/  LD.E.128 R12, desc[UR42][R12.64] ;  /* 0x0000002a0c0c7980 */ /* 0x000f62000c101d00 */
[----:B------:R-:W-:-:S02]  /*110e0*/  IMAD R49, R49, UR4, RZ ;  /* 0x0000000431317c24 */ /* 0x000fc4000f8e02ff */
[----:B------:R-:W-:Y:S01]  /*110f0*/  IMAD R42, R52, 0xc0, R40 ;  /* 0x000000c0342a7824 */ /* 0x000fe200078e0228 */
[----:B------:R-:W5:Y:S01]  /*11100*/  LD.E.128 R24, desc[UR42][R24.64] ;  /* 0x0000002a18187980 */ /* 0x000f62000c101d00 */
[C---:B------:R-:W-:Y:S02]  /*11110*/  IMAD R49, R78.reuse, UR5, R49 ;  /* 0x000000054e317c24 */ /* 0x040fe4000f8e0231 */
[----:B------:R-:W-:Y:S01]  /*11120*/  IMAD.WIDE.U32 R20, R78, UR4, R20 ;  /* 0x000000044e147c25 */ /* 0x000fe2000f8e0014 */
[----:B------:R-:W-:Y:S01]  /*11130*/  ULDC.64 UR4, c[0x0][0xaf0] ;  /* 0x0002bc0000047ab9 */ /* 0x000fe20000000a00 */
[----:B------:R-:W5:Y:S02]  /*11140*/  LD.E.128 R28, desc[UR42][R28.64] ;  /* 0x0000002a1c1c7980 */ /* 0x000f64000c101d00 */
[----:B------:R-:W-:Y:S02]  /*11150*/  @P1 IMAD.HI.U32 R40, R42, R51, RZ ;  /* 0x000000332a281227 */ /* 0x000fe400078e00ff */
[----:B------:R-:W5:Y:S02]  /*11160*/  LD.E.128 R36, desc[UR42][R36.64] ;  /* 0x0000002a24247980 */ /* 0x000f64000c101d00 */
[----:B------:R-:W-:-:S02]  /*11170*/  IMAD R43, R48, UR4, RZ ;  /* 0x00000004302b7c24 */ /* 0x000fc4000f8e02ff */
[----:B------:R-:W-:Y:S01]  /*11180*/  IMAD.IADD R21, R21, 0x1, R49 ;  /* 0x0000000115157824 */ /* 0x000fe200078e0231 */
[----:B------:R-:W-:Y:S01]  /*11190*/  @!PT LDS RZ, [RZ] ;  /* 0x00000000fffff984 */ /* 0x000fe20000000800 */
[----:B------:R-:W-:Y:S01]  /*111a0*/  @!PT LDS RZ, [RZ] ;  /* 0x00000000fffff984 */ /* 0x000fe20000000800 */
[----:B------:R-:W-:Y:S01]  /*111b0*/  @!PT LDS RZ, [RZ] ;  /* 0x00000000fffff984 */ /* 0x000fe20000000800 */
[----:B------:R-:W-:Y:S01]  /*111c0*/  @!PT LDS RZ, [RZ] ;  /* 0x00000000fffff984 */ /* 0x000fe20000000800 */
[----:B------:R1:W-:Y:S06]  /*111d0*/  MEMBAR.ALL.CTA ;  /* 0x0000000000007992 */ /* 0x0003ec0000008000 */
[----:B-1----:R-:W1:Y:S01]  /*111e0*/  FENCE.VIEW.ASYNC.S ;  /* 0x00000000000073c6 */ /* 0x002e620000000000 */
[----:B------:R-:W-:Y:S01]  /*111f0*/  IMAD.MOV.U32 R41, RZ, RZ, R42 ;  /* 0x000000ffff297224 */ /* 0x000fe200078e002a */
[----:B0-----:R-:W-:Y:S01]  /*11200*/  @P1 SHF.R.U32.HI R41, RZ, R47, R40 ;  /* 0x0000002fff291219 */ /* 0x001fe20000011628 */
[----:B------:R-:W-:-:S02]  /*11210*/  IMAD R43, R50, UR5, R43 ;  /* 0x00000005322b7c24 */ /* 0x000fc4000f8e022b */
[----:B------:R-:W-:Y:S01]  /*11220*/  IMAD.WIDE.U32 R50, R50, UR4, R20 ;  /* 0x0000000432327c25 */ /* 0x000fe2000f8e0014 */
[--C-:B------:R-:W-:Y:S01]  /*11230*/  SHF.R.S32.HI R20, RZ, 0x1f, R41.reuse ;  /* 0x0000001fff147819 */ /* 0x100fe20000011429 */
[----:B------:R-:W-:Y:S02]  /*11240*/  ULDC.64 UR4, c[0x0][0xae0] ;  /* 0x0002b80000047ab9 */ /* 0x000fe40000000a00 */
[----:B------:R-:W-:Y:S02]  /*11250*/  IMAD.MOV R40, RZ, RZ, -R41 ;  /* 0x000000ffff287224 */ /* 0x000fe400078e0a29 */
[----:B------:R-:W-:Y:S02]  /*11260*/  IMAD R20, R20, UR4, RZ ;  /* 0x0000000414147c24 */ /* 0x000fe4000f8e02ff */
[----:B------:R-:W-:Y:S02]  /*11270*/  IMAD.IADD R51, R51, 0x1, R43 ;  /* 0x0000000133337824 */ /* 0x000fe400078e022b */
[----:B------:R-:W-:-:S02]  /*11280*/  IMAD R3, R3, R40, R42 ;  /* 0x0000002803037224 */ /* 0x000fc400078e022a */
[C---:B------:R-:W-:Y:S02]  /*11290*/  IMAD R43, R41.reuse, UR5, R20 ;  /* 0x00000005292b7c24 */ /* 0x040fe4000f8e0214 */
[----:B------:R-:W-:Y:S01]  /*112a0*/  IMAD.WIDE.U32 R20, R41, UR4, R50 ;  /* 0x0000000429147c25 */ /* 0x000fe2000f8e0032 */
[----:B------:R-:W-:Y:S01]  /*112b0*/  SHF.R.S32.HI R40, RZ, 0x1f, R3 ;  /* 0x0000001fff287819 */ /* 0x000fe20000011403 */
[----:B------:R-:W-:-:S03]  /*112c0*/  ULDC.64 UR4, c[0x0][0xad8] ;  /* 0x0002b60000047ab9 */ /* 0x000fc60000000a00 */
[----:B------:R-:W-:Y:S01]  /*112d0*/  IADD3 R21, R21, R43, RZ ;  /* 0x0000002b15157210 */ /* 0x000fe20007ffe0ff */
[----:B------:R-:W-:-:S04]  /*112e0*/  IMAD R40, R40, UR4, RZ ;  /* 0x0000000428287c24 */ /* 0x000fc8000f8e02ff */
[C---:B------:R-:W-:Y:S02]  /*112f0*/  IMAD R41, R3.reuse, UR5, R40 ;  /* 0x0000000503297c24 */ /* 0x040fe4000f8e0228 */
[----:B------:R-:W-:Y:S01]  /*11300*/  IMAD.WIDE.U32 R20, R3, UR4, R20 ;  /* 0x0000000403147c25 */ /* 0x000fe2000f8e0014 */
[----:B------:R-:W-:-:S03]  /*11310*/  ULDC.64 UR4, c[0x0][0xa80] ;  /* 0x0002a00000047ab9 */ /* 0x000fc60000000a00 */
[----:B------:R-:W-:Y:S01]  /*11320*/  IMAD.IADD R21, R21, 0x1, R41 ;  /* 0x0000000115157824 */ /* 0x000fe200078e0229 */
[----:B------:R-:W-:Y:S01]  /*11330*/  LEA R46, P0, R20, UR4, 0x1 ;  /* 0x00000004142e7c11 */ /* 0x000fe2000f8008ff */
[----:B------:R-:W-:-:S03]  /*11340*/  IMAD R49, R52, 0xc0, R53 ;  /* 0x000000c034317824 */ /* 0x000fc600078e0235 */
[----:B------:R-:W-:Y:S02]  /*11350*/  LEA.HI.X R47, R20, UR5, R21, 0x1, P0 ;  /* 0x00000005142f7c11 */ /* 0x000fe400080f0c15 */
[----:B------:R-:W-:Y:S01]  /*11360*/  ISETP.GE.AND P0, PT, R49, R32, PT ;  /* 0x000000203100720c */ /* 0x000fe20003f06270 */
[----:B------:R-:W-:Y:S02]  /*11370*/  VIADD R3, R2, 0x2d820 ;  /* 0x0002d82002037836 */ /* 0x000fe40000000000 */
[----:B------:R-:W-:-:S03]  /*11380*/  VIADD R53, R0, 0x40 ;  /* 0x0000004000357836 */ /* 0x000fc60000000000 */
[----:B------:R-:W-:Y:S01]  /*11390*/  PRMT R3, RZ, 0x654, R3 ;  /* 0x00000654ff037816 */ /* 0x000fe20000000003 */
[----:B------:R-:W-:Y:S01]  /*113a0*/  VIADD R51, R0, 0x20 ;  /* 0x0000002000337836 */ /* 0x000fe20000000000 */
[----:B-1----:R0:W1:Y:S02]  /*113b0*/  SHFL.IDX PT, R40, R46, RZ, 0x1c1f ;  /* 0x001c1fff2e287589 */ /* 0x00206400000e0000 */
[----:B------:R0:W-:Y:S02]  /*113c0*/  SYNCS.ARRIVE.TRANS64.RED.A1T0 RZ, [R3+URZ], RZ ;  /* 0x000000ff03ff79a7 */ /* 0x0001e4000810043f */
[----:B------:R0:W2:Y:S01]  /*113d0*/  SHFL.IDX PT, R41, R47, RZ, 0x1c1f ;  /* 0x001c1fff2f297589 */ /* 0x0000a200000e0000 */
[----:B------:R-:W-:Y:S02]  /*113e0*/  SHF.R.S32.HI R48, RZ, 0x1f, R53 ;  /* 0x0000001fff307819 */ /* 0x000fe40000011435 */
[----:B------:R-:W-:Y:S01]  /*113f0*/  SHF.R.S32.HI R50, RZ, 0x1f, R51 ;  /* 0x0000001fff327819 */ /* 0x000fe20000011433 */
[----:B------:R-:W-:Y:S06]  /*11400*/  @P0 BRA `(.L_x_527) ;  /* 0x0000000000300947 */ /* 0x000fec0003800000 */
[----:B------:R-:W-:Y:S02]  /*11410*/  ULDC UR4, c[0x0][0xac8] ;  /* 0x0002b20000047ab9 */ /* 0x000fe40000000800 */
[----:B------:R-:W-:Y:S02]  /*11420*/  ISETP.GE.AND P1, PT, R51, UR4, PT ;  /* 0x0000000433007c0c */ /* 0x000fe4000bf26270 */
[----:B------:R-:W-:Y:S02]  /*11430*/  ISETP.GE.AND P2, PT, R53, UR4, PT ;  /* 0x0000000435007c0c */ /* 0x000fe4000bf46270 */
[----:B------:R-:W-:-:S09]  /*11440*/  ISETP.GE.AND P0, PT, R0, UR4, PT ;  /* 0x0000000400007c0c */ /* 0x000fd2000bf06270 */
[-C--:B-1----:R-:W-:Y:S02]  /*11450*/  @!P1 LEA R42, P3, R51, R40.reuse, 0x1 ;  /* 0x00000028332a9211 */ /* 0x082fe400078608ff */
[----:B------:R-:W-:Y:S02]  /*11460*/  @!P2 LEA R44, P4, R53, R40, 0x1 ;  /* 0x00000028352ca211 */ /* 0x000fe400078808ff */
[----:B--2---:R-:W-:Y:S01]  /*11470*/  @!P0 IMAD.WIDE R20, R0, 0x2, R40 ;  /* 0x0000000200148825 */ /* 0x004fe200078e0228 */
[-C--:B------:R-:W-:Y:S02]  /*11480*/  @!P1 LEA.HI.X R43, R51, R41.reuse, R50, 0x1, P3 ;  /* 0x00000029332b9211 */ /* 0x080fe400018f0c32 */
[----:B------:R-:W-:Y:S02]  /*11490*/  @!P2 LEA.HI.X R45, R53, R41, R48, 0x1, P4 ;  /* 0x00000029352da211 */ /* 0x000fe400020f0c30 */
[----:B-----5:R3:W-:Y:S04]  /*114a0*/  @!P0 ST.E.128 desc[UR42][R20.64], R4 ;  /* 0x0000000414008985 */ /* 0x0207e8000c101d2a */
[----:B------:R3:W-:Y:S04]  /*114b0*/  @!P1 ST.E.128 desc[UR42][R42.64], R12 ;  /* 0x0000000c2a009985 */ /* 0x0007e8000c101d2a */
[----:B------:R3:W-:Y:S02]  /*114c0*/  @!P2 ST.E.128 desc[UR42][R44.64], R28 ;  /* 0x0000001c2c00a985 */ /* 0x0007e4000c101d2a */
.L_x_527:
[----:B------:R-:W-:Y:S05]  /*114d0*/  BSYNC B1 ;  /* 0x0000000000017941 */ /* 0x000fea0003800000 */
.L_x_526:
[----:B0-----:R-:W-:Y:S01]  /*114e0*/  IADD3 R3, R49, 0x60, RZ ;  /* 0x0000006031037810 */ /* 0x001fe20007ffe0ff */
[----:B---3-5:R0:W3:Y:S03]  /*114f0*/  SHFL.IDX PT, R7, R47, 0x1, 0x1c1f ;  /* 0x003c1f002f077f89 */ /* 0x0280e600000e0000 */
[----:B------:R-:W-:Y:S01]  /*11500*/  ISETP.GE.AND P0, PT, R3, R32, PT ;  /* 0x000000200300720c */ /* 0x000fe20003f06270 */
[----:B------:R0:W4:-:S12]  /*11510*/  SHFL.IDX PT, R6, R46, 0x1, 0x1c1f ;  /* 0x003c1f002e067f89 */ /* 0x00011800000e0000 */
[----:B0-----:R-:W-:Y:S05]  /*11520*/  @P0 BRA `(.L_x_528) ;  /* 0x0000000800e40947 */ /* 0x001fea0003800000 */
[----:B------:R-:W-:Y:S02]  /*11530*/  ULDC UR4, c[0x0][0xac8] ;  /* 0x0002b20000047ab9 */ /* 0x000fe40000000800 */
[----:B------:R-:W-:Y:S02]  /*11540*/  ISETP.GE.AND P2, PT, R51, UR4, PT ;  /* 0x0000000433007c0c */ /* 0x000fe4000bf46270 */
[----:B------:R-:W-:-:S11]  /*11550*/  ISETP.GE.AND P1, PT, R0, UR4, PT ;  /* 0x0000000400007c0c */ /* 0x000fd6000bf26270 */
[C---:B----4-:R-:W-:Y:S02]  /*11560*/  @!P2 LEA R12, P0, R51.reuse, R6, 0x1 ;  /* 0x00000006330ca211 */ /* 0x050fe400078008ff */
[----:B---3--:R-:W-:Y:S02]  /*11570*/  @!P1 IMAD.WIDE R4, R0, 0x2, R6 ;  /* 0x0000000200049825 */ /* 0x008fe400078e0206 */
[----:B------:R-:W-:Y:S02]  /*11580*/  @!P2 LEA.HI.X R13, R51, R7, R50, 0x1, P0 ;  /* 0x00000007330da211 */ /* 0x000fe400000f0c32 */
[----:B------:R-:W-:Y:S01]  /*11590*/  ISETP.GE.AND P0, PT, R53, UR4, PT ;  /* 0x0000000435007c0c */ /* 0x000fe2000bf06270 */
[----:B------:R0:W-:Y:S04]  /*115a0*/  @!P1 ST.E.128 desc[UR42][R4.64], R8 ;  /* 0x0000000804009985 */ /* 0x0001e8000c101d2a */
[----:B------:R0:W-:Y:S08]  /*115b0*/  @!P2 ST.E.128 desc[UR42][R12.64], R24 ;  /* 0x000000180c00a985 */ /* 0x0001f0000c101d2a */
[----:B------:R-:W-:Y:S05]  /*115c0*/  @P0 BRA `(.L_x_528) ;  /* 0x0000000800bc0947 */ /* 0x000fea0003800000 */
[----:B0-----:R-:W-:-:S04]  /*115d0*/  LEA R4, P0, R53, R6, 0x1 ;  /* 0x0000000635047211 */ /* 0x001fc800078008ff */
[----:B------:R-:W-:-:S05]  /*115e0*/  LEA.HI.X R5, R53, R7, R48, 0x1, P0 ;  /* 0x0000000735057211 */ /* 0x000fca00000f0c30 */
[----:B------:R0:W-:Y:S01]  /*115f0*/  ST.E.128 desc[UR42][R4.64], R36 ;  /* 0x0000002404007985 */ /* 0x0001e2000c101d2a */
[----:B------:R-:W-:Y:S05]  /*11600*/  BRA `(.L_x_528) ;  /* 0x0000000800ac7947 */ /* 0x000fea0003800000 */
.L_x_524:
[----:B------:R-:W2:Y:S01]  /*11610*/  LDL.LU R6, [R1+0x58] ;  /* 0x0000580001067983 */ /* 0x000ea20000300800 */
[----:B------:R-:W-:Y:S01]  /*11620*/  ULDC.64 UR4, c[0x0][0xc00] ;  /* 0x0003000000047ab9 */ /* 0x000fe20000000a00 */
[----:B------:R-:W-:Y:S01]  /*11630*/  IMAD.MOV.U32 R0, RZ, RZ, RZ ;  /* 0x000000ffff007224 */ /* 0x000fe200078e00ff */
[----:B------:R-:W3:Y:S01]  /*11640*/  LDC R21, c[0x0][0xbe8] ;  /* 0x0002fa00ff157b82 */ /* 0x000ee20000000800 */
[----:B------:R-:W4:Y:S01]  /*11650*/  LDL.LU R3, [R1+0x5c] ;  /* 0x00005c0001037983 */ /* 0x000f220000300800 */
[----:B------:R-:W-:-:S04]  /*11660*/  ISETP.NE.U32.AND P0, PT, RZ, UR4, PT ;  /* 0x00000004ff007c0c */ /* 0x000fc8000bf05070 */
[----:B------:R-:W-:Y:S02]  /*11670*/  ISETP.NE.AND.EX P0, PT, RZ, UR5, PT, P0 ;  /* 0x00000005ff007c0c */ /* 0x000fe4000bf05300 */
[----:B--2---:R-:W-:-:S04]  /*11680*/  IADD3 R4, P1, R6, UR4, RZ ;  /* 0x0000000406047c10 */ /* 0x004fc8000ff3e0ff */
[----:B----4-:R-:W-:Y:S01]  /*11690*/  IADD3.X R5, R3, UR5, RZ, P1, !PT ;  /* 0x0000000503057c10 */ /* 0x010fe20008ffe4ff */
[----:B------:R-:W-:Y:S02]  /*116a0*/  ULDC.64 UR4, c[0x0][0xc08] ;  /* 0x0003020000047ab9 */ /* 0x000fe40000000a00 */
[----:B------:R-:W-:-:S04]  /*116b0*/  ISETP.NE.U32.AND P1, PT, RZ, UR4, PT ;  /* 0x00000004ff007c0c */ /* 0x000fc8000bf25070 */
[----:B------:R2:W5:Y:S01]  /*116c0*/  @P0 LDG.E R0, desc[UR42][R4.64] ;  /* 0x0000002a04000981 */ /* 0x000562000c1e1900 */
[----:B------:R-:W-:Y:S01]  /*116d0*/  ISETP.NE.AND.EX P1, PT, RZ, UR5, PT, P1 ;  /* 0x00000005ff007c0c */ /* 0x000fe2000bf25310 */
[----:B------:R-:W4:-:S12]  /*116e0*/  S2R R9, SR_TID.X ;  /* 0x0000000000097919 */ /* 0x000f180000002100 */
[----:B------:R-:W-:Y:S01]  /*116f0*/  @P1 IADD3 R6, P2, R6, UR4, RZ ;  /* 0x0000000406061c10 */ /* 0x000fe2000ff5e0ff */
[----:B------:R-:W-:Y:S02]  /*11700*/  ULDC UR4, c[0x0][0xa88] ;  /* 0x0002a20000047ab9 */ /* 0x000fe40000000800 */
[----:B------:R-:W-:Y:S01]  /*11710*/  IMAD.U32 R8, RZ, RZ, UR4 ;  /* 0x00000004ff087e24 */ /* 0x000fe2000f8e00ff */
[----:B------:R-:W-:-:S05]  /*11720*/  @P1 IADD3.X R7, R3, UR5, RZ, P2, !PT ;  /* 0x0000000503071c10 */ /* 0x000fca00097fe4ff */
[----:B------:R2:W5:Y:S01]  /*11730*/  @P1 LDG.E R8, desc[UR42][R6.64] ;  /* 0x0000002a06081981 */ /* 0x000562000c1e1900 */
[----:B---3--:R-:W-:Y:S01]  /*11740*/  ISETP.NE.AND P2, PT, R21, 0x1, PT ;  /* 0x000000011500780c */ /* 0x008fe20003f45270 */
[----:B----4-:R-:W-:-:S12]  /*11750*/  VIADD R28, R9, 0xffffff80 ;  /* 0xffffff80091c7836 */ /* 0x010fd80000000000 */
[----:B------:R-:W3:Y:S01]  /*11760*/  @P2 LDC R20, c[0x0][0xbec] ;  /* 0x0002fb00ff142b82 */ /* 0x000ee20000000800 */
[----:B------:R-:W-:-:S07]  /*11770*/  ISETP.GE.AND P3, PT, R28, 0xc0, PT ;  /* 0x000000c01c00780c */ /* 0x000fce0003f66270 */
[----:B------:R-:W4:Y:S01]  /*11780*/  @P2 LDC R25, c[0x0][0xbf0] ;  /* 0x0002fc00ff192b82 */ /* 0x000f220000000800 */
[----:B--2---:R-:W-:Y:S05]  /*11790*/  @P1 BRA `(.L_x_529) ;  /* 0x0000000000101947 */ /* 0x004fea0003800000 */
[----:B------:R-:W-:Y:S05]  /*117a0*/  @!P0 BRA `(.L_x_529) ;  /* 0x00000000000c8947 */ /* 0x000fea0003800000 */
[----:B------:R-:W2:Y:S04]  /*117b0*/  LDG.E R3, desc[UR42][R4.64] ;  /* 0x0000002a04037981 */ /* 0x000ea8000c1e1900 */
[----:B-----5:R-:W2:Y:S02]  /*117c0*/  LDG.E R8, desc[UR42][R4.64+0x4] ;  /* 0x0000042a04087981 */ /* 0x020ea4000c1e1900 */
[----:B--2---:R-:W-:-:S07]  /*117d0*/  IMAD.IADD R8, R8, 0x1, -R3 ;  /* 0x0000000108087824 */ /* 0x004fce00078e0a03 */
.L_x_529:
[----:B------:R-:W2:Y:S04]  /*117e0*/  LDL.LU R4, [R1+0x60] ;  /* 0x0000600001047983 */ /* 0x000ea80000300800 */
[----:B------:R-:W3:Y:S04]  /*117f0*/  LDL.LU R3, [R1+0x6c] ;  /* 0x00006c0001037983 */ /* 0x000ee80000300800 */
[----:B------:R-:W4:Y:S04]  /*11800*/  LDL R24, [R1+0x54] ;  /* 0x0000540001187983 */ /* 0x000f280000100800 */
[----:B------:R0:W5:Y:S01]  /*11810*/  LDL R26, [R1+0x64] ;  /* 0x00006400011a7983 */ /* 0x0001620000100800 */
[----:B------:R-:W-:Y:S01]  /*11820*/  BSSY B1, `(.L_x_530) ;  /* 0x000002d000017945 */ /* 0x000fe20003800000 */
[----:B-----5:R-:W-:-:S02]  /*11830*/  SHF.R.S32.HI R11, RZ, 0x1f, R0 ;  /* 0x0000001fff0b7819 */ /* 0x020fc40000011400 */
[----:B--2---:R-:W-:Y:S02]  /*11840*/  SEL R13, R4, RZ, !P0 ;  /* 0x000000ff040d7207 */ /* 0x004fe40004000000 */
[----:B---3--:R-:W-:Y:S02]  /*11850*/  SEL R12, R3, RZ, !P0 ;  /* 0x000000ff030c7207 */ /* 0x008fe40004000000 */
[----:B----4-:R-:W-:Y:S01]  /*11860*/  SHF.R.S32.HI R10, RZ, 0x1f, R24 ;  /* 0x0000001fff0a7819 */ /* 0x010fe20000011418 */
[----:B0-----:R-:W-:Y:S06]  /*11870*/  @P3 BRA `(.L_x_531) ;  /* 0x00000000009c3947 */ /* 0x001fec0003800000 */
[----:B------:R-:W0:Y:S01]  /*11880*/  LDC R14, c[0x0][0xbe8] ;  /* 0x0002fa00ff0e7b82 */ /* 0x000e220000000800 */
[----:B------:R-:W-:-:S05]  /*11890*/  IMAD R3, R26, 0xc0, R9 ;  /* 0x000000c01a037824 */ /* 0x000fca00078e0209 */
[----:B------:R-:W-:Y:S01]  /*118a0*/  IADD3 R9, R3, -0x80, RZ ;  /* 0xffffff8003097810 */ /* 0x000fe20007ffe0ff */
[----:B0-----:R-:W-:-:S05]  /*118b0*/  IMAD R4, R8, R14, RZ ;  /* 0x0000000e08047224 */ /* 0x001fca00078e02ff */
        /* <DEDUP_REMOVED lines=9> */
[----:B------:R-:W0:Y:S01]  /*11950*/  @P0 LDC R6, c[0x0][0xbec] ;  /* 0x0002fb00ff060b82 */ /* 0x000e220000000800 */
[----:B------:R-:W-:Y:S01]  /*11960*/  IMAD R7, R24, UR5, R7 ;  /* 0x0000000518077c24 */ /* 0x000fe2000f8e0207 */
[----:B------:R-:W-:-:S03]  /*11970*/  ULDC.64 UR4, c[0x0][0xb98] ;  /* 0x0002e60000047ab9 */ /* 0x000fc60000000a00 */
[----:B------:R-:W-:-:S03]  /*11980*/  IMAD.IADD R5, R5, 0x1, R7 ;  /* 0x0000000105057824 */ /* 0x000fc600078e0207 */
[----:B------:R-:W2:Y:S01]  /*11990*/  @P0 LDC R15, c[0x0][0xbf0] ;  /* 0x0002fc00ff0f0b82 */ /* 0x000ea20000000800 */
[----:B------:R-:W-:-:S04]  /*119a0*/  IMAD.WIDE.U32 R4, R13, UR4, R4 ;  /* 0x000000040d047c25 */ /* 0x000fc8000f8e0004 */
[----:B0-----:R-:W-:-:S05]  /*119b0*/  @P0 IMAD.HI.U32 R6, R9, R6, RZ ;  /* 0x0000000609060227 */ /* 0x001fca00078e00ff */
[----:B--2---:R-:W-:Y:S01]  /*119c0*/  @P0 SHF.R.U32.HI R3, RZ, R15, R6 ;  /* 0x0000000fff030219 */ /* 0x004fe20000011606 */
[----:B------:R-:W-:-:S03]  /*119d0*/  IMAD R6, R12, UR4, RZ ;  /* 0x000000040c067c24 */ /* 0x000fc6000f8e02ff */
[----:B------:R-:W-:Y:S01]  /*119e0*/  IADD3 R7, -R3, RZ, RZ ;  /* 0x000000ff03077210 */ /* 0x000fe20007ffe1ff */
[----:B------:R-:W-:Y:S01]  /*119f0*/  IMAD R6, R13, UR5, R6 ;  /* 0x000000050d067c24 */ /* 0x000fe2000f8e0206 */
[----:B------:R-:W-:Y:S01]  /*11a00*/  IADD3 R4, P0, R3, R4, RZ ;  /* 0x0000000403047210 */ /* 0x000fe20007f1e0ff */
[----:B------:R-:W-:Y:S02]  /*11a10*/  ULDC.64 UR4, c[0x0][0xb88] ;  /* 0x0002e20000047ab9 */ /* 0x000fe40000000a00 */
[----:B------:R-:W-:Y:S01]  /*11a20*/  IMAD R7, R14, R7, R9 ;  /* 0x000000070e077224 */ /* 0x000fe200078e0209 */
[----:B------:R-:W-:-:S04]  /*11a30*/  SHF.R.S32.HI R9, RZ, 0x1f, R3 ;  /* 0x0000001fff097819 */ /* 0x000fc80000011403 */
        /* <DEDUP_REMOVED lines=11> */
.L_x_531:
[----:B------:R-:W-:Y:S05]  /*11af0*/  BSYNC B1 ;  /* 0x0000000000017941 */ /* 0x000fea0003800000 */
.L_x_530:
[--C-:B------:R-:W-:Y:S01]  /*11b00*/  SHF.R.S32.HI R14, RZ, 0x1f, R28.reuse ;  /* 0x0000001fff0e7819 */ /* 0x100fe2000001141c */
[----:B------:R-:W-:Y:S01]  /*11b10*/  ULDC.64 UR4, c[0x0][0xaa0] ;  /* 0x0002a80000047ab9 */ /* 0x000fe20000000a00 */
[----:B------:R-:W-:Y:S01]  /*11b20*/  SHF.R.S32.HI R27, RZ, 0x1f, R28 ;  /* 0x0000001fff1b7819 */ /* 0x000fe2000001141c */
[----:B0-----:R-:W-:Y:S01]  /*11b30*/  IMAD R3, R11, UR4, RZ ;  /* 0x000000040b037c24 */ /* 0x001fe2000f8e02ff */
[-C--:B------:R-:W-:Y:S01]  /*11b40*/  LEA.HI R14, R14, R28.reuse, RZ, 0x2 ;  /* 0x0000001c0e0e7211 */ /* 0x080fe200078f10ff */
[----:B------:R-:W-:Y:S01]  /*11b50*/  IMAD.WIDE.U32 R4, R0, UR4, RZ ;  /* 0x0000000400047c25 */ /* 0x000fe2000f8e00ff */
[----:B------:R-:W-:Y:S02]  /*11b60*/  LEA.HI R27, R27, R28, RZ, 0x2 ;  /* 0x0000001c1b1b7211 */ /* 0x000fe400078f10ff */
[----:B------:R-:W-:Y:S01]  /*11b70*/  LOP3.LUT R14, R14, 0xfffffffc, RZ, 0xc0, !PT ;  /* 0xfffffffc0e0e7812 */ /* 0x000fe200078ec0ff */
[----:B------:R-:W-:Y:S01]  /*11b80*/  IMAD R3, R0, UR5, R3 ;  /* 0x0000000500037c24 */ /* 0x000fe2000f8e0203 */
[----:B------:R-:W-:Y:S01]  /*11b90*/  SHF.R.S32.HI R27, RZ, 0x2, R27 ;  /* 0x00000002ff1b7819 */ /* 0x000fe2000001141b */
[----:B------:R-:W-:-:S02]  /*11ba0*/  ULDC.64 UR4, c[0x0][0xae8] ;  /* 0x0002ba0000047ab9 */ /* 0x000fc40000000a00 */
[----:B------:R-:W-:Y:S02]  /*11bb0*/  IMAD.IADD R14, R28, 0x1, -R14 ;  /* 0x000000011c0e7824 */ /* 0x000fe400078e0a0e */
[----:B------:R-:W-:Y:S02]  /*11bc0*/  IMAD.IADD R5, R5, 0x1, R3 ;  /* 0x0000000105057824 */ /* 0x000fe400078e0203 */
[----:B------:R-:W-:Y:S02]  /*11bd0*/  IMAD R0, R14, 0x60, R27 ;  /* 0x000000600e007824 */ /* 0x000fe400078e021b */
[----:B------:R-:W-:Y:S02]  /*11be0*/  IMAD R6, R10, UR4, RZ ;  /* 0x000000040a067c24 */ /* 0x000fe4000f8e02ff */
[----:B------:R-:W-:Y:S02]  /*11bf0*/  IMAD R9, R26, 0xc0, R0 ;  /* 0x000000c01a097824 */ /* 0x000fe400078e0200 */
[----:B------:R-:W-:-:S02]  /*11c00*/  IMAD R7, R24, UR5, R6 ;  /* 0x0000000518077c24 */ /* 0x000fc4000f8e0206 */
[----:B------:R-:W-:Y:S01]  /*11c10*/  @P2 IMAD.HI.U32 R0, R9, R20, RZ ;  /* 0x0000001409002227 */ /* 0x000fe200078e00ff */
[----:B------:R-:W-:-:S03]  /*11c20*/  MOV R3, R9 ;  /* 0x0000000900037202 */ /* 0x000fc60000000f00 */
[----:B------:R-:W-:Y:S01]  /*11c30*/  IMAD.WIDE.U32 R4, R24, UR4, R4 ;  /* 0x0000000418047c25 */ /* 0x000fe2000f8e0004 */
[----:B------:R-:W-:Y:S01]  /*11c40*/  ULDC.64 UR4, c[0x0][0xaf0] ;  /* 0x0002bc0000047ab9 */ /* 0x000fe20000000a00 */
[----:B------:R-:W-:Y:S02]  /*11c50*/  @P2 SHF.R.U32.HI R3, RZ, R25, R0 ;  /* 0x00000019ff032219 */ /* 0x000fe40000011600 */
[----:B------:R-:W-:Y:S02]  /*11c60*/  IMAD R6, R12, UR4, RZ ;  /* 0x000000040c067c24 */ /* 0x000fe4000f8e02ff */
[----:B------:R-:W-:Y:S01]  /*11c70*/  IMAD.IADD R5, R5, 0x1, R7 ;  /* 0x0000000105057824 */ /* 0x000fe200078e0207 */
[----:B------:R-:W-:Y:S01]  /*11c80*/  SHF.R.S32.HI R0, RZ, 0x1f, R3 ;  /* 0x0000001fff007819 */ /* 0x000fe20000011403 */
[C---:B------:R-:W-:Y:S02]  /*11c90*/  IMAD R7, R13.reuse, UR5, R6 ;  /* 0x000000050d077c24 */ /* 0x040fe4000f8e0206 */
[----:B------:R-:W-:Y:S01]  /*11ca0*/  IMAD.WIDE.U32 R4, R13, UR4, R4 ;  /* 0x000000040d047c25 */ /* 0x000fe2000f8e0004 */
[----:B------:R-:W-:-:S03]  /*11cb0*/  ULDC.64 UR4, c[0x0][0xae0] ;  /* 0x0002b80000047ab9 */ /* 0x000fc60000000a00 */
[----:B------:R-:W-:Y:S02]  /*11cc0*/  IMAD.MOV R6, RZ, RZ, -R3 ;  /* 0x000000ffff067224 */ /* 0x000fe400078e0a03 */
[----:B------:R-:W-:Y:S02]  /*11cd0*/  IMAD.IADD R5, R5, 0x1, R7 ;  /* 0x0000000105057824 */ /* 0x000fe400078e0207 */
[----:B------:R-:W-:Y:S02]  /*11ce0*/  IMAD R0, R0, UR4, RZ ;  /* 0x0000000400007c24 */ /* 0x000fe4000f8e02ff */
[----:B------:R-:W-:Y:S02]  /*11cf0*/  IMAD R7, R21, R6, R9 ;  /* 0x0000000615077224 */ /* 0x000fe400078e0209 */
[C---:B------:R-:W-:Y:S02]  /*11d00*/  IMAD R9, R3.reuse, UR5, R0 ;  /* 0x0000000503097c24 */ /* 0x040fe4000f8e0200 */
[----:B------:R-:W-:Y:S01]  /*11d10*/  IMAD.WIDE.U32 R4, R3, UR4, R4 ;  /* 0x0000000403047c25 */ /* 0x000fe2000f8e0004 */
[----:B------:R-:W-:Y:S01]  /*11d20*/  SHF.R.S32.HI R0, RZ, 0x1f, R7 ;  /* 0x0000001fff007819 */ /* 0x000fe20000011407 */
[----:B------:R-:W-:-:S02]  /*11d30*/  ULDC.64 UR4, c[0x0][0xad8] ;  /* 0x0002b60000047ab9 */ /* 0x000fc40000000a00 */
[----:B------:R-:W-:Y:S01]  /*11d40*/  IMAD.IADD R5, R5, 0x1, R9 ;  /* 0x0000000105057824 */ /* 0x000fe200078e0209 */
[----:B------:R-:W-:Y:S01]  /*11d50*/  SHF.L.U32 R9, R14, 0x3, RZ ;  /* 0x000000030e097819 */ /* 0x000fe200000006ff */
[----:B------:R-:W-:Y:S02]  /*11d60*/  IMAD R0, R0, UR4, RZ ;  /* 0x0000000400007c24 */ /* 0x000fe4000f8e02ff */
[----:B------:R-:W-:-:S04]  /*11d70*/  IMAD.WIDE.U32 R4, R7, UR4, R4 ;  /* 0x0000000407047c25 */ /* 0x000fc8000f8e0004 */
[----:B------:R-:W-:Y:S01]  /*11d80*/  IMAD R3, R7, UR5, R0 ;  /* 0x0000000507037c24 */ /* 0x000fe2000f8e0200 */
[----:B------:R-:W-:Y:S01]  /*11d90*/  ULDC.64 UR4, c[0x0][0xa80] ;  /* 0x0002a00000047ab9 */ /* 0x000fe20000000a00 */
[----:B------:R-:W-:Y:S01]  /*11da0*/  VIADD R10, R9, 0x20 ;  /* 0x00000020090a7836 */ /* 0x000fe20000000000 */
[C---:B------:R-:W-:Y:S01]  /*11db0*/  LEA R0, P0, R4.reuse, UR4, 0x1 ;  /* 0x0000000404007c11 */ /* 0x040fe2000f8008ff */
[----:B------:R-:W-:Y:S01]  /*11dc0*/  IMAD.IADD R3, R5, 0x1, R3 ;  /* 0x0000000105037824 */ /* 0x000fe200078e0203 */
[----:B------:R-:W-:Y:S01]  /*11dd0*/  UMOV UR4, 0xffffffff ;  /* 0xffffffff00047882 */ /* 0x000fe20000000000 */
[----:B------:R-:W-:Y:S01]  /*11de0*/  VIADD R7, R9, 0x40 ;  /* 0x0000004009077836 */ /* 0x000fe20000000000 */
[----:B------:R-:W-:Y:S02]  /*11df0*/  SHF.R.S32.HI R20, RZ, 0x1f, R10 ;  /* 0x0000001fff147819 */ /* 0x000fe4000001140a */
[----:B------:R-:W-:Y:S02]  /*11e00*/  LEA.HI.X R4, R4, UR5, R3, 0x1, P0 ;  /* 0x0000000504047c11 */ /* 0x000fe400080f0c03 */
[----:B------:R-:W-:Y:S01]  /*11e10*/  SHF.R.S32.HI R24, RZ, 0x1f, R7 ;  /* 0x0000001fff187819 */ /* 0x000fe20000011407 */
[----:B------:R-:W-:Y:S06]  /*11e20*/  BRA.DIV UR4, `(.L_x_532) ;  /* 0x0000007604d87947 */ /* 0x000fec000b800000 */
[----:B------:R0:W2:Y:S04]  /*11e30*/  SHFL.IDX PT, R3, R4, RZ, 0x1c1f ;  /* 0x001c1fff04037589 */ /* 0x0000a800000e0000 */
[----:B------:R0:W3:Y:S02]  /*11e40*/  SHFL.IDX PT, R14, R0, RZ, 0x1c1f ;  /* 0x001c1fff000e7589 */ /* 0x0000e400000e0000 */
.L_x_694:
[----:B------:R-:W-:Y:S01]  /*11e50*/  IMAD R21, R8, R21, RZ ;  /* 0x0000001508157224 */ /* 0x000fe200078e02ff */
[----:B------:R-:W-:Y:S01]  /*11e60*/  BSSY B1, `(.L_x_533) ;  /* 0x0000011000017945 */ /* 0x000fe20003800000 */
[----:B------:R-:W-:-:S05]  /*11e70*/  IMAD R6, R26, 0xc0, R27 ;  /* 0x000000c01a067824 */ /* 0x000fca00078e021b */
[----:B------:R-:W-:-:S13]  /*11e80*/  ISETP.GE.AND P0, PT, R6, R21, PT ;  /* 0x000000150600720c */ /* 0x000fda0003f06270 */
[----:B------:R-:W-:Y:S05]  /*11e90*/  @P0 BRA `(.L_x_534) ;  /* 0x0000000000340947 */ /* 0x000fea0003800000 */
[----:B------:R-:W-:Y:S02]  /*11ea0*/  ULDC UR4, c[0x0][0xac8] ;  /* 0x0002b20000047ab9 */ /* 0x000fe40000000800 */
[----:B------:R-:W-:Y:S02]  /*11eb0*/  ISETP.GE.AND P2, PT, R9, UR4, PT ;  /* 0x0000000409007c0c */ /* 0x000fe4000bf46270 */
[----:B------:R-:W-:Y:S02]  /*11ec0*/  ISETP.GE.AND P3, PT, R10, UR4, PT ;  /* 0x000000040a007c0c */ /* 0x000fe4000bf66270 */
[----:B------:R-:W-:-:S09]  /*11ed0*/  ISETP.GE.AND P4, PT, R7, UR4, PT ;  /* 0x0000000407007c0c */ /* 0x000fd2000bf86270 */
[----:B--2---:R-:W-:Y:S02]  /*11ee0*/  @!P2 IMAD.MOV.U32 R15, RZ, RZ, R3 ;  /* 0x000000ffff0fa224 */ /* 0x004fe400078e0003 */
[CC--:B---3--:R-:W-:Y:S02]  /*11ef0*/  @!P3 LEA R26, P0, R10.reuse, R14.reuse, 0x1 ;  /* 0x0000000e0a1ab211 */ /* 0x0c8fe400078008ff */
[----:B------:R-:W-:Y:S01]  /*11f00*/  @!P4 LEA R28, P1, R7, R14, 0x1 ;  /* 0x0000000e071cc211 */ /* 0x000fe200078208ff */
[----:B------:R-:W-:Y:S01]  /*11f10*/  @!P2 IMAD.WIDE R12, R9, 0x2, R14 ;  /* 0x00000002090ca825 */ /* 0x000fe200078e020e */
[-C--:B------:R-:W-:Y:S02]  /*11f20*/  @!P3 LEA.HI.X R27, R10, R3.reuse, R20, 0x1, P0 ;  /* 0x000000030a1bb211 */ /* 0x080fe400000f0c14 */
[----:B------:R-:W-:Y:S02]  /*11f30*/  @!P4 LEA.HI.X R29, R7, R3, R24, 0x1, P1 ;  /* 0x00000003071dc211 */ /* 0x000fe400008f0c18 */
[----:B------:R4:W-:Y:S04]  /*11f40*/  @!P2 ST.E.128 desc[UR42][R12.64], RZ ;  /* 0x000000ff0c00a985 */ /* 0x0009e8000c101d2a */
[----:B------:R4:W-:Y:S04]  /*11f50*/  @!P3 ST.E.128 desc[UR42][R26.64], RZ ;  /* 0x000000ff1a00b985 */ /* 0x0009e8000c101d2a */
[----:B------:R4:W-:Y:S02]  /*11f60*/  @!P4 ST.E.128 desc[UR42][R28.64], RZ ;  /* 0x000000ff1c00c985 */ /* 0x0009e4000c101d2a */
.L_x_534:
[----:B------:R-:W-:Y:S05]  /*11f70*/  BSYNC B1 ;  /* 0x0000000000017941 */ /* 0x000fea0003800000 */
.L_x_533:
[----:B------:R-:W-:-:S03]  /*11f80*/  UMOV UR4, 0xffffffff ;  /* 0xffffffff00047882 */ /* 0x000fc60000000000 */
[----:B------:R-:W-:Y:S05]  /*11f90*/  BRA.DIV UR4, `(.L_x_535) ;  /* 0x0000007604b07947 */ /* 0x000fea000b800000 */
[----:B--2---:R2:W0:Y:S04]  /*11fa0*/  SHFL.IDX PT, R3, R4, 0x1, 0x1c1f ;  /* 0x003c1f0004037f89 */ /* 0x00442800000e0000 */
[----:B---3--:R2:W3:Y:S02]  /*11fb0*/  SHFL.IDX PT, R14, R0, 0x1, 0x1c1f ;  /* 0x003c1f00000e7f89 */ /* 0x0084e400000e0000 */
.L_x_698:
[----:B0-2---:R-:W-:-:S04]  /*11fc0*/  IADD3 R0, R6, 0x60, RZ ;  /* 0x0000006006007810 */ /* 0x005fc80007ffe0ff */
[----:B------:R-:W-:-:S13]  /*11fd0*/  ISETP.GE.AND P0, PT, R0, R21, PT ;  /* 0x000000150000720c */ /* 0x000fda0003f06270 */
[----:B------:R-:W-:Y:S05]  /*11fe0*/  @P0 BRA `(.L_x_528) ;  /* 0x0000000000340947 */ /* 0x000fea0003800000 */
[----:B------:R-:W-:Y:S02]  /*11ff0*/  ULDC UR4, c[0x0][0xac8] ;  /* 0x0002b20000047ab9 */ /* 0x000fe40000000800 */
[----:B------:R-:W-:Y:S02]  /*12000*/  ISETP.GE.AND P2, PT, R9, UR4, PT ;  /* 0x0000000409007c0c */ /* 0x000fe4000bf46270 */
[----:B------:R-:W-:Y:S02]  /*12010*/  ISETP.GE.AND P3, PT, R10, UR4, PT ;  /* 0x000000040a007c0c */ /* 0x000fe4000bf66270 */
[----:B------:R-:W-:-:S09]  /*12020*/  ISETP.GE.AND P4, PT, R7, UR4, PT ;  /* 0x0000000407007c0c */ /* 0x000fd2000bf86270 */
[----:B------:R-:W-:Y:S02]  /*12030*/  @!P2 IMAD.MOV.U32 R15, RZ, RZ, R3 ;  /* 0x000000ffff0fa224 */ /* 0x000fe400078e0003 */
        /* <DEDUP_REMOVED lines=8> */
.L_x_528:
[----:B------:R-:W-:Y:S05]  /*120c0*/  BSYNC B0 ;  /* 0x0000000000007941 */ /* 0x000fea0003800000 */
.L_x_523:
[----:B------:R-:W-:Y:S02]  /*120d0*/  ULDC UR4, c[0x0][0xc3c] ;  /* 0x00030f0000047ab9 */ /* 0x000fe40000000800 */
[----:B-1----:R-:W-:-:S13]  /*120e0*/  ISETP.GE.AND P0, PT, R35, UR4, PT ;  /* 0x0000000423007c0c */ /* 0x002fda000bf06270 */
[----:B------:R-:W-:Y:S05]  /*120f0*/  @!P0 BRA `(.L_x_536) ;  /* 0xfffffef000f48947 */ /* 0x000fea000383ffff */
[----:B------:R-:W-:Y:S05]  /*12100*/  BRA `(.L_x_394) ;  /* 0x0000006800487947 */ /* 0x000fea0003800000 */
.L_x_392:
        /* <DEDUP_REMOVED lines=16> */
.L_x_537:
        /* <DEDUP_REMOVED lines=37> */
[----:B------:R-:W0:Y:S01]  /*12460*/  LDC R6, c[0x0][0xc3c] ;  /* 0x00030f00ff067b82 */ /* 0x000e220000000800 */
[----:B------:R-:W-:Y:S01]  /*12470*/  MOV R4, R3 ;  /* 0x0000000300047202 */ /* 0x000fe20000000f00 */
[----:B------:R-:W-:Y:S01]  /*12480*/  UMOV UR4, URZ ;  /* 0x0000003f00047c82 */ /* 0x000fe20008000000 */
[----:B------:R-:W-:Y:S01]  /*12490*/  ULDC UR7, c[0x0][0xc3c] ;  /* 0x00030f0000077ab9 */ /* 0x000fe20000000800 */
[----:B------:R-:W-:-:S05]  /*124a0*/  ULDC UR5, c[0x0][0xc38] ;  /* 0x00030e0000057ab9 */ /* 0x000fca0000000800 */
.L_x_543:
[----:B------:R-:W-:Y:S01]  /*124b0*/  UIADD3 UR4, UR4, 0x1f, URZ ;  /* 0x0000001f04047890 */ /* 0x000fe2000fffe03f */
[----:B------:R-:W-:-:S05]  /*124c0*/  IMAD.U32 R19, RZ, RZ, UR7 ;  /* 0x00000007ff137e24 */ /* 0x000fca000f8e00ff */
        /* <DEDUP_REMOVED lines=10> */
.L_x_542:
[----:B------:R-:W-:Y:S05]  /*12570*/  BSYNC B0 ;  /* 0x0000000000007941 */ /* 0x000fea0003800000 */
.L_x_541:
        /* <DEDUP_REMOVED lines=20> */
[----:B------:R-:W-:-:S07]  /*126c0*/  MOV R7, R9 ;  /* 0x0000000900077202 */ /* 0x000fce0000000f00 */
.L_x_539:
        /* <DEDUP_REMOVED lines=15> */
.L_x_544:
        /* <DEDUP_REMOVED lines=15> */
[----:B------:R-:W-:Y:S01]  /*128b0*/  @!P1 IMAD.IADD R3, R3, 0x1, -R4 ;  /* 0x0000000103039824 */ /* 0x000fe200078e0a04 */
[----:B------:R-:W-:Y:S02]  /*128c0*/  @!P1 IADD3 R2, R2, 0x1, RZ ;  /* 0x0000000102029810 */ /* 0x000fe40007ffe0ff */
        /* <DEDUP_REMOVED lines=11> */
.L_x_540:
[----:B------:R-:W-:Y:S02]  /*12980*/  IMAD.MOV.U32 R17, RZ, RZ, RZ ;  /* 0x000000ffff117224 */ /* 0x000fe400078e00ff */
[----:B------:R-:W-:Y:S02]  /*12990*/  IMAD.U32 R16, RZ, RZ, UR6 ;  /* 0x00000006ff107e24 */ /* 0x000fe4000f8e00ff */
[----:B------:R-:W-:-:S07]  /*129a0*/  IMAD.MOV.U32 R18, RZ, RZ, RZ ;  /* 0x000000ffff127224 */ /* 0x000fce00078e00ff */
.L_x_545:
[----:B------:R-:W-:-:S13]  /*129b0*/  ISETP.NE.AND P0, PT, R5, RZ, PT ;  /* 0x000000ff0500720c */ /* 0x000fda0003f05270 */
[----:B------:R-:W0:Y:S01]  /*129c0*/  @!P0 S2R R3, SR_CgaCtaId ;  /* 0x0000000000038919 */ /* 0x000e220000008800 */
[----:B------:R-:W-:-:S04]  /*129d0*/  @!P0 MOV R0, 0x400 ;  /* 0x0000040000008802 */ /* 0x000fc80000000f00 */
[----:B0-----:R-:W-:-:S05]  /*129e0*/  @!P0 LEA R0, R3, R0, 0x18 ;  /* 0x0000000003008211 */ /* 0x001fca00078ec0ff */
[----:B------:R0:W-:Y:S01]  /*129f0*/  @!P0 STS.128 [R0+0x2d8d0], R16 ;  /* 0x02d8d01000008388 */ /* 0x0001e20000000c00 */
[----:B------:R-:W-:Y:S06]  /*12a00*/  BAR.ARV 0x5, 0x200 ;  /* 0x0148000000007b1d */ /* 0x000fec0000002000 */
.L_x_538:
[----:B0-----:R-:W-:Y:S01]  /*12a10*/  IMAD.MOV.U32 R0, RZ, RZ, 0x1 ;  /* 0x00000001ff007424 */ /* 0x001fe200078e00ff */
[----:B------:R0:W-:Y:S01]  /*12a20*/  STL [R1+0x48], RZ ;  /* 0x000048ff01007387 */ /* 0x0001e20000100800 */
[----:B------:R-:W-:Y:S01]  /*12a30*/  ULDC UR4, c[0x0][0xc3c] ;  /* 0x00030f0000047ab9 */ /* 0x000fe20000000800 */
[----:B------:R-:W-:Y:S02]  /*12a40*/  MOV R26, RZ ;  /* 0x000000ff001a7202 */ /* 0x000fe40000000f00 */
[----:B------:R0:W-:Y:S01]  /*12a50*/  STL [R1], R0 ;  /* 0x0000000001007387 */ /* 0x0001e20000100800 */
[----:B-1----:R-:W-:-:S13]  /*12a60*/  ISETP.GE.AND P0, PT, R19, UR4, PT ;  /* 0x0000000413007c0c */ /* 0x002fda000bf06270 */
[----:B0-----:R-:W-:Y:S05]  /*12a70*/  @P0 BRA `(.L_x_546) ;  /* 0x0000005c00080947 */ /* 0x001fea0003800000 */
[----:B------:R-:W0:Y:S01]  /*12a80*/  S2R R7, SR_TID.X ;  /* 0x0000000000077919 */ /* 0x000e220000002100 */
[----:B------:R-:W1:Y:S01]  /*12a90*/  S2UR UR5, SR_CgaCtaId ;  /* 0x00000000000579c3 */ /* 0x000e620000008800 */
[----:B------:R-:W-:Y:S01]  /*12aa0*/  UMOV UR4, 0x400 ;  /* 0x0000040000047882 */ /* 0x000fe20000000000 */
[----:B------:R-:W-:Y:S01]  /*12ab0*/  BSSY B8, `(.L_x_546) ;  /* 0x00005be000087945 */ /* 0x000fe20003800000 */
[----:B------:R-:W-:Y:S01]  /*12ac0*/  MOV R26, RZ ;  /* 0x000000ff001a7202 */ /* 0x000fe20000000f00 */
[----:B------:R-:W-:Y:S01]  /*12ad0*/  IMAD.MOV.U32 R28, RZ, RZ, RZ ;  /* 0x000000ffff1c7224 */ /* 0x000fe200078e00ff */
[----:B------:R-:W-:Y:S01]  /*12ae0*/  ULDC.64 UR40, c[0x0][0x198] ;  /* 0x0000660000287ab9 */ /* 0x000fe20000000a00 */
[----:B------:R-:W-:Y:S01]  /*12af0*/  ULOP3.LUT UR38, UR36, 0x2, URZ, 0xfc, !UPT ;  /* 0x0000000224267892 */ /* 0x000fe2000f8efc3f */
[----:B------:R-:W-:Y:S01]  /*12b00*/  ULDC UR37, c[0x0][0xc] ;  /* 0x0000030000257ab9 */ /* 0x000fe20000000800 */
[----:B-1----:R-:W-:-:S06]  /*12b10*/  ULEA UR4, UR5, UR4, 0x18 ;  /* 0x0000000405047291 */ /* 0x002fcc000f8ec03f */
[----:B------:R-:W-:Y:S01]  /*12b20*/  IMAD.U32 R22, RZ, RZ, UR4 ;  /* 0x00000004ff167e24 */ /* 0x000fe2000f8e00ff */
[C---:B0-----:R-:W-:Y:S01]  /*12b30*/  LOP3.LUT R6, R7.reuse, 0x7f, RZ, 0xc0, !PT ;  /* 0x0000007f07067812 */ /* 0x041fe200078ec0ff */
[----:B------:R-:W-:-:S04]  /*12b40*/  IMAD.SHL.U32 R0, R7, 0x8, RZ ;  /* 0x0000000807007824 */ /* 0x000fc800078e00ff */
[----:B------:R-:W-:Y:S01]  /*12b50*/  IMAD.SHL.U32 R4, R6, 0x8, RZ ;  /* 0x0000000806047824 */ /* 0x000fe200078e00ff */
[C---:B------:R-:W-:Y:S02]  /*12b60*/  LOP3.LUT R3, R0.reuse, 0x20, RZ, 0xc0, !PT ;  /* 0x0000002000037812 */ /* 0x040fe400078ec0ff */
[----:B------:R-:W-:Y:S02]  /*12b70*/  LOP3.LUT R2, R0, 0xd8, RZ, 0xc0, !PT ;  /* 0x000000d800027812 */ /* 0x000fe400078ec0ff */
[----:B------:R-:W-:Y:S01]  /*12b80*/  LOP3.LUT R3, R3, 0x300, R4, 0xf8, !PT ;  /* 0x0000030003037812 */ /* 0x000fe200078ef804 */
[----:B------:R-:W-:Y:S01]  /*12b90*/  IMAD.MOV.U32 R4, RZ, RZ, 0x1 ;  /* 0x00000001ff047424 */ /* 0x000fe200078e00ff */
[----:B------:R-:W-:Y:S02]  /*12ba0*/  LOP3.LUT R2, R2, 0x18, R7, 0x78, !PT ;  /* 0x0000001802027812 */ /* 0x000fe400078e7807 */
[----:B------:R-:W-:Y:S02]  /*12bb0*/  LOP3.LUT R0, R0, 0x18, RZ, 0xc0, !PT ;  /* 0x0000001800007812 */ /* 0x000fe400078ec0ff */
[----:B------:R-:W-:Y:S01]  /*12bc0*/  LOP3.LUT R5, R3, R2, RZ, 0xfc, !PT ;  /* 0x0000000203057212 */ /* 0x000fe200078efcff */
[----:B------:R-:W-:Y:S01]  /*12bd0*/  IMAD.SHL.U32 R2, R7, 0x20, RZ ;  /* 0x0000002007027824 */ /* 0x000fe200078e00ff */
[----:B------:R-:W-:-:S03]  /*12be0*/  SHF.R.U32.HI R3, RZ, 0x2, R6 ;  /* 0x00000002ff037819 */ /* 0x000fc60000011606 */
[----:B------:R-:W-:Y:S01]  /*12bf0*/  STL [R1+0x14], R5 ;  /* 0x0000140501007387 */ /* 0x000fe20000100800 */
[----:B------:R-:W-:-:S03]  /*12c00*/  LOP3.LUT R2, R2, 0x60, RZ, 0xc0, !PT ;  /* 0x0000006002027812 */ /* 0x000fc600078ec0ff */
[----:B------:R-:W-:Y:S04]  /*12c10*/  STL [R1], R4 ;  /* 0x0000000401007387 */ /* 0x000fe80000100800 */
[----:B------:R0:W-:Y:S04]  /*12c20*/  STL [R1+0x4], R4 ;  /* 0x0000040401007387 */ /* 0x0001e80000100800 */
[----:B------:R1:W-:Y:S01]  /*12c30*/  STL [R1+0x48], RZ ;  /* 0x000048ff01007387 */ /* 0x0003e20000100800 */
[----:B0-----:R-:W-:Y:S02]  /*12c40*/  LOP3.LUT R4, R3, R2, RZ, 0xfc, !PT ;  /* 0x0000000203047212 */ /* 0x001fe400078efcff */
[----:B------:R-:W-:-:S02]  /*12c50*/  LOP3.LUT R3, R0, 0x20, RZ, 0xfc, !PT ;  /* 0x0000002000037812 */ /* 0x000fc400078efcff */
[----:B------:R-:W-:Y:S01]  /*12c60*/  LOP3.LUT R2, R0, 0x40, RZ, 0xfc, !PT ;  /* 0x0000004000027812 */ /* 0x000fe200078efcff */
[----:B------:R-:W-:-:S05]  /*12c70*/  IMAD R0, R5, 0x2, R22 ;  /* 0x0000000205007824 */ /* 0x000fca00078e0216 */
[----:B------:R1:W-:Y:S02]  /*12c80*/  STL [R1+0x30], R0 ;  /* 0x0000300001007387 */ /* 0x0003e40000100800 */
.L_x_647:
[----:B0-----:R-:W0:Y:S02]  /*12c90*/  LDC.64 R2, c[0x0][0xc88] ;  /* 0x00032200ff027b82 */ /* 0x001e240000000a00 */
[----:B0-----:R-:W-:-:S05]  /*12ca0*/  IMAD.WIDE R2, R19, 0x4, R2 ;  /* 0x0000000413027825 */ /* 0x001fca00078e0202 */
[----:B-1----:R-:W1:Y:S01]  /*12cb0*/  LDG.E R29, desc[UR42][R2.64] ;  /* 0x0000002a021d7981 */ /* 0x002e62000c1e1900 */
[----:B------:R-:W-:Y:S05]  /*12cc0*/  YIELD ;  /* 0x0000000000007946 */ /* 0x000fea0003800000 */
[----:B------:R-:W-:Y:S01]  /*12cd0*/  ULDC.64 UR4, c[0x0][0xa28] ;  /* 0x00028a0000047ab9 */ /* 0x000fe20000000a00 */
[----:B------:R-:W-:Y:S01]  /*12ce0*/  IMAD.MOV.U32 R9, RZ, RZ, RZ ;  /* 0x000000ffff097224 */ /* 0x000fe200078e00ff */
[----:B------:R-:W-:Y:S01]  /*12cf0*/  ISETP.NE.U32.AND P0, PT, RZ, UR4, PT ;  /* 0x00000004ff007c0c */ /* 0x000fe2000bf05070 */
[----:B------:R-:W-:Y:S01]  /*12d00*/  IMAD.MOV.U32 R6, RZ, RZ, RZ ;  /* 0x000000ffff067224 */ /* 0x000fe200078e00ff */
[----:B------:R-:W-:Y:S01]  /*12d10*/  ULDC.64 UR8, c[0x0][0xa18] ;  /* 0x0002860000087ab9 */ /* 0x000fe20000000a00 */
[----:B------:R-:W-:Y:S01]  /*12d20*/  ULDC.64 UR6, c[0x0][0xa10] ;  /* 0x0002840000067ab9 */ /* 0x000fe20000000a00 */
[----:B------:R-:W-:-:S02]  /*12d30*/  ISETP.NE.AND.EX P0, PT, RZ, UR5, PT, P0 ;  /* 0x00000005ff007c0c */ /* 0x000fc4000bf05300 */
[----:B-1----:R-:W-:-:S11]  /*12d40*/  SHF.R.S32.HI R0, RZ, 0x1f, R29 ;  /* 0x0000001fff007819 */ /* 0x002fd6000001141d */
[C---:B------:R-:W-:Y:S02]  /*12d50*/  @P0 LEA R2, P1, R29.reuse, UR4, 0x2 ;  /* 0x000000041d020c11 */ /* 0x040fe4000f8210ff */
[C---:B------:R-:W-:Y:S01]  /*12d60*/  SHF.L.U32 R24, R29.reuse, 0x2, RZ ;  /* 0x000000021d187819 */ /* 0x040fe200000006ff */
[----:B------:R0:W-:Y:S01]  /*12d70*/  STL [R1+0x34], R0 ;  /* 0x0000340001007387 */ /* 0x0001e20000100800 */
[----:B------:R-:W-:Y:S01]  /*12d80*/  @P0 LEA.HI.X R3, R29, UR5, R0, 0x2, P1 ;  /* 0x000000051d030c11 */ /* 0x000fe200088f1400 */
[----:B------:R-:W-:-:S04]  /*12d90*/  ULDC.64 UR4, c[0x0][0xa00] ;  /* 0x0002800000047ab9 */ /* 0x000fc80000000a00 */
[----:B--2---:R1:W2:Y:S01]  /*12da0*/  @P0 LDG.E R9, desc[UR42][R2.64] ;  /* 0x0000002a02090981 */ /* 0x0042a2000c1e1900 */
[----:B------:R-:W-:Y:S02]  /*12db0*/  ISETP.NE.U32.AND P0, PT, RZ, UR4, PT ;  /* 0x00000004ff007c0c */ /* 0x000fe4000bf05070 */
[----:B------:R-:W-:Y:S01]  /*12dc0*/  SHF.L.U64.HI R25, R29, 0x2, R0 ;  /* 0x000000021d197819 */ /* 0x000fe20000010200 */
[----:B0-----:R-:W-:Y:S01]  /*12dd0*/  IMAD.MOV.U32 R0, RZ, RZ, RZ ;  /* 0x000000ffff007224 */ /* 0x001fe200078e00ff */
[----:B------:R-:W-:Y:S02]  /*12de0*/  ISETP.NE.AND.EX P0, PT, RZ, UR5, PT, P0 ;  /* 0x00000005ff007c0c */ /* 0x000fe4000bf05300 */
[----:B------:R-:W-:Y:S02]  /*12df0*/  ISETP.NE.U32.AND P2, PT, RZ, UR8, PT ;  /* 0x00000008ff007c0c */ /* 0x000fe4000bf45070 */
[----:B------:R-:W-:Y:S02]  /*12e00*/  ISETP.NE.U32.AND P1, PT, RZ, UR6, PT ;  /* 0x00000006ff007c0c */ /* 0x000fe4000bf25070 */
[----:B-1----:R-:W-:-:S02]  /*12e10*/  IADD3 R2, P3, R24, UR4, RZ ;  /* 0x0000000418027c10 */ /* 0x002fc4000ff7e0ff */
[----:B------:R-:W-:Y:S02]  /*12e20*/  ISETP.NE.AND.EX P2, PT, RZ, UR9, PT, P2 ;  /* 0x00000009ff007c0c */ /* 0x000fe4000bf45320 */
[C---:B------:R-:W-:Y:S02]  /*12e30*/  IADD3.X R3, R25.reuse, UR5, RZ, P3, !PT ;  /* 0x0000000519037c10 */ /* 0x040fe40009ffe4ff */
[----:B------:R-:W-:Y:S02]  /*12e40*/  ISETP.NE.AND.EX P1, PT, RZ, UR7, PT, P1 ;  /* 0x00000007ff007c0c */ /* 0x000fe4000bf25310 */
[----:B------:R-:W-:Y:S01]  /*12e50*/  IADD3 R4, P4, R24, UR6, RZ ;  /* 0x0000000618047c10 */ /* 0x000fe2000ff9e0ff */
[----:B------:R-:W3:Y:S01]  /*12e60*/  @P0 LDG.E R6, desc[UR42][R2.64] ;  /* 0x0000002a02060981 */ /* 0x000ee2000c1e1900 */
[----:B------:R-:W-:Y:S02]  /*12e70*/  ULDC UR4, c[0x0][0x288] ;  /* 0x0000a20000047ab9 */ /* 0x000fe40000000800 */
[----:B------:R-:W-:Y:S01]  /*12e80*/  IMAD.U32 R8, RZ, RZ, UR4 ;  /* 0x00000004ff087e24 */ /* 0x000fe2000f8e00ff */
[----:B------:R-:W-:Y:S01]  /*12e90*/  IADD3.X R5, R25, UR7, RZ, P4, !PT ;  /* 0x0000000719057c10 */ /* 0x000fe2000a7fe4ff */
[----:B------:R-:W-:-:S05]  /*12ea0*/  ULDC.64 UR4, c[0x0][0x418] ;  /* 0x0001060000047ab9 */ /* 0x000fca0000000a00 */
[----:B------:R-:W5:Y:S04]  /*12eb0*/  @P1 LDG.E R0, desc[UR42][R4.64] ;  /* 0x0000002a04001981 */ /* 0x000f68000c1e1900 */
[----:B---3--:R0:W-:Y:S02]  /*12ec0*/  STL [R1+0x8], R6 ;  /* 0x0000080601007387 */ /* 0x0081e40000100800 */
[----:B0-----:R-:W-:-:S04]  /*12ed0*/  @P2 IADD3 R6, P3, R24, UR8, RZ ;  /* 0x0000000818062c10 */ /* 0x001fc8000ff7e0ff */
[----:B------:R-:W-:-:S05]  /*12ee0*/  @P2 IADD3.X R7, R25, UR9, RZ, P3, !PT ;  /* 0x0000000919072c10 */ /* 0x000fca0009ffe4ff */
[----:B------:R0:W3:Y:S01]  /*12ef0*/  @P2 LDG.E R8, desc[UR42][R6.64] ;  /* 0x0000002a06082981 */ /* 0x0000e2000c1e1900 */
[----:B------:R-:W-:-:S03]  /*12f00*/  UISETP.NE.U32.AND UP0, UPT, UR4, URZ, UPT ;  /* 0x0000003f0400728c */ /* 0x000fc6000bf05070 */
[----:B--2---:R1:W-:Y:S01]  /*12f10*/  STL [R1+0x28], R9 ;  /* 0x0000280901007387 */ /* 0x0043e20000100800 */
[----:B------:R-:W-:Y:S01]  /*12f20*/  UISETP.NE.AND.EX UP0, UPT, UR5, URZ, UPT, UP0 ;  /* 0x0000003f0500728c */ /* 0x000fe2000bf05300 */
[----:B------:R-:W-:Y:S02]  /*12f30*/  ULDC UR4, c[0x0][0x424] ;  /* 0x0001090000047ab9 */ /* 0x000fe40000000800 */
[----:B------:R-:W-:Y:S01]  /*12f40*/  ULDC UR5, c[0x0][0x2f0] ;  /* 0x0000bc0000057ab9 */ /* 0x000fe20000000800 */
[----:B------:R-:W-:-:S04]  /*12f50*/  USEL UR4, UR4, 0x1, UP0 ;  /* 0x0000000104047887 */ /* 0x000fc80008000000 */
[----:B------:R-:W-:-:S03]  /*12f60*/  UIMAD UR4, UR4, UR5, URZ ;  /* 0x00000005040472a4 */ /* 0x000fc6000f8e023f */
[----:B------:R-:W-:Y:S02]  /*12f70*/  ULDC UR5, c[0x0][0x348] ;  /* 0x0000d20000057ab9 */ /* 0x000fe40000000800 */
[----:B0-----:R-:W-:Y:S01]  /*12f80*/  IMAD.U32 R6, RZ, RZ, UR5 ;  /* 0x00000005ff067e24 */ /* 0x001fe2000f8e00ff */
[----:B------:R-:W-:Y:S01]  /*12f90*/  MOV R7, UR4 ;  /* 0x0000000400077c02 */ /* 0x000fe20008000f00 */
[----:B---3--:R1:W-:Y:S01]  /*12fa0*/  STL [R1+0x40], R8 ;  /* 0x0000400801007387 */ /* 0x0083e20000100800 */
[----:B----4-:R-:W-:Y:S05]  /*12fb0*/  @P2 BRA `(.L_x_547) ;  /* 0x0000000000142947 */ /* 0x010fea0003800000 */
[----:B------:R-:W-:Y:S05]  /*12fc0*/  @!P0 BRA `(.L_x_547) ;  /* 0x0000000000108947 */ /* 0x000fea0003800000 */
[----:B-1----:R-:W2:Y:S04]  /*12fd0*/  LDG.E R8, desc[UR42][R2.64] ;  /* 0x0000002a02087981 */ /* 0x002ea8000c1e1900 */
[----:B------:R-:W2:Y:S02]  /*12fe0*/  LDG.E R2, desc[UR42][R2.64+0x4] ;  /* 0x0000042a02027981 */ /* 0x000ea4000c1e1900 */
[----:B--2---:R-:W-:-:S05]  /*12ff0*/  IMAD.IADD R2, R2, 0x1, -R8 ;  /* 0x0000000102027824 */ /* 0x004fca00078e0a08 */
[----:B------:R0:W-:Y:S02]  /*13000*/  STL [R1+0x40], R2 ;  /* 0x0000400201007387 */ /* 0x0001e40000100800 */
.L_x_547:
[----:B-1----:R-:W-:Y:S01]  /*13010*/  IMAD.MOV.U32 R8, RZ, RZ, R29 ;  /* 0x000000ffff087224 */ /* 0x002fe200078e001d */
[----:B------:R-:W-:Y:S02]  /*13020*/  ULDC.64 UR4, c[0x0][0xa20] ;  /* 0x0002880000047ab9 */ /* 0x000fe40000000a00 */
[----:B------:R-:W-:Y:S02]  /*13030*/  ISETP.NE.U32.AND P0, PT, RZ, UR4, PT ;  /* 0x00000004ff007c0c */ /* 0x000fe4000bf05070 */
[----:B------:R1:W-:Y:S02]  /*13040*/  STL [R1+0x10], R8 ;  /* 0x0000100801007387 */ /* 0x0003e40000100800 */
[----:B------:R-:W-:-:S13]  /*13050*/  ISETP.NE.AND.EX P0, PT, RZ, UR5, PT, P0 ;  /* 0x00000005ff007c0c */ /* 0x000fda000bf05300 */
[----:B-1----:R-:W-:Y:S05]  /*13060*/  @!P0 BRA `(.L_x_548) ;  /* 0x0000000000108947 */ /* 0x002fea0003800000 */
[----:B0-----:R-:W-:-:S04]  /*13070*/  IADD3 R2, P0, R24, UR4, RZ ;  /* 0x0000000418027c10 */ /* 0x001fc8000ff1e0ff */
[----:B------:R-:W-:-:S05]  /*13080*/  IADD3.X R3, R25, UR5, RZ, P0, !PT ;  /* 0x0000000519037c10 */ /* 0x000fca00087fe4ff */
[----:B------:R0:W5:Y:S01]  /*13090*/  LDG.E R7, desc[UR42][R2.64] ;  /* 0x0000002a02077981 */ /* 0x000162000c1e1900 */
[----:B------:R-:W-:Y:S05]  /*130a0*/  BRA `(.L_x_549) ;  /* 0x0000000000247947 */ /* 0x000fea0003800000 */
.L_x_548:
[----:B------:R-:W-:Y:S02]  /*130b0*/  ULDC.64 UR4, c[0x0][0xa08] ;  /* 0x0002820000047ab9 */ /* 0x000fe40000000a00 */
[----:B------:R-:W-:-:S04]  /*130c0*/  ISETP.NE.U32.AND P0, PT, RZ, UR4, PT ;  /* 0x00000004ff007c0c */ /* 0x000fc8000bf05070 */
[----:B------:R-:W-:-:S13]  /*130d0*/  ISETP.NE.AND.EX P0, PT, RZ, UR5, PT, P0 ;  /* 0x00000005ff007c0c */ /* 0x000fda000bf05300 */
[----:B------:R-:W-:Y:S05]  /*130e0*/  @!P0 BRA `(.L_x_549) ;  /* 0x0000000000148947 */ /* 0x000fea0003800000 */
[----:B0-----:R-:W0:Y:S02]  /*130f0*/  LDC.64 R2, c[0x0][0xa08] ;  /* 0x00028200ff027b82 */ /* 0x001e240000000a00 */
[----:B0-----:R-:W-:-:S05]  /*13100*/  IMAD.WIDE R2, R8, 0x4, R2 ;  /* 0x0000000408027825 */ /* 0x001fca00078e0202 */
[----:B------:R-:W2:Y:S04]  /*13110*/  LDG.E R7, desc[UR42][R2.64] ;  /* 0x0000002a02077981 */ /* 0x000ea8000c1e1900 */
[----:B------:R-:W2:Y:S02]  /*13120*/  LDG.E R2, desc[UR42][R2.64+0x4] ;  /* 0x0000042a02027981 */ /* 0x000ea4000c1e1900 */
[----:B--2---:R-:W-:-:S07]  /*13130*/  IMAD.IADD R7, R2, 0x1, -R7 ;  /* 0x0000000102077824 */ /* 0x004fce00078e0a07 */
.L_x_549:
[----:B0-----:R-:W2:Y:S04]  /*13140*/  @P1 LDG.E R2, desc[UR42][R4.64] ;  /* 0x0000002a04021981 */ /* 0x001ea8000c1e1900 */
[----:B------:R-:W2:Y:S01]  /*13150*/  @P1 LDG.E R4, desc[UR42][R4.64+0x4] ;  /* 0x0000042a04041981 */ /* 0x000ea2000c1e1900 */
[----:B-----5:R-:W-:Y:S01]  /*13160*/  IADD3 R7, -R9, R7, RZ ;  /* 0x0000000709077210 */ /* 0x020fe20007ffe1ff */
[----:B------:R-:W-:Y:S01]  /*13170*/  BSSY B0, `(.L_x_550) ;  /* 0x000015c000007945 */ /* 0x000fe20003800000 */
[----:B--2---:R-:W-:-:S04]  /*13180*/  @P1 IMAD.IADD R6, R4, 0x1, -R2 ;  /* 0x0000000104061824 */ /* 0x004fc800078e0a02 */
[----:B------:R-:W-:-:S05]  /*13190*/  IMAD.IADD R2, R7, 0x1, R6 ;  /* 0x0000000107027824 */ /* 0x000fca00078e0206 */
[----:B------:R0:W-:Y:S02]  /*131a0*/  STL [R1+0x24], R2 ;  /* 0x0000240201007387 */ /* 0x0001e40000100800 */
[----:B0-----:R-:W-:-:S05]  /*131b0*/  VIADD R2, R2, 0x7f ;  /* 0x0000007f02027836 */ /* 0x001fca0000000000 */
[----:B------:R-:W-:-:S04]  /*131c0*/  SHF.R.S32.HI R3, RZ, 0x1f, R2 ;  /* 0x0000001fff037819 */ /* 0x000fc80000011402 */
[----:B------:R-:W-:Y:S01]  /*131d0*/  LEA.HI R4, R3, R2, RZ, 0x7 ;  /* 0x0000000203047211 */ /* 0x000fe200078f38ff */
[----:B------:R-:W-:-:S03]  /*131e0*/  IMAD.MOV R3, RZ, RZ, -R7 ;  /* 0x000000ffff037224 */ /* 0x000fc600078e0a07 */
[----:B------:R-:W-:Y:S01]  /*131f0*/  LOP3.LUT R2, R4, 0xffffff80, RZ, 0xc0, !PT ;  /* 0xffffff8004027812 */ /* 0x000fe200078ec0ff */
[----:B------:R0:W-:Y:S01]  /*13200*/  STL [R1+0x44], R4 ;  /* 0x0000440401007387 */ /* 0x0001e20000100800 */
[----:B------:R-:W-:Y:S02]  /*13210*/  VIMNMX R3, RZ, R3, !PT ;  /* 0x00000003ff037248 */ /* 0x000fe40007fe0100 */
[----:B------:R-:W-:-:S04]  /*13220*/  VIADDMNMX R2, R2, -R7, R6, PT ;  /* 0x8000000702027246 */ /* 0x000fc80003800106 */
[----:B------:R-:W-:Y:S02]  /*13230*/  ISETP.GT.AND P0, PT, R2, R3, PT ;  /* 0x000000030200720c */ /* 0x000fe40003f04270 */
[----:B------:R-:W-:-:S11]  /*13240*/  SHF.R.U32.HI R3, RZ, 0x7, R3 ;  /* 0x00000007ff037819 */ /* 0x000fd60000011603 */
[----:B------:R-:W-:-:S05]  /*13250*/  @P0 VIADD R2, R2, 0x7f ;  /* 0x0000007f02020836 */ /* 0x000fca0000000000 */
[----:B0-----:R-:W-:-:S04]  /*13260*/  @P0 SHF.R.S32.HI R4, RZ, 0x1f, R2 ;  /* 0x0000001fff040819 */ /* 0x001fc80000011402 */
[----:B------:R-:W-:Y:S02]  /*13270*/  @P0 LEA.HI R2, R4, R2, RZ, 0x7 ;  /* 0x0000000204020211 */ /* 0x000fe400078f38ff */
[-C--:B------:R-:W-:Y:S02]  /*13280*/  MOV R4, R3.reuse ;  /* 0x0000000300047202 */ /* 0x080fe40000000f00 */
[----:B------:R-:W-:Y:S02]  /*13290*/  @P0 SHF.R.S32.HI R4, RZ, 0x7, R2 ;  /* 0x00000007ff040819 */ /* 0x000fe40000011402 */
[----:B------:R-:W-:Y:S02]  /*132a0*/  PLOP3.LUT P0, PT, PT, PT, PT, 0x80, 0x0 ;  /* 0x000000000000781c */ /* 0x000fe40003f0f070 */
[----:B------:R-:W-:-:S13]  /*132b0*/  ISETP.GT.AND P2, PT, R4, R3, PT ;  /* 0x000000030400720c */ /* 0x000fda0003f44270 */
[----:B------:R-:W-:Y:S05]  /*132c0*/  @!P2 BRA `(.L_x_551) ;  /* 0x000000140018a947 */ /* 0x000fea0003800000 */
[----:B------:R-:W-:Y:S01]  /*132d0*/  UMOV UR4, 0xffffffff ;  /* 0xffffffff00047882 */ /* 0x000fe20000000000 */
[----:B------:R-:W-:Y:S02]  /*132e0*/  SEL R2, R8, RZ, !P1 ;  /* 0x000000ff08027207 */ /* 0x000fe40004800000 */
[----:B------:R-:W-:Y:S05]  /*132f0*/  BRA.DIV UR4, `(.L_x_552) ;  /* 0x0000006604207947 */ /* 0x000fea000b800000 */
[----:B------:R-:W0:Y:S02]  /*13300*/  S2R R5, SR_TID.X ;  /* 0x0000000000057919 */ /* 0x000e240000002100 */
[----:B0-----:R-:W-:-:S04]  /*13310*/  SHF.R.U32.HI R5, RZ, 0x5, R5 ;  /* 0x00000005ff057819 */ /* 0x001fc80000011605 */
[----:B------:R-:W-:-:S05]  /*13320*/  LOP3.LUT R5, R5, 0x3, RZ, 0xc0, !PT ;  /* 0x0000000305057812 */ /* 0x000fca00078ec0ff */
[----:B------:R0:W1:Y:S02]  /*13330*/  SHFL.IDX PT, R14, R5, RZ, 0x1f ;  /* 0x00001fff050e7589 */ /* 0x00006400000e0000 */
.L_x_701:
[----:B-1----:R-:W-:Y:S02]  /*13340*/  ISETP.NE.AND P0, PT, R14, RZ, PT ;  /* 0x000000ff0e00720c */ /* 0x002fe40003f05270 */
[----:B------:R-:W-:-:S11]  /*13350*/  PLOP3.LUT P6, PT, PT, PT, PT, 0x8, 0x0 ;  /* 0x000000000000781c */ /* 0x000fd60003fce170 */
[----:B------:R-:W-:Y:S05]  /*13360*/  @P0 BRA `(.L_x_553) ;  /* 0x00000000000c0947 */ /* 0x000fea0003800000 */
[----:B------:R-:W-:-:S03]  /*13370*/  UMOV UR4, 0xffffffff ;  /* 0xffffffff00047882 */ /* 0x000fc60000000000 */
[----:B------:R-:W-:Y:S05]  /*13380*/  BRA.DIV UR4, `(.L_x_554) ;  /* 0x0000006604307947 */ /* 0x000fea000b800000 */
[----:B------:R-:W-:-:S13]  /*13390*/  ELECT P6, URZ, PT ;  /* 0x00000000003f782f */ /* 0x000fda00038c0000 */
.L_x_553:
[----:B0-----:R-:W2:Y:S01]  /*133a0*/  LDL R5, [R1+0x48] ;  /* 0x0000480001057983 */ /* 0x001ea20000100800 */
[----:B------:R-:W-:Y:S01]  /*133b0*/  BSSY B1, `(.L_x_555) ;  /* 0x0000008000017945 */ /* 0x000fe20003800000 */
[----:B--2---:R-:W-:-:S05]  /*133c0*/  VIADD R5, R5, 0x1 ;  /* 0x0000000105057836 */ /* 0x004fca0000000000 */
[----:B------:R-:W-:-:S04]  /*133d0*/  LEA.HI R6, R5, R5, RZ, 0x1 ;  /* 0x0000000505067211 */ /* 0x000fc800078f08ff */
[----:B------:R-:W-:-:S05]  /*133e0*/  LOP3.LUT R6, R6, 0xfffffffe, RZ, 0xc0, !PT ;  /* 0xfffffffe06067812 */ /* 0x000fca00078ec0ff */
[----:B------:R-:W-:-:S05]  /*133f0*/  IMAD.IADD R5, R5, 0x1, -R6 ;  /* 0x0000000105057824 */ /* 0x000fca00078e0a06 */
[----:B------:R-:W-:-:S04]  /*13400*/  SHF.L.U32 R5, R5, 0x1f, RZ ;  /* 0x0000001f05057819 */ /* 0x000fc800000006ff */
[----:B------:R-:W0:Y:S02]  /*13410*/  SYNCS.PHASECHK.TRANS64.TRYWAIT P0, [R22+URZ+0x2d820], R5 ;  /* 0x02d82005160075a7 */ /* 0x000e24000800017f */
[----:B0-----:R-:W-:Y:S05]  /*13420*/  @!P0 BRA `(.L_x_556) ;  /* 0x0000006400288947 */ /* 0x001fea0003800000 */
.L_x_704:
[----:B------:R-:W-:Y:S05]  /*13430*/  BSYNC B1 ;  /* 0x0000000000017941 */ /* 0x000fea0003800000 */
.L_x_555:
[----:B------:R-:W-:Y:S04]  /*13440*/  BSSY B1, `(.L_x_557) ;  /* 0x000008c000017945 */ /* 0x000fe80003800000 */
[----:B------:R-:W-:Y:S05]  /*13450*/  @!P6 BRA `(.L_x_558) ;  /* 0x000000080028e947 */ /* 0x000fea0003800000 */
[----:B------:R-:W2:Y:S01]  /*13460*/  LDL R7, [R1+0x4] ;  /* 0x0000040001077983 */ /* 0x000ea20000100800 */
[----:B------:R-:W-:Y:S01]  /*13470*/  IMAD R8, R28, 0x8, R22 ;  /* 0x000000081c087824 */ /* 0x000fe200078e0216 */
[----:B------:R-:W1:Y:S01]  /*13480*/  S2R R6, SR_TID.X ;  /* 0x0000000000067919 */ /* 0x000e620000002100 */
[----:B------:R-:W-:Y:S01]  /*13490*/  BSSY B2, `(.L_x_559) ;  /* 0x0000006000027945 */ /* 0x000fe20003800000 */
[----:B-1----:R-:W-:-:S04]  /*134a0*/  LOP3.LUT R6, R6, 0x7f, RZ, 0xc0, !PT ;  /* 0x0000007f06067812 */ /* 0x002fc800078ec0ff */
[----:B------:R-:W-:Y:S02]  /*134b0*/  ISETP.NE.AND P1, PT, R6, RZ, PT ;  /* 0x000000ff0600720c */ /* 0x000fe40003f25270 */
[----:B--2---:R-:W-:-:S04]  /*134c0*/  SHF.L.U32 R10, R7, 0x1f, RZ ;  /* 0x0000001f070a7819 */ /* 0x004fc800000006ff */
[----:B------:R-:W1:Y:S02]  /*134d0*/  SYNCS.PHASECHK.TRANS64.TRYWAIT P0, [R8+URZ+0x2d8a0], R10 ;  /* 0x02d8a00a080075a7 */ /* 0x000e64000800017f */
[----:B-1----:R-:W-:Y:S05]  /*134e0*/  @!P0 BRA `(.L_x_560) ;  /* 0x00000064000c8947 */ /* 0x002fea0003800000 */
.L_x_705:
[----:B------:R-:W-:Y:S05]  /*134f0*/  BSYNC B2 ;  /* 0x0000000000027941 */ /* 0x000fea0003800000 */
.L_x_559:
[----:B------:R-:W-:Y:S04]  /*13500*/  BSSY B2, `(.L_x_561) ;  /* 0x0000009000027945 */ /* 0x000fe80003800000 */
[----:B------:R-:W-:Y:S05]  /*13510*/  @P1 BRA `(.L_x_562) ;  /* 0x00000000001c1947 */ /* 0x000fea0003800000 */
[----:B0-----:R-:W0:Y:S02]  /*13520*/  S2R R5, SR_TID.X ;  /* 0x0000000000057919 */ /* 0x001e240000002100 */
[----:B0-----:R-:W-:Y:S01]  /*13530*/  LOP3.LUT R6, R5, 0x1f, RZ, 0xc0, !PT ;  /* 0x0000001f05067812 */ /* 0x001fe200078ec0ff */
[----:B------:R-:W-:-:S03]  /*13540*/  IMAD.MOV.U32 R5, RZ, RZ, 0x6000 ;  /* 0x00006000ff057424 */ /* 0x000fc600078e00ff */
[----:B------:R-:W-:Y:S01]  /*13550*/  ISETP.NE.AND P0, PT, R6, RZ, PT ;  /* 0x000000ff0600720c */ /* 0x000fe20003f05270 */
[----:B------:R2:W-:-:S12]  /*13560*/  SYNCS.ARRIVE.TRANS64 RZ, [R8+URZ+0x2d890], R5 ;  /* 0x02d8900508ff79a7 */ /* 0x0005d8000800003f */
[----:B--2---:R-:W-:Y:S05]  /*13570*/  @!P0 BRA `(.L_x_562) ;  /* 0x0000000000048947 */ /* 0x004fea0003800000 */
[----:B------:R-:W-:Y:S01]  /*13580*/  BPT.TRAP 0x1 ;  /* 0x000000040000795c */ /* 0x000fe20000300000 */
.L_x_562:
[----:B------:R-:W-:Y:S05]  /*13590*/  BSYNC B2 ;  /* 0x0000000000027941 */ /* 0x000fea0003800000 */
.L_x_561:
[----:B------:R-:W-:Y:S01]  /*135a0*/  MOV R14, RZ ;  /* 0x000000ff000e7202 */ /* 0x000fe20000000f00 */
[----:B------:R-:W-:Y:S01]  /*135b0*/  IMAD R6, R4, 0x80, R0 ;  /* 0x0000008004067824 */ /* 0x000fe200078e0200 */
[----:B------:R-:W-:Y:S01]  /*135c0*/  UIADD3 UR4, UP0, UR40, 0x570, URZ ;  /* 0x0000057028047890 */ /* 0x000fe2000ff1e03f */
[----:B------:R-:W-:Y:S01]  /*135d0*/  IMAD R7, R28, 0x6000, R22 ;  /* 0x000060001c077824 */ /* 0x000fe200078e0216 */
[----:B------:R-:W-:Y:S01]  /*135e0*/  R2UR UR10, R14 ;  /* 0x000000000e0a72ca */ /* 0x000fe200000e0000 */
[----:B------:R-:W-:Y:S01]  /*135f0*/  VIADD R6, R6, 0xffffff80 ;  /* 0xffffff8006067836 */ /* 0x000fe20000000000 */
[----:B------:R-:W-:Y:S01]  /*13600*/  PLOP3.LUT P0, PT, PT, PT, PT, 0x80, 0x0 ;  /* 0x000000000000781c */ /* 0x000fe20003f0f070 */
[----:B0-----:R-:W-:Y:S01]  /*13610*/  VIADD R5, R8, 0x2d890 ;  /* 0x0002d89008057836 */ /* 0x001fe20000000000 */
[----:B------:R-:W-:Y:S01]  /*13620*/  UIADD3.X UR5, URZ, UR41, URZ, UP0, !UPT ;  /* 0x000000293f057290 */ /* 0x000fe200087fe43f */
[----:B------:R-:W-:Y:S01]  /*13630*/  VIADD R9, R7, 0x15400 ;  /* 0x0001540007097836 */ /* 0x000fe20000000000 */
[----:B------:R-:W-:Y:S01]  /*13640*/  UMOV UR6, 0x0 ;  /* 0x0000000000067882 */ /* 0x000fe20000000000 */
[----:B------:R-:W-:-:S09]  /*13650*/  UMOV UR7, 0x12f00000 ;  /* 0x12f0000000077882 */ /* 0x000fd20000000000 */
.L_x_563:
[----:B------:R-:W-:-:S13]  /*13660*/  @P0 ELECT P2, URZ, PT ;  /* 0x00000000003f082f */ /* 0x000fda0003840000 */
[----:B------:R-:W-:Y:S02]  /*13670*/  @P2 R2UR UR13, R2 ;  /* 0x00000000020d22ca */ /* 0x000fe400000e0000 */
[----:B------:R-:W-:Y:S02]  /*13680*/  @P2 R2UR UR12, R18 ;  /* 0x00000000120c22ca */ /* 0x000fe400000e0000 */
[----:B------:R-:W-:Y:S02]  /*13690*/  @P2 R2UR UR11, R6 ;  /* 0x00000000060b22ca */ /* 0x000fe400000e0000 */
[----:B------:R-:W-:Y:S02]  /*136a0*/  @P2 R2UR UR9, R5 ;  /* 0x00000000050922ca */ /* 0x000fe400000e0000 */
[----:B------:R-:W-:Y:S02]  /*136b0*/  @P2 R2UR UR8, R9 ;  /* 0x00000000090822ca */ /* 0x000fe400000e0000 */
[----:B------:R-:W-:-:S02]  /*136c0*/  @P2 PLOP3.LUT P0, PT, P2, PT, PT, 0x8, 0x0 ;  /* 0x000000000000281c */ /* 0x000fc4000170e170 */
[----:B------:R-:W-:-:S09]  /*136d0*/  PLOP3.LUT P2, PT, PT, PT, PT, 0x8, 0x0 ;  /* 0x000000000000781c */ /* 0x000fd20003f4e170 */
[----:B------:R0:W-:Y:S02]  /*136e0*/  UTMALDG.4D [UR8], [UR4], desc[UR6] ;  /* 0x00000608040075b4 */ /* 0x0001e40008019000 */
[----:B0-----:R-:W-:Y:S05]  /*136f0*/  @P0 BRA.U.ANY `(.L_x_563) ;  /* 0xfffffffd00d80947 */ /* 0x001fea000393ffff */
[----:B------:R-:W-:Y:S01]  /*13700*/  MOV R13, 0x20 ;  /* 0x00000020000d7802 */ /* 0x000fe20000000f00 */
[----:B------:R-:W-:Y:S01]  /*13710*/  VIADD R9, R7, 0x17400 ;  /* 0x0001740007097836 */ /* 0x000fe20000000000 */
[----:B------:R-:W-:Y:S01]  /*13720*/  PLOP3.LUT P0, PT, PT, PT, PT, 0x80, 0x0 ;  /* 0x000000000000781c */ /* 0x000fe20003f0f070 */
[----:B------:R-:W-:Y:S01]  /*13730*/  UMOV UR6, 0x0 ;  /* 0x0000000000067882 */ /* 0x000fe20000000000 */
[----:B------:R-:W-:Y:S01]  /*13740*/  R2UR UR10, R13 ;  /* 0x000000000d0a72ca */ /* 0x000fe200000e0000 */
[----:B------:R-:W-:-:S14]  /*13750*/  UMOV UR7, 0x12f00000 ;  /* 0x12f0000000077882 */ /* 0x000fdc0000000000 */
.L_x_564:
        /* <DEDUP_REMOVED lines=10> */
[----:B------:R-:W-:Y:S01]  /*13800*/  IMAD.MOV.U32 R12, RZ, RZ, 0x40 ;  /* 0x00000040ff0c7424 */ /* 0x000fe200078e00ff */
[----:B------:R-:W-:Y:S01]  /*13810*/  PLOP3.LUT P0, PT, PT, PT, PT, 0x80, 0x0 ;  /* 0x000000000000781c */ /* 0x000fe20003f0f070 */
[----:B------:R-:W-:Y:S01]  /*13820*/  VIADD R9, R7, 0x19400 ;  /* 0x0001940007097836 */ /* 0x000fe20000000000 */
[----:B------:R-:W-:Y:S01]  /*13830*/  UMOV UR6, 0x0 ;  /* 0x0000000000067882 */ /* 0x000fe20000000000 */
[----:B------:R-:W-:Y:S01]  /*13840*/  UMOV UR7, 0x12f00000 ;  /* 0x12f0000000077882 */ /* 0x000fe20000000000 */
[----:B------:R-:W-:-:S15]  /*13850*/  R2UR UR10, R12 ;  /* 0x000000000c0a72ca */ /* 0x000fde00000e0000 */
.L_x_565:
        /* <DEDUP_REMOVED lines=10> */
[----:B------:R-:W0:Y:S01]  /*13900*/  SYNCS.PHASECHK.TRANS64.TRYWAIT P0, [R8+URZ+0x2d8c0], R10 ;  /* 0x02d8c00a080075a7 */ /* 0x000e22000800017f */
[----:B------:R-:W-:Y:S04]  /*13910*/  BSSY B2, `(.L_x_566) ;  /* 0x0000002000027945 */ /* 0x000fe80003800000 */
[----:B0-----:R-:W-:Y:S05]  /*13920*/  @!P0 BRA `(.L_x_567) ;  /* 0x0000006000108947 */ /* 0x001fea0003800000 */
.L_x_706:
[----:B------:R-:W-:Y:S05]  /*13930*/  BSYNC B2 ;  /* 0x0000000000027941 */ /* 0x000fea0003800000 */
.L_x_566:
[----:B------:R-:W-:Y:S01]  /*13940*/  BSSY B2, `(.L_x_568) ;  /* 0x000000b000027945 */ /* 0x000fe20003800000 */
[----:B01----:R-:W-:Y:S01]  /*13950*/  IMAD.MOV.U32 R10, RZ, RZ, 0x0 ;  /* 0x00000000ff0a7424 */ /* 0x003fe200078e00ff */
[----:B------:R-:W-:Y:S02]  /*13960*/  MOV R11, 0x12f00000 ;  /* 0x12f00000000b7802 */ /* 0x000fe40000000f00 */
[----:B------:R-:W-:Y:S05]  /*13970*/  @P1 BRA `(.L_x_569) ;  /* 0x00000000001c1947 */ /* 0x000fea0003800000 */
[----:B------:R-:W0:Y:S02]  /*13980*/  S2R R5, SR_TID.X ;  /* 0x0000000000057919 */ /* 0x000e240000002100 */
[----:B0-----:R-:W-:Y:S01]  /*13990*/  LOP3.LUT R9, R5, 0x1f, RZ, 0xc0, !PT ;  /* 0x0000001f05097812 */ /* 0x001fe200078ec0ff */
[----:B------:R-:W-:-:S03]  /*139a0*/  IMAD.MOV.U32 R5, RZ, RZ, 0x6000 ;  /* 0x00006000ff057424 */ /* 0x000fc600078e00ff */
[----:B------:R-:W-:Y:S01]  /*139b0*/  ISETP.NE.AND P0, PT, R9, RZ, PT ;  /* 0x000000ff0900720c */ /* 0x000fe20003f05270 */
[----:B------:R0:W-:-:S12]  /*139c0*/  SYNCS.ARRIVE.TRANS64 RZ, [R8+URZ+0x2d8b0], R5 ;  /* 0x02d8b00508ff79a7 */ /* 0x0001d8000800003f */
[----:B0-----:R-:W-:Y:S05]  /*139d0*/  @!P0 BRA `(.L_x_569) ;  /* 0x0000000000048947 */ /* 0x001fea0003800000 */
[----:B------:R-:W-:Y:S01]  /*139e0*/  BPT.TRAP 0x1 ;  /* 0x000000040000795c */ /* 0x000fe20000300000 */
.L_x_569:
[----:B------:R-:W-:Y:S05]  /*139f0*/  BSYNC B2 ;  /* 0x0000000000027941 */ /* 0x000fea0003800000 */
.L_x_568:
[----:B------:R-:W-:Y:S01]  /*13a00*/  R2UR UR10, R14 ;  /* 0x000000000e0a72ca */ /* 0x000fe200000e0000 */
[----:B------:R-:W-:Y:S01]  /*13a10*/  UIADD3 UR4, UP0, UR40, 0x670, URZ ;  /* 0x0000067028047890 */ /* 0x000fe2000ff1e03f */
[----:B------:R-:W-:Y:S01]  /*13a20*/  R2UR UR6, R10 ;  /* 0x000000000a0672ca */ /* 0x000fe200000e0000 */
[----:B------:R-:W-:Y:S01]  /*13a30*/  VIADD R8, R8, 0x2d8b0 ;  /* 0x0002d8b008087836 */ /* 0x000fe20000000000 */
[----:B------:R-:W-:Y:S01]  /*13a40*/  R2UR UR7, R11 ;  /* 0x000000000b0772ca */ /* 0x000fe200000e0000 */
[----:B------:R-:W-:Y:S01]  /*13a50*/  VIADD R5, R7, 0x400 ;  /* 0x0000040007057836 */ /* 0x000fe20000000000 */
[----:B------:R-:W-:Y:S01]  /*13a60*/  PLOP3.LUT P0, PT, PT, PT, PT, 0x80, 0x0 ;  /* 0x000000000000781c */ /* 0x000fe20003f0f070 */
[----:B------:R-:W-:-:S12]  /*13a70*/  UIADD3.X UR5, URZ, UR41, URZ, UP0, !UPT ;  /* 0x000000293f057290 */ /* 0x000fd800087fe43f */
.L_x_570:
        /* <DEDUP_REMOVED lines=10> */
[----:B------:R-:W-:Y:S01]  /*13b20*/  R2UR UR10, R13 ;  /* 0x000000000d0a72ca */ /* 0x000fe200000e0000 */
[----:B------:R-:W-:Y:S01]  /*13b30*/  VIADD R5, R7, 0x2400 ;  /* 0x0000240007057836 */ /* 0x000fe20000000000 */
[----:B------:R-:W-:Y:S02]  /*13b40*/  R2UR UR6, R10 ;  /* 0x000000000a0672ca */ /* 0x000fe400000e0000 */
[----:B------:R-:W-:Y:S02]  /*13b50*/  R2UR UR7, R11 ;  /* 0x000000000b0772ca */ /* 0x000fe400000e0000 */
[----:B------:R-:W-:-:S13]  /*13b60*/  PLOP3.LUT P0, PT, PT, PT, PT, 0x80, 0x0 ;  /* 0x000000000000781c */ /* 0x000fda0003f0f070 */
.L_x_571:
        /* <DEDUP_REMOVED lines=10> */
[----:B------:R-:W-:Y:S02]  /*13c10*/  R2UR UR10, R12 ;  /* 0x000000000c0a72ca */ /* 0x000fe400000e0000 */
[----:B------:R-:W-:Y:S02]  /*13c20*/  R2UR UR6, R10 ;  /* 0x000000000a0672ca */ /* 0x000fe400000e0000 */
[----:B------:R-:W-:Y:S02]  /*13c30*/  R2UR UR7, R11 ;  /* 0x000000000b0772ca */ /* 0x000fe400000e0000 */
[----:B------:R-:W-:Y:S02]  /*13c40*/  PLOP3.LUT P0, PT, PT, PT, PT, 0x80, 0x0 ;  /* 0x000000000000781c */ /* 0x000fe40003f0f070 */
[----:B------:R-:W-:-:S11]  /*13c50*/  IADD3 R7, R7, 0x4400, RZ ;  /* 0x0000440007077810 */ /* 0x000fd60007ffe0ff */
.L_x_572:
        /* <DEDUP_REMOVED lines=9> */
[----:B-1----:R-:W-:Y:S05]  /*13cf0*/  @P0 BRA.U.ANY `(.L_x_572) ;  /* 0xfffffffd00d80947 */ /* 0x002fea000393ffff */
.L_x_558:
[----:B------:R-:W-:Y:S05]  /*13d00*/  BSYNC B1 ;  /* 0x0000000000017941 */ /* 0x000fea0003800000 */
.L_x_557:
[----:B0-----:R-:W2:Y:S01]  /*13d10*/  LDL.LU R5, [R1+0x4] ;  /* 0x0000040001057983 */ /* 0x001ea20000300800 */
[----:B------:R-:W-:Y:S01]  /*13d20*/  VIADD R28, R28, 0x1 ;  /* 0x000000011c1c7836 */ /* 0x000fe20000000000 */
[----:B------:R-:W-:Y:S01]  /*13d30*/  PLOP3.LUT P0, PT, PT, PT, PT, 0x8, 0x0 ;  /* 0x000000000000781c */ /* 0x000fe20003f0e170 */
[----:B------:R-:W-:-:S03]  /*13d40*/  VIADD R9, R4, 0xfffffffe ;  /* 0xfffffffe04097836 */ /* 0x000fc60000000000 */
[C---:B------:R-:W-:Y:S02]  /*13d50*/  ISETP.NE.AND P1, PT, R28.reuse, 0x2, PT ;  /* 0x000000021c00780c */ /* 0x040fe40003f25270 */
[----:B------:R-:W-:Y:S02]  /*13d60*/  ISETP.GE.AND P2, PT, R9, R3, PT ;  /* 0x000000030900720c */ /* 0x000fe40003f46270 */
[----:B------:R-:W-:Y:S02]  /*13d70*/  SEL R4, RZ, 0x1, P1 ;  /* 0x00000001ff047807 */ /* 0x000fe40000800000 */
[----:B------:R-:W-:Y:S02]  /*13d80*/  SEL R28, R28, RZ, P1 ;  /* 0x000000ff1c1c7207 */ /* 0x000fe40000800000 */
[----:B--2---:R-:W-:-:S05]  /*13d90*/  LOP3.LUT R5, R5, R4, RZ, 0x3c, !PT ;  /* 0x0000000405057212 */ /* 0x004fca00078e3cff */
[----:B------:R0:W-:Y:S02]  /*13da0*/  STL [R1+0x4], R5 ;  /* 0x0000040501007387 */ /* 0x0001e40000100800 */
[----:B------:R-:W-:Y:S05]  /*13db0*/  @!P2 BRA `(.L_x_551) ;  /* 0x00000008005ca947 */ /* 0x000fea0003800000 */
.L_x_589:
[----:B------:R-:W-:Y:S05]  /*13dc0*/  YIELD ;  /* 0x0000000000007946 */ /* 0x000fea0003800000 */
[----:B------:R-:W-:Y:S04]  /*13dd0*/  BSSY B1, `(.L_x_573) ;  /* 0x000008b000017945 */ /* 0x000fe80003800000 */
[----:B-1----:R-:W-:Y:S05]  /*13de0*/  @!P6 BRA `(.L_x_574) ;  /* 0x000000080024e947 */ /* 0x002fea0003800000 */
[----:B0-----:R-:W2:Y:S01]  /*13df0*/  LDL R5, [R1+0x4] ;  /* 0x0000040001057983 */ /* 0x001ea20000100800 */
[----:B------:R-:W-:Y:S01]  /*13e00*/  IMAD R8, R28, 0x8, R22 ;  /* 0x000000081c087824 */ /* 0x000fe200078e0216 */
[----:B------:R-:W0:Y:S01]  /*13e10*/  S2R R4, SR_TID.X ;  /* 0x0000000000047919 */ /* 0x000e220000002100 */
[----:B------:R-:W-:Y:S01]  /*13e20*/  BSSY B2, `(.L_x_575) ;  /* 0x0000006000027945 */ /* 0x000fe20003800000 */
[----:B0-----:R-:W-:-:S04]  /*13e30*/  LOP3.LUT R4, R4, 0x7f, RZ, 0xc0, !PT ;  /* 0x0000007f04047812 */ /* 0x001fc800078ec0ff */
[----:B------:R-:W-:Y:S02]  /*13e40*/  ISETP.NE.AND P2, PT, R4, RZ, PT ;  /* 0x000000ff0400720c */ /* 0x000fe40003f45270 */
[----:B--2---:R-:W-:-:S04]  /*13e50*/  SHF.L.U32 R7, R5, 0x1f, RZ ;  /* 0x0000001f05077819 */ /* 0x004fc800000006ff */
[----:B------:R-:W0:Y:S02]  /*13e60*/  SYNCS.PHASECHK.TRANS64.TRYWAIT P1, [R8+URZ+0x2d8a0], R7 ;  /* 0x02d8a007080075a7 */ /* 0x000e24000802017f */
[----:B0-----:R-:W-:Y:S05]  /*13e70*/  @!P1 BRA `(.L_x_576) ;  /* 0x0000005800d09947 */ /* 0x001fea0003800000 */
.L_x_707:
[----:B------:R-:W-:Y:S05]  /*13e80*/  BSYNC B2 ;  /* 0x0000000000027941 */ /* 0x000fea0003800000 */
.L_x_575:
[----:B------:R-:W-:Y:S04]  /*13e90*/  BSSY B2, `(.L_x_577) ;  /* 0x0000009000027945 */ /* 0x000fe80003800000 */
[----:B------:R-:W-:Y:S05]  /*13ea0*/  @P2 BRA `(.L_x_578) ;  /* 0x00000000001c2947 */ /* 0x000fea0003800000 */
[----:B------:R-:W1:Y:S02]  /*13eb0*/  S2R R4, SR_TID.X ;  /* 0x0000000000047919 */ /* 0x000e640000002100 */
[----:B-1----:R-:W-:Y:S01]  /*13ec0*/  LOP3.LUT R5, R4, 0x1f, RZ, 0xc0, !PT ;  /* 0x0000001f04057812 */ /* 0x002fe200078ec0ff */
[----:B------:R-:W-:-:S03]  /*13ed0*/  IMAD.MOV.U32 R4, RZ, RZ, 0x6000 ;  /* 0x00006000ff047424 */ /* 0x000fc600078e00ff */
[----:B------:R-:W-:Y:S01]  /*13ee0*/  ISETP.NE.AND P1, PT, R5, RZ, PT ;  /* 0x000000ff0500720c */ /* 0x000fe20003f25270 */
[----:B------:R1:W-:-:S12]  /*13ef0*/  SYNCS.ARRIVE.TRANS64 RZ, [R8+URZ+0x2d890], R4 ;  /* 0x02d8900408ff79a7 */ /* 0x0003d8000800003f */
[----:B-1----:R-:W-:Y:S05]  /*13f00*/  @!P1 BRA `(.L_x_578) ;  /* 0x0000000000049947 */ /* 0x002fea0003800000 */
[----:B------:R-:W-:Y:S01]  /*13f10*/  BPT.TRAP 0x1 ;  /* 0x000000040000795c */ /* 0x000fe20000300000 */
.L_x_578:
[----:B------:R-:W-:Y:S05]  /*13f20*/  BSYNC B2 ;  /* 0x0000000000027941 */ /* 0x000fea0003800000 */
.L_x_577:
[----:B------:R-:W-:Y:S01]  /*13f30*/  MOV R12, RZ ;  /* 0x000000ff000c7202 */ /* 0x000fe20000000f00 */
[----:B------:R-:W-:Y:S01]  /*13f40*/  IMAD R6, R28, 0x6000, R22 ;  /* 0x000060001c067824 */ /* 0x000fe200078e0216 */
[----:B------:R-:W-:Y:S01]  /*13f50*/  UIADD3 UR4, UP0, UR40, 0x570, URZ ;  /* 0x0000057028047890 */ /* 0x000fe2000ff1e03f */
[----:B------:R-:W-:Y:S01]  /*13f60*/  PLOP3.LUT P1, PT, PT, PT, PT, 0x80, 0x0 ;  /* 0x000000000000781c */ /* 0x000fe20003f2f070 */
[----:B------:R-:W-:Y:S01]  /*13f70*/  IMAD R5, R9, 0x80, R0 ;  /* 0x0000008009057824 */ /* 0x000fe200078e0200 */
[----:B------:R-:W-:Y:S01]  /*13f80*/  R2UR UR10, R12 ;  /* 0x000000000c0a72ca */ /* 0x000fe200000e0000 */
[----:B------:R-:W-:Y:S01]  /*13f90*/  VIADD R4, R8, 0x2d890 ;  /* 0x0002d89008047836 */ /* 0x000fe20000000000 */
[----:B------:R-:W-:Y:S01]  /*13fa0*/  UIADD3.X UR5, URZ, UR41, URZ, UP0, !UPT ;  /* 0x000000293f057290 */ /* 0x000fe200087fe43f */
[----:B------:R-:W-:Y:S01]  /*13fb0*/  VIADD R10, R6, 0x15400 ;  /* 0x00015400060a7836 */ /* 0x000fe20000000000 */
[----:B------:R-:W-:Y:S01]  /*13fc0*/  UMOV UR6, 0x0 ;  /* 0x0000000000067882 */ /* 0x000fe20000000000 */
[----:B------:R-:W-:-:S10]  /*13fd0*/  UMOV UR7, 0x12f00000 ;  /* 0x12f0000000077882 */ /* 0x000fd40000000000 */
.L_x_579:
        /* <DEDUP_REMOVED lines=10> */
[----:B------:R-:W-:Y:S01]  /*14080*/  IMAD.MOV.U32 R14, RZ, RZ, 0x20 ;  /* 0x00000020ff0e7424 */ /* 0x000fe200078e00ff */
[----:B------:R-:W-:Y:S01]  /*14090*/  PLOP3.LUT P1, PT, PT, PT, PT, 0x80, 0x0 ;  /* 0x000000000000781c */ /* 0x000fe20003f2f070 */
[----:B------:R-:W-:Y:S01]  /*140a0*/  UMOV UR6, 0x0 ;  /* 0x0000000000067882 */ /* 0x000fe20000000000 */
[----:B------:R-:W-:Y:S01]  /*140b0*/  IADD3 R10, R6, 0x17400, RZ ;  /* 0x00017400060a7810 */ /* 0x000fe20007ffe0ff */
[----:B------:R-:W-:Y:S01]  /*140c0*/  UMOV UR7, 0x12f00000 ;  /* 0x12f0000000077882 */ /* 0x000fe20000000000 */
[----:B------:R-:W-:-:S15]  /*140d0*/  R2UR UR10, R14 ;  /* 0x000000000e0a72ca */ /* 0x000fde00000e0000 */
.L_x_580:
        /* <DEDUP_REMOVED lines=12> */
[----:B------:R-:W-:Y:S01]  /*141a0*/  VIADD R10, R6, 0x19400 ;  /* 0x00019400060a7836 */ /* 0x000fe20000000000 */
[----:B------:R-:W-:Y:S01]  /*141b0*/  UMOV UR6, 0x0 ;  /* 0x0000000000067882 */ /* 0x000fe20000000000 */
[----:B------:R-:W-:Y:S01]  /*141c0*/  UMOV UR7, 0x12f00000 ;  /* 0x12f0000000077882 */ /* 0x000fe20000000000 */
[----:B------:R-:W-:-:S15]  /*141d0*/  R2UR UR10, R13 ;  /* 0x000000000d0a72ca */ /* 0x000fde00000e0000 */
.L_x_581:
        /* <DEDUP_REMOVED lines=10> */
[----:B------:R-:W1:Y:S01]  /*14280*/  SYNCS.PHASECHK.TRANS64.TRYWAIT P1, [R8+URZ+0x2d8c0], R7 ;  /* 0x02d8c007080075a7 */ /* 0x000e62000802017f */
[----:B------:R-:W-:Y:S04]  /*14290*/  BSSY B2, `(.L_x_582) ;  /* 0x0000002000027945 */ /* 0x000fe80003800000 */
[----:B-1----:R-:W-:Y:S05]  /*142a0*/  @!P1 BRA `(.L_x_583) ;  /* 0x0000005400d89947 */ /* 0x002fea0003800000 */
.L_x_708:
[----:B------:R-:W-:Y:S05]  /*142b0*/  BSYNC B2 ;  /* 0x0000000000027941 */ /* 0x000fea0003800000 */
.L_x_582:
[----:B------:R-:W-:Y:S01]  /*142c0*/  BSSY B2, `(.L_x_584) ;  /* 0x000000b000027945 */ /* 0x000fe20003800000 */
[----:B------:R-:W-:Y:S02]  /*142d0*/  IMAD.MOV.U32 R10, RZ, RZ, 0x0 ;  /* 0x00000000ff0a7424 */ /* 0x000fe400078e00ff */
[----:B------:R-:W-:Y:S01]  /*142e0*/  IMAD.MOV.U32 R11, RZ, RZ, 0x12f00000 ;  /* 0x12f00000ff0b7424 */ /* 0x000fe200078e00ff */
[----:B------:R-:W-:Y:S06]  /*142f0*/  @P2 BRA `(.L_x_585) ;  /* 0x00000000001c2947 */ /* 0x000fec0003800000 */
[----:B------:R-:W2:Y:S02]  /*14300*/  S2R R4, SR_TID.X ;  /* 0x0000000000047919 */ /* 0x000ea40000002100 */
[----:B--2---:R-:W-:Y:S02]  /*14310*/  LOP3.LUT R15, R4, 0x1f, RZ, 0xc0, !PT ;  /* 0x0000001f040f7812 */ /* 0x004fe400078ec0ff */
[----:B------:R-:W-:Y:S02]  /*14320*/  MOV R4, 0x6000 ;  /* 0x0000600000047802 */ /* 0x000fe40000000f00 */
[----:B------:R-:W-:Y:S02]  /*14330*/  ISETP.NE.AND P1, PT, R15, RZ, PT ;  /* 0x000000ff0f00720c */ /* 0x000fe40003f25270 */
[----:B------:R2:W-:Y:S11]  /*14340*/  SYNCS.ARRIVE.TRANS64 RZ, [R8+URZ+0x2d8b0], R4 ;  /* 0x02d8b00408ff79a7 */ /* 0x0005f6000800003f */
[----:B--2---:R-:W-:Y:S05]  /*14350*/  @!P1 BRA `(.L_x_585) ;  /* 0x0000000000049947 */ /* 0x004fea0003800000 */
[----:B------:R-:W-:Y:S01]  /*14360*/  BPT.TRAP 0x1 ;  /* 0x000000040000795c */ /* 0x000fe20000300000 */
.L_x_585:
[----:B------:R-:W-:Y:S05]  /*14370*/  BSYNC B2 ;  /* 0x0000000000027941 */ /* 0x000fea0003800000 */
.L_x_584:
[----:B------:R-:W-:Y:S01]  /*14380*/  R2UR UR10, R12 ;  /* 0x000000000c0a72ca */ /* 0x000fe200000e0000 */
[----:B------:R-:W-:Y:S01]  /*14390*/  UIADD3 UR4, UP0, UR40, 0x670, URZ ;  /* 0x0000067028047890 */ /* 0x000fe2000ff1e03f */
[----:B------:R-:W-:Y:S01]  /*143a0*/  R2UR UR6, R10 ;  /* 0x000000000a0672ca */ /* 0x000fe200000e0000 */
[----:B01----:R-:W-:Y:S01]  /*143b0*/  VIADD R8, R8, 0x2d8b0 ;  /* 0x0002d8b008087836 */ /* 0x003fe20000000000 */
[----:B------:R-:W-:Y:S01]  /*143c0*/  R2UR UR7, R11 ;  /* 0x000000000b0772ca */ /* 0x000fe200000e0000 */
[----:B------:R-:W-:Y:S01]  /*143d0*/  VIADD R4, R6, 0x400 ;  /* 0x0000040006047836 */ /* 0x000fe20000000000 */
[----:B------:R-:W-:Y:S01]  /*143e0*/  PLOP3.LUT P1, PT, PT, PT, PT, 0x80, 0x0 ;  /* 0x000000000000781c */ /* 0x000fe20003f2f070 */
[----:B------:R-:W-:-:S12]  /*143f0*/  UIADD3.X UR5, URZ, UR41, URZ, UP0, !UPT ;  /* 0x000000293f057290 */ /* 0x000fd800087fe43f */
.L_x_586:
        /* <DEDUP_REMOVED lines=15> */
.L_x_587:
        /* <DEDUP_REMOVED lines=15> */
.L_x_588:
        /* <DEDUP_REMOVED lines=10> */
.L_x_574:
[----:B------:R-:W-:Y:S05]  /*14680*/  BSYNC B1 ;  /* 0x0000000000017941 */ /* 0x000fea0003800000 */
.L_x_573:
[----:B------:R-:W2:Y:S01]  /*14690*/  LDL.LU R7, [R1+0x4] ;  /* 0x0000040001077983 */ /* 0x000ea20000300800 */
[----:B------:R-:W-:Y:S02]  /*146a0*/  IADD3 R28, R28, 0x1, RZ ;  /* 0x000000011c1c7810 */ /* 0x000fe40007ffe0ff */
[C---:B------:R-:W-:Y:S01]  /*146b0*/  ISETP.GT.AND P2, PT, R9.reuse, R3, PT ;  /* 0x000000030900720c */ /* 0x040fe20003f44270 */
[----:B------:R-:W-:Y:S01]  /*146c0*/  VIADD R9, R9, 0xffffffff ;  /* 0xffffffff09097836 */ /* 0x000fe20000000000 */
[----:B------:R-:W-:-:S04]  /*146d0*/  ISETP.NE.AND P1, PT, R28, 0x2, PT ;  /* 0x000000021c00780c */ /* 0x000fc80003f25270 */
[----:B------:R-:W-:Y:S02]  /*146e0*/  SEL R4, RZ, 0x1, P1 ;  /* 0x00000001ff047807 */ /* 0x000fe40000800000 */
[----:B------:R-:W-:Y:S02]  /*146f0*/  SEL R28, R28, RZ, P1 ;  /* 0x000000ff1c1c7207 */ /* 0x000fe40000800000 */
[----:B--2---:R-:W-:-:S05]  /*14700*/  LOP3.LUT R7, R7, R4, RZ, 0x3c, !PT ;  /* 0x0000000407077212 */ /* 0x004fca00078e3cff */
[----:B------:R1:W-:Y:S01]  /*14710*/  STL [R1+0x4], R7 ;  /* 0x0000040701007387 */ /* 0x0003e20000100800 */
[----:B------:R-:W-:Y:S05]  /*14720*/  @P2 BRA `(.L_x_589) ;  /* 0xfffffff400a42947 */ /* 0x000fea000383ffff */
.L_x_551:
[----:B------:R-:W-:Y:S05]  /*14730*/  BSYNC B0 ;  /* 0x0000000000007941 */ /* 0x000fea0003800000 */
.L_x_550:
[----:B------:R-:W2:Y:S01]  /*14740*/  LDL R4, [R1+0x24] ;  /* 0x0000240001047983 */ /* 0x000ea20000100800 */
[----:B------:R-:W-:Y:S05]  /*14750*/  @!P0 WARPSYNC.ALL ;  /* 0x0000000000008948 */ /* 0x000fea0003800000 */
[----:B------:R-:W-:Y:S06]  /*14760*/  @!P0 BAR.SYNC.DEFER_BLOCKING 0xc, 0x200 ;  /* 0x0308000000008b1d */ /* 0x000fec0000010000 */
[----:B------:R-:W-:Y:S01]  /*14770*/  BSSY B7, `(.L_x_590) ;  /* 0x0000353000077945 */ /* 0x000fe20003800000 */
[----:B--2---:R-:W-:-:S13]  /*14780*/  ISETP.GT.AND P0, PT, R4, RZ, PT ;  /* 0x000000ff0400720c */ /* 0x004fda0003f04270 */
[----:B------:R-:W-:Y:S05]  /*14790*/  @P0 BRA `(.L_x_591) ;  /* 0x0000000000440947 */ /* 0x000fea0003800000 */
[----:B------:R-:W2:Y:S02]  /*147a0*/  S2R R4, SR_TID.X ;  /* 0x0000000000047919 */ /* 0x000ea40000002100 */
[----:B--2---:R-:W-:-:S04]  /*147b0*/  LOP3.LUT R4, R4, 0x7f, RZ, 0xc0, !PT ;  /* 0x0000007f04047812 */ /* 0x004fc800078ec0ff */
[----:B------:R-:W-:-:S13]  /*147c0*/  ISETP.NE.AND P0, PT, R4, RZ, PT ;  /* 0x000000ff0400720c */ /* 0x000fda0003f05270 */
[----:B------:R-:W-:Y:S05]  /*147d0*/  @P0 BRA `(.L_x_592) ;  /* 0x0000003400300947 */ /* 0x000fea0003800000 */
[----:B0-----:R-:W0:Y:S01]  /*147e0*/  S2R R5, SR_LANEID ;  /* 0x0000000000057919 */ /* 0x001e220000000000 */
[----:B------:R-:W-:Y:S01]  /*147f0*/  VOTEU.ANY UR4, UPT, PT ;  /* 0x0000000000047886 */ /* 0x000fe200038e0100 */
[----:B------:R-:W2:Y:S01]  /*14800*/  LDC.64 R2, c[0x0][0xc60] ;  /* 0x00031800ff027b82 */ /* 0x000ea20000000a00 */
[----:B------:R-:W0:Y:S02]  /*14810*/  FLO.U32 R0, UR4 ;  /* 0x0000000400007d00 */ /* 0x000e2400080e0000 */
[----:B0-----:R-:W-:-:S06]  /*14820*/  ISETP.EQ.U32.AND P0, PT, R0, R5, PT ;  /* 0x000000050000720c */ /* 0x001fcc0003f02070 */
[----:B------:R-:W2:Y:S07]  /*14830*/  POPC R5, UR4 ;  /* 0x0000000400057d09 */ /* 0x000eae0008000000 */
[----:B--2---:R-:W2:Y:S01]  /*14840*/  @P0 ATOMG.E.ADD.STRONG.GPU PT, R3, desc[UR42][R2.64], R5 ;  /* 0x00000005020309a8 */ /* 0x004ea200081ee1ea */
[----:B------:R-:W0:Y:S02]  /*14850*/  S2R R4, SR_LTMASK ;  /* 0x0000000000047919 */ /* 0x000e240000003900 */
[----:B0-----:R-:W-:-:S04]  /*14860*/  LOP3.LUT R4, R4, UR4, RZ, 0xc0, !PT ;  /* 0x0000000404047c12 */ /* 0x001fc8000f8ec0ff */
[----:B-1----:R-:W0:Y:S01]  /*14870*/  POPC R7, R4 ;  /* 0x0000000400077309 */ /* 0x002e220000000000 */
[----:B--2---:R-:W0:Y:S02]  /*14880*/  SHFL.IDX PT, R0, R3, R0, 0x1f ;  /* 0x00001f0003007589 */ /* 0x004e2400000e0000 */
[----:B0-----:R-:W-:Y:S01]  /*14890*/  IADD3 R16, R0, UR37, R7 ;  /* 0x0000002500107c10 */ /* 0x001fe2000fffe007 */
[----:B------:R-:W-:Y:S06]  /*148a0*/  BRA `(.L_x_592) ;  /* 0x0000003000fc7947 */ /* 0x000fec0003800000 */
.L_x_591:
        /* <DEDUP_REMOVED lines=9> */
[----:B------:R-:W-:Y:S01]  /*14940*/  MOV R6, UR8 ;  /* 0x0000000800067c02 */ /* 0x000fe20008000f00 */
[----:B------:R-:W2:Y:S01]  /*14950*/  LDC.64 R2, c[0x4][R2] ;  /* 0x0100000002027b82 */ /* 0x000ea20000000a00 */
[----:B0-----:R-:W-:Y:S01]  /*14960*/  IMAD.U32 R5, RZ, RZ, UR7 ;  /* 0x00000007ff057e24 */ /* 0x001fe2000f8e00ff */
[----:B------:R-:W-:Y:S01]  /*14970*/  MOV R12, 0x1 ;  /* 0x00000001000c7802 */ /* 0x000fe20000000f00 */
[----:B-1----:R-:W-:Y:S02]  /*14980*/  IMAD.U32 R7, RZ, RZ, UR9 ;  /* 0x00000009ff077e24 */ /* 0x002fe4000f8e00ff */
[----:B------:R-:W-:-:S02]  /*14990*/  IMAD.U32 R10, RZ, RZ, UR4 ;  /* 0x00000004ff0a7e24 */ /* 0x000fc4000f8e00ff */
[----:B------:R-:W-:Y:S02]  /*149a0*/  IMAD.U32 R11, RZ, RZ, UR5 ;  /* 0x00000005ff0b7e24 */ /* 0x000fe4000f8e00ff */
[----:B------:R-:W-:Y:S02]  /*149b0*/  IMAD.MOV.U32 R8, RZ, RZ, 0x70 ;  /* 0x00000070ff087424 */ /* 0x000fe400078e00ff */
[----:B------:R-:W-:-:S07]  /*149c0*/  IMAD.MOV.U32 R13, RZ, RZ, RZ ;  /* 0x000000ffff0d7224 */ /* 0x000fce00078e00ff */
[----:B------:R-:W-:-:S07]  /*149d0*/  LEPC R20, `(.L_x_594) ;  /* 0x000000001014794e */ /* 0x000fce0000000000 */
[----:B--2---:R-:W-:Y:S05]  /*149e0*/  CALL.ABS.NOINC R2 ;  /* 0x0000000002007343 */ /* 0x004fea0003c00000 */
.L_x_594:
[----:B------:R-:W-:Y:S05]  /*149f0*/  BSYNC B6 ;  /* 0x0000000000067941 */ /* 0x000fea0003800000 */
.L_x_593:
        /* <DEDUP_REMOVED lines=8> */
[----:B------:R2:W3:Y:S01]  /*14a80*/  LDC.64 R2, c[0x4][R27] ;  /* 0x010000001b027b82 */ /* 0x0004e20000000a00 */
[----:B------:R-:W-:Y:S01]  /*14a90*/  IMAD.U32 R4, RZ, RZ, UR6 ;  /* 0x00000006ff047e24 */ /* 0x000fe2000f8e00ff */
[----:B------:R-:W-:Y:S01]  /*14aa0*/  MOV R6, UR8 ;  /* 0x0000000800067c02 */ /* 0x000fe20008000f00 */
[----:B0-----:R-:W-:Y:S01]  /*14ab0*/  IMAD.U32 R5, RZ, RZ, UR7 ;  /* 0x00000007ff057e24 */ /* 0x001fe2000f8e00ff */
[----:B------:R-:W-:Y:S01]  /*14ac0*/  MOV R12, 0x1 ;  /* 0x00000001000c7802 */ /* 0x000fe20000000f00 */
[----:B-1----:R-:W-:Y:S02]  /*14ad0*/  IMAD.U32 R7, RZ, RZ, UR9 ;  /* 0x00000009ff077e24 */ /* 0x002fe4000f8e00ff */
[----:B------:R-:W-:-:S02]  /*14ae0*/  IMAD.U32 R10, RZ, RZ, UR4 ;  /* 0x00000004ff0a7e24 */ /* 0x000fc4000f8e00ff */
[----:B------:R-:W-:Y:S02]  /*14af0*/  IMAD.U32 R11, RZ, RZ, UR5 ;  /* 0x00000005ff0b7e24 */ /* 0x000fe4000f8e00ff */
[----:B------:R-:W-:Y:S02]  /*14b00*/  IMAD.MOV.U32 R8, RZ, RZ, 0x70 ;  /* 0x00000070ff087424 */ /* 0x000fe400078e00ff */
[----:B--2---:R-:W-:-:S07]  /*14b10*/  IMAD.MOV.U32 R13, RZ, RZ, RZ ;  /* 0x000000ffff0d7224 */ /* 0x004fce00078e00ff */
[----:B------:R-:W-:-:S07]  /*14b20*/  LEPC R20, `(.L_x_597) ;  /* 0x000000001014794e */ /* 0x000fce0000000000 */
[----:B---3--:R-:W-:Y:S05]  /*14b30*/  CALL.ABS.NOINC R2 ;  /* 0x0000000002007343 */ /* 0x008fea0003c00000 */
.L_x_597:
[----:B------:R0:W1:Y:S01]  /*14b40*/  LDC.64 R2, c[0x4][R27] ;  /* 0x010000001b027b82 */ /* 0x0000620000000a00 */
[----:B------:R-:W-:Y:S01]  /*14b50*/  ULDC.64 UR4, c[0x4][0x88] ;  /* 0x0100220000047ab9 */ /* 0x000fe20000000a00 */
[----:B------:R-:W-:Y:S01]  /*14b60*/  ULDC.64 UR6, c[0x4][0x90] ;  /* 0x0100240000067ab9 */ /* 0x000fe20000000a00 */
[----:B------:R-:W-:Y:S01]  /*14b70*/  ULDC.64 UR8, c[0x4][0x18] ;  /* 0x0100060000087ab9 */ /* 0x000fe20000000a00 */
[----:B------:R-:W-:Y:S01]  /*14b80*/  IMAD.U32 R4, RZ, RZ, UR4 ;  /* 0x00000004ff047e24 */ /* 0x000fe2000f8e00ff */
[----:B------:R-:W-:Y:S01]  /*14b90*/  MOV R7, UR7 ;  /* 0x0000000700077c02 */ /* 0x000fe20008000f00 */
[----:B------:R-:W-:Y:S01]  /*14ba0*/  IMAD.U32 R5, RZ, RZ, UR5 ;  /* 0x00000005ff057e24 */ /* 0x000fe2000f8e00ff */
[----:B------:R-:W-:Y:S01]  /*14bb0*/  MOV R13, RZ ;  /* 0x000000ff000d7202 */ /* 0x000fe20000000f00 */
[----:B------:R-:W-:Y:S02]  /*14bc0*/  IMAD.U32 R6, RZ, RZ, UR6 ;  /* 0x00000006ff067e24 */ /* 0x000fe4000f8e00ff */
[----:B------:R-:W-:-:S02]  /*14bd0*/  IMAD.U32 R10, RZ, RZ, UR8 ;  /* 0x00000008ff0a7e24 */ /* 0x000fc4000f8e00ff */
[----:B------:R-:W-:Y:S02]  /*14be0*/  IMAD.U32 R11, RZ, RZ, UR9 ;  /* 0x00000009ff0b7e24 */ /* 0x000fe4000f8e00ff */
[----:B------:R-:W-:Y:S02]  /*14bf0*/  IMAD.MOV.U32 R8, RZ, RZ, 0x70 ;  /* 0x00000070ff087424 */ /* 0x000fe400078e00ff */
[----:B0-----:R-:W-:-:S07]  /*14c00*/  IMAD.MOV.U32 R12, RZ, RZ, 0x1 ;  /* 0x00000001ff0c7424 */ /* 0x001fce00078e00ff */
[----:B------:R-:W-:-:S07]  /*14c10*/  LEPC R20, `(.L_x_596) ;  /* 0x000000001014794e */ /* 0x000fce0000000000 */
[----:B-1----:R-:W-:Y:S05]  /*14c20*/  CALL.ABS.NOINC R2 ;  /* 0x0000000002007343 */ /* 0x002fea0003c00000 */
.L_x_596:
[----:B------:R-:W-:Y:S05]  /*14c30*/  BSYNC B6 ;  /* 0x0000000000067941 */ /* 0x000fea0003800000 */
.L_x_595:
[----:B------:R2:W3:Y:S01]  /*14c40*/  LDL R20, [R1+0x10] ;  /* 0x0000100001147983 */ /* 0x0004e20000100800 */
[----:B------:R-:W-:Y:S01]  /*14c50*/  ULDC.64 UR4, c[0x0][0x9f8] ;  /* 0x00027e0000047ab9 */ /* 0x000fe20000000a00 */
[----:B-1----:R-:W1:Y:S01]  /*14c60*/  LDC R7, c[0x0][0x430] ;  /* 0x00010c00ff077b82 */ /* 0x002e620000000800 */
[----:B------:R-:W-:Y:S01]  /*14c70*/  ISETP.NE.U32.AND P0, PT, RZ, UR4, PT ;  /* 0x00000004ff007c0c */ /* 0x000fe2000bf05070 */
[----:B------:R-:W4:Y:S03]  /*14c80*/  LDL R27, [R1+0x44] ;  /* 0x00004400011b7983 */ /* 0x000f260000100800 */
[----:B------:R-:W-:Y:S01]  /*14c90*/  ISETP.NE.AND.EX P0, PT, RZ, UR5, PT, P0 ;  /* 0x00000005ff007c0c */ /* 0x000fe2000bf05300 */
[----:B------:R-:W2:Y:S04]  /*14ca0*/  LDL R21, [R1+0x24] ;  /* 0x0000240001157983 */ /* 0x000ea80000100800 */
[----:B------:R-:W2:Y:S08]  /*14cb0*/  LDL R2, [R1+0x28] ;  /* 0x0000280001027983 */ /* 0x000eb00000100800 */
[----:B------:R-:W-:Y:S01]  /*14cc0*/  @P0 IADD3 R24, P1, R24, UR4, RZ ;  /* 0x0000000418180c10 */ /* 0x000fe2000ff3e0ff */
[----:B------:R-:W0:Y:S01]  /*14cd0*/  S2R R3, SR_TID.X ;  /* 0x0000000000037919 */ /* 0x000e220000002100 */
[----:B------:R-:W-:-:S02]  /*14ce0*/  ULDC UR4, c[0x0][0x2f4] ;  /* 0x0000bd0000047ab9 */ /* 0x000fc40000000800 */
[----:B------:R-:W-:Y:S01]  /*14cf0*/  @P0 IADD3.X R25, R25, UR5, RZ, P1, !PT ;  /* 0x0000000519190c10 */ /* 0x000fe20008ffe4ff */
[----:B------:R-:W4:Y:S04]  /*14d00*/  S2R R0, SR_TID.X ;  /* 0x0000000000007919 */ /* 0x000f280000002100 */
[----:B---3--:R-:W3:Y:S01]  /*14d10*/  @P0 LDG.E R20, desc[UR42][R24.64] ;  /* 0x0000002a18140981 */ /* 0x008ee2000c1e1900 */
[----:B-1----:R-:W-:Y:S01]  /*14d20*/  ISETP.NE.AND P1, PT, R7, 0x1, PT ;  /* 0x000000010700780c */ /* 0x002fe20003f25270 */
[----:B0-----:R-:W-:Y:S01]  /*14d30*/  IMAD.SHL.U32 R3, R3, 0x20, RZ ;  /* 0x0000002003037824 */ /* 0x001fe200078e00ff */
[----:B----4-:R-:W-:Y:S02]  /*14d40*/  LEA.HI.SX32 R27, R27, 0xffffffff, 0x19 ;  /* 0xffffffff1b1b7811 */ /* 0x010fe400078fcaff */
[----:B------:R-:W-:-:S02]  /*14d50*/  LOP3.LUT R0, R0, 0x7f, RZ, 0xc0, !PT ;  /* 0x0000007f00007812 */ /* 0x000fc400078ec0ff */
[----:B------:R-:W-:Y:S01]  /*14d60*/  LOP3.LUT R3, R3, 0x60, RZ, 0xc0, !PT ;  /* 0x0000006003037812 */ /* 0x000fe200078ec0ff */
[----:B------:R-:W-:Y:S01]  /*14d70*/  IMAD.SHL.U32 R10, R27, 0x80, RZ ;  /* 0x000000801b0a7824 */ /* 0x000fe200078e00ff */
[----:B------:R-:W-:-:S04]  /*14d80*/  SHF.R.U32.HI R0, RZ, 0x2, R0 ;  /* 0x00000002ff007819 */ /* 0x000fc80000011600 */
[----:B------:R-:W-:Y:S01]  /*14d90*/  LOP3.LUT R0, R10, R0, R3, 0xfe, !PT ;  /* 0x000000000a007212 */ /* 0x000fe200078efe03 */
[----:B------:R-:W0:Y:S08]  /*14da0*/  @P1 LDC R4, c[0x0][0x434] ;  /* 0x00010d00ff041b82 */ /* 0x000e300000000800 */
[----:B------:R-:W1:Y:S01]  /*14db0*/  @P1 LDC R5, c[0x0][0x438] ;  /* 0x00010e00ff051b82 */ /* 0x000e620000000800 */
[----:B------:R-:W4:Y:S01]  /*14dc0*/  S2R R11, SR_TID.X ;  /* 0x00000000000b7919 */ /* 0x000f220000002100 */
[----:B------:R-:W-:Y:S01]  /*14dd0*/  LOP3.LUT R23, R23, 0xfffffff7, RZ, 0xc0, !PT ;  /* 0xfffffff717177812 */ /* 0x000fe200078ec0ff */
[----:B----4-:R-:W-:-:S05]  /*14de0*/  IMAD.SHL.U32 R11, R11, 0x8, RZ ;  /* 0x000000080b0b7824 */ /* 0x010fca00078e00ff */
[----:B------:R-:W-:-:S04]  /*14df0*/  LOP3.LUT R11, R11, 0x18, RZ, 0xc0, !PT ;  /* 0x000000180b0b7812 */ /* 0x000fc800078ec0ff */
[----:B------:R-:W-:Y:S01]  /*14e00*/  LOP3.LUT R12, R11, 0x20, RZ, 0xfc, !PT ;  /* 0x000000200b0c7812 */ /* 0x000fe200078efcff */
[----:B------:R-:W-:Y:S01]  /*14e10*/  UMOV UR5, 0xffffffff ;  /* 0xffffffff00057882 */ /* 0x000fe20000000000 */
[----:B---3--:R-:W-:Y:S01]  /*14e20*/  @P0 STL [R1+0x10], R20 ;  /* 0x0000101401000387 */ /* 0x008fe20000100800 */
[C---:B--2---:R-:W-:Y:S01]  /*14e30*/  ISETP.GE.AND P0, PT, R0.reuse, R21, PT ;  /* 0x000000150000720c */ /* 0x044fe20003f06270 */
[----:B------:R-:W-:-:S04]  /*14e40*/  IMAD.IADD R0, R0, 0x1, R2 ;  /* 0x0000000100007824 */ /* 0x000fc800078e0202 */
[----:B0-----:R-:W-:-:S08]  /*14e50*/  @P1 IMAD.HI.U32 R4, R0, R4, RZ ;  /* 0x0000000400041227 */ /* 0x001fd000078e00ff */
[----:B------:R-:W0:Y:S01]  /*14e60*/  @!P0 LDC.64 R2, c[0x0][0x428] ;  /* 0x00010a00ff028b82 */ /* 0x000e220000000a00 */
[----:B------:R-:W-:Y:S01]  /*14e70*/  IMAD.MOV.U32 R6, RZ, RZ, R0 ;  /* 0x000000ffff067224 */ /* 0x000fe200078e0000 */
[----:B-1----:R-:W-:Y:S02]  /*14e80*/  @P1 SHF.R.U32.HI R6, RZ, R5, R4 ;  /* 0x00000005ff061219 */ /* 0x002fe40000011604 */
[----:B------:R-:W-:Y:S02]  /*14e90*/  SHF.R.S32.HI R8, RZ, 0x1f, R20 ;  /* 0x0000001fff087819 */ /* 0x000fe40000011414 */
[----:B------:R-:W-:-:S05]  /*14ea0*/  IADD3 R4, -R6, RZ, RZ ;  /* 0x000000ff06047210 */ /* 0x000fca0007ffe1ff */
[----:B------:R-:W-:Y:S01]  /*14eb0*/  IMAD R4, R7, R4, R0 ;  /* 0x0000000407047224 */ /* 0x000fe200078e0200 */
[--C-:B------:R-:W-:Y:S01]  /*14ec0*/  @!P0 SHF.R.S32.HI R7, RZ, 0x1f, R6.reuse ;  /* 0x0000001fff078819 */ /* 0x100fe20000011406 */
[-C--:B0-----:R-:W-:Y:S02]  /*14ed0*/  @!P0 IMAD R0, R8, R2.reuse, RZ ;  /* 0x0000000208008224 */ /* 0x081fe400078e02ff */
[----:B------:R-:W-:-:S04]  /*14ee0*/  @!P0 IMAD.WIDE.U32 R6, R20, R2, R6 ;  /* 0x0000000214068225 */ /* 0x000fc800078e0006 */
[----:B------:R-:W-:Y:S02]  /*14ef0*/  @!P0 IMAD R0, R20, R3, R0 ;  /* 0x0000000314008224 */ /* 0x000fe400078e0200 */
[----:B------:R-:W0:Y:S01]  /*14f00*/  @!P0 LDC.64 R2, c[0x0][0x418] ;  /* 0x00010600ff028b82 */ /* 0x000e220000000a00 */
[----:B------:R-:W-:Y:S01]  /*14f10*/  IMAD.U32 R5, RZ, RZ, UR38 ;  /* 0x00000026ff057e24 */ /* 0x000fe2000f8e00ff */
[----:B------:R0:W-:Y:S01]  /*14f20*/  STL [R1+0x2c], R8 ;  /* 0x00002c0801007387 */ /* 0x0001e20000100800 */
[----:B------:R-:W-:-:S03]  /*14f30*/  @!P0 IMAD.IADD R0, R7, 0x1, R0 ;  /* 0x0000000107008824 */ /* 0x000fc600078e0200 */
[----:B------:R-:W-:Y:S02]  /*14f40*/  ISETP.NE.AND P2, PT, R5, 0x3, PT ;  /* 0x000000030500780c */ /* 0x000fe40003f45270 */
[----:B0-----:R-:W-:Y:S01]  /*14f50*/  @!P0 LEA R8, P1, R6, R2, 0x2 ;  /* 0x0000000206088211 */ /* 0x001fe200078210ff */
[----:B------:R-:W-:-:S03]  /*14f60*/  IMAD.MOV.U32 R2, RZ, RZ, RZ ;  /* 0x000000ffff027224 */ /* 0x000fc600078e00ff */
[----:B------:R-:W-:-:S05]  /*14f70*/  @!P0 LEA.HI.X R9, R6, R3, R0, 0x2, P1 ;  /* 0x0000000306098211 */ /* 0x000fca00008f1400 */
[----:B------:R0:W5:Y:S01]  /*14f80*/  @!P0 LDG.E R2, desc[UR42][R8.64] ;  /* 0x0000002a08028981 */ /* 0x000162000c1e1900 */
[----:B------:R-:W-:Y:S02]  /*14f90*/  ISETP.GE.AND P0, PT, R11, UR4, PT ;  /* 0x000000040b007c0c */ /* 0x000fe4000bf06270 */
[----:B------:R-:W-:-:S04]  /*14fa0*/  @P2 LOP3.LUT R23, R23, 0x8, RZ, 0xfc, !PT ;  /* 0x0000000817172812 */ /* 0x000fc800078efcff */
        /* <DEDUP_REMOVED lines=9> */
[----:B0-----:R-:W-:Y:S06]  /*15040*/  BRA.DIV UR5, `(.L_x_598) ;  /* 0x0000004a05847947 */ /* 0x001fec000b800000 */
.L_x_711:
[----:B------:R-:W-:-:S05]  /*15050*/  SHF.R.S32.HI R9, RZ, 0x1f, R18 ;  /* 0x0000001fff097819 */ /* 0x000fca0000011412 */
[----:B------:R0:W-:Y:S01]  /*15060*/  STL [R1+0xc], R9 ;  /* 0x00000c0901007387 */ /* 0x0001e20000100800 */
[----:B------:R-:W-:Y:S05]  /*15070*/  @!P2 BRA `(.L_x_599) ;  /* 0x000000000004a947 */ /* 0x000fea0003800000 */
[----:B------:R-:W-:Y:S01]  /*15080*/  BPT.TRAP 0x1 ;  /* 0x000000040000795c */ /* 0x000fe20000300000 */
.L_x_599:
[----:B------:R-:W2:Y:S01]  /*15090*/  LDL R5, [R1] ;  /* 0x0000000001057983 */ /* 0x000ea20000100800 */
[----:B------:R-:W-:Y:S01]  /*150a0*/  SHF.R.S32.HI R3, RZ, 0x1f, R4 ;  /* 0x0000001fff037819 */ /* 0x000fe20000011404 */
[----:B------:R-:W-:Y:S01]  /*150b0*/  ULDC.64 UR4, c[0x0][0x328] ;  /* 0x0000ca0000047ab9 */ /* 0x000fe20000000a00 */
[----:B-----5:R-:W-:Y:S01]  /*150c0*/  SHF.R.S32.HI R8, RZ, 0x1f, R2 ;  /* 0x0000001fff087819 */ /* 0x020fe20000011402 */
[----:B------:R-:W-:Y:S01]  /*150d0*/  IMAD.WIDE.U32 R6, R4, UR4, RZ ;  /* 0x0000000404067c25 */ /* 0x000fe2000f8e00ff */
[----:B------:R-:W-:Y:S03]  /*150e0*/  BSSY B0, `(.L_x_600) ;  /* 0x0000015000007945 */ /* 0x000fe60003800000 */
[----:B------:R-:W-:-:S04]  /*150f0*/  IMAD R0, R3, UR4, RZ ;  /* 0x0000000403007c24 */ /* 0x000fc8000f8e02ff */
[----:B------:R-:W-:Y:S01]  /*15100*/  IMAD R0, R4, UR5, R0 ;  /* 0x0000000504007c24 */ /* 0x000fe2000f8e0200 */
[----:B------:R-:W-:-:S04]  /*15110*/  ULDC.64 UR4, c[0x0][0x338] ;  /* 0x0000ce0000047ab9 */ /* 0x000fc80000000a00 */
[----:B------:R-:W-:Y:S01]  /*15120*/  IADD3 R7, R7, R0, RZ ;  /* 0x0000000007077210 */ /* 0x000fe20007ffe0ff */
[----:B------:R-:W-:-:S04]  /*15130*/  IMAD R0, R8, UR4, RZ ;  /* 0x0000000408007c24 */ /* 0x000fc8000f8e02ff */
[C---:B------:R-:W-:Y:S02]  /*15140*/  IMAD R0, R2.reuse, UR5, R0 ;  /* 0x0000000502007c24 */ /* 0x040fe4000f8e0200 */
[----:B------:R-:W-:Y:S01]  /*15150*/  IMAD.WIDE.U32 R6, R2, UR4, R6 ;  /* 0x0000000402067c25 */ /* 0x000fe2000f8e0006 */
[----:B------:R-:W-:-:S03]  /*15160*/  ULDC.64 UR4, c[0x0][0x330] ;  /* 0x0000cc0000047ab9 */ /* 0x000fc60000000a00 */
[----:B------:R-:W-:Y:S02]  /*15170*/  IMAD.IADD R7, R7, 0x1, R0 ;  /* 0x0000000107077824 */ /* 0x000fe400078e0200 */
[----:B------:R-:W-:Y:S02]  /*15180*/  IMAD R0, R9, UR4, RZ ;  /* 0x0000000409007c24 */ /* 0x000fe4000f8e02ff */
[----:B------:R-:W-:-:S04]  /*15190*/  IMAD.WIDE.U32 R6, R18, UR4, R6 ;  /* 0x0000000412067c25 */ /* 0x000fc8000f8e0006 */
[----:B------:R-:W-:Y:S01]  /*151a0*/  IMAD R0, R18, UR5, R0 ;  /* 0x0000000512007c24 */ /* 0x000fe2000f8e0200 */
[----:B------:R-:W-:Y:S02]  /*151b0*/  ULDC.64 UR4, c[0x0][0x318] ;  /* 0x0000c60000047ab9 */ /* 0x000fe40000000a00 */
[----:B------:R-:W-:Y:S01]  /*151c0*/  LEA R24, P0, R6, UR4, 0x1 ;  /* 0x0000000406187c11 */ /* 0x000fe2000f8008ff */
[----:B------:R-:W-:Y:S02]  /*151d0*/  IMAD.IADD R25, R7, 0x1, R0 ;  /* 0x0000000107197824 */ /* 0x000fe400078e0200 */
[----:B------:R-:W-:-:S03]  /*151e0*/  IMAD R0, R26, 0x8, R22 ;  /* 0x000000081a007824 */ /* 0x000fc600078e0216 */
[----:B------:R-:W-:Y:S02]  /*151f0*/  LEA.HI.X R25, R6, UR5, R25, 0x1, P0 ;  /* 0x0000000506197c11 */ /* 0x000fe400080f0c19 */
[----:B--2---:R-:W-:-:S04]  /*15200*/  SHF.L.U32 R5, R5, 0x1f, RZ ;  /* 0x0000001f05057819 */ /* 0x004fc800000006ff */
[----:B------:R-:W1:Y:S02]  /*15210*/  SYNCS.PHASECHK.TRANS64.TRYWAIT P0, [R0+URZ+0x2d840], R5 ;  /* 0x02d84005000075a7 */ /* 0x000e64000800017f */
[----:B-1----:R-:W-:Y:S05]  /*15220*/  @!P0 BRA `(.L_x_601) ;  /* 0x0000004800408947 */ /* 0x002fea0003800000 */
.L_x_712:
[----:B------:R-:W-:Y:S05]  /*15230*/  BSYNC B0 ;  /* 0x0000000000007941 */ /* 0x000fea0003800000 */
.L_x_600:
[----:B------:R-:W2:Y:S01]  /*15240*/  LDL R7, [R1+0xc] ;  /* 0x00000c0001077983 */ /* 0x000ea20000100800 */
[----:B------:R-:W-:-:S03]  /*15250*/  ULDC.64 UR4, c[0x0][0x300] ;  /* 0x0000c00000047ab9 */ /* 0x000fc60000000a00 */
[----:B0-----:R-:W3:Y:S04]  /*15260*/  LDL R9, [R1+0x14] ;  /* 0x0000140001097983 */ /* 0x001ee80000100800 */
[----:B------:R-:W4:Y:S01]  /*15270*/  LDL R12, [R1+0x24] ;  /* 0x00002400010c7983 */ /* 0x000f220000100800 */
[----:B------:R-:W0:Y:S01]  /*15280*/  S2R R6, SR_TID.X ;  /* 0x0000000000067919 */ /* 0x000e220000002100 */
[----:B------:R-:W-:-:S04]  /*15290*/  IMAD R3, R3, UR4, RZ ;  /* 0x0000000403037c24 */ /* 0x000fc8000f8e02ff */
[C---:B------:R-:W-:Y:S02]  /*152a0*/  IMAD R3, R4.reuse, UR5, R3 ;  /* 0x0000000504037c24 */ /* 0x040fe4000f8e0203 */
[----:B-1----:R-:W-:Y:S01]  /*152b0*/  IMAD.WIDE.U32 R4, R4, UR4, RZ ;  /* 0x0000000404047c25 */ /* 0x002fe2000f8e00ff */
[----:B------:R-:W-:-:S03]  /*152c0*/  ULDC.64 UR4, c[0x0][0x310] ;  /* 0x0000c40000047ab9 */ /* 0x000fc60000000a00 */
[----:B------:R-:W-:Y:S02]  /*152d0*/  IMAD.IADD R5, R5, 0x1, R3 ;  /* 0x0000000105057824 */ /* 0x000fe400078e0203 */
[----:B------:R-:W-:Y:S01]  /*152e0*/  IMAD R8, R8, UR4, RZ ;  /* 0x0000000408087c24 */ /* 0x000fe2000f8e02ff */
[----:B0-----:R-:W-:-:S04]  /*152f0*/  LOP3.LUT R6, R6, 0x7f, RZ, 0xc0, !PT ;  /* 0x0000007f06067812 */ /* 0x001fc800078ec0ff */
[----:B------:R-:W-:Y:S02]  /*15300*/  SHF.R.U32.HI R11, RZ, 0x2, R6 ;  /* 0x00000002ff0b7819 */ /* 0x000fe40000011606 */
[----:B------:R-:W0:Y:S01]  /*15310*/  S2R R6, SR_TID.X ;  /* 0x0000000000067919 */ /* 0x000e220000002100 */
[----:B------:R-:W-:-:S04]  /*15320*/  IMAD.WIDE.U32 R4, R2, UR4, R4 ;  /* 0x0000000402047c25 */ /* 0x000fc8000f8e0004 */
[----:B------:R-:W-:Y:S01]  /*15330*/  IMAD R2, R2, UR5, R8 ;  /* 0x0000000502027c24 */ /* 0x000fe2000f8e0208 */
[----:B------:R-:W-:-:S04]  /*15340*/  ULDC.64 UR4, c[0x0][0x308] ;  /* 0x0000c20000047ab9 */ /* 0x000fc80000000a00 */
[----:B------:R-:W-:Y:S01]  /*15350*/  IADD3 R3, R5, R2, RZ ;  /* 0x0000000205037210 */ /* 0x000fe20007ffe0ff */
[----:B------:R-:W-:Y:S01]  /*15360*/  IMAD.MOV.U32 R2, RZ, RZ, R4 ;  /* 0x000000ffff027224 */ /* 0x000fe200078e0004 */
[C---:B------:R-:W-:Y:S02]  /*15370*/  LOP3.LUT P4, RZ, R23.reuse, 0x4, RZ, 0xc0, !PT ;  /* 0x0000000417ff7812 */ /* 0x040fe4000788c0ff */
[C---:B------:R-:W-:Y:S02]  /*15380*/  LOP3.LUT P3, RZ, R23.reuse, 0x2, RZ, 0xc0, !PT ;  /* 0x0000000217ff7812 */ /* 0x040fe4000786c0ff */
[----:B------:R-:W-:Y:S01]  /*15390*/  LOP3.LUT P2, RZ, R23, 0x1, RZ, 0xc0, !PT ;  /* 0x0000000117ff7812 */ /* 0x000fe2000784c0ff */
[----:B--2---:R-:W-:-:S04]  /*153a0*/  IMAD R4, R7, UR4, RZ ;  /* 0x0000000407047c24 */ /* 0x004fc8000f8e02ff */
[C---:B------:R-:W-:Y:S02]  /*153b0*/  IMAD R7, R18.reuse, UR5, R4 ;  /* 0x0000000512077c24 */ /* 0x040fe4000f8e0204 */
[----:B------:R-:W-:Y:S01]  /*153c0*/  IMAD.WIDE.U32 R4, R18, UR4, R2 ;  /* 0x0000000412047c25 */ /* 0x000fe2000f8e0002 */
[----:B------:R-:W-:-:S03]  /*153d0*/  ULDC.64 UR4, c[0x0][0x2e8] ;  /* 0x0000ba0000047ab9 */ /* 0x000fc60000000a00 */
[----:B------:R-:W-:Y:S01]  /*153e0*/  IMAD.IADD R7, R5, 0x1, R7 ;  /* 0x0000000105077824 */ /* 0x000fe200078e0207 */
[----:B------:R-:W-:Y:S01]  /*153f0*/  LEA R2, P0, R4, UR4, 0x1 ;  /* 0x0000000404027c11 */ /* 0x000fe2000f8008ff */
[----:B---3--:R-:W-:Y:S01]  /*15400*/  IMAD R8, R26, 0x3000, R9 ;  /* 0x000030001a087824 */ /* 0x008fe200078e0209 */
[----:B------:R-:W-:Y:S01]  /*15410*/  UMOV UR4, 0xffffffff ;  /* 0xffffffff00047882 */ /* 0x000fe20000000000 */
[----:B0-----:R-:W-:Y:S01]  /*15420*/  IMAD.SHL.U32 R9, R6, 0x8, RZ ;  /* 0x0000000806097824 */ /* 0x001fe200078e00ff */
[----:B----4-:R-:W-:Y:S02]  /*15430*/  IADD3 R3, -R11, R12, -R10 ;  /* 0x0000000c0b037210 */ /* 0x010fe40007ffe90a */
[----:B------:R-:W-:Y:S02]  /*15440*/  LEA.HI.X R7, R4, UR5, R7, 0x1, P0 ;  /* 0x0000000504077c11 */ /* 0x000fe400080f0c07 */
[----:B------:R-:W-:Y:S02]  /*15450*/  ISETP.GE.AND P0, PT, R3, 0x1, PT ;  /* 0x000000010300780c */ /* 0x000fe40003f06270 */
[----:B------:R-:W-:Y:S01]  /*15460*/  LOP3.LUT R9, R9, 0x18, RZ, 0xc0, !PT ;  /* 0x0000001809097812 */ /* 0x000fe200078ec0ff */
[----:B------:R-:W-:Y:S10]  /*15470*/  BRA.DIV UR4, `(.L_x_602) ;  /* 0x0000004604c07947 */ /* 0x000ff4000b800000 */
[----:B------:R-:W0:Y:S04]  /*15480*/  SHFL.IDX PT, R4, R2, RZ, 0x1c1f ;  /* 0x001c1fff02047589 */ /* 0x000e2800000e0000 */
[----:B------:R-:W1:Y:S01]  /*15490*/  SHFL.IDX PT, R6, R7, RZ, 0x1c1f ;  /* 0x001c1fff07067589 */ /* 0x000e6200000e0000 */
[----:B0-----:R-:W-:-:S05]  /*154a0*/  @P0 LEA R5, P1, R9, R4, 0x1 ;  /* 0x0000000409050211 */ /* 0x001fca00078208ff */
[----:B-1----:R-:W-:Y:S01]  /*154b0*/  @P0 IMAD.X R4, RZ, RZ, R6, P1 ;  /* 0x000000ffff040224 */ /* 0x002fe200008e0606 */
[----:B------:R-:W-:Y:S02]  /*154c0*/  @P0 LEA R6, R8, R22, 0x1 ;  /* 0x0000001608060211 */ /* 0x000fe400078e08ff */
        /* <DEDUP_REMOVED lines=8> */
[----:B0-----:R-:W0:Y:S04]  /*15550*/  SHFL.IDX PT, R4, R2, 0x1, 0x1c1f ;  /* 0x003c1f0002047f89 */ /* 0x001e2800000e0000 */
[----:B------:R-:W1:Y:S01]  /*15560*/  SHFL.IDX PT, R6, R7, 0x1, 0x1c1f ;  /* 0x003c1f0007067f89 */ /* 0x000e6200000e0000 */
[----:B0-----:R-:W-:-:S05]  /*15570*/  @P1 LEA R5, P0, R9, R4, 0x1 ;  /* 0x0000000409051211 */ /* 0x001fca00078008ff */
[----:B-1----:R-:W-:Y:S02]  /*15580*/  @P1 IMAD.X R4, RZ, RZ, R6, P0 ;  /* 0x000000ffff041224 */ /* 0x002fe400000e0606 */
[----:B------:R-:W-:-:S03]  /*15590*/  @P1 IMAD R6, R8, 0x2, R22 ;  /* 0x0000000208061824 */ /* 0x000fc600078e0216 */
[----:B------:R-:W-:-:S04]  /*155a0*/  @P1 LOP3.LUT R5, R5, R4, RZ, 0x3c, !PT ;  /* 0x0000000405051212 */ /* 0x000fc800078e3cff */
[----:B------:R-:W-:-:S04]  /*155b0*/  @P1 LOP3.LUT R4, R5, R4, RZ, 0x3c, !PT ;  /* 0x0000000405041212 */ /* 0x000fc800078e3cff */
[----:B------:R-:W-:-:S05]  /*155c0*/  @P1 LOP3.LUT R5, R5, R4, RZ, 0x3c, !PT ;  /* 0x0000000405051212 */ /* 0x000fca00078e3cff */
[----:B------:R-:W-:Y:S04]  /*155d0*/  @P1 LDGSTS.E.BYPASS.LTC128B.128 [R6+0x15c00], desc[UR42][R4.64], !P4 ;  /* 0x15c0000004061fae */ /* 0x000fe8000e101d6a */
[----:B------:R-:W-:Y:S04]  /*155e0*/  @P1 LDGSTS.E.BYPASS.LTC128B.128 [R6+0x17c00], desc[UR42][R4.64+0x40], !P3 ;  /* 0x17c0004004061fae */ /* 0x000fe8000d901d6a */
[----:B------:R0:W-:Y:S01]  /*155f0*/  @P1 LDGSTS.E.BYPASS.LTC128B.128 [R6+0x19c00], desc[UR42][R4.64+0x80], !P2 ;  /* 0x19c0008004061fae */ /* 0x0001e2000d101d6a */
[----:B------:R-:W-:-:S03]  /*15600*/  ISETP.GE.AND P1, PT, R3, 0x41, PT ;  /* 0x000000410300780c */ /* 0x000fc60003f26270 */
[----:B0-----:R-:W0:Y:S04]  /*15610*/  SHFL.IDX PT, R4, R2, 0x2, 0x1c1f ;  /* 0x005c1f0002047f89 */ /* 0x001e2800000e0000 */
[----:B------:R-:W1:Y:S04]  /*15620*/  SHFL.IDX PT, R6, R7, 0x2, 0x1c1f ;  /* 0x005c1f0007067f89 */ /* 0x000e6800000e0000 */
[----:B------:R-:W2:Y:S04]  /*15630*/  SHFL.IDX PT, R7, R7, 0x3, 0x1c1f ;  /* 0x007c1f0007077f89 */ /* 0x000ea800000e0000 */
[----:B------:R-:W3:Y:S01]  /*15640*/  SHFL.IDX PT, R2, R2, 0x3, 0x1c1f ;  /* 0x007c1f0002027f89 */ /* 0x000ee200000e0000 */
[----:B0-----:R-:W-:-:S05]  /*15650*/  @P1 LEA R5, P0, R9, R4, 0x1 ;  /* 0x0000000409051211 */ /* 0x001fca00078008ff */
[----:B-1----:R-:W-:Y:S02]  /*15660*/  @P1 IMAD.X R4, RZ, RZ, R6, P0 ;  /* 0x000000ffff041224 */ /* 0x002fe400000e0606 */
[----:B------:R-:W-:-:S03]  /*15670*/  @P1 IMAD R6, R8, 0x2, R22 ;  /* 0x0000000208061824 */ /* 0x000fc600078e0216 */
[----:B------:R-:W-:-:S04]  /*15680*/  @P1 LOP3.LUT R5, R5, R4, RZ, 0x3c, !PT ;  /* 0x0000000405051212 */ /* 0x000fc800078e3cff */
[----:B------:R-:W-:-:S04]  /*15690*/  @P1 LOP3.LUT R4, R5, R4, RZ, 0x3c, !PT ;  /* 0x0000000405041212 */ /* 0x000fc800078e3cff */
[----:B------:R-:W-:-:S05]  /*156a0*/  @P1 LOP3.LUT R5, R5, R4, RZ, 0x3c, !PT ;  /* 0x0000000405051212 */ /* 0x000fca00078e3cff */
[----:B------:R0:W-:Y:S04]  /*156b0*/  @P1 LDGSTS.E.BYPASS.LTC128B.128 [R6+0x16400], desc[UR42][R4.64], !P4 ;  /* 0x1640000004061fae */ /* 0x0001e8000e101d6a */
[----:B------:R0:W-:Y:S04]  /*156c0*/  @P1 LDGSTS.E.BYPASS.LTC128B.128 [R6+0x18400], desc[UR42][R4.64+0x40], !P3 ;  /* 0x1840004004061fae */ /* 0x0001e8000d901d6a */
[----:B--23--:R0:W-:Y:S02]  /*156d0*/  @P1 LDGSTS.E.BYPASS.LTC128B.128 [R6+0x1a400], desc[UR42][R4.64+0x80], !P2 ;  /* 0x1a40008004061fae */ /* 0x00c1e4000d101d6a */
.L_x_722:
[----:B------:R-:W-:-:S13]  /*156e0*/  ISETP.GE.AND P0, PT, R3, 0x61, PT ;  /* 0x000000610300780c */ /* 0x000fda0003f06270 */
[----:B------:R-:W-:Y:S01]  /*156f0*/  @P0 LEA R2, P1, R9, R2, 0x1 ;  /* 0x0000000209020211 */ /* 0x000fe200078208ff */
[----:B------:R-:W-:-:S03]  /*15700*/  @P0 IMAD R8, R8, 0x2, R22 ;  /* 0x0000000208080824 */ /* 0x000fc600078e0216 */
        /* <DEDUP_REMOVED lines=9> */
.L_x_603:
[----:B------:R-:W-:Y:S02]  /*157a0*/  PLOP3.LUT P1, PT, P1, P0, PT, 0xa2, 0x0 ;  /* 0x000000000000781c */ /* 0x000fe40000f21472 */
[----:B------:R-:W-:-:S08]  /*157b0*/  @P0 R2UR P1, UR4, R0 ;  /* 0x00000000000402ca */ /* 0x000fd00000020000 */
[----:B------:R-:W-:-:S05]  /*157c0*/  @P0 PLOP3.LUT P0, PT, P1, PT, PT, 0x80, 0x0 ;  /* 0x000000000000081c */ /* 0x000fca0000f0f070 */
[----:B------:R-:W-:Y:S01]  /*157d0*/  @!P1 SYNCS.ARRIVE.TRANS64.RED.A0T1 RZ, [UR4+0x2d830], RZ ;  /* 0x02d830ffffff99a7 */ /* 0x000fe20008200404 */
[----:B------:R-:W-:Y:S07]  /*157e0*/  @!P1 ARRIVES.LDGSTSBAR.64.TRANSCNT [UR4+0x2d830] ;  /* 0x02d83000ff0099b0 */ /* 0x000fee0008000a84 */
[----:B------:R-:W-:Y:S05]  /*157f0*/  @P0 BRA.U.ANY `(.L_x_603) ;  /* 0xfffffffd00e80947 */ /* 0x000fea000393ffff */
[----:B------:R-:W-:Y:S01]  /*15800*/  NOP ;  /* 0x0000000000007918 */ /* 0x000fe20000000000 */
[----:B--2---:R-:W-:-:S05]  /*15810*/  IMAD.U32 R2, RZ, RZ, UR38 ;  /* 0x00000026ff027e24 */ /* 0x004fca000f8e00ff */
[----:B------:R-:W-:-:S13]  /*15820*/  ISETP.NE.AND P2, PT, R2, 0x3, PT ;  /* 0x000000030200780c */ /* 0x000fda0003f45270 */
[----:B------:R-:W-:Y:S05]  /*15830*/  @!P2 BRA `(.L_x_604) ;  /* 0x000000000004a947 */ /* 0x000fea0003800000 */
[----:B------:R-:W-:Y:S01]  /*15840*/  BPT.TRAP 0x1 ;  /* 0x000000040000795c */ /* 0x000fe20000300000 */
.L_x_604:
[----:B01----:R0:W5:Y:S01]  /*15850*/  LDL.LU R4, [R1+0x8] ;  /* 0x0000080001047983 */ /* 0x0031620000300800 */
[----:B------:R0:W-:Y:S03]  /*15860*/  SYNCS.ARRIVE.TRANS64.A1T0 RZ, [R0+URZ+0x2d830], RZ ;  /* 0x02d830ff00ff79a7 */ /* 0x0001e6000810003f */
[----:B------:R0:W5:Y:S02]  /*15870*/  LDL.LU R3, [R1+0x34] ;  /* 0x0000340001037983 */ /* 0x0001640000300800 */
[----:B------:R-:W-:Y:S05]  /*15880*/  WARPSYNC.ALL ;  /* 0x0000000000007948 */ /* 0x000fea0003800000 */
[----:B------:R-:W-:Y:S01]  /*15890*/  ULDC.64 UR4, c[0x0][0x298] ;  /* 0x0000a60000047ab9 */ /* 0x000fe20000000a00 */
[----:B------:R-:W-:Y:S01]  /*158a0*/  ULDC.64 UR6, c[0x0][0xa00] ;  /* 0x0002800000067ab9 */ /* 0x000fe20000000a00 */
[----:B0-----:R-:W-:Y:S01]  /*158b0*/  VIADD R0, R22, 0xc400 ;  /* 0x0000c40016007836 */ /* 0x001fe20000000000 */
[----:B------:R-:W-:Y:S01]  /*158c0*/  BAR.SYNC.DEFER_BLOCKING 0x8, 0x200 ;  /* 0x0208000000007b1d */ /* 0x000fe20000010000 */
[----:B------:R-:W-:-:S03]  /*158d0*/  ISETP.NE.U32.AND P0, PT, RZ, UR6, PT ;  /* 0x00000006ff007c0c */ /* 0x000fc6000bf05070 */
[----:B------:R-:W-:Y:S02]  /*158e0*/  LOP3.LUT P1, RZ, R0, 0x1bf, RZ, 0xc0, !PT ;  /* 0x000001bf00ff7812 */ /* 0x000fe4000782c0ff */
[----:B------:R-:W-:Y:S01]  /*158f0*/  ISETP.NE.AND.EX P0, PT, RZ, UR7, PT, P0 ;  /* 0x00000007ff007c0c */ /* 0x000fe2000bf05300 */
[----:B------:R-:W-:Y:S03]  /*15900*/  BSSY B6, `(.L_x_605) ;  /* 0x000001c000067945 */ /* 0x000fe60003800000 */
[----:B------:R-:W-:Y:S02]  /*15910*/  SEL R29, R29, RZ, !P0 ;  /* 0x000000ff1d1d7207 */ /* 0x000fe40004000000 */
[----:B-----5:R-:W-:-:S05]  /*15920*/  SHF.R.S32.HI R2, RZ, 0x1f, R4 ;  /* 0x0000001fff027819 */ /* 0x020fca0000011404 */
[----:B------:R-:W-:-:S04]  /*15930*/  IMAD R2, R2, UR4, RZ ;  /* 0x0000000402027c24 */ /* 0x000fc8000f8e02ff */
[C---:B------:R-:W-:Y:S01]  /*15940*/  IMAD R0, R4.reuse, UR5, R2 ;  /* 0x0000000504007c24 */ /* 0x040fe2000f8e0202 */
[----:B------:R-:W-:Y:S01]  /*15950*/  SEL R2, R3, RZ, !P0 ;  /* 0x000000ff03027207 */ /* 0x000fe20004000000 */
[----:B------:R-:W-:-:S04]  /*15960*/  IMAD.WIDE.U32 R4, R4, UR4, RZ ;  /* 0x0000000404047c25 */ /* 0x000fc8000f8e00ff */
[----:B------:R-:W-:Y:S01]  /*15970*/  IMAD.IADD R0, R5, 0x1, R0 ;  /* 0x0000000105007824 */ /* 0x000fe200078e0200 */
[----:B------:R0:W-:Y:S04]  /*15980*/  STL.64 [R1+0x38], R4 ;  /* 0x0000380401007387 */ /* 0x0001e80000100a00 */
[----:B------:R0:W-:Y:S04]  /*15990*/  STL [R1+0x34], R2 ;  /* 0x0000340201007387 */ /* 0x0001e80000100800 */
[----:B------:R0:W-:Y:S01]  /*159a0*/  STL [R1+0x8], R0 ;  /* 0x0000080001007387 */ /* 0x0001e20000100800 */
        /* <DEDUP_REMOVED lines=8> */
[----:B------:R-:W-:Y:S01]  /*15a30*/  IMAD.U32 R6, RZ, RZ, UR6 ;  /* 0x00000006ff067e24 */ /* 0x000fe2000f8e00ff */
[----:B------:R-:W-:Y:S01]  /*15a40*/  MOV R11, UR9 ;  /* 0x00000009000b7c02 */ /* 0x000fe20008000f00 */
[----:B------:R-:W-:Y:S02]  /*15a50*/  IMAD.U32 R7, RZ, RZ, UR7 ;  /* 0x00000007ff077e24 */ /* 0x000fe4000f8e00ff */
[----:B------:R-:W-:-:S02]  /*15a60*/  IMAD.U32 R10, RZ, RZ, UR8 ;  /* 0x00000008ff0a7e24 */ /* 0x000fc4000f8e00ff */
[----:B------:R-:W-:Y:S02]  /*15a70*/  IMAD.MOV.U32 R8, RZ, RZ, 0x70 ;  /* 0x00000070ff087424 */ /* 0x000fe400078e00ff */
[----:B------:R-:W-:Y:S02]  /*15a80*/  IMAD.MOV.U32 R12, RZ, RZ, 0x1 ;  /* 0x00000001ff0c7424 */ /* 0x000fe400078e00ff */
[----:B------:R-:W-:-:S07]  /*15a90*/  IMAD.MOV.U32 R13, RZ, RZ, RZ ;  /* 0x000000ffff0d7224 */ /* 0x000fce00078e00ff */
[----:B------:R-:W-:-:S07]  /*15aa0*/  LEPC R20, `(.L_x_606) ;  /* 0x000000001014794e */ /* 0x000fce0000000000 */
[----:B0-----:R-:W-:Y:S05]  /*15ab0*/  CALL.ABS.NOINC R2 ;  /* 0x0000000002007343 */ /* 0x001fea0003c00000 */
.L_x_606:
[----:B------:R-:W-:Y:S05]  /*15ac0*/  BSYNC B6 ;  /* 0x0000000000067941 */ /* 0x000fea0003800000 */
.L_x_605:
[----:B0-----:R-:W2:Y:S01]  /*15ad0*/  LDL.LU R0, [R1+0x34] ;  /* 0x0000340001007983 */ /* 0x001ea20000300800 */
[----:B------:R-:W-:Y:S01]  /*15ae0*/  ULDC.64 UR4, c[0x0][0x2d8] ;  /* 0x0000b60000047ab9 */ /* 0x000fe20000000a00 */
[----:B------:R-:W0:Y:S01]  /*15af0*/  LDC R9, c[0x0][0x448] ;  /* 0x00011200ff097b82 */ /* 0x000e220000000800 */
[----:B------:R-:W-:Y:S01]  /*15b00*/  ULDC.64 UR6, c[0x0][0x2c8] ;  /* 0x0000b20000067ab9 */ /* 0x000fe20000000a00 */
[----:B------:R-:W3:Y:S01]  /*15b10*/  LDL.LU R21, [R1+0x8] ;  /* 0x0000080001157983 */ /* 0x000ee20000300800 */
[----:B------:R-:W-:-:S03]  /*15b20*/  ULDC.64 UR8, c[0x0][0x280] ;  /* 0x0000a00000087ab9 */ /* 0x000fc60000000a00 */
[----:B------:R-:W3:Y:S04]  /*15b30*/  LDL.LU.64 R2, [R1+0x38] ;  /* 0x0000380001027983 */ /* 0x000ee80000300a00 */
[----:B------:R-:W4:Y:S01]  /*15b40*/  LDL R20, [R1+0xc] ;  /* 0x00000c0001147983 */ /* 0x000f220000100800 */
[----:B0-----:R-:W-:-:S13]  /*15b50*/  ISETP.NE.AND P0, PT, R9, 0x1, PT ;  /* 0x000000010900780c */ /* 0x001fda0003f05270 */
[----:B------:R-:W0:Y:S08]  /*15b60*/  @P0 LDC R5, c[0x0][0x44c] ;  /* 0x00011300ff050b82 */ /* 0x000e300000000800 */
[----:B------:R-:W1:Y:S08]  /*15b70*/  @P0 LDC R6, c[0x0][0x450] ;  /* 0x00011400ff060b82 */ /* 0x000e700000000800 */
[----:B------:R-:W1:Y:S01]  /*15b80*/  @P0 LDC R8, c[0x0][0x450] ;  /* 0x00011400ff080b82 */ /* 0x000e620000000800 */
[----:B--2---:R-:W-:Y:S01]  /*15b90*/  IMAD.MOV.U32 R4, RZ, RZ, R0 ;  /* 0x000000ffff047224 */ /* 0x004fe200078e0000 */
[----:B---3--:R-:W-:-:S02]  /*15ba0*/  MOV R3, R21 ;  /* 0x0000001500037202 */ /* 0x008fc40000000f00 */
[----:B------:R-:W2:Y:S01]  /*15bb0*/  S2R R21, SR_TID.X ;  /* 0x0000000000157919 */ /* 0x000ea20000002100 */
[----:B----4-:R-:W-:Y:S02]  /*15bc0*/  IMAD R0, R20, UR4, RZ ;  /* 0x0000000414007c24 */ /* 0x010fe4000f8e02ff */
[----:B------:R-:W3:Y:S01]  /*15bd0*/  S2R R20, SR_TID.X ;  /* 0x0000000000147919 */ /* 0x000ee20000002100 */
[----:B------:R-:W-:-:S04]  /*15be0*/  IMAD.WIDE.U32 R2, R18, UR4, R2 ;  /* 0x0000000412027c25 */ /* 0x000fc8000f8e0002 */
        /* <DEDUP_REMOVED lines=8> */
[----:B--2---:R-:W-:Y:S01]  /*15c70*/  IMAD.SHL.U32 R21, R21, 0x20, RZ ;  /* 0x0000002015157824 */ /* 0x004fe200078e00ff */
[----:B---3--:R-:W-:-:S04]  /*15c80*/  LOP3.LUT R20, R20, 0x7f, RZ, 0xc0, !PT ;  /* 0x0000007f14147812 */ /* 0x008fc800078ec0ff */
[----:B------:R-:W-:Y:S02]  /*15c90*/  LOP3.LUT R21, R21, 0x60, RZ, 0xc0, !PT ;  /* 0x0000006015157812 */ /* 0x000fe400078ec0ff */
[----:B------:R-:W-:-:S04]  /*15ca0*/  SHF.R.U32.HI R20, RZ, 0x2, R20 ;  /* 0x00000002ff147819 */ /* 0x000fc80000011614 */
[----:B------:R-:W-:Y:S02]  /*15cb0*/  LOP3.LUT R20, R20, R21, RZ, 0xfc, !PT ;  /* 0x0000001514147212 */ /* 0x000fe400078efcff */
[----:B------:R2:W5:Y:S03]  /*15cc0*/  LDL R21, [R1+0x40] ;  /* 0x0000400001157983 */ /* 0x0005660000100800 */
[----:B------:R-:W-:-:S04]  /*15cd0*/  IMAD R0, R17, 0xc0, R20 ;  /* 0x000000c011007824 */ /* 0x000fc800078e0214 */
[----:B0-----:R-:W-:-:S04]  /*15ce0*/  @P0 IMAD.HI.U32 R5, R0, R5, RZ ;  /* 0x0000000500050227 */ /* 0x001fc800078e00ff */
[----:B------:R-:W-:Y:S01]  /*15cf0*/  IMAD.MOV.U32 R4, RZ, RZ, R0 ;  /* 0x000000ffff047224 */ /* 0x000fe200078e0000 */
[----:B-1----:R-:W-:-:S04]  /*15d00*/  @P0 SHF.R.U32.HI R4, RZ, R6, R5 ;  /* 0x00000006ff040219 */ /* 0x002fc80000011605 */
[----:B------:R-:W-:-:S05]  /*15d10*/  SHF.R.S32.HI R5, RZ, 0x1f, R4 ;  /* 0x0000001fff057819 */ /* 0x000fca0000011404 */
[----:B------:R-:W-:Y:S01]  /*15d20*/  IMAD R5, R5, UR4, RZ ;  /* 0x0000000405057c24 */ /* 0x000fe2000f8e02ff */
[----:B------:R-:W-:-:S03]  /*15d30*/  IADD3 R7, -R4, RZ, RZ ;  /* 0x000000ff04077210 */ /* 0x000fc60007ffe1ff */
[C---:B------:R-:W-:Y:S02]  /*15d40*/  IMAD R6, R4.reuse, UR5, R5 ;  /* 0x0000000504067c24 */ /* 0x040fe4000f8e0205 */
[----:B------:R-:W-:-:S04]  /*15d50*/  IMAD.WIDE.U32 R4, R4, UR4, R2 ;  /* 0x0000000404047c25 */ /* 0x000fc8000f8e0002 */
[----:B------:R-:W-:Y:S02]  /*15d60*/  IMAD.IADD R5, R5, 0x1, R6 ;  /* 0x0000000105057824 */ /* 0x000fe400078e0206 */
[----:B------:R-:W-:-:S05]  /*15d70*/  IMAD R6, R9, R7, R0 ;  /* 0x0000000709067224 */ /* 0x000fca00078e0200 */
[----:B------:R-:W-:Y:S01]  /*15d80*/  SHF.R.S32.HI R7, RZ, 0x1f, R6 ;  /* 0x0000001fff077819 */ /* 0x000fe20000011406 */
[----:B------:R-:W-:-:S04]  /*15d90*/  IMAD.WIDE.U32 R4, R6, UR6, R4 ;  /* 0x0000000606047c25 */ /* 0x000fc8000f8e0004 */
[----:B------:R-:W-:-:S04]  /*15da0*/  IMAD R7, R7, UR6, RZ ;  /* 0x0000000607077c24 */ /* 0x000fc8000f8e02ff */
[----:B------:R-:W-:Y:S02]  /*15db0*/  IMAD R6, R6, UR7, R7 ;  /* 0x0000000706067c24 */ /* 0x000fe4000f8e0207 */
[----:B------:R-:W0:Y:S01]  /*15dc0*/  @P0 LDC R7, c[0x0][0x44c] ;  /* 0x00011300ff070b82 */ /* 0x000e220000000800 */
[----:B------:R-:W-:Y:S01]  /*15dd0*/  VIADD R0, R0, 0x80 ;  /* 0x0000008000007836 */ /* 0x000fe20000000000 */
[----:B------:R-:W1:Y:S01]  /*15de0*/  S2R R13, SR_TID.X ;  /* 0x00000000000d7919 */ /* 0x000e620000002100 */
[----:B------:R-:W-:Y:S01]  /*15df0*/  IMAD.IADD R6, R5, 0x1, R6 ;  /* 0x0000000105067824 */ /* 0x000fe200078e0206 */
[----:B------:R-:W-:-:S04]  /*15e00*/  LEA R5, P1, R4, UR8, 0x1 ;  /* 0x0000000804057c11 */ /* 0x000fc8000f8208ff */
[----:B------:R-:W-:Y:S01]  /*15e10*/  LEA.HI.X R4, R4, UR9, R6, 0x1, P1 ;  /* 0x0000000904047c11 */ /* 0x000fe200088f0c06 */
[----:B------:R-:W-:Y:S02]  /*15e20*/  IMAD.MOV.U32 R6, RZ, RZ, R0 ;  /* 0x000000ffff067224 */ /* 0x000fe400078e0000 */
[----:B0-----:R-:W-:-:S05]  /*15e30*/  @P0 IMAD.HI.U32 R7, R0, R7, RZ ;  /* 0x0000000700070227 */ /* 0x001fca00078e00ff */
[----:B------:R-:W-:-:S04]  /*15e40*/  @P0 SHF.R.U32.HI R6, RZ, R8, R7 ;  /* 0x00000008ff060219 */ /* 0x000fc80000011607 */
[----:B------:R-:W-:-:S05]  /*15e50*/  IADD3 R7, -R6, RZ, RZ ;  /* 0x000000ff06077210 */ /* 0x000fca0007ffe1ff */
[----:B------:R-:W-:Y:S01]  /*15e60*/  IMAD R0, R9, R7, R0 ;  /* 0x0000000709007224 */ /* 0x000fe200078e0200 */
[----:B------:R-:W-:Y:S01]  /*15e70*/  SHF.R.S32.HI R7, RZ, 0x1f, R6 ;  /* 0x0000001fff077819 */ /* 0x000fe20000011406 */
[----:B------:R-:W-:-:S04]  /*15e80*/  IMAD.WIDE.U32 R2, R6, UR4, R2 ;  /* 0x0000000406027c25 */ /* 0x000fc8000f8e0002 */
[----:B------:R-:W-:Y:S01]  /*15e90*/  IMAD R7, R7, UR4, RZ ;  /* 0x0000000407077c24 */ /* 0x000fe2000f8e02ff */
[----:B------:R-:W-:-:S03]  /*15ea0*/  ULDC UR4, c[0x0][0x2b8] ;  /* 0x0000ae0000047ab9 */ /* 0x000fc60000000800 */
[----:B------:R-:W-:Y:S01]  /*15eb0*/  IMAD R7, R6, UR5, R7 ;  /* 0x0000000506077c24 */ /* 0x000fe2000f8e0207 */
[----:B------:R-:W-:Y:S01]  /*15ec0*/  SHF.R.S32.HI R6, RZ, 0x1f, R0 ;  /* 0x0000001fff067819 */ /* 0x000fe20000011400 */
[----:B-1----:R-:W-:Y:S02]  /*15ed0*/  IMAD.SHL.U32 R11, R13, 0x8, RZ ;  /* 0x000000080d0b7824 */ /* 0x002fe400078e00ff */
[----:B------:R-:W-:Y:S02]  /*15ee0*/  IMAD.IADD R3, R3, 0x1, R7 ;  /* 0x0000000103037824 */ /* 0x000fe400078e0207 */
[----:B------:R-:W-:Y:S01]  /*15ef0*/  IMAD R6, R6, UR6, RZ ;  /* 0x0000000606067c24 */ /* 0x000fe2000f8e02ff */
[----:B------:R-:W-:Y:S01]  /*15f00*/  LOP3.LUT R11, R11, 0x18, RZ, 0xc0, !PT ;  /* 0x000000180b0b7812 */ /* 0x000fe200078ec0ff */
[----:B------:R-:W-:-:S04]  /*15f10*/  IMAD.WIDE.U32 R2, R0, UR6, R2 ;  /* 0x0000000600027c25 */ /* 0x000fc8000f8e0002 */
[----:B------:R-:W-:Y:S02]  /*15f20*/  IMAD R6, R0, UR7, R6 ;  /* 0x0000000700067c24 */ /* 0x000fe4000f8e0206 */
[----:B------:R-:W-:Y:S01]  /*15f30*/  IMAD.SHL.U32 R10, R13, 0x8, RZ ;  /* 0x000000080d0a7824 */ /* 0x000fe200078e00ff */
[----:B------:R-:W-:Y:S01]  /*15f40*/  LEA R7, P0, R2, UR8, 0x1 ;  /* 0x0000000802077c11 */ /* 0x000fe2000f8008ff */
[----:B------:R-:W-:Y:S01]  /*15f50*/  IMAD.IADD R6, R3, 0x1, R6 ;  /* 0x0000000103067824 */ /* 0x000fe200078e0206 */
[C---:B------:R-:W-:Y:S02]  /*15f60*/  LOP3.LUT R12, R11.reuse, 0x20, RZ, 0xfc, !PT ;  /* 0x000000200b0c7812 */ /* 0x040fe400078efcff */
[----:B------:R-:W-:Y:S02]  /*15f70*/  LOP3.LUT R10, R10, 0x18, RZ, 0xc0, !PT ;  /* 0x000000180a0a7812 */ /* 0x000fe400078ec0ff */
[----:B------:R-:W-:Y:S01]  /*15f80*/  LOP3.LUT R11, R11, 0x40, RZ, 0xfc, !PT ;  /* 0x000000400b0b7812 */ /* 0x000fe200078efcff */
[----:B------:R-:W-:Y:S01]  /*15f90*/  UMOV UR5, 0xffffffff ;  /* 0xffffffff00057882 */ /* 0x000fe20000000000 */
[----:B------:R-:W-:-:S02]  /*15fa0*/  LEA.HI.X R6, R2, UR9, R6, 0x1, P0 ;  /* 0x0000000902067c11 */ /* 0x000fc400080f0c06 */
[----:B------:R-:W-:Y:S02]  /*15fb0*/  LOP3.LUT R20, R13, 0x7f, RZ, 0xc0, !PT ;  /* 0x0000007f0d147812 */ /* 0x000fe400078ec0ff */
[----:B------:R-:W-:Y:S02]  /*15fc0*/  ISETP.GE.AND P0, PT, R10, UR4, PT ;  /* 0x000000040a007c0c */ /* 0x000fe4000bf06270 */
[----:B------:R-:W-:Y:S02]  /*15fd0*/  ISETP.GE.AND P1, PT, R12, UR4, PT ;  /* 0x000000040c007c0c */ /* 0x000fe4000bf26270 */
[----:B------:R-:W-:Y:S02]  /*15fe0*/  ISETP.GE.AND P2, PT, R11, UR4, PT ;  /* 0x000000040b007c0c */ /* 0x000fe4000bf46270 */
[----:B------:R-:W-:Y:S01]  /*15ff0*/  SHF.R.U32.HI R20, RZ, 0x2, R20 ;  /* 0x00000002ff147819 */ /* 0x000fe20000011614 */
[----:B--2---:R-:W-:Y:S10]  /*16000*/  BRA.DIV UR5, `(.L_x_607) ;  /* 0x0000004205447947 */ /* 0x004ff4000b800000 */
[----:B------:R-:W2:Y:S01]  /*16010*/  LDL R8, [R1+0x30] ;  /* 0x0000300001087983 */ /* 0x000ea20000100800 */
[----:B-----5:R-:W-:Y:S02]  /*16020*/  IMAD R0, R21, R9, RZ ;  /* 0x0000000915007224 */ /* 0x020fe400078e02ff */
[----:B------:R-:W-:Y:S01]  /*16030*/  IMAD R17, R17, 0xc0, R20 ;  /* 0x000000c011117824 */ /* 0x000fe200078e0214 */
[----:B------:R-:W0:Y:S04]  /*16040*/  SHFL.IDX PT, R3, R5, RZ, 0x1c1f ;  /* 0x001c1fff05037589 */ /* 0x000e2800000e0000 */
[----:B------:R-:W1:Y:S01]  /*16050*/  SHFL.IDX PT, R2, R4, RZ, 0x1c1f ;  /* 0x001c1fff04027589 */ /* 0x000e6200000e0000 */
[----:B------:R-:W-:-:S13]  /*16060*/  ISETP.GE.AND P3, PT, R17, R0, PT ;  /* 0x000000001100720c */ /* 0x000fda0003f66270 */
[----:B0-----:R-:W-:-:S04]  /*16070*/  @!P3 LEA R3, P4, R10, R3, 0x1 ;  /* 0x000000030a03b211 */ /* 0x001fc800078808ff */
[----:B-1----:R-:W-:-:S04]  /*16080*/  @!P3 IADD3.X R2, RZ, R2, RZ, P4, !PT ;  /* 0x00000002ff02b210 */ /* 0x002fc800027fe4ff */
[----:B------:R-:W-:-:S04]  /*16090*/  @!P3 LOP3.LUT R3, R3, R2, RZ, 0x3c, !PT ;  /* 0x000000020303b212 */ /* 0x000fc800078e3cff */
[----:B------:R-:W-:-:S04]  /*160a0*/  @!P3 LOP3.LUT R2, R3, R2, RZ, 0x3c, !PT ;  /* 0x000000020302b212 */ /* 0x000fc800078e3cff */
[----:B------:R-:W-:-:S05]  /*160b0*/  @!P3 LOP3.LUT R3, R3, R2, RZ, 0x3c, !PT ;  /* 0x000000020303b212 */ /* 0x000fca00078e3cff */
[----:B------:R-:W-:Y:S01]  /*160c0*/  @!PT LDS RZ, [RZ] ;  /* 0x00000000fffff984 */ /* 0x000fe20000000800 */
[----:B--2---:R-:W-:Y:S04]  /*160d0*/  @!P3 LDGSTS.E.BYPASS.LTC128B.128 [R8+0xc400], desc[UR42][R2.64], !P0 ;  /* 0x0c4000000208bfae */ /* 0x004fe8000c101d6a */
[----:B------:R-:W-:Y:S04]  /*160e0*/  @!P3 LDGSTS.E.BYPASS.LTC128B.128 [R8+0xf400], desc[UR42][R2.64+0x40], !P1 ;  /* 0x0f4000400208bfae */ /* 0x000fe8000c901d6a */
[----:B------:R0:W-:Y:S02]  /*160f0*/  @!P3 LDGSTS.E.BYPASS.LTC128B.128 [R8+0x12400], desc[UR42][R2.64+0x80], !P2 ;  /* 0x124000800208bfae */ /* 0x0001e4000d101d6a */
[----:B0-----:R-:W-:-:S02]  /*16100*/  VIADD R2, R17, 0x20 ;  /* 0x0000002011027836 */ /* 0x001fc40000000000 */
[----:B------:R-:W0:Y:S03]  /*16110*/  SHFL.IDX PT, R3, R5, 0x1, 0x1c1f ;  /* 0x003c1f0005037f89 */ /* 0x000e2600000e0000 */
[----:B------:R-:W-:Y:S02]  /*16120*/  ISETP.GE.AND P3, PT, R2, R0, PT ;  /* 0x000000000200720c */ /* 0x000fe40003f66270 */
[----:B------:R-:W1:Y:S11]  /*16130*/  SHFL.IDX PT, R2, R4, 0x1, 0x1c1f ;  /* 0x003c1f0004027f89 */ /* 0x000e7600000e0000 */
[----:B0-----:R-:W-:-:S05]  /*16140*/  @!P3 LEA R3, P4, R10, R3, 0x1 ;  /* 0x000000030a03b211 */ /* 0x001fca00078808ff */
[----:B-1----:R-:W-:-:S05]  /*16150*/  @!P3 IMAD.X R2, RZ, RZ, R2, P4 ;  /* 0x000000ffff02b224 */ /* 0x002fca00020e0602 */
[----:B------:R-:W-:-:S04]  /*16160*/  @!P3 LOP3.LUT R3, R3, R2, RZ, 0x3c, !PT ;  /* 0x000000020303b212 */ /* 0x000fc800078e3cff */
[----:B------:R-:W-:-:S04]  /*16170*/  @!P3 LOP3.LUT R2, R3, R2, RZ, 0x3c, !PT ;  /* 0x000000020302b212 */ /* 0x000fc800078e3cff */
[----:B------:R-:W-:-:S05]  /*16180*/  @!P3 LOP3.LUT R3, R3, R2, RZ, 0x3c, !PT ;  /* 0x000000020303b212 */ /* 0x000fca00078e3cff */
[----:B------:R-:W-:Y:S04]  /*16190*/  @!P3 LDGSTS.E.BYPASS.LTC128B.128 [R8+0xcc00], desc[UR42][R2.64], !P0 ;  /* 0x0cc000000208bfae */ /* 0x000fe8000c101d6a */
[----:B------:R-:W-:Y:S04]  /*161a0*/  @!P3 LDGSTS.E.BYPASS.LTC128B.128 [R8+0xfc00], desc[UR42][R2.64+0x40], !P1 ;  /* 0x0fc000400208bfae */ /* 0x000fe8000c901d6a */
[----:B------:R0:W-:Y:S02]  /*161b0*/  @!P3 LDGSTS.E.BYPASS.LTC128B.128 [R8+0x12c00], desc[UR42][R2.64+0x80], !P2 ;  /* 0x12c000800208bfae */ /* 0x0001e4000d101d6a */
[----:B0-----:R-:W-:-:S02]  /*161c0*/  VIADD R2, R17, 0x40 ;  /* 0x0000004011027836 */ /* 0x001fc40000000000 */
[----:B------:R-:W0:Y:S03]  /*161d0*/  SHFL.IDX PT, R3, R5, 0x2, 0x1c1f ;  /* 0x005c1f0005037f89 */ /* 0x000e2600000e0000 */
[----:B------:R-:W-:Y:S01]  /*161e0*/  ISETP.GE.AND P3, PT, R2, R0, PT ;  /* 0x000000000200720c */ /* 0x000fe20003f66270 */
[----:B------:R-:W-:Y:S04]  /*161f0*/  SHFL.IDX PT, R5, R5, 0x3, 0x1c1f ;  /* 0x007c1f0005057f89 */ /* 0x000fe800000e0000 */
[----:B------:R-:W1:Y:S04]  /*16200*/  SHFL.IDX PT, R2, R4, 0x2, 0x1c1f ;  /* 0x005c1f0004027f89 */ /* 0x000e6800000e0000 */
[----:B------:R-:W2:Y:S04]  /*16210*/  SHFL.IDX PT, R4, R4, 0x3, 0x1c1f ;  /* 0x007c1f0004047f89 */ /* 0x000ea800000e0000 */
        /* <DEDUP_REMOVED lines=8> */
[----:B0-----:R-:W-:-:S04]  /*162a0*/  IADD3 R2, R17, 0x60, RZ ;  /* 0x0000006011027810 */ /* 0x001fc80007ffe0ff */
[----:B------:R-:W-:-:S13]  /*162b0*/  ISETP.GE.AND P3, PT, R2, R0, PT ;  /* 0x000000000200720c */ /* 0x000fda0003f66270 */
[----:B------:R-:W-:-:S05]  /*162c0*/  @!P3 LEA R2, P4, R10, R5, 0x1 ;  /* 0x000000050a02b211 */ /* 0x000fca00078808ff */
[----:B--2---:R-:W-:Y:S02]  /*162d0*/  @!P3 IMAD.X R3, RZ, RZ, R4, P4 ;  /* 0x000000ffff03b224 */ /* 0x004fe400020e0604 */
[----:B------:R-:W-:-:S03]  /*162e0*/  VIADD R4, R17, 0x80 ;  /* 0x0000008011047836 */ /* 0x000fc60000000000 */
[----:B------:R-:W-:Y:S04]  /*162f0*/  @!P3 LDGSTS.E.BYPASS.LTC128B.128 [R8+0xdc00], desc[UR42][R2.64], !P0 ;  /* 0x0dc000000208bfae */ /* 0x000fe8000c101d6a */
[----:B------:R-:W-:Y:S04]  /*16300*/  @!P3 LDGSTS.E.BYPASS.LTC128B.128 [R8+0x10c00], desc[UR42][R2.64+0x40], !P1 ;  /* 0x10c000400208bfae */ /* 0x000fe8000c901d6a */
[----:B------:R0:W-:Y:S01]  /*16310*/  @!P3 LDGSTS.E.BYPASS.LTC128B.128 [R8+0x13c00], desc[UR42][R2.64+0x80], !P2 ;  /* 0x13c000800208bfae */ /* 0x0001e2000d101d6a */
[----:B------:R-:W-:-:S03]  /*16320*/  ISETP.GE.AND P3, PT, R4, R0, PT ;  /* 0x000000000400720c */ /* 0x000fc60003f66270 */
[----:B0-----:R-:W0:Y:S04]  /*16330*/  SHFL.IDX PT, R3, R7, RZ, 0x1c1f ;  /* 0x001c1fff07037589 */ /* 0x001e2800000e0000 */
[----:B------:R-:W1:Y:S04]  /*16340*/  SHFL.IDX PT, R2, R6, RZ, 0x1c1f ;  /* 0x001c1fff06027589 */ /* 0x000e6800000e0000 */
[----:B------:R-:W2:Y:S02]  /*16350*/  SHFL.IDX PT, R6, R6, 0x1, 0x1c1f ;  /* 0x003c1f0006067f89 */ /* 0x000ea400000e0000 */
[----:B0-----:R-:W-:-:S05]  /*16360*/  @!P3 LEA R3, P4, R10, R3, 0x1 ;  /* 0x000000030a03b211 */ /* 0x001fca00078808ff */
[----:B-1----:R-:W-:-:S05]  /*16370*/  @!P3 IMAD.X R2, RZ, RZ, R2, P4 ;  /* 0x000000ffff02b224 */ /* 0x002fca00020e0602 */
[----:B------:R-:W-:-:S04]  /*16380*/  @!P3 LOP3.LUT R3, R3, R2, RZ, 0x3c, !PT ;  /* 0x000000020303b212 */ /* 0x000fc800078e3cff */
[----:B------:R-:W-:-:S04]  /*16390*/  @!P3 LOP3.LUT R2, R3, R2, RZ, 0x3c, !PT ;  /* 0x000000020302b212 */ /* 0x000fc800078e3cff */
[----:B------:R-:W-:-:S05]  /*163a0*/  @!P3 LOP3.LUT R3, R3, R2, RZ, 0x3c, !PT ;  /* 0x000000020303b212 */ /* 0x000fca00078e3cff */
[----:B------:R-:W-:Y:S04]  /*163b0*/  @!P3 LDGSTS.E.BYPASS.LTC128B.128 [R8+0xe400], desc[UR42][R2.64], !P0 ;  /* 0x0e4000000208bfae */ /* 0x000fe8000c101d6a */
[----:B------:R-:W-:Y:S04]  /*163c0*/  @!P3 LDGSTS.E.BYPASS.LTC128B.128 [R8+0x11400], desc[UR42][R2.64+0x40], !P1 ;  /* 0x114000400208bfae */ /* 0x000fe8000c901d6a */
[----:B------:R0:W-:Y:S04]  /*163d0*/  @!P3 LDGSTS.E.BYPASS.LTC128B.128 [R8+0x14400], desc[UR42][R2.64+0x80], !P2 ;  /* 0x144000800208bfae */ /* 0x0001e8000d101d6a */
[----:B0-2---:R0:W1:Y:S02]  /*163e0*/  SHFL.IDX PT, R2, R7, 0x1, 0x1c1f ;  /* 0x003c1f0007027f89 */ /* 0x00506400000e0000 */
.L_x_735:
[----:B------:R-:W2:Y:S01]  /*163f0*/  LDL R4, [R1+0x30] ;  /* 0x0000300001047983 */ /* 0x000ea20000100800 */
[----:B------:R-:W-:-:S05]  /*16400*/  VIADD R17, R17, 0xa0 ;  /* 0x000000a011117836 */ /* 0x000fca0000000000 */
[----:B------:R-:W-:-:S13]  /*16410*/  ISETP.GE.AND P3, PT, R17, R0, PT ;  /* 0x000000001100720c */ /* 0x000fda0003f66270 */
[----:B-1----:R-:W-:-:S04]  /*16420*/  @!P3 LEA R2, P4, R10, R2, 0x1 ;  /* 0x000000020a02b211 */ /* 0x002fc800078808ff */
[----:B------:R-:W-:-:S05]  /*16430*/  @!P3 IADD3.X R3, RZ, R6, RZ, P4, !PT ;  /* 0x00000006ff03b210 */ /* 0x000fca00027fe4ff */
[----:B------:R-:W-:Y:S01]  /*16440*/  @!PT LDS RZ, [RZ] ;  /* 0x00000000fffff984 */ /* 0x000fe20000000800 */
[----:B------:R-:W-:Y:S01]  /*16450*/  @!PT LDS RZ, [RZ] ;  /* 0x00000000fffff984 */ /* 0x000fe20000000800 */
[----:B------:R-:W-:Y:S01]  /*16460*/  @!PT LDS RZ, [RZ] ;  /* 0x00000000fffff984 */ /* 0x000fe20000000800 */
[----:B--2---:R1:W-:Y:S01]  /*16470*/  @!P3 LDGSTS.E.BYPASS.LTC128B.128 [R4+0xec00], desc[UR42][R2.64], !P0 ;  /* 0x0ec000000204bfae */ /* 0x0043e2000c101d6a */
[----:B------:R-:W-:-:S03]  /*16480*/  PLOP3.LUT P0, PT, PT, PT, PT, 0x80, 0x0 ;  /* 0x000000000000781c */ /* 0x000fc60003f0f070 */
[----:B------:R1:W-:Y:S04]  /*16490*/  @!P3 LDGSTS.E.BYPASS.LTC128B.128 [R4+0x11c00], desc[UR42][R2.64+0x40], !P1 ;  /* 0x11c000400204bfae */ /* 0x0003e8000c901d6a */
[----:B------:R1:W-:Y:S01]  /*164a0*/  @!P3 LDGSTS.E.BYPASS.LTC128B.128 [R4+0x14c00], desc[UR42][R2.64+0x80], !P2 ;  /* 0x14c000800204bfae */ /* 0x0003e2000d101d6a */
[----:B------:R-:W-:-:S05]  /*164b0*/  NOP ;  /* 0x0000000000007918 */ /* 0x000fca0000000000 */
.L_x_608:
        /* <DEDUP_REMOVED lines=18> */
.L_x_736:
[----:B------:R-:W-:Y:S05]  /*165e0*/  BSYNC B0 ;  /* 0x0000000000007941 */ /* 0x000fea0003800000 */
.L_x_609:
[----:B------:R-:W2:Y:S01]  /*165f0*/  LDL R2, [R1+0x24] ;  /* 0x0000240001027983 */ /* 0x000ea20000100800 */
[----:B------:R-:W-:Y:S01]  /*16600*/  BSSY B0, `(.L_x_611) ;  /* 0x00000f7000007945 */ /* 0x000fe20003800000 */
[----:B--2---:R-:W-:-:S13]  /*16610*/  ISETP.GE.AND P0, PT, R2, 0x81, PT ;  /* 0x000000810200780c */ /* 0x004fda0003f06270 */
[----:B------:R-:W-:Y:S05]  /*16620*/  @!P0 BRA `(.L_x_612) ;  /* 0x0000000c00d08947 */ /* 0x000fea0003800000 */
[----:B------:R-:W1:Y:S01]  /*16630*/  LDL.LU R3, [R1+0x44] ;  /* 0x0000440001037983 */ /* 0x000e620000300800 */
[----:B------:R-:W-:Y:S01]  /*16640*/  ULDC UR4, c[0x0][0x2f4] ;  /* 0x0000bd0000047ab9 */ /* 0x000fe20000000800 */
[----:B------:R-:W2:Y:S02]  /*16650*/  S2R R2, SR_TID.X ;  /* 0x0000000000027919 */ /* 0x000ea40000002100 */
[----:B------:R3:W5:Y:S04]  /*16660*/  LDL.LU R17, [R1] ;  /* 0x0000000001117983 */ /* 0x0007680000300800 */
[----:B------:R3:W-:Y:S01]  /*16670*/  STL [R1+0x8], R27 ;  /* 0x0000081b01007387 */ /* 0x0007e20000100800 */
[----:B------:R-:W-:Y:S02]  /*16680*/  IMAD.MOV.U32 R10, RZ, RZ, R26 ;  /* 0x000000ffff0a7224 */ /* 0x000fe400078e001a */
[----:B--2---:R-:W-:-:S05]  /*16690*/  IMAD.SHL.U32 R4, R2, 0x8, RZ ;  /* 0x0000000802047824 */ /* 0x004fca00078e00ff */
[----:B------:R-:W-:-:S04]  /*166a0*/  LOP3.LUT R4, R4, 0x18, RZ, 0xc0, !PT ;  /* 0x0000001804047812 */ /* 0x000fc800078ec0ff */
[C---:B------:R-:W-:Y:S02]  /*166b0*/  LOP3.LUT R2, R4.reuse, 0x40, RZ, 0xfc, !PT ;  /* 0x0000004004027812 */ /* 0x040fe400078efcff */
[----:B------:R-:W-:Y:S02]  /*166c0*/  ISETP.GE.AND P3, PT, R4, UR4, PT ;  /* 0x0000000404007c0c */ /* 0x000fe4000bf66270 */
[----:B------:R-:W-:Y:S02]  /*166d0*/  ISETP.GE.AND P1, PT, R2, UR4, PT ;  /* 0x0000000402007c0c */ /* 0x000fe4000bf26270 */
[----:B-1----:R-:W-:Y:S02]  /*166e0*/  LEA.HI.SX32 R0, R3, 0xfffffffe, 0x19 ;  /* 0xfffffffe03007811 */ /* 0x002fe400078fcaff */
[----:B------:R-:W-:-:S04]  /*166f0*/  LOP3.LUT R3, R4, 0x20, RZ, 0xfc, !PT ;  /* 0x0000002004037812 */ /* 0x000fc800078efcff */
[----:B---3--:R-:W-:-:S13]  /*16700*/  ISETP.GE.AND P2, PT, R3, UR4, PT ;  /* 0x0000000403007c0c */ /* 0x008fda000bf46270 */
.L_x_625:
[----:B------:R-:W2:Y:S01]  /*16710*/  LDL R8, [R1+0x28] ;  /* 0x0000280001087983 */ /* 0x000ea20000100800 */
[----:B------:R-:W1:Y:S03]  /*16720*/  LDC R9, c[0x0][0x430] ;  /* 0x00010c00ff097b82 */ /* 0x000e660000000800 */
[----:B0-----:R-:W3:Y:S04]  /*16730*/  LDL R7, [R1+0x2c] ;  /* 0x00002c0001077983 */ /* 0x001ee80000100800 */
[----:B------:R-:W4:Y:S01]  /*16740*/  LDL R6, [R1+0x10] ;  /* 0x0000100001067983 */ /* 0x000f220000100800 */
[----:B------:R-:W0:Y:S01]  /*16750*/  S2R R2, SR_TID.X ;  /* 0x0000000000027919 */ /* 0x000e220000002100 */
[----:B-1----:R-:W-:-:S13]  /*16760*/  ISETP.NE.AND P0, PT, R9, 0x1, PT ;  /* 0x000000010900780c */ /* 0x002fda0003f05270 */
[----:B------:R-:W1:Y:S01]  /*16770*/  @P0 LDC R5, c[0x0][0x434] ;  /* 0x00010d00ff050b82 */ /* 0x000e620000000800 */
[----:B0-----:R-:W-:-:S04]  /*16780*/  LOP3.LUT R3, R2, 0x7f, RZ, 0xc0, !PT ;  /* 0x0000007f02037812 */ /* 0x001fc800078ec0ff */
[----:B------:R-:W-:-:S03]  /*16790*/  SHF.R.U32.HI R4, RZ, 0x2, R3 ;  /* 0x00000002ff047819 */ /* 0x000fc60000011603 */
[----:B------:R-:W0:Y:S01]  /*167a0*/  @P0 LDC R3, c[0x0][0x438] ;  /* 0x00010e00ff030b82 */ /* 0x000e220000000800 */
[----:B------:R-:W-:Y:S01]  /*167b0*/  SHF.L.U32 R2, R2, 0x5, RZ ;  /* 0x0000000502027819 */ /* 0x000fe200000006ff */
[----:B------:R-:W-:-:S03]  /*167c0*/  IMAD R4, R0, 0x80, R4 ;  /* 0x0000008000047824 */ /* 0x000fc600078e0204 */
[----:B------:R-:W-:Y:S01]  /*167d0*/  LOP3.LUT R2, R2, 0x60, RZ, 0xc0, !PT ;  /* 0x0000006002027812 */ /* 0x000fe200078ec0ff */
[----:B------:R-:W-:Y:S05]  /*167e0*/  YIELD ;  /* 0x0000000000007946 */ /* 0x000fea0003800000 */
[----:B------:R-:W-:Y:S01]  /*167f0*/  ULDC.64 UR4, c[0x0][0x428] ;  /* 0x00010a0000047ab9 */ /* 0x000fe20000000a00 */
[----:B--2---:R-:W-:-:S05]  /*16800*/  IADD3 R4, R2, R4, R8 ;  /* 0x0000000402047210 */ /* 0x004fca0007ffe008 */
[----:B-1----:R-:W-:-:S04]  /*16810*/  @P0 IMAD.HI.U32 R5, R4, R5, RZ ;  /* 0x0000000504050227 */ /* 0x002fc800078e00ff */
[----:B------:R-:W-:Y:S01]  /*16820*/  IMAD.MOV.U32 R2, RZ, RZ, R4 ;  /* 0x000000ffff027224 */ /* 0x000fe200078e0004 */
[----:B0-----:R-:W-:-:S05]  /*16830*/  @P0 SHF.R.U32.HI R2, RZ, R3, R5 ;  /* 0x00000003ff020219 */ /* 0x001fca0000011605 */
[----:B------:R-:W-:-:S04]  /*16840*/  IMAD.MOV R3, RZ, RZ, -R2 ;  /* 0x000000ffff037224 */ /* 0x000fc800078e0a02 */
[----:B------:R-:W-:Y:S01]  /*16850*/  IMAD R9, R9, R3, R4 ;  /* 0x0000000309097224 */ /* 0x000fe200078e0204 */
[----:B------:R-:W-:Y:S01]  /*16860*/  SHF.R.S32.HI R3, RZ, 0x1f, R2 ;  /* 0x0000001fff037819 */ /* 0x000fe20000011402 */
[----:B---3--:R-:W-:-:S04]  /*16870*/  IMAD R4, R7, UR4, RZ ;  /* 0x0000000407047c24 */ /* 0x008fc8000f8e02ff */
[C---:B----4-:R-:W-:Y:S02]  /*16880*/  IMAD R4, R6.reuse, UR5, R4 ;  /* 0x0000000506047c24 */ /* 0x050fe4000f8e0204 */
[----:B------:R-:W-:Y:S01]  /*16890*/  IMAD.WIDE.U32 R2, R6, UR4, R2 ;  /* 0x0000000406027c25 */ /* 0x000fe2000f8e0002 */
[----:B------:R-:W-:-:S03]  /*168a0*/  ULDC.64 UR4, c[0x0][0x418] ;  /* 0x0001060000047ab9 */ /* 0x000fc60000000a00 */
[----:B------:R-:W-:Y:S01]  /*168b0*/  IMAD.IADD R3, R4, 0x1, R3 ;  /* 0x0000000104037824 */ /* 0x000fe200078e0203 */
[----:B------:R-:W-:-:S04]  /*168c0*/  LEA R4, P0, R2, UR4, 0x2 ;  /* 0x0000000402047c11 */ /* 0x000fc8000f8010ff */
[----:B------:R-:W-:-:S05]  /*168d0*/  LEA.HI.X R5, R2, UR5, R3, 0x2, P0 ;  /* 0x0000000502057c11 */ /* 0x000fca00080f1403 */
[----:B------:R-:W2:Y:S01]  /*168e0*/  LDG.E R8, desc[UR42][R4.64] ;  /* 0x0000002a04087981 */ /* 0x000ea2000c1e1900 */
[----:B------:R-:W-:-:S04]  /*168f0*/  IADD3 R26, R10, 0x1, RZ ;  /* 0x000000010a1a7810 */ /* 0x000fc80007ffe0ff */
[----:B------:R-:W-:-:S04]  /*16900*/  ISETP.NE.AND P0, PT, R26, 0x2, PT ;  /* 0x000000021a00780c */ /* 0x000fc80003f05270 */
[----:B------:R-:W-:-:S04]  /*16910*/  SEL R2, RZ, 0x1, P0 ;  /* 0x00000001ff027807 */ /* 0x000fc80000000000 */
[----:B-----5:R-:W-:Y:S01]  /*16920*/  LOP3.LUT R2, R17, R2, RZ, 0x3c, !PT ;  /* 0x0000000211027212 */ /* 0x020fe200078e3cff */
[----:B------:R-:W-:-:S04]  /*16930*/  IMAD.U32 R6, RZ, RZ, UR38 ;  /* 0x00000026ff067e24 */ /* 0x000fc8000f8e00ff */
[----:B------:R0:W-:Y:S01]  /*16940*/  STL [R1], R2 ;  /* 0x0000000201007387 */ /* 0x0001e20000100800 */
[----:B------:R-:W-:Y:S01]  /*16950*/  ISETP.NE.AND P4, PT, R6, 0x3, PT ;  /* 0x000000030600780c */ /* 0x000fe20003f85270 */
[----:B------:R-:W-:Y:S01]  /*16960*/  IMAD.MOV.U32 R27, RZ, RZ, R0 ;  /* 0x000000ffff1b7224 */ /* 0x000fe200078e0000 */
[----:B------:R-:W-:Y:S02]  /*16970*/  SEL R26, R26, RZ, P0 ;  /* 0x000000ff1a1a7207 */ /* 0x000fe40000000000 */
[----:B--2---:R-:W-:-:S09]  /*16980*/  SHF.R.S32.HI R29, RZ, 0x1f, R8 ;  /* 0x0000001fff1d7819 */ /* 0x004fd20000011408 */
[----:B0-----:R-:W-:Y:S05]  /*16990*/  @!P4 BRA `(.L_x_613) ;  /* 0x000000000004c947 */ /* 0x001fea0003800000 */
[----:B------:R-:W-:Y:S01]  /*169a0*/  BPT.TRAP 0x1 ;  /* 0x000000040000795c */ /* 0x000fe20000300000 */
.L_x_613:
[----:B------:R-:W-:Y:S01]  /*169b0*/  IMAD R5, R26, 0x8, R22 ;  /* 0x000000081a057824 */ /* 0x000fe200078e0216 */
[----:B------:R-:W-:Y:S01]  /*169c0*/  SHF.L.U32 R0, R2, 0x1f, RZ ;  /* 0x0000001f02007819 */ /* 0x000fe200000006ff */
[----:B------:R-:W-:Y:S03]  /*169d0*/  BSSY B1, `(.L_x_614) ;  /* 0x0000003000017945 */ /* 0x000fe60003800000 */
[----:B------:R-:W0:Y:S02]  /*169e0*/  SYNCS.PHASECHK.TRANS64.TRYWAIT P0, [R5+URZ+0x2d840], R0 ;  /* 0x02d84000050075a7 */ /* 0x000e24000800017f */
[----:B0-----:R-:W-:Y:S05]  /*169f0*/  @!P0 BRA `(.L_x_615) ;  /* 0x0000003c00fc8947 */ /* 0x001fea0003800000 */
.L_x_737:
[----:B------:R-:W-:Y:S05]  /*16a00*/  BSYNC B1 ;  /* 0x0000000000017941 */ /* 0x000fea0003800000 */
.L_x_614:
[----:B------:R-:W2:Y:S04]  /*16a10*/  LDL R6, [R1+0xc] ;  /* 0x00000c0001067983 */ /* 0x000ea80000100800 */
[----:B------:R-:W3:Y:S01]  /*16a20*/  LDL R4, [R1+0x14] ;  /* 0x0000140001047983 */ /* 0x000ee20000100800 */
[----:B------:R-:W-:Y:S01]  /*16a30*/  SHF.R.S32.HI R21, RZ, 0x1f, R9 ;  /* 0x0000001fff157819 */ /* 0x000fe20000011409 */
[----:B------:R-:W-:Y:S01]  /*16a40*/  ULDC.64 UR4, c[0x0][0x300] ;  /* 0x0000c00000047ab9 */ /* 0x000fe20000000a00 */
[----:B------:R-:W-:Y:S01]  /*16a50*/  LOP3.LUT P5, RZ, R23, 0x2, RZ, 0xc0, !PT ;  /* 0x0000000217ff7812 */ /* 0x000fe200078ac0ff */
        /* <DEDUP_REMOVED lines=9> */
[----:B------:R-:W-:-:S04]  /*16af0*/  ULDC.64 UR4, c[0x0][0x308] ;  /* 0x0000c20000047ab9 */ /* 0x000fc80000000a00 */
[----:B------:R-:W-:-:S03]  /*16b00*/  IADD3 R3, R3, R0, RZ ;  /* 0x0000000003037210 */ /* 0x000fc60007ffe0ff */
[----:B------:R-:W-:-:S04]  /*16b10*/  IMAD.WIDE.U32 R2, R18, UR4, R2 ;  /* 0x0000000412027c25 */ /* 0x000fc8000f8e0002 */
[----:B--2---:R-:W-:-:S04]  /*16b20*/  IMAD R0, R6, UR4, RZ ;  /* 0x0000000406007c24 */ /* 0x004fc8000f8e02ff */
[----:B------:R-:W-:Y:S01]  /*16b30*/  IMAD R0, R18, UR5, R0 ;  /* 0x0000000512007c24 */ /* 0x000fe2000f8e0200 */
[----:B------:R-:W-:Y:S01]  /*16b40*/  ULDC.64 UR4, c[0x0][0x2e8] ;  /* 0x0000ba0000047ab9 */ /* 0x000fe20000000a00 */
[----:B---3--:R-:W-:Y:S01]  /*16b50*/  IMAD R4, R26, 0x3000, R4 ;  /* 0x000030001a047824 */ /* 0x008fe200078e0204 */
[----:B------:R-:W-:Y:S01]  /*16b60*/  LEA R6, P0, R2, UR4, 0x1 ;  /* 0x0000000402067c11 */ /* 0x000fe2000f8008ff */
[----:B------:R-:W-:Y:S01]  /*16b70*/  IMAD.IADD R0, R0, 0x1, R3 ;  /* 0x0000000100007824 */ /* 0x000fe200078e0203 */
[----:B------:R-:W-:-:S04]  /*16b80*/  UMOV UR4, 0xffffffff ;  /* 0xffffffff00047882 */ /* 0x000fc80000000000 */
[----:B------:R-:W-:Y:S01]  /*16b90*/  LEA.HI.X R7, R2, UR5, R0, 0x1, P0 ;  /* 0x0000000502077c11 */ /* 0x000fe200080f0c00 */
[----:B------:R-:W-:Y:S06]  /*16ba0*/  BRA.DIV UR4, `(.L_x_616) ;  /* 0x0000003e04a47947 */ /* 0x000fec000b800000 */
[----:B------:R-:W0:Y:S01]  /*16bb0*/  S2R R3, SR_TID.X ;  /* 0x0000000000037919 */ /* 0x000e220000002100 */
[----:B------:R-:W-:Y:S02]  /*16bc0*/  LOP3.LUT P6, RZ, R23, 0x4, RZ, 0xc0, !PT ;  /* 0x0000000417ff7812 */ /* 0x000fe400078cc0ff */
[----:B------:R-:W-:Y:S01]  /*16bd0*/  LEA R4, R4, R22, 0x1 ;  /* 0x0000001604047211 */ /* 0x000fe200078e08ff */
        /* <DEDUP_REMOVED lines=26> */
.L_x_747:
[----:B------:R-:W-:Y:S02]  /*16d80*/  LOP3.LUT P6, RZ, R23, 0x4, RZ, 0xc0, !PT ;  /* 0x0000000417ff7812 */ /* 0x000fe400078cc0ff */
[----:B--2---:R-:W-:-:S05]  /*16d90*/  IADD3 R2, P0, R2, R0, RZ ;  /* 0x0000000002027210 */ /* 0x004fca0007f1e0ff */
[----:B------:R-:W-:Y:S01]  /*16da0*/  IMAD.X R3, RZ, RZ, R20, P0 ;  /* 0x000000ffff037224 */ /* 0x000fe200000e0614 */
        /* <DEDUP_REMOVED lines=8> */
.L_x_617:
        /* <DEDUP_REMOVED lines=11> */
.L_x_618:
[----:B------:R1:W-:Y:S01]  /*16ee0*/  SYNCS.ARRIVE.TRANS64.A1T0 RZ, [R5+URZ+0x2d830], RZ ;  /* 0x02d830ff05ff79a7 */ /* 0x0003e2000810003f */
[----:B------:R-:W-:Y:S05]  /*16ef0*/  @!P5 BRA `(.L_x_619) ;  /* 0x000000000004d947 */ /* 0x000fea0003800000 */
[----:B------:R-:W-:Y:S01]  /*16f00*/  BPT.TRAP 0x1 ;  /* 0x000000040000795c */ /* 0x000fe20000300000 */
.L_x_619:
[----:B------:R-:W-:Y:S01]  /*16f10*/  SHF.L.U32 R2, R17, 0x1f, RZ ;  /* 0x0000001f11027819 */ /* 0x000fe200000006ff */
[----:B------:R-:W-:Y:S01]  /*16f20*/  BSSY B1, `(.L_x_620) ;  /* 0x0000004000017945 */ /* 0x000fe20003800000 */
[----:B-1----:R-:W-:-:S04]  /*16f30*/  LEA R5, R10, R22, 0x3 ;  /* 0x000000160a057211 */ /* 0x002fc800078e18ff */
[----:B------:R-:W1:Y:S02]  /*16f40*/  SYNCS.PHASECHK.TRANS64.TRYWAIT P0, [R5+URZ+0x2d860], R2 ;  /* 0x02d86002050075a7 */ /* 0x000e64000800017f */
[----:B-1----:R-:W-:Y:S05]  /*16f50*/  @!P0 BRA `(.L_x_621) ;  /* 0x00000040000c8947 */ /* 0x002fea0003800000 */
.L_x_748:
[----:B------:R-:W-:Y:S05]  /*16f60*/  BSYNC B1 ;  /* 0x0000000000017941 */ /* 0x000fea0003800000 */
.L_x_620:
[----:B0-----:R-:W2:Y:S04]  /*16f70*/  LDL R7, [R1+0x24] ;  /* 0x0000240001077983 */ /* 0x001ea80000100800 */
[----:B------:R-:W2:Y:S04]  /*16f80*/  LDL.LU R6, [R1+0x8] ;  /* 0x0000080001067983 */ /* 0x000ea80000300800 */
[----:B------:R-:W3:Y:S01]  /*16f90*/  LDL R4, [R1+0x14] ;  /* 0x0000140001047983 */ /* 0x000ee20000100800 */
[----:B------:R-:W0:Y:S01]  /*16fa0*/  S2R R3, SR_TID.X ;  /* 0x0000000000037919 */ /* 0x000e220000002100 */
[----:B------:R-:W-:Y:S01]  /*16fb0*/  UMOV UR4, 0xffffffff ;  /* 0xffffffff00047882 */ /* 0x000fe20000000000 */
[----:B0-----:R-:W-:-:S04]  /*16fc0*/  LOP3.LUT R3, R3, 0x7f, RZ, 0xc0, !PT ;  /* 0x0000007f03037812 */ /* 0x001fc800078ec0ff */
[----:B------:R-:W-:Y:S01]  /*16fd0*/  SHF.R.U32.HI R3, RZ, 0x2, R3 ;  /* 0x00000002ff037819 */ /* 0x000fe20000011603 */
[----:B--2---:R-:W-:Y:S02]  /*16fe0*/  IMAD R6, R6, -0x80, R7 ;  /* 0xffffff8006067824 */ /* 0x004fe400078e0207 */
[----:B---3--:R-:W-:Y:S02]  /*16ff0*/  IMAD R4, R10, 0x3000, R4 ;  /* 0x000030000a047824 */ /* 0x008fe400078e0204 */
        /* <DEDUP_REMOVED lines=36> */
.L_x_758:
[----:B------:R-:W2:Y:S01]  /*17240*/  LDL R7, [R1+0xc] ;  /* 0x00000c0001077983 */ /* 0x000ea20000100800 */
        /* <DEDUP_REMOVED lines=31> */
.L_x_623:
[----:B------:R-:W-:Y:S02]  /*17440*/  PLOP3.LUT P4, PT, P4, P0, PT, 0xa2, 0x0 ;  /* 0x000000000000781c */ /* 0x000fe40002781472 */
[----:B------:R-:W-:-:S08]  /*17450*/  @P0 R2UR P4, UR4, R5 ;  /* 0x00000000050402ca */ /* 0x000fd00000080000 */
[----:B------:R-:W-:-:S05]  /*17460*/  @P0 PLOP3.LUT P0, PT, P4, PT, PT, 0x80, 0x0 ;  /* 0x000000000000081c */ /* 0x000fca000270f070 */
[----:B------:R-:W-:Y:S01]  /*17470*/  @!P4 SYNCS.ARRIVE.TRANS64.RED.A0T1 RZ, [UR4+0x2d850], RZ ;  /* 0x02d850ffffffc9a7 */ /* 0x000fe20008200404 */
[----:B------:R-:W-:Y:S07]  /*17480*/  @!P4 ARRIVES.LDGSTSBAR.64.TRANSCNT [UR4+0x2d850] ;  /* 0x02d85000ff00c9b0 */ /* 0x000fee0008000a84 */
[----:B------:R-:W-:Y:S05]  /*17490*/  @P0 BRA.U.ANY `(.L_x_623) ;  /* 0xfffffffd00e80947 */ /* 0x000fea000393ffff */
[----:B------:R-:W-:Y:S01]  /*174a0*/  NOP ;  /* 0x0000000000007918 */ /* 0x000fe20000000000 */
[----:B------:R-:W-:Y:S01]  /*174b0*/  MOV R2, UR38 ;  /* 0x0000002600027c02 */ /* 0x000fe20008000f00 */
[----:B------:R-:W-:-:S03]  /*174c0*/  IMAD.MOV.U32 R25, RZ, RZ, R0 ;  /* 0x000000ffff197224 */ /* 0x000fc600078e0000 */
[----:B------:R-:W-:-:S13]  /*174d0*/  ISETP.NE.AND P5, PT, R2, 0x3, PT ;  /* 0x000000030200780c */ /* 0x000fda0003fa5270 */
[----:B------:R-:W-:Y:S05]  /*174e0*/  @!P5 BRA `(.L_x_624) ;  /* 0x000000000004d947 */ /* 0x000fea0003800000 */
[----:B------:R-:W-:Y:S01]  /*174f0*/  BPT.TRAP 0x1 ;  /* 0x000000040000795c */ /* 0x000fe20000300000 */
.L_x_624:
[----:B------:R2:W5:Y:S01]  /*17500*/  LDL R17, [R1] ;  /* 0x0000000001117983 */ /* 0x0005620000100800 */
[----:B------:R2:W-:Y:S01]  /*17510*/  SYNCS.ARRIVE.TRANS64.A1T0 RZ, [R5+URZ+0x2d850], RZ ;  /* 0x02d850ff05ff79a7 */ /* 0x0005e2000810003f */
[C---:B------:R-:W-:Y:S02]  /*17520*/  VIADD R0, R27.reuse, 0xffffffff ;  /* 0xffffffff1b007836 */ /* 0x040fe40000000000 */
[----:B------:R2:W-:Y:S01]  /*17530*/  STL [R1+0x8], R27 ;  /* 0x0000081b01007387 */ /* 0x0005e20000100800 */
[----:B------:R-:W-:Y:S01]  /*17540*/  ISETP.GT.AND P0, PT, R27, RZ, PT ;  /* 0x000000ff1b00720c */ /* 0x000fe20003f04270 */
[----:B------:R-:W-:-:S12]  /*17550*/  IMAD.MOV.U32 R10, RZ, RZ, R26 ;  /* 0x000000ffff0a7224 */ /* 0x000fd800078e001a */
[----:B--2---:R-:W-:Y:S05]  /*17560*/  @P0 BRA `(.L_x_625) ;  /* 0xfffffff000680947 */ /* 0x004fea000383ffff */
.L_x_612:
[----:B------:R-:W-:Y:S05]  /*17570*/  BSYNC B0 ;  /* 0x0000000000007941 */ /* 0x000fea0003800000 */
.L_x_611:
[----:B------:R-:W2:Y:S01]  /*17580*/  S2R R2, SR_TID.X ;  /* 0x0000000000027919 */ /* 0x000ea20000002100 */
[----:B------:R-:W-:Y:S01]  /*17590*/  BSSY B0, `(.L_x_626) ;  /* 0x0000010000007945 */ /* 0x000fe20003800000 */
[----:B--2---:R-:W-:-:S04]  /*175a0*/  LOP3.LUT R2, R2, 0x7f, RZ, 0xc0, !PT ;  /* 0x0000007f02027812 */ /* 0x004fc800078ec0ff */
[----:B------:R-:W-:-:S13]  /*175b0*/  ISETP.NE.AND P0, PT, R2, RZ, PT ;  /* 0x000000ff0200720c */ /* 0x000fda0003f05270 */
[----:B------:R-:W-:Y:S05]  /*175c0*/  @P0 BRA `(.L_x_627) ;  /* 0x0000000000300947 */ /* 0x000fea0003800000 */
[----:B------:R-:W2:Y:S01]  /*175d0*/  S2R R5, SR_LANEID ;  /* 0x0000000000057919 */ /* 0x000ea20000000000 */
[----:B------:R-:W-:Y:S01]  /*175e0*/  VOTEU.ANY UR4, UPT, PT ;  /* 0x0000000000047886 */ /* 0x000fe200038e0100 */
[----:B------:R-:W3:Y:S01]  /*175f0*/  LDC.64 R2, c[0x0][0xc60] ;  /* 0x00031800ff027b82 */ /* 0x000ee20000000a00 */
[----:B-1----:R-:W2:Y:S02]  /*17600*/  FLO.U32 R0, UR4 ;  /* 0x0000000400007d00 */ /* 0x002ea400080e0000 */
[----:B--2---:R-:W-:-:S06]  /*17610*/  ISETP.EQ.U32.AND P0, PT, R0, R5, PT ;  /* 0x000000050000720c */ /* 0x004fcc0003f02070 */
[----:B------:R-:W3:Y:S07]  /*17620*/  POPC R5, UR4 ;  /* 0x0000000400057d09 */ /* 0x000eee0008000000 */
[----:B---3--:R-:W2:Y:S01]  /*17630*/  @P0 ATOMG.E.ADD.STRONG.GPU PT, R3, desc[UR42][R2.64], R5 ;  /* 0x00000005020309a8 */ /* 0x008ea200081ee1ea */
[----:B------:R-:W1:Y:S02]  /*17640*/  S2R R4, SR_LTMASK ;  /* 0x0000000000047919 */ /* 0x000e640000003900 */
[----:B-1----:R-:W-:-:S04]  /*17650*/  LOP3.LUT R4, R4, UR4, RZ, 0xc0, !PT ;  /* 0x0000000404047c12 */ /* 0x002fc8000f8ec0ff */
[----:B0-----:R-:W0:Y:S01]  /*17660*/  POPC R7, R4 ;  /* 0x0000000400077309 */ /* 0x001e220000000000 */
[----:B--2---:R-:W0:Y:S02]  /*17670*/  SHFL.IDX PT, R0, R3, R0, 0x1f ;  /* 0x00001f0003007589 */ /* 0x004e2400000e0000 */
[----:B0-----:R-:W-:-:S07]  /*17680*/  IADD3 R16, R0, UR37, R7 ;  /* 0x0000002500107c10 */ /* 0x001fce000fffe007 */
.L_x_627:
[----:B------:R-:W-:Y:S05]  /*17690*/  BSYNC B0 ;  /* 0x0000000000007941 */ /* 0x000fea0003800000 */
.L_x_626:
[----:B-1----:R-:W-:-:S05]  /*176a0*/  IMAD.U32 R0, RZ, RZ, UR38 ;  /* 0x00000026ff007e24 */ /* 0x002fca000f8e00ff */
[----:B------:R-:W-:-:S13]  /*176b0*/  ISETP.NE.AND P0, PT, R0, 0x3, PT ;  /* 0x000000030000780c */ /* 0x000fda0003f05270 */
[----:B------:R-:W-:Y:S05]  /*176c0*/  @!P0 BRA `(.L_x_628) ;  /* 0x0000000000048947 */ /* 0x000fea0003800000 */
[----:B------:R-:W-:Y:S01]  /*176d0*/  BPT.TRAP 0x1 ;  /* 0x000000040000795c */ /* 0x000fe20000300000 */
.L_x_628:
[----:B------:R-:W2:Y:S04]  /*176e0*/  LDL R3, [R1] ;  /* 0x0000000001037983 */ /* 0x000ea80000100800 */
[----:B------:R-:W3:Y:S01]  /*176f0*/  LDL.LU R2, [R1+0x24] ;  /* 0x0000240001027983 */ /* 0x000ee20000300800 */
[----:B------:R-:W-:Y:S01]  /*17700*/  LEA R0, R26, R22, 0x3 ;  /* 0x000000161a007211 */ /* 0x000fe200078e18ff */
[----:B------:R-:W-:Y:S01]  /*17710*/  BSSY B0, `(.L_x_629) ;  /* 0x0000005000007945 */ /* 0x000fe20003800000 */
[----:B--2---:R-:W-:-:S04]  /*17720*/  SHF.L.U32 R3, R3, 0x1f, RZ ;  /* 0x0000001f03037819 */ /* 0x004fc800000006ff */
[----:B------:R-:W1:Y:S01]  /*17730*/  SYNCS.PHASECHK.TRANS64.TRYWAIT P0, [R0+URZ+0x2d860], R3 ;  /* 0x02d86003000075a7 */ /* 0x000e62000800017f */
[----:B---3--:R-:W-:Y:S01]  /*17740*/  IMAD R6, R27, -0x80, R2 ;  /* 0xffffff801b067824 */ /* 0x008fe200078e0202 */
[----:B-1----:R-:W-:Y:S06]  /*17750*/  @!P0 BRA `(.L_x_630) ;  /* 0x0000003c00848947 */ /* 0x002fec0003800000 */
.L_x_759:
[----:B------:R-:W-:Y:S05]  /*17760*/  BSYNC B0 ;  /* 0x0000000000007941 */ /* 0x000fea0003800000 */
.L_x_629:
[----:B------:R-:W2:Y:S02]  /*17770*/  S2R R2, SR_TID.X ;  /* 0x0000000000027919 */ /* 0x000ea40000002100 */
[----:B--2---:R-:W-:-:S04]  /*17780*/  LOP3.LUT R2, R2, 0x7f, RZ, 0xc0, !PT ;  /* 0x0000007f02027812 */ /* 0x004fc800078ec0ff */
[----:B------:R-:W-:Y:S02]  /*17790*/  SHF.R.U32.HI R4, RZ, 0x2, R2 ;  /* 0x00000002ff047819 */ /* 0x000fe40000011602 */
[----:B------:R-:W2:Y:S01]  /*177a0*/  LDL R2, [R1+0x14] ;  /* 0x0000140001027983 */ /* 0x000ea20000100800 */
[----:B------:R-:W-:Y:S02]  /*177b0*/  UMOV UR4, 0xffffffff ;  /* 0xffffffff00047882 */ /* 0x000fe40000000000 */
[----:B------:R-:W-:Y:S02]  /*177c0*/  IMAD.IADD R6, R6, 0x1, -R4 ;  /* 0x0000000106067824 */ /* 0x000fe400078e0a04 */
[----:B--2---:R-:W-:Y:S01]  /*177d0*/  IMAD R4, R26, 0x3000, R2 ;  /* 0x000030001a047824 */ /* 0x004fe200078e0202 */
[----:B------:R-:W-:Y:S06]  /*177e0*/  BRA.DIV UR4, `(.L_x_631) ;  /* 0x0000003e04747947 */ /* 0x000fec000b800000 */
[----:B------:R-:W0:Y:S01]  /*177f0*/  S2R R2, SR_TID.X ;  /* 0x0000000000027919 */ /* 0x000e220000002100 */
[----:B------:R-:W-:Y:S01]  /*17800*/  ULDC UR4, c[0x0][0x2f4] ;  /* 0x0000bd0000047ab9 */ /* 0x000fe20000000800 */
[----:B------:R-:W-:Y:S01]  /*17810*/  LEA R4, R4, R22, 0x1 ;  /* 0x0000001604047211 */ /* 0x000fe200078e08ff */
        /* <DEDUP_REMOVED lines=40> */
.L_x_769:
[C---:B------:R-:W-:Y:S02]  /*17aa0*/  ISETP.LT.OR P2, PT, R6.reuse, 0x61, P2 ;  /* 0x000000610600780c */ /* 0x040fe40001741670 */
[C---:B------:R-:W-:Y:S02]  /*17ab0*/  ISETP.LT.OR P1, PT, R6.reuse, 0x61, P1 ;  /* 0x000000610600780c */ /* 0x040fe40000f21670 */
[----:B------:R-:W-:Y:S02]  /*17ac0*/  ISETP.LT.OR P0, PT, R6, 0x61, P0 ;  /* 0x000000610600780c */ /* 0x000fe40000701670 */
[----:B--2---:R-:W-:-:S05]  /*17ad0*/  IADD3 R2, P3, R14, R5, RZ ;  /* 0x000000050e027210 */ /* 0x004fca0007f7e0ff */
[----:B------:R-:W-:-:S05]  /*17ae0*/  IMAD.X R3, RZ, RZ, R25, P3 ;  /* 0x000000ffff037224 */ /* 0x000fca00018e0619 */
        /* <DEDUP_REMOVED lines=8> */
.L_x_632:
        /* <DEDUP_REMOVED lines=11> */
.L_x_633:
[----:B------:R-:W2:Y:S01]  /*17c20*/  LDL.LU R2, [R1] ;  /* 0x0000000001027983 */ /* 0x000ea20000300800 */
[----:B------:R-:W-:Y:S01]  /*17c30*/  IADD3 R26, R26, 0x1, RZ ;  /* 0x000000011a1a7810 */ /* 0x000fe20007ffe0ff */
[----:B------:R0:W-:Y:S03]  /*17c40*/  SYNCS.ARRIVE.TRANS64.A1T0 RZ, [R0+URZ+0x2d850], RZ ;  /* 0x02d850ff00ff79a7 */ /* 0x0001e6000810003f */
[----:B------:R-:W-:-:S04]  /*17c50*/  ISETP.NE.AND P0, PT, R26, 0x2, PT ;  /* 0x000000021a00780c */ /* 0x000fc80003f05270 */
[----:B------:R-:W-:Y:S02]  /*17c60*/  SEL R26, R26, RZ, P0 ;  /* 0x000000ff1a1a7207 */ /* 0x000fe40000000000 */
[----:B0-----:R-:W-:-:S04]  /*17c70*/  SEL R0, RZ, 0x1, P0 ;  /* 0x00000001ff007807 */ /* 0x001fc80000000000 */
[----:B--2---:R-:W-:-:S05]  /*17c80*/  LOP3.LUT R2, R2, R0, RZ, 0x3c, !PT ;  /* 0x0000000002027212 */ /* 0x004fca00078e3cff */
[----:B------:R0:W-:Y:S02]  /*17c90*/  STL [R1], R2 ;  /* 0x0000000201007387 */ /* 0x0001e40000100800 */
.L_x_592:
[----:B------:R-:W-:Y:S05]  /*17ca0*/  BSYNC B7 ;  /* 0x0000000000077941 */ /* 0x000fea0003800000 */
.L_x_590:
[----:B------:R-:W-:-:S13]  /*17cb0*/  LOP3.LUT P0, RZ, R23, 0x10, RZ, 0xc0, !PT ;  /* 0x0000001017ff7812 */ /* 0x000fda000780c0ff */
[----:B------:R-:W-:Y:S05]  /*17cc0*/  @!P0 BRA `(.L_x_634) ;  /* 0x0000000000248947 */ /* 0x000fea0003800000 */
[----:B------:R-:W-:Y:S05]  /*17cd0*/  WARPSYNC.ALL ;  /* 0x0000000000007948 */ /* 0x000fea0003800000 */
[----:B------:R-:W2:Y:S08]  /*17ce0*/  S2UR UR5, SR_CgaCtaId ;  /* 0x00000000000579c3 */ /* 0x000eb00000008800 */
[----:B------:R-:W-:Y:S06]  /*17cf0*/  BAR.SYNC.DEFER_BLOCKING 0x5, 0x200 ;  /* 0x0148000000007b1d */ /* 0x000fec0000010000 */
[----:B------:R-:W-:-:S02]  /*17d00*/  UMOV UR4, 0x400 ;  /* 0x0000040000047882 */ /* 0x000fc40000000000 */
[----:B--2---:R-:W-:-:S06]  /*17d10*/  ULEA UR4, UR5, UR4, 0x18 ;  /* 0x0000000405047291 */ /* 0x004fcc000f8ec03f */
[----:B------:R-:W-:-:S05]  /*17d20*/  IMAD.U32 R22, RZ, RZ, UR4 ;  /* 0x00000004ff167e24 */ /* 0x000fca000f8e00ff */
[----:B-----5:R2:W3:Y:S01]  /*17d30*/  LDS.128 R16, [R22+0x2d8d0] ;  /* 0x02d8d00016107984 */ /* 0x0204e20000000c00 */
[----:B------:R-:W-:Y:S06]  /*17d40*/  BAR.ARV 0x4, 0x200 ;  /* 0x0108000000007b1d */ /* 0x000fec0000002000 */
[----:B------:R-:W-:Y:S05]  /*17d50*/  BRA `(.L_x_635) ;  /* 0x0000000800407947 */ /* 0x000fea0003800000 */
.L_x_634:
[----:B------:R-:W2:Y:S01]  /*17d60*/  S2R R0, SR_TID.X ;  /* 0x0000000000007919 */ /* 0x000ea20000002100 */
[----:B------:R-:W-:Y:S01]  /*17d70*/  UMOV UR4, 0xffffffff ;  /* 0xffffffff00047882 */ /* 0x000fe20000000000 */
[----:B--2---:R-:W-:-:S04]  /*17d80*/  LOP3.LUT R8, R0, 0x1f, RZ, 0xc0, !PT ;  /* 0x0000001f00087812 */ /* 0x004fc800078ec0ff */
[----:B------:R-:W-:Y:S01]  /*17d90*/  ISETP.NE.AND P0, PT, R8, 0x1f, PT ;  /* 0x0000001f0800780c */ /* 0x000fe20003f05270 */
[----:B------:R-:W-:-:S12]  /*17da0*/  BRA.DIV UR4, `(.L_x_636) ;  /* 0x0000003e04747947 */ /* 0x000fd8000b800000 */
[----:B0-----:R-:W-:Y:S01]  /*17db0*/  IMAD.IADD R5, R19, 0x1, R8 ;  /* 0x0000000113057824 */ /* 0x001fe200078e0208 */
        /* <DEDUP_REMOVED lines=15> */
[----:B0-----:R-:W-:-:S04]  /*17eb0*/  SEL R5, R14, RZ, P1 ;  /* 0x000000ff0e057207 */ /* 0x001fc80000800000 */
[----:B------:R-:W-:-:S05]  /*17ec0*/  IADD3 R5, R2, R5, RZ ;  /* 0x0000000502057210 */ /* 0x000fca0007ffe0ff */
[----:B------:R-:W0:Y:S02]  /*17ed0*/  SHFL.UP PT, R14, R5, 0x2, RZ ;  /* 0x04400000050e7989 */ /* 0x000e2400000e00ff */
[----:B0-----:R-:W-:-:S05]  /*17ee0*/  SEL R6, R14, RZ, P2 ;  /* 0x000000ff0e067207 */ /* 0x001fca0001000000 */
[----:B------:R-:W-:-:S05]  /*17ef0*/  IMAD.IADD R6, R5, 0x1, R6 ;  /* 0x0000000105067824 */ /* 0x000fca00078e0206 */
[----:B------:R-:W1:Y:S02]  /*17f00*/  SHFL.UP PT, R14, R6, 0x4, RZ ;  /* 0x04800000060e7989 */ /* 0x000e6400000e00ff */
[----:B-1----:R-:W-:-:S05]  /*17f10*/  SEL R7, R14, RZ, P3 ;  /* 0x000000ff0e077207 */ /* 0x002fca0001800000 */
[----:B------:R-:W-:-:S05]  /*17f20*/  IMAD.IADD R7, R6, 0x1, R7 ;  /* 0x0000000106077824 */ /* 0x000fca00078e0207 */
[----:B------:R-:W0:Y:S02]  /*17f30*/  SHFL.UP PT, R14, R7, 0x8, RZ ;  /* 0x05000000070e7989 */ /* 0x000e2400000e00ff */
[----:B0-----:R-:W-:-:S05]  /*17f40*/  SEL R14, R14, RZ, P4 ;  /* 0x000000ff0e0e7207 */ /* 0x001fca0002000000 */
[----:B------:R-:W-:-:S05]  /*17f50*/  IMAD.IADD R5, R7, 0x1, R14 ;  /* 0x0000000107057824 */ /* 0x000fca00078e020e */
[----:B------:R-:W0:Y:S02]  /*17f60*/  SHFL.UP PT, R14, R5, 0x10, RZ ;  /* 0x06000000050e7989 */ /* 0x000e2400000e00ff */
[----:B0-----:R-:W-:-:S05]  /*17f70*/  SEL R14, R14, RZ, P5 ;  /* 0x000000ff0e0e7207 */ /* 0x001fca0002800000 */
[----:B------:R-:W-:-:S05]  /*17f80*/  IMAD.IADD R3, R5, 0x1, R14 ;  /* 0x0000000105037824 */ /* 0x000fca00078e020e */
[----:B------:R0:W1:Y:S02]  /*17f90*/  SHFL.IDX PT, R14, R3, 0x1f, 0x1f ;  /* 0x03e01f00030e7f89 */ /* 0x00006400000e0000 */
.L_x_779:
[----:B------:R-:W-:Y:S02]  /*17fa0*/  ULDC UR4, c[0x0][0xc38] ;  /* 0x00030e0000047ab9 */ /* 0x000fe40000000800 */
[----:B------:R-:W-:-:S05]  /*17fb0*/  MOV R16, UR4 ;  /* 0x0000000400107c02 */ /* 0x000fca0008000f00 */
[----:B-1----:R-:W-:-:S04]  /*17fc0*/  IMAD R5, R14, R16, RZ ;  /* 0x000000100e057224 */ /* 0x002fc800078e02ff */
[----:B------:R-:W-:-:S05]  /*17fd0*/  IMAD.IADD R4, R4, 0x1, R5 ;  /* 0x0000000104047824 */ /* 0x000fca00078e0205 */
[----:B------:R-:W-:-:S13]  /*17fe0*/  ISETP.GT.AND P6, PT, R4, R0, PT ;  /* 0x000000000400720c */ /* 0x000fda0003fc4270 */
[----:B------:R-:W-:Y:S05]  /*17ff0*/  @P6 BRA `(.L_x_637) ;  /* 0x00000000009c6947 */ /* 0x000fea0003800000 */
.L_x_642:
        /* <DEDUP_REMOVED lines=14> */
.L_x_640:
[----:B------:R-:W-:Y:S05]  /*180e0*/  BSYNC B0 ;  /* 0x0000000000007941 */ /* 0x000fea0003800000 */
.L_x_639:
[----:B------:R-:W-:-:S03]  /*180f0*/  UMOV UR4, 0xffffffff ;  /* 0xffffffff00047882 */ /* 0x000fc60000000000 */
[----:B------:R-:W-:Y:S05]  /*18100*/  BRA.DIV UR4, `(.L_x_641) ;  /* 0x0000003e04c07947 */ /* 0x000fea000b800000 */
[----:B-----5:R-:W2:Y:S02]  /*18110*/  SHFL.UP PT, R14, R2, 0x1, RZ ;  /* 0x04200000020e7989 */ /* 0x020ea400000e00ff */
[----:B--2---:R-:W-:-:S04]  /*18120*/  SEL R13, R14, RZ, P1 ;  /* 0x000000ff0e0d7207 */ /* 0x004fc80000800000 */
[----:B------:R-:W-:-:S05]  /*18130*/  IADD3 R13, R2, R13, RZ ;  /* 0x0000000d020d7210 */ /* 0x000fca0007ffe0ff */
[----:B------:R-:W2:Y:S02]  /*18140*/  SHFL.UP PT, R14, R13, 0x2, RZ ;  /* 0x044000000d0e7989 */ /* 0x000ea400000e00ff */
[----:B--2---:R-:W-:-:S05]  /*18150*/  SEL R14, R14, RZ, P2 ;  /* 0x000000ff0e0e7207 */ /* 0x004fca0001000000 */
[----:B01----:R-:W-:-:S05]  /*18160*/  IMAD.IADD R3, R13, 0x1, R14 ;  /* 0x000000010d037824 */ /* 0x003fca00078e020e */
        /* <DEDUP_REMOVED lines=10> */
.L_x_787:
[----:B------:R-:W-:Y:S02]  /*18210*/  ULDC UR4, c[0x0][0xc38] ;  /* 0x00030e0000047ab9 */ /* 0x000fe40000000800 */
[----:B------:R-:W-:-:S05]  /*18220*/  MOV R16, UR4 ;  /* 0x0000000400107c02 */ /* 0x000fca0008000f00 */
[----:B-1----:R-:W-:-:S04]  /*18230*/  IMAD R5, R14, R16, RZ ;  /* 0x000000100e057224 */ /* 0x002fc800078e02ff */
[----:B------:R-:W-:-:S05]  /*18240*/  IMAD.IADD R4, R5, 0x1, R4 ;  /* 0x0000000105047824 */ /* 0x000fca00078e0204 */
[----:B------:R-:W-:-:S13]  /*18250*/  ISETP.GT.AND P6, PT, R4, R0, PT ;  /* 0x000000000400720c */ /* 0x000fda0003fc4270 */
[----:B------:R-:W-:Y:S05]  /*18260*/  @!P6 BRA `(.L_x_642) ;  /* 0xfffffffc0064e947 */ /* 0x000fea000383ffff */
.L_x_637:
[----:B------:R-:W-:Y:S01]  /*18270*/  IMAD.IADD R5, R4, 0x1, -R5 ;  /* 0x0000000104057824 */ /* 0x000fe200078e0a05 */
[----:B------:R-:W-:-:S03]  /*18280*/  UMOV UR4, 0xffffffff ;  /* 0xffffffff00047882 */ /* 0x000fc60000000000 */
[----:B------:R-:W-:-:S05]  /*18290*/  IMAD R7, R3, R16, R5 ;  /* 0x0000001003077224 */ /* 0x000fca00078e0205 */
[----:B------:R-:W-:Y:S01]  /*182a0*/  ISETP.GT.AND P6, PT, R7, R0, PT ;  /* 0x000000000700720c */ /* 0x000fe20003fc4270 */
[----:B------:R-:W-:-:S12]  /*182b0*/  BRA.DIV UR4, `(.L_x_643) ;  /* 0x0000004204107947 */ /* 0x000fd8000b800000 */
[----:B------:R-:W-:-:S04]  /*182c0*/  VOTE.ANY R6, PT, !P6 ;  /* 0x0000000000067806 */ /* 0x000fc800070e0100 */
[----:B------:R-:W1:Y:S02]  /*182d0*/  POPC R4, R6 ;  /* 0x0000000600047309 */ /* 0x000e640000000000 */
[----:B-1---5:R1:W2:Y:S02]  /*182e0*/  SHFL.IDX PT, R17, R2, R4, 0x1f ;  /* 0x00001f0402117589 */ /* 0x0222a400000e0000 */
.L_x_791:
[----:B------:R-:W-:Y:S01]  /*182f0*/  ISETP.NE.AND P0, PT, R6, RZ, PT ;  /* 0x000000ff0600720c */ /* 0x000fe20003f05270 */
[----:B------:R-:W-:-:S12]  /*18300*/  IMAD.MOV.U32 R14, RZ, RZ, RZ ;  /* 0x000000ffff0e7224 */ /* 0x000fd800078e00ff */
[----:B------:R-:W-:Y:S05]  /*18310*/  @!P0 BRA `(.L_x_644) ;  /* 0x0000000000108947 */ /* 0x000fea0003800000 */
[----:B------:R-:W-:Y:S01]  /*18320*/  UMOV UR4, 0xffffffff ;  /* 0xffffffff00047882 */ /* 0x000fe20000000000 */
[----:B------:R-:W-:Y:S02]  /*18330*/  VIADD R12, R4, 0xffffffff ;  /* 0xffffffff040c7836 */ /* 0x000fe40000000000 */
[----:B------:R-:W-:Y:S05]  /*18340*/  BRA.DIV UR4, `(.L_x_645) ;  /* 0x0000004204347947 */ /* 0x000fea000b800000 */
[----:B------:R3:W4:Y:S02]  /*18350*/  SHFL.IDX PT, R14, R3, R12, 0x1f ;  /* 0x00001f0c030e7589 */ /* 0x00072400000e0000 */
.L_x_644:
[----:B--2---:R-:W-:Y:S01]  /*18360*/  IABS R6, R17 ;  /* 0x0000001100067213 */ /* 0x004fe20000000000 */
[----:B----4-:R-:W-:Y:S01]  /*18370*/  IMAD R16, R14, R16, R5 ;  /* 0x000000100e107224 */ /* 0x010fe200078e0205 */
[----:B------:R-:W-:Y:S01]  /*18380*/  IADD3 R19, R4, R19, RZ ;  /* 0x0000001304137210 */ /* 0x000fe20007ffe0ff */
[----:B-1----:R-:W-:Y:S01]  /*18390*/  IMAD.MOV.U32 R2, RZ, RZ, RZ ;  /* 0x000000ffff027224 */ /* 0x002fe200078e00ff */
[----:B------:R-:W1:Y:S01]  /*183a0*/  I2F.RP R7, R6 ;  /* 0x0000000600077306 */ /* 0x000e620000209400 */
[----:B------:R-:W-:-:S07]  /*183b0*/  IMAD.IADD R0, R0, 0x1, -R16 ;  /* 0x0000000100007824 */ /* 0x000fce00078e0a10 */
[----:B-1----:R-:W0:Y:S02]  /*183c0*/  MUFU.RCP R7, R7 ;  /* 0x0000000700077308 */ /* 0x002e240000001000 */
[----:B0--3--:R-:W-:-:S06]  /*183d0*/  IADD3 R3, R7, 0xffffffe, RZ ;  /* 0x0ffffffe07037810 */ /* 0x009fcc0007ffe0ff */
[----:B------:R-:W0:Y:S02]  /*183e0*/  F2I.FTZ.U32.TRUNC.NTZ R3, R3 ;  /* 0x0000000300037305 */ /* 0x000e24000021f000 */
[----:B0-----:R-:W-:-:S04]  /*183f0*/  IMAD.MOV R5, RZ, RZ, -R3 ;  /* 0x000000ffff057224 */ /* 0x001fc800078e0a03 */
        /* <DEDUP_REMOVED lines=8> */
[-C--:B------:R-:W-:Y:S01]  /*18480*/  @!P1 IADD3 R3, R3, -R6.reuse, RZ ;  /* 0x8000000603039210 */ /* 0x080fe20007ffe0ff */
        /* <DEDUP_REMOVED lines=12> */
.L_x_638:
[----:B------:R-:W-:Y:S01]  /*18550*/  UMOV UR4, URZ ;  /* 0x0000003f00047c82 */ /* 0x000fe20008000000 */
[----:B------:R-:W-:Y:S01]  /*18560*/  UMOV UR5, URZ ;  /* 0x0000003f00057c82 */ /* 0x000fe20008000000 */
[----:B------:R-:W-:Y:S01]  /*18570*/  ULDC UR6, c[0x0][0xc3c] ;  /* 0x00030f0000067ab9 */ /* 0x000fe20000000800 */
[----:B------:R-:W-:Y:S01]  /*18580*/  IMAD.MOV.U32 R16, RZ, RZ, R0 ;  /* 0x000000ffff107224 */ /* 0x000fe200078e0000 */
[----:B------:R-:W-:Y:S01]  /*18590*/  MOV R19, UR6 ;  /* 0x0000000600137c02 */ /* 0x000fe20008000f00 */
[----:B-----5:R-:W-:Y:S02]  /*185a0*/  IMAD.U32 R17, RZ, RZ, UR4 ;  /* 0x00000004ff117e24 */ /* 0x020fe4000f8e00ff */
[----:B------:R-:W-:-:S07]  /*185b0*/  IMAD.U32 R18, RZ, RZ, UR5 ;  /* 0x00000005ff127e24 */ /* 0x000fce000f8e00ff */
.L_x_646:
        /* <DEDUP_REMOVED lines=10> */
.L_x_635:
[----:B------:R-:W-:Y:S02]  /*18660*/  ULDC UR4, c[0x0][0xc3c] ;  /* 0x00030f0000047ab9 */ /* 0x000fe40000000800 */
[----:B---3--:R-:W-:-:S13]  /*18670*/  ISETP.GE.AND P0, PT, R19, UR4, PT ;  /* 0x0000000413007c0c */ /* 0x008fda000bf06270 */
[----:B------:R-:W-:Y:S05]  /*18680*/  @!P0 BRA `(.L_x_647) ;  /* 0xffffffa400808947 */ /* 0x000fea000383ffff */
[----:B------:R-:W-:Y:S05]  /*18690*/  BSYNC B8 ;  /* 0x0000000000087941 */ /* 0x000fea0003800000 */
.L_x_546:
[----:B------:R-:W3:Y:S01]  /*186a0*/  LDL.LU R0, [R1+0x48] ;  /* 0x0000480001007983 */ /* 0x000ee20000300800 */
[----:B------:R-:W-:Y:S01]  /*186b0*/  BSSY B0, `(.L_x_648) ;  /* 0x000000b000007945 */ /* 0x000fe20003800000 */
[----:B0-----:R-:W0:Y:S01]  /*186c0*/  S2R R5, SR_CgaCtaId ;  /* 0x0000000000057919 */ /* 0x001e220000008800 */
[----:B---3--:R-:W-:-:S05]  /*186d0*/  VIADD R0, R0, 0x1 ;  /* 0x0000000100007836 */ /* 0x008fca0000000000 */
        /* <DEDUP_REMOVED lines=8> */
.L_x_794:
[----:B------:R-:W-:Y:S05]  /*18760*/  BSYNC B0 ;  /* 0x0000000000007941 */ /* 0x000fea0003800000 */
.L_x_648:
[----:B------:R-:W-:-:S03]  /*18770*/  UMOV UR4, 0xffffffff ;  /* 0xffffffff00047882 */ /* 0x000fc60000000000 */
[----:B------:R-:W-:Y:S05]  /*18780*/  BRA.DIV UR4, `(.L_x_650) ;  /* 0x0000003e045c7947 */ /* 0x000fea000b800000 */
[----:B0-----:R-:W0:Y:S02]  /*18790*/  S2R R0, SR_TID.X ;  /* 0x0000000000007919 */ /* 0x001e240000002100 */
[----:B0-----:R-:W-:-:S04]  /*187a0*/  SHF.R.U32.HI R0, RZ, 0x5, R0 ;  /* 0x00000005ff007819 */ /* 0x001fc80000011600 */
[----:B------:R-:W-:-:S05]  /*187b0*/  LOP3.LUT R0, R0, 0x3, RZ, 0xc0, !PT ;  /* 0x0000000300007812 */ /* 0x000fca00078ec0ff */
[----:B------:R0:W3:Y:S02]  /*187c0*/  SHFL.IDX PT, R14, R0, RZ, 0x1f ;  /* 0x00001fff000e7589 */ /* 0x0000e400000e0000 */
.L_x_797:
[----:B---3--:R-:W-:-:S13]  /*187d0*/  ISETP.NE.AND P0, PT, R14, RZ, PT ;  /* 0x000000ff0e00720c */ /* 0x008fda0003f05270 */
[----:B------:R-:W-:Y:S05]  /*187e0*/  @P0 BRA `(.L_x_394) ;  /* 0x0000000000900947 */ /* 0x000fea0003800000 */
[----:B------:R-:W-:-:S03]  /*187f0*/  UMOV UR4, 0xffffffff ;  /* 0xffffffff00047882 */ /* 0x000fc60000000000 */
[----:B------:R-:W-:Y:S05]  /*18800*/  BRA.DIV UR4, `(.L_x_651) ;  /* 0x0000003e04707947 */ /* 0x000fea000b800000 */
[----:B------:R-:W-:-:S13]  /*18810*/  ELECT P6, URZ, PT ;  /* 0x00000000003f782f */ /* 0x000fda00038c0000 */
.L_x_800:
[----:B------:R-:W-:Y:S05]  /*18820*/  @!P6 BRA `(.L_x_394) ;  /* 0x000000000080e947 */ /* 0x000fea0003800000 */
[----:B------:R-:W-:-:S06]  /*18830*/  ULOP3.LUT UR4, UR36, 0x2, URZ, 0xfc, !UPT ;  /* 0x0000000224047892 */ /* 0x000fcc000f8efc3f */
[----:B0-----:R-:W-:-:S05]  /*18840*/  IMAD.U32 R0, RZ, RZ, UR4 ;  /* 0x00000004ff007e24 */ /* 0x001fca000f8e00ff */
[----:B------:R-:W-:-:S13]  /*18850*/  ISETP.NE.AND P0, PT, R0, 0x3, PT ;  /* 0x000000030000780c */ /* 0x000fda0003f05270 */
[----:B------:R-:W-:Y:S05]  /*18860*/  @!P0 BRA `(.L_x_652) ;  /* 0x0000000000048947 */ /* 0x000fea0003800000 */
[----:B------:R-:W-:Y:S01]  /*18870*/  BPT.TRAP 0x1 ;  /* 0x000000040000795c */ /* 0x000fe20000300000 */
.L_x_652:
[----:B------:R-:W3:Y:S01]  /*18880*/  LDL R0, [R1] ;  /* 0x0000000001007983 */ /* 0x000ee20000100800 */
[C---:B------:R-:W-:Y:S01]  /*18890*/  IMAD R3, R26.reuse, 0x8, R5 ;  /* 0x000000081a037824 */ /* 0x040fe200078e0205 */
[----:B------:R-:W-:-:S04]  /*188a0*/  IADD3 R26, R26, 0x1, RZ ;  /* 0x000000011a1a7810 */ /* 0x000fc80007ffe0ff */
[----:B------:R-:W-:Y:S02]  /*188b0*/  ISETP.NE.AND P2, PT, R26, 0x2, PT ;  /* 0x000000021a00780c */ /* 0x000fe40003f45270 */
[----:B---3--:R-:W-:Y:S02]  /*188c0*/  SHF.L.U32 R2, R0, 0x1f, RZ ;  /* 0x0000001f00027819 */ /* 0x008fe400000006ff */
[----:B------:R-:W-:Y:S02]  /*188d0*/  SEL R0, RZ, 0x1, P2 ;  /* 0x00000001ff007807 */ /* 0x000fe40001000000 */
[----:B------:R-:W0:Y:S02]  /*188e0*/  SYNCS.PHASECHK.TRANS64.TRYWAIT P1, [R3+URZ+0x2d840], R2 ;  /* 0x02d84002030075a7 */ /* 0x000e24000802017f */
[----:B0-----:R-:W-:Y:S05]  /*188f0*/  @!P1 BRA `(.L_x_653) ;  /* 0x0000003c00549947 */ /* 0x001fea0003800000 */
.L_x_801:
[----:B------:R-:W3:Y:S01]  /*18900*/  LDL.LU R4, [R1] ;  /* 0x0000000001047983 */ /* 0x000ee20000300800 */
[----:B------:R-:W-:Y:S02]  /*18910*/  SEL R26, R26, RZ, P2 ;  /* 0x000000ff1a1a7207 */ /* 0x000fe40001000000 */
[----:B---3--:R-:W-:Y:S01]  /*18920*/  LOP3.LUT R0, R4, R0, RZ, 0x3c, !PT ;  /* 0x0000000004007212 */ /* 0x008fe200078e3cff */
[----:B------:R-:W-:Y:S06]  /*18930*/  @!P0 BRA `(.L_x_654) ;  /* 0x0000000000048947 */ /* 0x000fec0003800000 */
[----:B------:R-:W-:Y:S01]  /*18940*/  BPT.TRAP 0x1 ;  /* 0x000000040000795c */ /* 0x000fe20000300000 */
.L_x_654:
[----:B------:R-:W-:Y:S01]  /*18950*/  IMAD R5, R26, 0x8, R5 ;  /* 0x000000081a057824 */ /* 0x000fe200078e0205 */
[----:B------:R-:W-:-:S04]  /*18960*/  SHF.L.U32 R0, R0, 0x1f, RZ ;  /* 0x0000001f00007819 */ /* 0x000fc800000006ff */
[----:B------:R-:W3:Y:S02]  /*18970*/  SYNCS.PHASECHK.TRANS64.TRYWAIT P1, [R5+URZ+0x2d840], R0 ;  /* 0x02d84000050075a7 */ /* 0x000ee4000802017f */
[----:B---3--:R-:W-:Y:S05]  /*18980*/  @!P1 BRA `(.L_x_655) ;  /* 0x0000003c00449947 */ /* 0x008fea0003800000 */
.L_x_802:
[----:B------:R-:W-:Y:S05]  /*18990*/  @!P0 BRA `(.L_x_656) ;  /* 0x0000000000048947 */ /* 0x000fea0003800000 */
[----:B------:R-:W-:Y:S01]  /*189a0*/  BPT.TRAP 0x1 ;  /* 0x000000040000795c */ /* 0x000fe20000300000 */
.L_x_656:
[----:B------:R-:W5:Y:S02]  /*189b0*/  SYNCS.PHASECHK.TRANS64.TRYWAIT P1, [R3+URZ+0x2d860], R2 ;  /* 0x02d86002030075a7 */ /* 0x000f64000802017f */
[----:B-----5:R-:W-:Y:S05]  /*189c0*/  @!P1 BRA `(.L_x_657) ;  /* 0x0000003c00489947 */ /* 0x020fea0003800000 */
.L_x_803:
[----:B------:R-:W-:Y:S05]  /*189d0*/  @!P0 BRA `(.L_x_658) ;  /* 0x0000000000048947 */ /* 0x000fea0003800000 */
[----:B------:R-:W-:Y:S01]  /*189e0*/  BPT.TRAP 0x1 ;  /* 0x000000040000795c */ /* 0x000fe20000300000 */
.L_x_658:
[----:B------:R0:W0:Y:S02]  /*189f0*/  SYNCS.PHASECHK.TRANS64.TRYWAIT P0, [R5+URZ+0x2d860], R0 ;  /* 0x02d86000050075a7 */ /* 0x000024000800017f */
[----:B0-----:R-:W-:Y:S05]  /*18a00*/  @!P0 NANOSLEEP.SYNCS 0x989680 ;  /* 0x009896800000895d */ /* 0x001fea0003900000 */
[----:B------:R-:W0:Y:S02]  /*18a10*/  @!P0 SYNCS.PHASECHK.TRANS64 P0, [R5+URZ+0x2d860], R0 ;  /* 0x02d86000050085a7 */ /* 0x000e24000800007f */
[----:B0-----:R-:W-:Y:S05]  /*18a20*/  @!P0 BRA `(.L_x_658) ;  /* 0xfffffffc00f08947 */ /* 0x001fea000383ffff */
.L_x_394:
[----:B------:R-:W-:Y:S05]  /*18a30*/  BSYNC B9 ;  /* 0x0000000000097941 */ /* 0x000fea0003800000 */
.L_x_391:
[----:B------:R-:W-:Y:S05]  /*18a40*/  EXIT ;  /* 0x000000000000794d */ /* 0x000fea0003800000 */
.L_x_410:
[----:B0-----:R0:W1:Y:S02]  /*18a50*/  SYNCS.PHASECHK.TRANS64.TRYWAIT P4, [R31+URZ+0x2d890], R80 ;  /* 0x02d890501f0075a7 */ /* 0x001064000808017f */
[----:B-1----:R-:W-:Y:S05]  /*18a60*/  @!P4 NANOSLEEP.SYNCS 0x989680 ;  /* 0x009896800000c95d */ /* 0x002fea0003900000 */
[----:B------:R-:W1:Y:S02]  /*18a70*/  @!P4 SYNCS.PHASECHK.TRANS64 P4, [R31+URZ+0x2d890], R80 ;  /* 0x02d890501f00c5a7 */ /* 0x000e64000808007f */
[----:B-1----:R-:W-:Y:S05]  /*18a80*/  @!P4 BRA `(.L_x_410) ;  /* 0xfffffffc00f0c947 */ /* 0x002fea000383ffff */
[----:B------:R-:W-:Y:S05]  /*18a90*/  BRA `(.L_x_659) ;  /* 0xfffffea400ac7947 */ /* 0x000fea000383ffff */
.L_x_411:
[----:B------:R-:W-:Y:S01]  /*18aa0*/  BSSY B1, `(.L_x_660) ;  /* 0x0000008000017945 */ /* 0x000fe20003800000 */
[----:B------:R-:W-:Y:S01]  /*18ab0*/  IMAD.MOV.U32 R13, RZ, RZ, R61 ;  /* 0x000000ffff0d7224 */ /* 0x000fe200078e003d */
[----:B------:R-:W-:Y:S01]  /*18ac0*/  MOV R15, 0xffffffff ;  /* 0xffffffff000f7802 */ /* 0x000fe20000000f00 */
[----:B------:R-:W-:Y:S02]  /*18ad0*/  IMAD.MOV.U32 R12, RZ, RZ, RZ ;  /* 0x000000ffff0c7224 */ /* 0x000fe400078e00ff */
[----:B------:R-:W-:-:S07]  /*18ae0*/  IMAD.MOV.U32 R11, RZ, RZ, 0x1e1f ;  /* 0x00001e1fff0b7424 */ /* 0x000fce00078e00ff */
[----:B0-----:R-:W-:Y:S05]  /*18af0*/  WARPSYNC.COLLECTIVE R15, `(.L_x_661) ;  /* 0x000000000f087348 */ /* 0x001fea0003c00000 */
[----:B------:R1:W2:Y:S02]  /*18b00*/  SHFL.IDX P6, R14, R13, R12, R11 ;  /* 0x0000000c0d0e7389 */ /* 0x0002a400000c000b */
[----:B012---:R-:W-:Y:S01]  /*18b10*/  ENDCOLLECTIVE ;  /* 0x000000000000791b */ /* 0x007fe20003800000 */
.L_x_661:
[----:B------:R-:W-:Y:S05]  /*18b20*/  BSYNC B1 ;  /* 0x0000000000017941 */ /* 0x000fea0003800000 */
.L_x_660:
[----:B------:R-:W-:Y:S01]  /*18b30*/  IMAD.MOV.U32 R13, RZ, RZ, R60 ;  /* 0x000000ffff0d7224 */ /* 0x000fe200078e003c */
[----:B------:R-:W-:Y:S01]  /*18b40*/  MOV R15, 0xffffffff ;  /* 0xffffffff000f7802 */ /* 0x000fe20000000f00 */
[----:B------:R-:W-:Y:S02]  /*18b50*/  IMAD.MOV.U32 R12, RZ, RZ, RZ ;  /* 0x000000ffff0c7224 */ /* 0x000fe400078e00ff */
[----:B------:R-:W-:Y:S02]  /*18b60*/  IMAD.MOV.U32 R11, RZ, RZ, 0x1e1f ;  /* 0x00001e1fff0b7424 */ /* 0x000fe400078e00ff */
[----:B------:R-:W-:-:S07]  /*18b70*/  IMAD.MOV.U32 R61, RZ, RZ, R14 ;  /* 0x000000ffff3d7224 */ /* 0x000fce00078e000e */
[----:B------:R-:W-:Y:S05]  /*18b80*/  WARPSYNC.COLLECTIVE R15, `(.L_x_662) ;  /* 0x000000000f087348 */ /* 0x000fea0003c00000 */
[----:B------:R0:W1:Y:S02]  /*18b90*/  SHFL.IDX P6, R14, R13, R12, R11 ;  /* 0x0000000c0d0e7389 */ /* 0x00006400000c000b */
[----:B01----:R-:W-:Y:S01]  /*18ba0*/  ENDCOLLECTIVE ;  /* 0x000000000000791b */ /* 0x003fe20003800000 */
.L_x_662:
[----:B------:R-:W-:Y:S01]  /*18bb0*/  IMAD.MOV.U32 R60, RZ, RZ, R14 ;  /* 0x000000ffff3c7224 */ /* 0x000fe200078e000e */
[----:B------:R-:W-:Y:S06]  /*18bc0*/  BRA `(.L_x_663) ;  /* 0xfffffea400747947 */ /* 0x000fec000383ffff */
.L_x_439:
[----:B0-----:R0:W1:Y:S02]  /*18bd0*/  SYNCS.PHASECHK.TRANS64.TRYWAIT P4, [R31+URZ+0x2d890], R80 ;  /* 0x02d890501f0075a7 */ /* 0x001064000808017f */
[----:B-1----:R-:W-:Y:S05]  /*18be0*/  @!P4 NANOSLEEP.SYNCS 0x989680 ;  /* 0x009896800000c95d */ /* 0x002fea0003900000 */
[----:B------:R-:W1:Y:S02]  /*18bf0*/  @!P4 SYNCS.PHASECHK.TRANS64 P4, [R31+URZ+0x2d890], R80 ;  /* 0x02d890501f00c5a7 */ /* 0x000e64000808007f */
[----:B-1----:R-:W-:Y:S05]  /*18c00*/  @!P4 BRA `(.L_x_439) ;  /* 0xfffffffc00f0c947 */ /* 0x002fea000383ffff */
[----:B------:R-:W-:Y:S05]  /*18c10*/  BRA `(.L_x_664) ;  /* 0xfffffec000247947 */ /* 0x000fea000383ffff */
.L_x_440:
        /* <DEDUP_REMOVED lines=8> */
.L_x_666:
[----:B------:R-:W-:Y:S05]  /*18ca0*/  BSYNC B1 ;  /* 0x0000000000017941 */ /* 0x000fea0003800000 */
.L_x_665:
        /* <DEDUP_REMOVED lines=8> */
.L_x_667:
[----:B------:R-:W-:Y:S01]  /*18d30*/  IMAD.MOV.U32 R82, RZ, RZ, R14 ;  /* 0x000000ffff527224 */ /* 0x000fe200078e000e */
[----:B------:R-:W-:Y:S06]  /*18d40*/  BRA `(.L_x_668) ;  /* 0xfffffebc00ec7947 */ /* 0x000fec000383ffff */
.L_x_453:
[----:B0-----:R0:W1:Y:S02]  /*18d50*/  SYNCS.PHASECHK.TRANS64.TRYWAIT P3, [R31+URZ+0x2d890], R80 ;  /* 0x02d890501f0075a7 */ /* 0x001064000806017f */
[----:B-1----:R-:W-:Y:S05]  /*18d60*/  @!P3 NANOSLEEP.SYNCS 0x989680 ;  /* 0x009896800000b95d */ /* 0x002fea0003900000 */
[----:B------:R-:W1:Y:S02]  /*18d70*/  @!P3 SYNCS.PHASECHK.TRANS64 P3, [R31+URZ+0x2d890], R80 ;  /* 0x02d890501f00b5a7 */ /* 0x000e64000806007f */
[----:B-1----:R-:W-:Y:S05]  /*18d80*/  @!P3 BRA `(.L_x_453) ;  /* 0xfffffffc00f0b947 */ /* 0x002fea000383ffff */
[----:B------:R-:W-:Y:S05]  /*18d90*/  BRA `(.L_x_669) ;  /* 0xfffffed400b87947 */ /* 0x000fea000383ffff */
.L_x_454:
[----:B------:R-:W-:Y:S01]  /*18da0*/  BSSY B1, `(.L_x_670) ;  /* 0x0000007000017945 */ /* 0x000fe20003800000 */
[----:B------:R-:W-:Y:S02]  /*18db0*/  IMAD.MOV.U32 R12, RZ, RZ, RZ ;  /* 0x000000ffff0c7224 */ /* 0x000fe400078e00ff */
[----:B------:R-:W-:Y:S02]  /*18dc0*/  IMAD.MOV.U32 R11, RZ, RZ, 0x1e1f ;  /* 0x00001e1fff0b7424 */ /* 0x000fe400078e00ff */
[----:B------:R-:W-:-:S07]  /*18dd0*/  IMAD.MOV.U32 R15, RZ, RZ, -0x1 ;  /* 0xffffffffff0f7424 */ /* 0x000fce00078e00ff */
[----:B0-----:R-:W-:Y:S05]  /*18de0*/  WARPSYNC.COLLECTIVE R15, `(.L_x_671) ;  /* 0x000000000f087348 */ /* 0x001fea0003c00000 */
[----:B------:R1:W2:Y:S02]  /*18df0*/  SHFL.IDX P6, R14, R13, R12, R11 ;  /* 0x0000000c0d0e7389 */ /* 0x0002a400000c000b */
[----:B012---:R-:W-:Y:S01]  /*18e00*/  ENDCOLLECTIVE ;  /* 0x000000000000791b */ /* 0x007fe20003800000 */
.L_x_671:
[----:B------:R-:W-:Y:S05]  /*18e10*/  BSYNC B1 ;  /* 0x0000000000017941 */ /* 0x000fea0003800000 */
.L_x_670:
[----:B------:R-:W-:Y:S01]  /*18e20*/  IMAD.MOV.U32 R13, RZ, RZ, R42 ;  /* 0x000000ffff0d7224 */ /* 0x000fe200078e002a */
[----:B------:R-:W-:Y:S01]  /*18e30*/  MOV R43, R14 ;  /* 0x0000000e002b7202 */ /* 0x000fe20000000f00 */
[----:B------:R-:W-:Y:S02]  /*18e40*/  IMAD.MOV.U32 R12, RZ, RZ, RZ ;  /* 0x000000ffff0c7224 */ /* 0x000fe400078e00ff */
[----:B------:R-:W-:Y:S02]  /*18e50*/  IMAD.MOV.U32 R11, RZ, RZ, 0x1e1f ;  /* 0x00001e1fff0b7424 */ /* 0x000fe400078e00ff */
[----:B------:R-:W-:-:S07]  /*18e60*/  IMAD.MOV.U32 R15, RZ, RZ, -0x1 ;  /* 0xffffffffff0f7424 */ /* 0x000fce00078e00ff */
[----:B------:R-:W-:Y:S05]  /*18e70*/  WARPSYNC.COLLECTIVE R15, `(.L_x_672) ;  /* 0x000000000f087348 */ /* 0x000fea0003c00000 */
[----:B------:R0:W1:Y:S02]  /*18e80*/  SHFL.IDX P6, R14, R13, R12, R11 ;  /* 0x0000000c0d0e7389 */ /* 0x00006400000c000b */
[----:B01----:R-:W-:Y:S01]  /*18e90*/  ENDCOLLECTIVE ;  /* 0x000000000000791b */ /* 0x003fe20003800000 */
.L_x_672:
[----:B------:R-:W-:Y:S01]  /*18ea0*/  MOV R42, R14 ;  /* 0x0000000e002a7202 */ /* 0x000fe20000000f00 */
[----:B------:R-:W-:Y:S06]  /*18eb0*/  BRA `(.L_x_673) ;  /* 0xfffffed400dc7947 */ /* 0x000fec000383ffff */
.L_x_458:
[----:B------:R0:W0:Y:S02]  /*18ec0*/  SYNCS.PHASECHK.TRANS64.TRYWAIT P2, [R31+URZ+0x2d8b0], R80 ;  /* 0x02d8b0501f0075a7 */ /* 0x000024000804017f */
[----:B0-----:R-:W-:Y:S05]  /*18ed0*/  @!P2 NANOSLEEP.SYNCS 0x989680 ;  /* 0x009896800000a95d */ /* 0x001fea0003900000 */
[----:B------:R-:W0:Y:S02]  /*18ee0*/  @!P2 SYNCS.PHASECHK.TRANS64 P2, [R31+URZ+0x2d8b0], R80 ;  /* 0x02d8b0501f00a5a7 */ /* 0x000e24000804007f */
[----:B0-----:R-:W-:Y:S05]  /*18ef0*/  @!P2 BRA `(.L_x_458) ;  /* 0xfffffffc00f0a947 */ /* 0x001fea000383ffff */
[----:B------:R-:W-:Y:S05]  /*18f00*/  BRA `(.L_x_674) ;  /* 0xfffffed800ac7947 */ /* 0x000fea000383ffff */
.L_x_464:
[----:B------:R-:W0:Y:S01]  /*18f10*/  S2R R4, SR_TID.X ;  /* 0x0000000000047919 */ /* 0x000e220000002100 */
[----:B------:R-:W-:Y:S01]  /*18f20*/  BSSY B0, `(.L_x_675) ;  /* 0x000000c000007945 */ /* 0x000fe20003800000 */
[----:B------:R-:W-:Y:S01]  /*18f30*/  IMAD.MOV.U32 R12, RZ, RZ, RZ ;  /* 0x000000ffff0c7224 */ /* 0x000fe200078e00ff */
[----:B------:R-:W-:Y:S01]  /*18f40*/  MOV R15, 0xffffffff ;  /* 0xffffffff000f7802 */ /* 0x000fe20000000f00 */
[----:B------:R-:W-:Y:S02]  /*18f50*/  IMAD.MOV.U32 R11, RZ, RZ, 0x1f ;  /* 0x0000001fff0b7424 */ /* 0x000fe400078e00ff */
[----:B0-----:R-:W-:-:S05]  /*18f60*/  VIADD R5, R4, 0xffffff80 ;  /* 0xffffff8004057836 */ /* 0x001fca0000000000 */
[----:B------:R-:W-:-:S04]  /*18f70*/  SHF.R.S32.HI R4, RZ, 0x1f, R5 ;  /* 0x0000001fff047819 */ /* 0x000fc80000011405 */
[----:B------:R-:W-:-:S04]  /*18f80*/  LEA.HI R4, R4, R5, RZ, 0x7 ;  /* 0x0000000504047211 */ /* 0x000fc800078f38ff */
[----:B------:R-:W-:-:S05]  /*18f90*/  SHF.R.S32.HI R4, RZ, 0x7, R4 ;  /* 0x00000007ff047819 */ /* 0x000fca0000011404 */
[----:B------:R-:W-:-:S07]  /*18fa0*/  IMAD.MOV.U32 R13, RZ, RZ, R4 ;  /* 0x000000ffff0d7224 */ /* 0x000fce00078e0004 */
[----:B-----5:R-:W-:Y:S05]  /*18fb0*/  WARPSYNC.COLLECTIVE R15, `(.L_x_676) ;  /* 0x000000000f087348 */ /* 0x020fea0003c00000 */
[----:B------:R0:W1:Y:S02]  /*18fc0*/  SHFL.IDX P6, R14, R13, R12, R11 ;  /* 0x0000000c0d0e7389 */ /* 0x00006400000c000b */
[----:B01---5:R-:W-:Y:S01]  /*18fd0*/  ENDCOLLECTIVE ;  /* 0x000000000000791b */ /* 0x023fe20003800000 */
.L_x_676:
[----:B------:R-:W-:Y:S05]  /*18fe0*/  BSYNC B0 ;  /* 0x0000000000007941 */ /* 0x000fea0003800000 */
.L_x_675:
[----:B------:R0:W-:Y:S01]  /*18ff0*/  STL [R1+0x38], R14 ;  /* 0x0000380e01007387 */ /* 0x0001e20000100800 */
[----:B------:R-:W-:Y:S05]  /*19000*/  BRA `(.L_x_677) ;  /* 0xfffffee0005c7947 */ /* 0x000fea000383ffff */
.L_x_475:
[----:B------:R-:W-:Y:S01]  /*19010*/  BSSY B1, `(.L_x_678) ;  /* 0x0000008000017945 */ /* 0x000fe20003800000 */
[----:B------:R-:W-:Y:S02]  /*19020*/  IMAD.MOV.U32 R13, RZ, RZ, R25 ;  /* 0x000000ffff0d7224 */ /* 0x000fe400078e0019 */
[----:B------:R-:W-:Y:S02]  /*19030*/  IMAD.MOV.U32 R12, RZ, RZ, RZ ;  /* 0x000000ffff0c7224 */ /* 0x000fe400078e00ff */
[----:B------:R-:W-:Y:S02]  /*19040*/  IMAD.MOV.U32 R11, RZ, RZ, 0x1e1f ;  /* 0x00001e1fff0b7424 */ /* 0x000fe400078e00ff */
[----:B------:R-:W-:-:S07]  /*19050*/  IMAD.MOV.U32 R15, RZ, RZ, -0x1 ;  /* 0xffffffffff0f7424 */ /* 0x000fce00078e00ff */
[----:B0-----:R-:W-:Y:S05]  /*19060*/  WARPSYNC.COLLECTIVE R15, `(.L_x_679) ;  /* 0x000000000f087348 */ /* 0x001fea0003c00000 */
[----:B0-----:R0:W1:Y:S02]  /*19070*/  SHFL.IDX P6, R14, R13, R12, R11 ;  /* 0x0000000c0d0e7389 */ /* 0x00106400000c000b */
[----:B01----:R-:W-:Y:S01]  /*19080*/  ENDCOLLECTIVE ;  /* 0x000000000000791b */ /* 0x003fe20003800000 */
.L_x_679:
[----:B------:R-:W-:Y:S05]  /*19090*/  BSYNC B1 ;  /* 0x0000000000017941 */ /* 0x000fea0003800000 */
.L_x_678:
        /* <DEDUP_REMOVED lines=8> */
.L_x_680:
[----:B------:R-:W-:Y:S01]  /*19120*/  IMAD.MOV.U32 R13, RZ, RZ, R27 ;  /* 0x000000ffff0d7224 */ /* 0x000fe200078e001b */
[----:B------:R-:W-:-:S07]  /*19130*/  MOV R0, R14 ;  /* 0x0000000e00007202 */ /* 0x000fce0000000f00 */
[----:B------:R-:W-:Y:S05]  /*19140*/  WARPSYNC.COLLECTIVE R15, `(.L_x_681) ;  /* 0x000000000f087348 */ /* 0x000fea0003c00000 */
[----:B------:R0:W1:Y:S02]  /*19150*/  SHFL.IDX P6, R14, R13, R12, R11 ;  /* 0x0000000c0d0e7389 */ /* 0x00006400000c000b */
[----:B01----:R-:W-:Y:S01]  /*19160*/  ENDCOLLECTIVE ;  /* 0x000000000000791b */ /* 0x003fe20003800000 */
.L_x_681:
[----:B------:R-:W-:Y:S02]  /*19170*/  IMAD.MOV.U32 R13, RZ, RZ, R26 ;  /* 0x000000ffff0d7224 */ /* 0x000fe400078e001a */
[----:B------:R-:W-:-:S07]  /*19180*/  IMAD.MOV.U32 R5, RZ, RZ, R14 ;  /* 0x000000ffff057224 */ /* 0x000fce00078e000e */
[----:B------:R-:W-:Y:S05]  /*19190*/  WARPSYNC.COLLECTIVE R15, `(.L_x_682) ;  /* 0x000000000f087348 */ /* 0x000fea0003c00000 */
[----:B------:R0:W1:Y:S02]  /*191a0*/  SHFL.IDX P6, R14, R13, R12, R11 ;  /* 0x0000000c0d0e7389 */ /* 0x00006400000c000b */
[----:B01----:R-:W-:Y:S01]  /*191b0*/  ENDCOLLECTIVE ;  /* 0x000000000000791b */ /* 0x003fe20003800000 */
.L_x_682:
[----:B------:R-:W-:Y:S01]  /*191c0*/  IMAD.MOV.U32 R4, RZ, RZ, R14 ;  /* 0x000000ffff047224 */ /* 0x000fe200078e000e */
[----:B------:R-:W-:Y:S06]  /*191d0*/  BRA `(.L_x_683) ;  /* 0xfffffee400647947 */ /* 0x000fec000383ffff */
.L_x_479:
[----:B0-----:R0:W1:Y:S02]  /*191e0*/  SYNCS.PHASECHK.TRANS64.TRYWAIT P0, [R2+URZ+0x2d800], R3 ;  /* 0x02d80003020075a7 */ /* 0x001064000800017f */
[----:B-1----:R-:W-:Y:S05]  /*191f0*/  @!P0 NANOSLEEP.SYNCS 0x989680 ;  /* 0x009896800000895d */ /* 0x002fea0003900000 */
[----:B------:R-:W1:Y:S02]  /*19200*/  @!P0 SYNCS.PHASECHK.TRANS64 P0, [R2+URZ+0x2d800], R3 ;  /* 0x02d80003020085a7 */ /* 0x000e64000800007f */
[----:B-1----:R-:W-:Y:S05]  /*19210*/  @!P0 BRA `(.L_x_479) ;  /* 0xfffffffc00f08947 */ /* 0x002fea000383ffff */
[----:B------:R-:W-:Y:S05]  /*19220*/  BRA `(.L_x_684) ;  /* 0xfffffeec00887947 */ /* 0x000fea000383ffff */
.L_x_491:
[----:B------:R-:W-:Y:S01]  /*19230*/  BSSY B1, `(.L_x_685) ;  /* 0x0000008000017945 */ /* 0x000fe20003800000 */
[----:B------:R-:W-:Y:S01]  /*19240*/  MOV R13, R25 ;  /* 0x00000019000d7202 */ /* 0x000fe20000000f00 */
[----:B------:R-:W-:Y:S02]  /*19250*/  IMAD.MOV.U32 R12, RZ, RZ, RZ ;  /* 0x000000ffff0c7224 */ /* 0x000fe400078e00ff */
[----:B------:R-:W-:Y:S02]  /*19260*/  IMAD.MOV.U32 R11, RZ, RZ, 0x1e1f ;  /* 0x00001e1fff0b7424 */ /* 0x000fe400078e00ff */
[----:B------:R-:W-:-:S07]  /*19270*/  IMAD.MOV.U32 R15, RZ, RZ, -0x1 ;  /* 0xffffffffff0f7424 */ /* 0x000fce00078e00ff */
[----:B0-----:R-:W-:Y:S05]  /*19280*/  WARPSYNC.COLLECTIVE R15, `(.L_x_686) ;  /* 0x000000000f087348 */ /* 0x001fea0003c00000 */
[----:B0-----:R0:W1:Y:S02]  /*19290*/  SHFL.IDX P6, R14, R13, R12, R11 ;  /* 0x0000000c0d0e7389 */ /* 0x00106400000c000b */
[----:B01----:R-:W-:Y:S01]  /*192a0*/  ENDCOLLECTIVE ;  /* 0x000000000000791b */ /* 0x003fe20003800000 */
.L_x_686:
[----:B------:R-:W-:Y:S05]  /*192b0*/  BSYNC B1 ;  /* 0x0000000000017941 */ /* 0x000fea0003800000 */
.L_x_685:
[----:B------:R-:W-:Y:S01]  /*192c0*/  MOV R13, R24 ;  /* 0x00000018000d7202 */ /* 0x000fe20000000f00 */
[----:B------:R-:W-:Y:S02]  /*192d0*/  IMAD.MOV.U32 R12, RZ, RZ, RZ ;  /* 0x000000ffff0c7224 */ /* 0x000fe400078e00ff */
[----:B------:R-:W-:Y:S02]  /*192e0*/  IMAD.MOV.U32 R11, RZ, RZ, 0x1e1f ;  /* 0x00001e1fff0b7424 */ /* 0x000fe400078e00ff */
[----:B------:R-:W-:Y:S02]  /*192f0*/  IMAD.MOV.U32 R15, RZ, RZ, -0x1 ;  /* 0xffffffffff0f7424 */ /* 0x000fe400078e00ff */
[----:B------:R-:W-:-:S07]  /*19300*/  IMAD.MOV.U32 R3, RZ, RZ, R14 ;  /* 0x000000ffff037224 */ /* 0x000fce00078e000e */
[----:B------:R-:W-:Y:S05]  /*19310*/  WARPSYNC.COLLECTIVE R15, `(.L_x_687) ;  /* 0x000000000f087348 */ /* 0x000fea0003c00000 */
[----:B------:R0:W1:Y:S02]  /*19320*/  SHFL.IDX P6, R14, R13, R12, R11 ;  /* 0x0000000c0d0e7389 */ /* 0x00006400000c000b */
[----:B01----:R-:W-:Y:S01]  /*19330*/  ENDCOLLECTIVE ;  /* 0x000000000000791b */ /* 0x003fe20003800000 */
.L_x_687:
[----:B------:R-:W-:Y:S01]  /*19340*/  MOV R13, R27 ;  /* 0x0000001b000d7202 */ /* 0x000fe20000000f00 */
[----:B------:R-:W-:-:S07]  /*19350*/  IMAD.MOV.U32 R0, RZ, RZ, R14 ;  /* 0x000000ffff007224 */ /* 0x000fce00078e000e */
[----:B------:R-:W-:Y:S05]  /*19360*/  WARPSYNC.COLLECTIVE R15, `(.L_x_688) ;  /* 0x000000000f087348 */ /* 0x000fea0003c00000 */
[----:B------:R0:W1:Y:S02]  /*19370*/  SHFL.IDX P6, R14, R13, R12, R11 ;  /* 0x0000000c0d0e7389 */ /* 0x00006400000c000b */
[----:B01----:R-:W-:Y:S01]  /*19380*/  ENDCOLLECTIVE ;  /* 0x000000000000791b */ /* 0x003fe20003800000 */
.L_x_688:
[----:B------:R-:W-:Y:S02]  /*19390*/  IMAD.MOV.U32 R13, RZ, RZ, R26 ;  /* 0x000000ffff0d7224 */ /* 0x000fe400078e001a */
[----:B------:R-:W-:-:S07]  /*193a0*/  IMAD.MOV.U32 R21, RZ, RZ, R14 ;  /* 0x000000ffff157224 */ /* 0x000fce00078e000e */
[----:B------:R-:W-:Y:S05]  /*193b0*/  WARPSYNC.COLLECTIVE R15, `(.L_x_689) ;  /* 0x000000000f087348 */ /* 0x000fea0003c00000 */
[----:B------:R0:W1:Y:S02]  /*193c0*/  SHFL.IDX P6, R14, R13, R12, R11 ;  /* 0x0000000c0d0e7389 */ /* 0x00006400000c000b */
[----:B01----:R-:W-:Y:S01]  /*193d0*/  ENDCOLLECTIVE ;  /* 0x000000000000791b */ /* 0x003fe20003800000 */
.L_x_689:
[----:B------:R-:W-:Y:S01]  /*193e0*/  IMAD.MOV.U32 R20, RZ, RZ, R14 ;  /* 0x000000ffff147224 */ /* 0x000fe200078e000e */
[----:B------:R-:W-:Y:S06]  /*193f0*/  BRA `(.L_x_690) ;  /* 0xfffffefc00b47947 */ /* 0x000fec000383ffff */
.L_x_495:
[----:B0-----:R0:W1:Y:S02]  /*19400*/  SYNCS.PHASECHK.TRANS64.TRYWAIT P0, [R2+URZ+0x2d800], R3 ;  /* 0x02d80003020075a7 */ /* 0x001064000800017f */
[----:B-1----:R-:W-:Y:S05]  /*19410*/  @!P0 NANOSLEEP.SYNCS 0x989680 ;  /* 0x009896800000895d */ /* 0x002fea0003900000 */
[----:B------:R-:W1:Y:S02]  /*19420*/  @!P0 SYNCS.PHASECHK.TRANS64 P0, [R2+URZ+0x2d800], R3 ;  /* 0x02d80003020085a7 */ /* 0x000e64000800007f */
[----:B-1----:R-:W-:Y:S05]  /*19430*/  @!P0 BRA `(.L_x_495) ;  /* 0xfffffffc00f08947 */ /* 0x002fea000383ffff */
[----:B------:R-:W-:Y:S05]  /*19440*/  BRA `(.L_x_691) ;  /* 0xffffff0400447947 */ /* 0x000fea000383ffff */
.L_x_503:
[----:B-1----:R1:W3:Y:S02]  /*19450*/  SYNCS.PHASECHK.TRANS64.TRYWAIT P1, [R8+URZ+0x2d830], R3 ;  /* 0x02d83003080075a7 */ /* 0x0022e4000802017f */
[----:B---3--:R-:W-:Y:S05]  /*19460*/  @!P1 NANOSLEEP.SYNCS 0x989680 ;  /* 0x009896800000995d */ /* 0x008fea0003900000 */
[----:B------:R-:W3:Y:S02]  /*19470*/  @!P1 SYNCS.PHASECHK.TRANS64 P1, [R8+URZ+0x2d830], R3 ;  /* 0x02d83003080095a7 */ /* 0x000ee4000802007f */
[----:B---3--:R-:W-:Y:S05]  /*19480*/  @!P1 BRA `(.L_x_503) ;  /* 0xfffffffc00f09947 */ /* 0x008fea000383ffff */
[----:B------:R-:W-:Y:S05]  /*19490*/  BRA `(.L_x_502) ;  /* 0xffffff1800707947 */ /* 0x000fea000383ffff */
.L_x_510:
[----:B-1----:R1:W2:Y:S02]  /*194a0*/  SYNCS.PHASECHK.TRANS64.TRYWAIT P2, [R3+URZ+0x2d830], R0 ;  /* 0x02d83000030075a7 */ /* 0x0022a4000804017f */
[----:B--2---:R-:W-:Y:S05]  /*194b0*/  @!P2 NANOSLEEP.SYNCS 0x989680 ;  /* 0x009896800000a95d */ /* 0x004fea0003900000 */
[----:B------:R-:W2:Y:S02]  /*194c0*/  @!P2 SYNCS.PHASECHK.TRANS64 P2, [R3+URZ+0x2d830], R0 ;  /* 0x02d830000300a5a7 */ /* 0x000ea4000804007f */
[----:B--2---:R-:W-:Y:S05]  /*194d0*/  @!P2 BRA `(.L_x_510) ;  /* 0xfffffffc00f0a947 */ /* 0x004fea000383ffff */
[----:B------:R-:W-:Y:S05]  /*194e0*/  BRA `(.L_x_509) ;  /* 0xffffff3c00cc7947 */ /* 0x000fea000383ffff */
.L_x_514:
[----:B-1----:R1:W2:Y:S02]  /*194f0*/  SYNCS.PHASECHK.TRANS64.TRYWAIT P1, [R3+URZ+0x2d850], R0 ;  /* 0x02d85000030075a7 */ /* 0x0022a4000802017f */
[----:B--2---:R-:W-:Y:S05]  /*19500*/  @!P1 NANOSLEEP.SYNCS 0x989680 ;  /* 0x009896800000995d */ /* 0x004fea0003900000 */
[----:B------:R-:W2:Y:S02]  /*19510*/  @!P1 SYNCS.PHASECHK.TRANS64 P1, [R3+URZ+0x2d850], R0 ;  /* 0x02d85000030095a7 */ /* 0x000ea4000802007f */
[----:B--2---:R-:W-:Y:S05]  /*19520*/  @!P1 BRA `(.L_x_514) ;  /* 0xfffffffc00f09947 */ /* 0x004fea000383ffff */
[----:B------:R-:W-:Y:S05]  /*19530*/  BRA `(.L_x_511) ;  /* 0xffffff4000e87947 */ /* 0x000fea000383ffff */
.L_x_521:
[----:B--2---:R2:W3:Y:S02]  /*19540*/  SYNCS.PHASECHK.TRANS64.TRYWAIT P1, [R12+URZ+0x2d850], R7 ;  /* 0x02d850070c0075a7 */ /* 0x0044e4000802017f */
[----:B---3--:R-:W-:Y:S05]  /*19550*/  @!P1 NANOSLEEP.SYNCS 0x989680 ;  /* 0x009896800000995d */ /* 0x008fea0003900000 */
[----:B------:R-:W3:Y:S02]  /*19560*/  @!P1 SYNCS.PHASECHK.TRANS64 P1, [R12+URZ+0x2d850], R7 ;  /* 0x02d850070c0095a7 */ /* 0x000ee4000802007f */
[----:B---3--:R-:W-:Y:S05]  /*19570*/  @!P1 BRA `(.L_x_521) ;  /* 0xfffffffc00f09947 */ /* 0x008fea000383ffff */
[----:B------:R-:W-:Y:S05]  /*19580*/  BRA `(.L_x_520) ;  /* 0xffffff6000c07947 */ /* 0x000fea000383ffff */
.L_x_532:
[----:B------:R-:W-:Y:S01]  /*19590*/  IMAD.MOV.U32 R13, RZ, RZ, R4 ;  /* 0x000000ffff0d7224 */ /* 0x000fe200078e0004 */
[----:B------:R-:W-:Y:S01]  /*195a0*/  MOV R12, RZ ;  /* 0x000000ff000c7202 */ /* 0x000fe20000000f00 */
[----:B------:R-:W-:Y:S02]  /*195b0*/  IMAD.MOV.U32 R11, RZ, RZ, 0x1c1f ;  /* 0x00001c1fff0b7424 */ /* 0x000fe400078e00ff */
[----:B------:R-:W-:-:S07]  /*195c0*/  IMAD.MOV.U32 R15, RZ, RZ, -0x1 ;  /* 0xffffffffff0f7424 */ /* 0x000fce00078e00ff */
[----:B-1----:R-:W-:Y:S05]  /*195d0*/  WARPSYNC.COLLECTIVE R15, `(.L_x_692) ;  /* 0x000000000f087348 */ /* 0x002fea0003c00000 */
[----:B------:R0:W2:Y:S02]  /*195e0*/  SHFL.IDX P6, R14, R13, R12, R11 ;  /* 0x0000000c0d0e7389 */ /* 0x0000a400000c000b */
[----:B012---:R-:W-:Y:S01]  /*195f0*/  ENDCOLLECTIVE ;  /* 0x000000000000791b */ /* 0x007fe20003800000 */
.L_x_692:
[----:B------:R-:W-:Y:S02]  /*19600*/  IMAD.MOV.U32 R13, RZ, RZ, R0 ;  /* 0x000000ffff0d7224 */ /* 0x000fe400078e0000 */
[----:B------:R-:W-:-:S07]  /*19610*/  IMAD.MOV.U32 R3, RZ, RZ, R14 ;  /* 0x000000ffff037224 */ /* 0x000fce00078e000e */
[----:B------:R-:W-:Y:S05]  /*19620*/  WARPSYNC.COLLECTIVE R15, `(.L_x_693) ;  /* 0x000000000f087348 */ /* 0x000fea0003c00000 */
[----:B------:R0:W1:Y:S02]  /*19630*/  SHFL.IDX P6, R14, R13, R12, R11 ;  /* 0x0000000c0d0e7389 */ /* 0x00006400000c000b */
[----:B01----:R-:W-:Y:S01]  /*19640*/  ENDCOLLECTIVE ;  /* 0x000000000000791b */ /* 0x003fe20003800000 */
.L_x_693:
[----:B------:R-:W-:Y:S05]  /*19650*/  BRA `(.L_x_694) ;  /* 0xffffff8400fc7947 */ /* 0x000fea000383ffff */
.L_x_535:
[----:B------:R-:W-:Y:S01]  /*19660*/  BSSY B1, `(.L_x_695) ;  /* 0x0000008000017945 */ /* 0x000fe20003800000 */
[----:B----4-:R-:W-:Y:S01]  /*19670*/  MOV R13, R4 ;  /* 0x00000004000d7202 */ /* 0x010fe20000000f00 */
[----:B------:R-:W-:Y:S02]  /*19680*/  IMAD.MOV.U32 R12, RZ, RZ, 0x1 ;  /* 0x00000001ff0c7424 */ /* 0x000fe400078e00ff */
[----:B------:R-:W-:Y:S02]  /*19690*/  IMAD.MOV.U32 R11, RZ, RZ, 0x1c1f ;  /* 0x00001c1fff0b7424 */ /* 0x000fe400078e00ff */
[----:B------:R-:W-:-:S07]  /*196a0*/  IMAD.MOV.U32 R15, RZ, RZ, -0x1 ;  /* 0xffffffffff0f7424 */ /* 0x000fce00078e00ff */
[----:B0123--:R-:W-:Y:S05]  /*196b0*/  WARPSYNC.COLLECTIVE R15, `(.L_x_696) ;  /* 0x000000000f087348 */ /* 0x00ffea0003c00000 */
[----:B---3--:R3:W4:Y:S02]  /*196c0*/  SHFL.IDX P6, R14, R13, R12, R11 ;  /* 0x0000000c0d0e7389 */ /* 0x00872400000c000b */
[----:B01234-:R-:W-:Y:S01]  /*196d0*/  ENDCOLLECTIVE ;  /* 0x000000000000791b */ /* 0x01ffe20003800000 */
.L_x_696:
[----:B------:R-:W-:Y:S05]  /*196e0*/  BSYNC B1 ;  /* 0x0000000000017941 */ /* 0x000fea0003800000 */
.L_x_695:
[----:B------:R-:W-:Y:S01]  /*196f0*/  MOV R13, R0 ;  /* 0x00000000000d7202 */ /* 0x000fe20000000f00 */
[----:B------:R-:W-:Y:S02]  /*19700*/  IMAD.MOV.U32 R12, RZ, RZ, 0x1 ;  /* 0x00000001ff0c7424 */ /* 0x000fe400078e00ff */
[----:B------:R-:W-:Y:S02]  /*19710*/  IMAD.MOV.U32 R11, RZ, RZ, 0x1c1f ;  /* 0x00001c1fff0b7424 */ /* 0x000fe400078e00ff */
[----:B------:R-:W-:Y:S02]  /*19720*/  IMAD.MOV.U32 R15, RZ, RZ, -0x1 ;  /* 0xffffffffff0f7424 */ /* 0x000fe400078e00ff */
[----:B------:R-:W-:-:S07]  /*19730*/  IMAD.MOV.U32 R3, RZ, RZ, R14 ;  /* 0x000000ffff037224 */ /* 0x000fce00078e000e */
[----:B------:R-:W-:Y:S05]  /*19740*/  WARPSYNC.COLLECTIVE R15, `(.L_x_697) ;  /* 0x000000000f087348 */ /* 0x000fea0003c00000 */
[----:B------:R0:W1:Y:S02]  /*19750*/  SHFL.IDX P6, R14, R13, R12, R11 ;  /* 0x0000000c0d0e7389 */ /* 0x00006400000c000b */
[----:B01----:R-:W-:Y:S01]  /*19760*/  ENDCOLLECTIVE ;  /* 0x000000000000791b */ /* 0x003fe20003800000 */
.L_x_697:
[----:B------:R-:W-:Y:S05]  /*19770*/  BRA `(.L_x_698) ;  /* 0xffffff8800107947 */ /* 0x000fea000383ffff */
.L_x_552:
[----:B------:R-:W0:Y:S01]  /*19780*/  S2R R8, SR_TID.X ;  /* 0x0000000000087919 */ /* 0x000e220000002100 */
[----:B------:R-:W-:Y:S01]  /*19790*/  BSSY B1, `(.L_x_699) ;  /* 0x000000a000017945 */ /* 0x000fe20003800000 */
[----:B------:R-:W-:Y:S01]  /*197a0*/  MOV R12, RZ ;  /* 0x000000ff000c7202 */ /* 0x000fe20000000f00 */
[----:B------:R-:W-:Y:S02]  /*197b0*/  IMAD.MOV.U32 R11, RZ, RZ, 0x1f ;  /* 0x0000001fff0b7424 */ /* 0x000fe400078e00ff */
[----:B------:R-:W-:Y:S01]  /*197c0*/  IMAD.MOV.U32 R15, RZ, RZ, -0x1 ;  /* 0xffffffffff0f7424 */ /* 0x000fe200078e00ff */
[----:B0-----:R-:W-:-:S04]  /*197d0*/  SHF.R.U32.HI R8, RZ, 0x5, R8 ;  /* 0x00000005ff087819 */ /* 0x001fc80000011608 */
[----:B------:R-:W-:-:S05]  /*197e0*/  LOP3.LUT R8, R8, 0x3, RZ, 0xc0, !PT ;  /* 0x0000000308087812 */ /* 0x000fca00078ec0ff */
[----:B------:R-:W-:-:S07]  /*197f0*/  IMAD.MOV.U32 R13, RZ, RZ, R8 ;  /* 0x000000ffff0d7224 */ /* 0x000fce00078e0008 */
[----:B------:R-:W-:Y:S05]  /*19800*/  WARPSYNC.COLLECTIVE R15, `(.L_x_700) ;  /* 0x000000000f087348 */ /* 0x000fea0003c00000 */
[----:B------:R0:W1:Y:S02]  /*19810*/  SHFL.IDX P6, R14, R13, R12, R11 ;  /* 0x0000000c0d0e7389 */ /* 0x00006400000c000b */
[----:B01----:R-:W-:Y:S01]  /*19820*/  ENDCOLLECTIVE ;  /* 0x000000000000791b */ /* 0x003fe20003800000 */
.L_x_700:
[----:B------:R-:W-:Y:S05]  /*19830*/  BSYNC B1 ;  /* 0x0000000000017941 */ /* 0x000fea0003800000 */
.L_x_699:
[----:B------:R-:W-:Y:S05]  /*19840*/  BRA `(.L_x_701) ;  /* 0xffffff9800bc7947 */ /* 0x000fea000383ffff */
.L_x_554:
[----:B------:R-:W-:Y:S01]  /*19850*/  BSSY B1, `(.L_x_702) ;  /* 0x0000006000017945 */ /* 0x000fe20003800000 */
[----:B------:R-:W-:-:S07]  /*19860*/  IMAD.MOV.U32 R15, RZ, RZ, -0x1 ;  /* 0xffffffffff0f7424 */ /* 0x000fce00078e00ff */
[----:B0-----:R-:W-:Y:S05]  /*19870*/  WARPSYNC.COLLECTIVE R15, `(.L_x_703) ;  /* 0x000000000f0c7348 */ /* 0x001fea0003c00000 */
[----:B------:R-:W-:Y:S02]  /*19880*/  ELECT P6, UR62, PT ;  /* 0x00000000003e782f */ /* 0x000fe400038c0000 */
[----:B------:R-:W-:Y:S01]  /*19890*/  MOV R14, UR62 ;  /* 0x0000003e000e7c02 */ /* 0x000fe20008000f00 */
[----:B0-----:R-:W-:Y:S10]  /*198a0*/  ENDCOLLECTIVE ;  /* 0x000000000000791b */ /* 0x001ff40003800000 */
.L_x_703:
[----:B------:R-:W-:Y:S05]  /*198b0*/  BSYNC B1 ;  /* 0x0000000000017941 */ /* 0x000fea0003800000 */
.L_x_702:
[----:B------:R-:W-:Y:S05]  /*198c0*/  BRA `(.L_x_553) ;  /* 0xffffff9800b47947 */ /* 0x000fea000383ffff */
.L_x_556:
[----:B0-----:R0:W1:Y:S02]  /*198d0*/  SYNCS.PHASECHK.TRANS64.TRYWAIT P0, [R22+URZ+0x2d820], R5 ;  /* 0x02d82005160075a7 */ /* 0x001064000800017f */
[----:B-1----:R-:W-:Y:S05]  /*198e0*/  @!P0 NANOSLEEP.SYNCS 0x989680 ;  /* 0x009896800000895d */ /* 0x002fea0003900000 */
[----:B------:R-:W1:Y:S02]  /*198f0*/  @!P0 SYNCS.PHASECHK.TRANS64 P0, [R22+URZ+0x2d820], R5 ;  /* 0x02d82005160085a7 */ /* 0x000e64000800007f */
[----:B-1----:R-:W-:Y:S05]  /*19900*/  @!P0 BRA `(.L_x_556) ;  /* 0xfffffffc00f08947 */ /* 0x002fea000383ffff */
[----:B------:R-:W-:Y:S05]  /*19910*/  BRA `(.L_x_704) ;  /* 0xffffff9800c47947 */ /* 0x000fea000383ffff */
.L_x_560:
[----:B-1----:R1:W2:Y:S02]  /*19920*/  SYNCS.PHASECHK.TRANS64.TRYWAIT P0, [R8+URZ+0x2d8a0], R10 ;  /* 0x02d8a00a080075a7 */ /* 0x0022a4000800017f */
[----:B--2---:R-:W-:Y:S05]  /*19930*/  @!P0 NANOSLEEP.SYNCS 0x989680 ;  /* 0x009896800000895d */ /* 0x004fea0003900000 */
[----:B------:R-:W2:Y:S02]  /*19940*/  @!P0 SYNCS.PHASECHK.TRANS64 P0, [R8+URZ+0x2d8a0], R10 ;  /* 0x02d8a00a080085a7 */ /* 0x000ea4000800007f */
[----:B--2---:R-:W-:Y:S05]  /*19950*/  @!P0 BRA `(.L_x_560) ;  /* 0xfffffffc00f08947 */ /* 0x004fea000383ffff */
[----:B------:R-:W-:Y:S05]  /*19960*/  BRA `(.L_x_705) ;  /* 0xffffff9800e07947 */ /* 0x000fea000383ffff */
.L_x_567:
[----:B0-----:R0:W2:Y:S02]  /*19970*/  SYNCS.PHASECHK.TRANS64.TRYWAIT P0, [R8+URZ+0x2d8c0], R10 ;  /* 0x02d8c00a080075a7 */ /* 0x0010a4000800017f */
[----:B--2---:R-:W-:Y:S05]  /*19980*/  @!P0 NANOSLEEP.SYNCS 0x989680 ;  /* 0x009896800000895d */ /* 0x004fea0003900000 */
[----:B------:R-:W2:Y:S02]  /*19990*/  @!P0 SYNCS.PHASECHK.TRANS64 P0, [R8+URZ+0x2d8c0], R10 ;  /* 0x02d8c00a080085a7 */ /* 0x000ea4000800007f */
[----:B--2---:R-:W-:Y:S05]  /*199a0*/  @!P0 BRA `(.L_x_567) ;  /* 0xfffffffc00f08947 */ /* 0x004fea000383ffff */
[----:B------:R-:W-:Y:S05]  /*199b0*/  BRA `(.L_x_706) ;  /* 0xffffff9c00dc7947 */ /* 0x000fea000383ffff */
.L_x_576:
[----:B0-----:R0:W1:Y:S02]  /*199c0*/  SYNCS.PHASECHK.TRANS64.TRYWAIT P1, [R8+URZ+0x2d8a0], R7 ;  /* 0x02d8a007080075a7 */ /* 0x001064000802017f */
[----:B-1----:R-:W-:Y:S05]  /*199d0*/  @!P1 NANOSLEEP.SYNCS 0x989680 ;  /* 0x009896800000995d */ /* 0x002fea0003900000 */
[----:B------:R-:W1:Y:S02]  /*199e0*/  @!P1 SYNCS.PHASECHK.TRANS64 P1, [R8+URZ+0x2d8a0], R7 ;  /* 0x02d8a007080095a7 */ /* 0x000e64000802007f */
[----:B-1----:R-:W-:Y:S05]  /*199f0*/  @!P1 BRA `(.L_x_576) ;  /* 0xfffffffc00f09947 */ /* 0x002fea000383ffff */
[----:B------:R-:W-:Y:S05]  /*19a00*/  BRA `(.L_x_707) ;  /* 0xffffffa4001c7947 */ /* 0x000fea000383ffff */
.L_x_583:
[----:B-1----:R1:W2:Y:S02]  /*19a10*/  SYNCS.PHASECHK.TRANS64.TRYWAIT P1, [R8+URZ+0x2d8c0], R7 ;  /* 0x02d8c007080075a7 */ /* 0x0022a4000802017f */
[----:B--2---:R-:W-:Y:S05]  /*19a20*/  @!P1 NANOSLEEP.SYNCS 0x989680 ;  /* 0x009896800000995d */ /* 0x004fea0003900000 */
[----:B------:R-:W2:Y:S02]  /*19a30*/  @!P1 SYNCS.PHASECHK.TRANS64 P1, [R8+URZ+0x2d8c0], R7 ;  /* 0x02d8c007080095a7 */ /* 0x000ea4000802007f */
[----:B--2---:R-:W-:Y:S05]  /*19a40*/  @!P1 BRA `(.L_x_583) ;  /* 0xfffffffc00f09947 */ /* 0x004fea000383ffff */
[----:B------:R-:W-:Y:S05]  /*19a50*/  BRA `(.L_x_708) ;  /* 0xffffffa800147947 */ /* 0x000fea000383ffff */
.L_x_598:
[----:B------:R-:W0:Y:S01]  /*19a60*/  S2R R20, SR_TID.X ;  /* 0x0000000000147919 */ /* 0x000e220000002100 */
[----:B------:R-:W-:Y:S01]  /*19a70*/  BSSY B0, `(.L_x_709) ;  /* 0x000000a000007945 */ /* 0x000fe20003800000 */
[----:B------:R-:W-:Y:S01]  /*19a80*/  MOV R12, RZ ;  /* 0x000000ff000c7202 */ /* 0x000fe20000000f00 */
[----:B------:R-:W-:Y:S01]  /*19a90*/  IMAD.MOV.U32 R15, RZ, RZ, -0x1 ;  /* 0xffffffffff0f7424 */ /* 0x000fe200078e00ff */
[----:B0-----:R-:W-:-:S04]  /*19aa0*/  SHF.R.U32.HI R11, RZ, 0x5, R20 ;  /* 0x00000005ff0b7819 */ /* 0x001fc80000011614 */
[----:B------:R-:W-:-:S05]  /*19ab0*/  LOP3.LUT R11, R11, 0x3, RZ, 0xc0, !PT ;  /* 0x000000030b0b7812 */ /* 0x000fca00078ec0ff */
[----:B------:R-:W-:Y:S02]  /*19ac0*/  IMAD.MOV.U32 R13, RZ, RZ, R11 ;  /* 0x000000ffff0d7224 */ /* 0x000fe400078e000b */
[----:B------:R-:W-:-:S07]  /*19ad0*/  IMAD.MOV.U32 R11, RZ, RZ, 0x1f ;  /* 0x0000001fff0b7424 */ /* 0x000fce00078e00ff */
[----:B-----5:R-:W-:Y:S05]  /*19ae0*/  WARPSYNC.COLLECTIVE R15, `(.L_x_710) ;  /* 0x000000000f087348 */ /* 0x020fea0003c00000 */
[----:B------:R0:W1:Y:S02]  /*19af0*/  SHFL.IDX P6, R14, R13, R12, R11 ;  /* 0x0000000c0d0e7389 */ /* 0x00006400000c000b */
[----:B01---5:R-:W-:Y:S01]  /*19b00*/  ENDCOLLECTIVE ;  /* 0x000000000000791b */ /* 0x023fe20003800000 */
.L_x_710:
[----:B------:R-:W-:Y:S05]  /*19b10*/  BSYNC B0 ;  /* 0x0000000000007941 */ /* 0x000fea0003800000 */
.L_x_709:
[----:B------:R-:W-:Y:S05]  /*19b20*/  BRA `(.L_x_711) ;  /* 0xffffffb400487947 */ /* 0x000fea000383ffff */
.L_x_601:
[----:B-1----:R1:W2:Y:S02]  /*19b30*/  SYNCS.PHASECHK.TRANS64.TRYWAIT P0, [R0+URZ+0x2d840], R5 ;  /* 0x02d84005000075a7 */ /* 0x0022a4000800017f */
[----:B--2---:R-:W-:Y:S05]  /*19b40*/  @!P0 NANOSLEEP.SYNCS 0x989680 ;  /* 0x009896800000895d */ /* 0x004fea0003900000 */
[----:B------:R-:W2:Y:S02]  /*19b50*/  @!P0 SYNCS.PHASECHK.TRANS64 P0, [R0+URZ+0x2d840], R5 ;  /* 0x02d84005000085a7 */ /* 0x000ea4000800007f */
[----:B--2---:R-:W-:Y:S05]  /*19b60*/  @!P0 BRA `(.L_x_601) ;  /* 0xfffffffc00f08947 */ /* 0x004fea000383ffff */
[----:B------:R-:W-:Y:S05]  /*19b70*/  BRA `(.L_x_712) ;  /* 0xffffffb400ac7947 */ /* 0x000fea000383ffff */
.L_x_602:
        /* <DEDUP_REMOVED lines=8> */
.L_x_714:
[----:B------:R-:W-:Y:S05]  /*19c00*/  BSYNC B0 ;  /* 0x0000000000007941 */ /* 0x000fea0003800000 */
.L_x_713:
[----:B------:R-:W-:Y:S01]  /*19c10*/  IMAD.MOV.U32 R13, RZ, RZ, R2 ;  /* 0x000000ffff0d7224 */ /* 0x000fe200078e0002 */
[----:B------:R-:W-:Y:S01]  /*19c20*/  MOV R11, 0x1c1f ;  /* 0x00001c1f000b7802 */ /* 0x000fe20000000f00 */
[----:B------:R-:W-:Y:S02]  /*19c30*/  IMAD.MOV.U32 R12, RZ, RZ, RZ ;  /* 0x000000ffff0c7224 */ /* 0x000fe400078e00ff */
[----:B------:R-:W-:Y:S02]  /*19c40*/  IMAD.MOV.U32 R15, RZ, RZ, -0x1 ;  /* 0xffffffffff0f7424 */ /* 0x000fe400078e00ff */
[----:B------:R-:W-:-:S07]  /*19c50*/  IMAD.MOV.U32 R6, RZ, RZ, R14 ;  /* 0x000000ffff067224 */ /* 0x000fce00078e000e */
[----:B------:R-:W-:Y:S05]  /*19c60*/  WARPSYNC.COLLECTIVE R15, `(.L_x_715) ;  /* 0x000000000f087348 */ /* 0x000fea0003c00000 */
[----:B------:R0:W1:Y:S02]  /*19c70*/  SHFL.IDX P6, R14, R13, R12, R11 ;  /* 0x0000000c0d0e7389 */ /* 0x00006400000c000b */
[----:B01----:R-:W-:Y:S01]  /*19c80*/  ENDCOLLECTIVE ;  /* 0x000000000000791b */ /* 0x003fe20003800000 */
.L_x_715:
[----:B------:R-:W-:Y:S01]  /*19c90*/  MOV R13, R7 ;  /* 0x00000007000d7202 */ /* 0x000fe20000000f00 */
[----:B------:R-:W-:Y:S02]  /*19ca0*/  IMAD.MOV.U32 R12, RZ, RZ, 0x1 ;  /* 0x00000001ff0c7424 */ /* 0x000fe400078e00ff */
[----:B------:R-:W-:-:S07]  /*19cb0*/  IMAD.MOV.U32 R4, RZ, RZ, R14 ;  /* 0x000000ffff047224 */ /* 0x000fce00078e000e */
[----:B------:R-:W-:Y:S05]  /*19cc0*/  WARPSYNC.COLLECTIVE R15, `(.L_x_716) ;  /* 0x000000000f087348 */ /* 0x000fea0003c00000 */
[----:B------:R0:W1:Y:S02]  /*19cd0*/  SHFL.IDX P6, R14, R13, R12, R11 ;  /* 0x0000000c0d0e7389 */ /* 0x00006400000c000b */
[----:B01----:R-:W-:Y:S01]  /*19ce0*/  ENDCOLLECTIVE ;  /* 0x000000000000791b */ /* 0x003fe20003800000 */
.L_x_716:
[----:B------:R-:W-:-:S05]  /*19cf0*/  @P0 LEA R5, P1, R9, R4, 0x1 ;  /* 0x0000000409050211 */ /* 0x000fca00078208ff */
[----:B------:R-:W-:Y:S01]  /*19d00*/  @P0 IMAD.X R4, RZ, RZ, R6, P1 ;  /* 0x000000ffff040224 */ /* 0x000fe200008e0606 */
[----:B------:R-:W-:Y:S01]  /*19d10*/  ISETP.GE.AND P1, PT, R3, 0x21, PT ;  /* 0x000000210300780c */ /* 0x000fe20003f26270 */
[----:B------:R-:W-:-:S03]  /*19d20*/  @P0 IMAD R6, R8, 0x2, R22 ;  /* 0x0000000208060824 */ /* 0x000fc600078e0216 */
        /* <DEDUP_REMOVED lines=14> */
.L_x_717:
[----:B------:R-:W-:Y:S02]  /*19e10*/  IMAD.MOV.U32 R13, RZ, RZ, R7 ;  /* 0x000000ffff0d7224 */ /* 0x000fe400078e0007 */
[----:B------:R-:W-:Y:S02]  /*19e20*/  IMAD.MOV.U32 R12, RZ, RZ, 0x2 ;  /* 0x00000002ff0c7424 */ /* 0x000fe400078e00ff */
[----:B------:R-:W-:-:S07]  /*19e30*/  IMAD.MOV.U32 R4, RZ, RZ, R14 ;  /* 0x000000ffff047224 */ /* 0x000fce00078e000e */
[----:B------:R-:W-:Y:S05]  /*19e40*/  WARPSYNC.COLLECTIVE R15, `(.L_x_718) ;  /* 0x000000000f087348 */ /* 0x000fea0003c00000 */
[----:B------:R0:W1:Y:S02]  /*19e50*/  SHFL.IDX P6, R14, R13, R12, R11 ;  /* 0x0000000c0d0e7389 */ /* 0x00006400000c000b */
[----:B01----:R-:W-:Y:S01]  /*19e60*/  ENDCOLLECTIVE ;  /* 0x000000000000791b */ /* 0x003fe20003800000 */
.L_x_718:
[----:B------:R-:W-:-:S04]  /*19e70*/  @P1 LEA R5, P0, R9, R4, 0x1 ;  /* 0x0000000409051211 */ /* 0x000fc800078008ff */
[----:B------:R-:W-:Y:S01]  /*19e80*/  @P1 IADD3.X R4, RZ, R6, RZ, P0, !PT ;  /* 0x00000006ff041210 */ /* 0x000fe200007fe4ff */
[----:B------:R-:W-:-:S03]  /*19e90*/  @P1 IMAD R6, R8, 0x2, R22 ;  /* 0x0000000208061824 */ /* 0x000fc600078e0216 */
[----:B------:R-:W-:Y:S02]  /*19ea0*/  @P1 LOP3.LUT R5, R5, R4, RZ, 0x3c, !PT ;  /* 0x0000000405051212 */ /* 0x000fe400078e3cff */
[----:B------:R-:W-:Y:S02]  /*19eb0*/  MOV R13, R2 ;  /* 0x00000002000d7202 */ /* 0x000fe40000000f00 */
        /* <DEDUP_REMOVED lines=13> */
.L_x_719:
[----:B------:R-:W-:Y:S01]  /*19f90*/  IMAD.MOV.U32 R13, RZ, RZ, R7 ;  /* 0x000000ffff0d7224 */ /* 0x000fe200078e0007 */
[----:B------:R-:W-:Y:S01]  /*19fa0*/  MOV R12, 0x3 ;  /* 0x00000003000c7802 */ /* 0x000fe20000000f00 */
[----:B------:R-:W-:-:S07]  /*19fb0*/  IMAD.MOV.U32 R4, RZ, RZ, R14 ;  /* 0x000000ffff047224 */ /* 0x000fce00078e000e */
[----:B------:R-:W-:Y:S05]  /*19fc0*/  WARPSYNC.COLLECTIVE R15, `(.L_x_720) ;  /* 0x000000000f087348 */ /* 0x000fea0003c00000 */
[----:B------:R0:W1:Y:S02]  /*19fd0*/  SHFL.IDX P6, R14, R13, R12, R11 ;  /* 0x0000000c0d0e7389 */ /* 0x00006400000c000b */
[----:B01----:R-:W-:Y:S01]  /*19fe0*/  ENDCOLLECTIVE ;  /* 0x000000000000791b */ /* 0x003fe20003800000 */
.L_x_720:
[----:B------:R-:W-:-:S05]  /*19ff0*/  @P1 LEA R5, P0, R9, R4, 0x1 ;  /* 0x0000000409051211 */ /* 0x000fca00078008ff */
[----:B------:R-:W-:Y:S02]  /*1a000*/  @P1 IMAD.X R4, RZ, RZ, R6, P0 ;  /* 0x000000ffff041224 */ /* 0x000fe400000e0606 */
[----:B------:R-:W-:-:S03]  /*1a010*/  @P1 IMAD R6, R8, 0x2, R22 ;  /* 0x0000000208061824 */ /* 0x000fc600078e0216 */
        /* <DEDUP_REMOVED lines=8> */
.L_x_721:
        /* <DEDUP_REMOVED lines=8> */
.L_x_607:
[----:B------:R0:W5:Y:S01]  /*1a120*/  LDL R8, [R1+0x30] ;  /* 0x0000300001087983 */ /* 0x0001620000100800 */
[----:B------:R-:W-:Y:S01]  /*1a130*/  IMAD.MOV.U32 R13, RZ, RZ, R4 ;  /* 0x000000ffff0d7224 */ /* 0x000fe200078e0004 */
[----:B------:R-:W-:Y:S01]  /*1a140*/  MOV R12, RZ ;  /* 0x000000ff000c7202 */ /* 0x000fe20000000f00 */
[----:B------:R-:W-:Y:S02]  /*1a150*/  IMAD.MOV.U32 R11, RZ, RZ, 0x1c1f ;  /* 0x00001c1fff0b7424 */ /* 0x000fe400078e00ff */
[----:B------:R-:W-:Y:S02]  /*1a160*/  IMAD.MOV.U32 R15, RZ, RZ, -0x1 ;  /* 0xffffffffff0f7424 */ /* 0x000fe400078e00ff */
[----:B-----5:R-:W-:Y:S02]  /*1a170*/  IMAD R0, R21, R9, RZ ;  /* 0x0000000915007224 */ /* 0x020fe400078e02ff */
[----:B0-----:R-:W-:-:S07]  /*1a180*/  IMAD R17, R17, 0xc0, R20 ;  /* 0x000000c011117824 */ /* 0x001fce00078e0214 */
[----:B------:R-:W-:Y:S05]  /*1a190*/  WARPSYNC.COLLECTIVE R15, `(.L_x_723) ;  /* 0x000000000f087348 */ /* 0x000fea0003c00000 */
[----:B------:R0:W1:Y:S02]  /*1a1a0*/  SHFL.IDX P6, R14, R13, R12, R11 ;  /* 0x0000000c0d0e7389 */ /* 0x00006400000c000b */
[----:B01----:R-:W-:Y:S01]  /*1a1b0*/  ENDCOLLECTIVE ;  /* 0x000000000000791b */ /* 0x003fe20003800000 */
.L_x_723:
[C---:B------:R-:W-:Y:S01]  /*1a1c0*/  VIADD R9, R17.reuse, 0x20 ;  /* 0x0000002011097836 */ /* 0x040fe20000000000 */
[----:B------:R-:W-:Y:S01]  /*1a1d0*/  ISETP.GE.AND P3, PT, R17, R0, PT ;  /* 0x000000001100720c */ /* 0x000fe20003f66270 */
[----:B------:R-:W-:Y:S02]  /*1a1e0*/  IMAD.MOV.U32 R13, RZ, RZ, R5 ;  /* 0x000000ffff0d7224 */ /* 0x000fe400078e0005 */
[----:B------:R-:W-:-:S10]  /*1a1f0*/  IMAD.MOV.U32 R2, RZ, RZ, R14 ;  /* 0x000000ffff027224 */ /* 0x000fd400078e000e */
[----:B------:R-:W-:Y:S05]  /*1a200*/  WARPSYNC.COLLECTIVE R15, `(.L_x_724) ;  /* 0x000000000f087348 */ /* 0x000fea0003c00000 */
[----:B------:R0:W1:Y:S02]  /*1a210*/  SHFL.IDX P6, R14, R13, R12, R11 ;  /* 0x0000000c0d0e7389 */ /* 0x00006400000c000b */
[----:B01----:R-:W-:Y:S01]  /*1a220*/  ENDCOLLECTIVE ;  /* 0x000000000000791b */ /* 0x003fe20003800000 */
.L_x_724:
[----:B------:R-:W-:Y:S02]  /*1a230*/  IMAD.MOV.U32 R13, RZ, RZ, R4 ;  /* 0x000000ffff0d7224 */ /* 0x000fe400078e0004 */
[----:B------:R-:W-:Y:S01]  /*1a240*/  IMAD.MOV.U32 R12, RZ, RZ, 0x1 ;  /* 0x00000001ff0c7424 */ /* 0x000fe200078e00ff */
[----:B------:R-:W-:-:S07]  /*1a250*/  MOV R3, R14 ;  /* 0x0000000e00037202 */ /* 0x000fce0000000f00 */
[----:B------:R-:W-:Y:S05]  /*1a260*/  WARPSYNC.COLLECTIVE R15, `(.L_x_725) ;  /* 0x000000000f087348 */ /* 0x000fea0003c00000 */
[----:B------:R0:W1:Y:S02]  /*1a270*/  SHFL.IDX P6, R14, R13, R12, R11 ;  /* 0x0000000c0d0e7389 */ /* 0x00006400000c000b */
[----:B01----:R-:W-:Y:S01]  /*1a280*/  ENDCOLLECTIVE ;  /* 0x000000000000791b */ /* 0x003fe20003800000 */
.L_x_725:
        /* <DEDUP_REMOVED lines=12> */
[----:B------:R-:W-:Y:S02]  /*1a350*/  ISETP.GE.AND P3, PT, R9, R0, PT ;  /* 0x000000000900720c */ /* 0x000fe40003f66270 */
[----:B0-----:R-:W-:-:S11]  /*1a360*/  MOV R2, R14 ;  /* 0x0000000e00027202 */ /* 0x001fd60000000f00 */
[----:B------:R-:W-:Y:S05]  /*1a370*/  WARPSYNC.COLLECTIVE R15, `(.L_x_726) ;  /* 0x000000000f087348 */ /* 0x000fea0003c00000 */
[----:B------:R0:W1:Y:S02]  /*1a380*/  SHFL.IDX P6, R14, R13, R12, R11 ;  /* 0x0000000c0d0e7389 */ /* 0x00006400000c000b */
[----:B01----:R-:W-:Y:S01]  /*1a390*/  ENDCOLLECTIVE ;  /* 0x000000000000791b */ /* 0x003fe20003800000 */
.L_x_726:
[----:B------:R-:W-:Y:S01]  /*1a3a0*/  MOV R13, R4 ;  /* 0x00000004000d7202 */ /* 0x000fe20000000f00 */
[----:B------:R-:W-:Y:S02]  /*1a3b0*/  IMAD.MOV.U32 R12, RZ, RZ, 0x2 ;  /* 0x00000002ff0c7424 */ /* 0x000fe400078e00ff */
[----:B------:R-:W-:-:S07]  /*1a3c0*/  IMAD.MOV.U32 R3, RZ, RZ, R14 ;  /* 0x000000ffff037224 */ /* 0x000fce00078e000e */
[----:B------:R-:W-:Y:S05]  /*1a3d0*/  WARPSYNC.COLLECTIVE R15, `(.L_x_727) ;  /* 0x000000000f087348 */ /* 0x000fea0003c00000 */
[----:B------:R0:W1:Y:S02]  /*1a3e0*/  SHFL.IDX P6, R14, R13, R12, R11 ;  /* 0x0000000c0d0e7389 */ /* 0x00006400000c000b */
[----:B01----:R-:W-:Y:S01]  /*1a3f0*/  ENDCOLLECTIVE ;  /* 0x000000000000791b */ /* 0x003fe20003800000 */
.L_x_727:
        /* <DEDUP_REMOVED lines=11> */
[----:B------:R0:W-:Y:S02]  /*1a4b0*/  @!P3 LDGSTS.E.BYPASS.LTC128B.128 [R8+0x12c00], desc[UR42][R2.64+0x80], !P2 ;  /* 0x12c000800208bfae */ /* 0x0001e4000d101d6a */
[----:B0-----:R-:W-:-:S05]  /*1a4c0*/  VIADD R2, R17, 0x40 ;  /* 0x0000004011027836 */ /* 0x001fca0000000000 */
[----:B------:R-:W-:Y:S01]  /*1a4d0*/  ISETP.GE.AND P3, PT, R2, R0, PT ;  /* 0x000000000200720c */ /* 0x000fe20003f66270 */
[----:B------:R-:W-:-:S12]  /*1a4e0*/  IMAD.MOV.U32 R2, RZ, RZ, R14 ;  /* 0x000000ffff027224 */ /* 0x000fd800078e000e */
[----:B------:R-:W-:Y:S05]  /*1a4f0*/  WARPSYNC.COLLECTIVE R15, `(.L_x_728) ;  /* 0x000000000f087348 */ /* 0x000fea0003c00000 */
[----:B------:R0:W1:Y:S02]  /*1a500*/  SHFL.IDX P6, R14, R13, R12, R11 ;  /* 0x0000000c0d0e7389 */ /* 0x00006400000c000b */
[----:B01----:R-:W-:Y:S01]  /*1a510*/  ENDCOLLECTIVE ;  /* 0x000000000000791b */ /* 0x003fe20003800000 */
.L_x_728:
[----:B------:R-:W-:Y:S02]  /*1a520*/  IMAD.MOV.U32 R13, RZ, RZ, R4 ;  /* 0x000000ffff0d7224 */ /* 0x000fe400078e0004 */
[----:B------:R-:W-:Y:S02]  /*1a530*/  IMAD.MOV.U32 R12, RZ, RZ, 0x3 ;  /* 0x00000003ff0c7424 */ /* 0x000fe400078e00ff */
[----:B------:R-:W-:-:S07]  /*1a540*/  IMAD.MOV.U32 R3, RZ, RZ, R14 ;  /* 0x000000ffff037224 */ /* 0x000fce00078e000e */
[----:B------:R-:W-:Y:S05]  /*1a550*/  WARPSYNC.COLLECTIVE R15, `(.L_x_729) ;  /* 0x000000000f087348 */ /* 0x000fea0003c00000 */
[----:B------:R0:W1:Y:S02]  /*1a560*/  SHFL.IDX P6, R14, R13, R12, R11 ;  /* 0x0000000c0d0e7389 */ /* 0x00006400000c000b */
[----:B01----:R-:W-:Y:S01]  /*1a570*/  ENDCOLLECTIVE ;  /* 0x000000000000791b */ /* 0x003fe20003800000 */
.L_x_729:
[----:B------:R-:W-:-:S04]  /*1a580*/  @!P3 LEA R3, P4, R10, R3, 0x1 ;  /* 0x000000030a03b211 */ /* 0x000fc800078808ff */
[----:B------:R-:W-:-:S04]  /*1a590*/  @!P3 IADD3.X R2, RZ, R2, RZ, P4, !PT ;  /* 0x00000002ff02b210 */ /* 0x000fc800027fe4ff */
[----:B------:R-:W-:Y:S01]  /*1a5a0*/  @!P3 LOP3.LUT R3, R3, R2, RZ, 0x3c, !PT ;  /* 0x000000020303b212 */ /* 0x000fe200078e3cff */
[----:B------:R-:W-:-:S03]  /*1a5b0*/  IMAD.MOV.U32 R13, RZ, RZ, R5 ;  /* 0x000000ffff0d7224 */ /* 0x000fc600078e0005 */
[----:B------:R-:W-:-:S04]  /*1a5c0*/  @!P3 LOP3.LUT R2, R3, R2, RZ, 0x3c, !PT ;  /* 0x000000020302b212 */ /* 0x000fc800078e3cff */
[----:B------:R-:W-:Y:S01]  /*1a5d0*/  @!P3 LOP3.LUT R3, R3, R2, RZ, 0x3c, !PT ;  /* 0x000000020303b212 */ /* 0x000fe200078e3cff */
[----:B------:R-:W-:-:S04]  /*1a5e0*/  IMAD.MOV.U32 R4, RZ, RZ, R14 ;  /* 0x000000ffff047224 */ /* 0x000fc800078e000e */
[----:B------:R-:W-:Y:S01]  /*1a5f0*/  @!PT LDS RZ, [RZ] ;  /* 0x00000000fffff984 */ /* 0x000fe20000000800 */
[----:B------:R-:W-:Y:S01]  /*1a600*/  @!PT LDS RZ, [RZ] ;  /* 0x00000000fffff984 */ /* 0x000fe20000000800 */
[----:B------:R-:W-:Y:S01]  /*1a610*/  @!PT LDS RZ, [RZ] ;  /* 0x00000000fffff984 */ /* 0x000fe20000000800 */
[----:B------:R0:W-:Y:S03]  /*1a620*/  @!P3 LDGSTS.E.BYPASS.LTC128B.128 [R8+0xd400], desc[UR42][R2.64], !P0 ;  /* 0x0d4000000208bfae */ /* 0x0001e6000c101d6a */
[----:B0-----:R-:W-:Y:S05]  /*1a630*/  WARPSYNC.COLLECTIVE R15, `(.L_x_730) ;  /* 0x000000000f087348 */ /* 0x001fea0003c00000 */
[----:B------:R1:W2:Y:S02]  /*1a640*/  SHFL.IDX P6, R14, R13, R12, R11 ;  /* 0x0000000c0d0e7389 */ /* 0x0002a400000c000b */
[----:B012---:R-:W-:Y:S01]  /*1a650*/  ENDCOLLECTIVE ;  /* 0x000000000000791b */ /* 0x007fe20003800000 */
.L_x_730:
[----:B------:R-:W-:Y:S01]  /*1a660*/  @!PT LDS RZ, [RZ] ;  /* 0x00000000fffff984 */ /* 0x000fe20000000800 */
[----:B------:R-:W-:Y:S01]  /*1a670*/  @!PT LDS RZ, [RZ] ;  /* 0x00000000fffff984 */ /* 0x000fe20000000800 */
[----:B------:R-:W-:Y:S01]  /*1a680*/  @!PT LDS RZ, [RZ] ;  /* 0x00000000fffff984 */ /* 0x000fe20000000800 */
[----:B------:R-:W-:Y:S04]  /*1a690*/  @!P3 LDGSTS.E.BYPASS.LTC128B.128 [R8+0x10400], desc[UR42][R2.64+0x40], !P1 ;  /* 0x104000400208bfae */ /* 0x000fe8000c901d6a */
[----:B------:R0:W-:Y:S01]  /*1a6a0*/  @!P3 LDGSTS.E.BYPASS.LTC128B.128 [R8+0x13400], desc[UR42][R2.64+0x80], !P2 ;  /* 0x134000800208bfae */ /* 0x0001e2000d101d6a */
[----:B------:R-:W-:Y:S01]  /*1a6b0*/  IMAD.MOV.U32 R13, RZ, RZ, R6 ;  /* 0x000000ffff0d7224 */ /* 0x000fe200078e0006 */
[----:B------:R-:W-:Y:S01]  /*1a6c0*/  MOV R12, RZ ;  /* 0x000000ff000c7202 */ /* 0x000fe20000000f00 */
[----:B0-----:R-:W-:Y:S01]  /*1a6d0*/  VIADD R2, R17, 0x60 ;  /* 0x0000006011027836 */ /* 0x001fe20000000000 */
[----:B------:R-:W-:-:S04]  /*1a6e0*/  MOV R5, R14 ;  /* 0x0000000e00057202 */ /* 0x000fc80000000f00 */
[----:B------:R-:W-:-:S13]  /*1a6f0*/  ISETP.GE.AND P3, PT, R2, R0, PT ;  /* 0x000000000200720c */ /* 0x000fda0003f66270 */
[----:B------:R-:W-:Y:S05]  /*1a700*/  WARPSYNC.COLLECTIVE R15, `(.L_x_731) ;  /* 0x000000000f087348 */ /* 0x000fea0003c00000 */
[----:B------:R0:W1:Y:S02]  /*1a710*/  SHFL.IDX P6, R14, R13, R12, R11 ;  /* 0x0000000c0d0e7389 */ /* 0x00006400000c000b */
[----:B01----:R-:W-:Y:S01]  /*1a720*/  ENDCOLLECTIVE ;  /* 0x000000000000791b */ /* 0x003fe20003800000 */
.L_x_731:
[----:B------:R-:W-:Y:S01]  /*1a730*/  @!P3 LEA R2, P4, R10, R5, 0x1 ;  /* 0x000000050a02b211 */ /* 0x000fe200078808ff */
[----:B------:R-:W-:-:S04]  /*1a740*/  IMAD.MOV.U32 R13, RZ, RZ, R7 ;  /* 0x000000ffff0d7224 */ /* 0x000fc800078e0007 */
[----:B------:R-:W-:-:S05]  /*1a750*/  @!P3 IMAD.X R3, RZ, RZ, R4, P4 ;  /* 0x000000ffff03b224 */ /* 0x000fca00020e0604 */
        /* <DEDUP_REMOVED lines=12> */
.L_x_732:
[----:B------:R-:W-:Y:S01]  /*1a820*/  MOV R13, R6 ;  /* 0x00000006000d7202 */ /* 0x000fe20000000f00 */
[----:B------:R-:W-:Y:S02]  /*1a830*/  IMAD.MOV.U32 R12, RZ, RZ, 0x1 ;  /* 0x00000001ff0c7424 */ /* 0x000fe400078e00ff */
[----:B------:R-:W-:-:S07]  /*1a840*/  IMAD.MOV.U32 R3, RZ, RZ, R14 ;  /* 0x000000ffff037224 */ /* 0x000fce00078e000e */
[----:B------:R-:W-:Y:S05]  /*1a850*/  WARPSYNC.COLLECTIVE R15, `(.L_x_733) ;  /* 0x000000000f087348 */ /* 0x000fea0003c00000 */
[----:B------:R0:W1:Y:S02]  /*1a860*/  SHFL.IDX P6, R14, R13, R12, R11 ;  /* 0x0000000c0d0e7389 */ /* 0x00006400000c000b */
[----:B01----:R-:W-:Y:S01]  /*1a870*/  ENDCOLLECTIVE ;  /* 0x000000000000791b */ /* 0x003fe20003800000 */
.L_x_733:
[----:B------:R-:W-:-:S05]  /*1a880*/  @!P3 LEA R3, P4, R10, R3, 0x1 ;  /* 0x000000030a03b211 */ /* 0x000fca00078808ff */
[----:B------:R-:W-:-:S05]  /*1a890*/  @!P3 IMAD.X R2, RZ, RZ, R2, P4 ;  /* 0x000000ffff02b224 */ /* 0x000fca00020e0602 */
[----:B------:R-:W-:Y:S01]  /*1a8a0*/  @!P3 LOP3.LUT R3, R3, R2, RZ, 0x3c, !PT ;  /* 0x000000020303b212 */ /* 0x000fe200078e3cff */
[----:B------:R-:W-:-:S03]  /*1a8b0*/  IMAD.MOV.U32 R13, RZ, RZ, R7 ;  /* 0x000000ffff0d7224 */ /* 0x000fc600078e0007 */
[----:B------:R-:W-:-:S04]  /*1a8c0*/  @!P3 LOP3.LUT R2, R3, R2, RZ, 0x3c, !PT ;  /* 0x000000020302b212 */ /* 0x000fc800078e3cff */
[----:B------:R-:W-:Y:S01]  /*1a8d0*/  @!P3 LOP3.LUT R3, R3, R2, RZ, 0x3c, !PT ;  /* 0x000000020303b212 */ /* 0x000fe200078e3cff */
[----:B------:R-:W-:-:S07]  /*1a8e0*/  IMAD.MOV.U32 R6, RZ, RZ, R14 ;  /* 0x000000ffff067224 */ /* 0x000fce00078e000e */
[----:B------:R-:W-:Y:S05]  /*1a8f0*/  WARPSYNC.COLLECTIVE R15, `(.L_x_734) ;  /* 0x000000000f087348 */ /* 0x000fea0003c00000 */
[----:B------:R0:W1:Y:S02]  /*1a900*/  SHFL.IDX P6, R14, R13, R12, R11 ;  /* 0x0000000c0d0e7389 */ /* 0x00006400000c000b */
[----:B01----:R-:W-:Y:S01]  /*1a910*/  ENDCOLLECTIVE ;  /* 0x000000000000791b */ /* 0x003fe20003800000 */
.L_x_734:
[----:B------:R-:W-:Y:S01]  /*1a920*/  @!PT LDS RZ, [RZ] ;  /* 0x00000000fffff984 */ /* 0x000fe20000000800 */
[----:B------:R-:W-:Y:S01]  /*1a930*/  @!PT LDS RZ, [RZ] ;  /* 0x00000000fffff984 */ /* 0x000fe20000000800 */
[----:B------:R-:W-:Y:S01]  /*1a940*/  @!PT LDS RZ, [RZ] ;  /* 0x00000000fffff984 */ /* 0x000fe20000000800 */
[----:B------:R-:W-:Y:S04]  /*1a950*/  @!P3 LDGSTS.E.BYPASS.LTC128B.128 [R8+0xe400], desc[UR42][R2.64], !P0 ;  /* 0x0e4000000208bfae */ /* 0x000fe8000c101d6a */
[----:B------:R-:W-:Y:S04]  /*1a960*/  @!P3 LDGSTS.E.BYPASS.LTC128B.128 [R8+0x11400], desc[UR42][R2.64+0x40], !P1 ;  /* 0x114000400208bfae */ /* 0x000fe8000c901d6a */
[----:B------:R0:W-:Y:S02]  /*1a970*/  @!P3 LDGSTS.E.BYPASS.LTC128B.128 [R8+0x14400], desc[UR42][R2.64+0x80], !P2 ;  /* 0x144000800208bfae */ /* 0x0001e4000d101d6a */
[----:B0-----:R-:W-:Y:S01]  /*1a980*/  IMAD.MOV.U32 R2, RZ, RZ, R14 ;  /* 0x000000ffff027224 */ /* 0x001fe200078e000e */
[----:B------:R-:W-:Y:S06]  /*1a990*/  BRA `(.L_x_735) ;  /* 0xffffffb800947947 */ /* 0x000fec000383ffff */
.L_x_610:
[----:B-1----:R1:W2:Y:S02]  /*1a9a0*/  SYNCS.PHASECHK.TRANS64.TRYWAIT P0, [R22+URZ+0x2d820], R0 ;  /* 0x02d82000160075a7 */ /* 0x0022a4000800017f */
[----:B--2---:R-:W-:Y:S05]  /*1a9b0*/  @!P0 NANOSLEEP.SYNCS 0x989680 ;  /* 0x009896800000895d */ /* 0x004fea0003900000 */
[----:B------:R-:W2:Y:S02]  /*1a9c0*/  @!P0 SYNCS.PHASECHK.TRANS64 P0, [R22+URZ+0x2d820], R0 ;  /* 0x02d82000160085a7 */ /* 0x000ea4000800007f */
[----:B--2---:R-:W-:Y:S05]  /*1a9d0*/  @!P0 BRA `(.L_x_610) ;  /* 0xfffffffc00f08947 */ /* 0x004fea000383ffff */
[----:B------:R-:W-:Y:S05]  /*1a9e0*/  BRA `(.L_x_736) ;  /* 0xffffffb800fc7947 */ /* 0x000fea000383ffff */
.L_x_615:
[----:B0-----:R0:W1:Y:S02]  /*1a9f0*/  SYNCS.PHASECHK.TRANS64.TRYWAIT P0, [R5+URZ+0x2d840], R0 ;  /* 0x02d84000050075a7 */ /* 0x001064000800017f */
[----:B-1----:R-:W-:Y:S05]  /*1aa00*/  @!P0 NANOSLEEP.SYNCS 0x989680 ;  /* 0x009896800000895d */ /* 0x002fea0003900000 */
[----:B------:R-:W1:Y:S02]  /*1aa10*/  @!P0 SYNCS.PHASECHK.TRANS64 P0, [R5+URZ+0x2d840], R0 ;  /* 0x02d84000050085a7 */ /* 0x000e64000800007f */
[----:B-1----:R-:W-:Y:S05]  /*1aa20*/  @!P0 BRA `(.L_x_615) ;  /* 0xfffffffc00f08947 */ /* 0x002fea000383ffff */
[----:B------:R-:W-:Y:S05]  /*1aa30*/  BRA `(.L_x_737) ;  /* 0xffffffbc00f07947 */ /* 0x000fea000383ffff */
.L_x_616:
[----:B------:R-:W-:Y:S01]  /*1aa40*/  BSSY B1, `(.L_x_738) ;  /* 0x0000008000017945 */ /* 0x000fe20003800000 */
[----:B------:R-:W-:Y:S01]  /*1aa50*/  MOV R13, R7 ;  /* 0x00000007000d7202 */ /* 0x000fe20000000f00 */
[----:B------:R-:W-:Y:S02]  /*1aa60*/  IMAD.MOV.U32 R12, RZ, RZ, RZ ;  /* 0x000000ffff0c7224 */ /* 0x000fe400078e00ff */
[----:B------:R-:W-:Y:S02]  /*1aa70*/  IMAD.MOV.U32 R11, RZ, RZ, 0x1c1f ;  /* 0x00001c1fff0b7424 */ /* 0x000fe400078e00ff */
[----:B------:R-:W-:-:S07]  /*1aa80*/  IMAD.MOV.U32 R15, RZ, RZ, -0x1 ;  /* 0xffffffffff0f7424 */ /* 0x000fce00078e00ff */
[----:B------:R-:W-:Y:S05]  /*1aa90*/  WARPSYNC.COLLECTIVE R15, `(.L_x_739) ;  /* 0x000000000f087348 */ /* 0x000fea0003c00000 */
[----:B------:R0:W1:Y:S02]  /*1aaa0*/  SHFL.IDX P6, R14, R13, R12, R11 ;  /* 0x0000000c0d0e7389 */ /* 0x00006400000c000b */
[----:B01----:R-:W-:Y:S01]  /*1aab0*/  ENDCOLLECTIVE ;  /* 0x000000000000791b */ /* 0x003fe20003800000 */
.L_x_739:
[----:B------:R-:W-:Y:S05]  /*1aac0*/  BSYNC B1 ;  /* 0x0000000000017941 */ /* 0x000fea0003800000 */
.L_x_738:
[----:B------:R-:W0:Y:S01]  /*1aad0*/  S2R R20, SR_TID.X ;  /* 0x0000000000147919 */ /* 0x000e220000002100 */
[----:B------:R-:W-:Y:S01]  /*1aae0*/  MOV R13, R6 ;  /* 0x00000006000d7202 */ /* 0x000fe20000000f00 */
[----:B------:R-:W-:Y:S01]  /*1aaf0*/  IMAD.MOV.U32 R12, RZ, RZ, RZ ;  /* 0x000000ffff0c7224 */ /* 0x000fe200078e00ff */
[----:B------:R-:W-:Y:S01]  /*1ab00*/  LOP3.LUT R23, R23, 0xffffffdf, RZ, 0xc0, !PT ;  /* 0xffffffdf17177812 */ /* 0x000fe200078ec0ff */
[----:B------:R-:W-:Y:S02]  /*1ab10*/  IMAD.MOV.U32 R11, RZ, RZ, 0x1c1f ;  /* 0x00001c1fff0b7424 */ /* 0x000fe400078e00ff */
[----:B------:R-:W-:Y:S01]  /*1ab20*/  IMAD.MOV.U32 R15, RZ, RZ, -0x1 ;  /* 0xffffffffff0f7424 */ /* 0x000fe200078e00ff */
[----:B------:R-:W-:Y:S01]  /*1ab30*/  @P1 LOP3.LUT R23, R23, 0x20, RZ, 0xfc, !PT ;  /* 0x0000002017171812 */ /* 0x000fe200078efcff */
[----:B------:R-:W-:Y:S02]  /*1ab40*/  IMAD.MOV.U32 R3, RZ, RZ, R14 ;  /* 0x000000ffff037224 */ /* 0x000fe400078e000e */
[----:B------:R-:W-:-:S07]  /*1ab50*/  IMAD R4, R4, 0x2, R22 ;  /* 0x0000000204047824 */ /* 0x000fce00078e0216 */
[----:B0-----:R-:W-:Y:S05]  /*1ab60*/  WARPSYNC.COLLECTIVE R15, `(.L_x_740) ;  /* 0x000000000f087348 */ /* 0x001fea0003c00000 */
[----:B------:R1:W2:Y:S02]  /*1ab70*/  SHFL.IDX P6, R14, R13, R12, R11 ;  /* 0x0000000c0d0e7389 */ /* 0x0002a400000c000b */
[----:B012---:R-:W-:Y:S01]  /*1ab80*/  ENDCOLLECTIVE ;  /* 0x000000000000791b */ /* 0x007fe20003800000 */
.L_x_740:
[----:B------:R-:W-:Y:S01]  /*1ab90*/  LOP3.LUT P1, RZ, R23, 0x4, RZ, 0xc0, !PT ;  /* 0x0000000417ff7812 */ /* 0x000fe2000782c0ff */
[----:B------:R-:W-:Y:S01]  /*1aba0*/  IMAD.MOV.U32 R13, RZ, RZ, R7 ;  /* 0x000000ffff0d7224 */ /* 0x000fe200078e0007 */
[----:B------:R-:W-:Y:S01]  /*1abb0*/  MOV R12, 0x1 ;  /* 0x00000001000c7802 */ /* 0x000fe20000000f00 */
[----:B------:R-:W-:Y:S01]  /*1abc0*/  IMAD.SHL.U32 R20, R20, 0x8, RZ ;  /* 0x0000000814147824 */ /* 0x000fe200078e00ff */
[----:B------:R-:W-:-:S09]  /*1abd0*/  MOV R2, R14 ;  /* 0x0000000e00027202 */ /* 0x000fd20000000f00 */
[----:B------:R-:W-:Y:S05]  /*1abe0*/  WARPSYNC.COLLECTIVE R15, `(.L_x_741) ;  /* 0x000000000f087348 */ /* 0x000fea0003c00000 */
[----:B------:R0:W1:Y:S02]  /*1abf0*/  SHFL.IDX P6, R14, R13, R12, R11 ;  /* 0x0000000c0d0e7389 */ /* 0x00006400000c000b */
[----:B01----:R-:W-:Y:S01]  /*1ac00*/  ENDCOLLECTIVE ;  /* 0x000000000000791b */ /* 0x003fe20003800000 */
.L_x_741:
[----:B------:R-:W-:-:S05]  /*1ac10*/  LOP3.LUT R20, R20, 0x18, RZ, 0xc0, !PT ;  /* 0x0000001814147812 */ /* 0x000fca00078ec0ff */
[----:B------:R-:W-:-:S05]  /*1ac20*/  IMAD.SHL.U32 R0, R20, 0x2, RZ ;  /* 0x0000000214007824 */ /* 0x000fca00078e00ff */
[----:B------:R-:W-:Y:S01]  /*1ac30*/  IADD3 R2, P0, R2, R0, RZ ;  /* 0x0000000002027210 */ /* 0x000fe20007f1e0ff */
[----:B------:R-:W-:-:S04]  /*1ac40*/  IMAD.MOV.U32 R13, RZ, RZ, R6 ;  /* 0x000000ffff0d7224 */ /* 0x000fc800078e0006 */
[----:B------:R-:W-:-:S05]  /*1ac50*/  IMAD.X R3, RZ, RZ, R3, P0 ;  /* 0x000000ffff037224 */ /* 0x000fca00000e0603 */
        /* <DEDUP_REMOVED lines=10> */
.L_x_742:
[----:B------:R-:W-:Y:S01]  /*1ad00*/  MOV R13, R7 ;  /* 0x00000007000d7202 */ /* 0x000fe20000000f00 */
[----:B------:R-:W-:Y:S02]  /*1ad10*/  IMAD.MOV.U32 R12, RZ, RZ, 0x2 ;  /* 0x00000002ff0c7424 */ /* 0x000fe400078e00ff */
[----:B------:R-:W-:-:S07]  /*1ad20*/  IMAD.MOV.U32 R2, RZ, RZ, R14 ;  /* 0x000000ffff027224 */ /* 0x000fce00078e000e */
[----:B------:R-:W-:Y:S05]  /*1ad30*/  WARPSYNC.COLLECTIVE R15, `(.L_x_743) ;  /* 0x000000000f087348 */ /* 0x000fea0003c00000 */
[----:B------:R0:W1:Y:S02]  /*1ad40*/  SHFL.IDX P6, R14, R13, R12, R11 ;  /* 0x0000000c0d0e7389 */ /* 0x00006400000c000b */
[----:B01----:R-:W-:Y:S01]  /*1ad50*/  ENDCOLLECTIVE ;  /* 0x000000000000791b */ /* 0x003fe20003800000 */
.L_x_743:
        /* <DEDUP_REMOVED lines=13> */
.L_x_744:
[----:B------:R-:W-:Y:S02]  /*1ae30*/  IMAD.MOV.U32 R13, RZ, RZ, R7 ;  /* 0x000000ffff0d7224 */ /* 0x000fe400078e0007 */
[----:B------:R-:W-:Y:S02]  /*1ae40*/  IMAD.MOV.U32 R12, RZ, RZ, 0x3 ;  /* 0x00000003ff0c7424 */ /* 0x000fe400078e00ff */
[----:B------:R-:W-:-:S07]  /*1ae50*/  IMAD.MOV.U32 R2, RZ, RZ, R14 ;  /* 0x000000ffff027224 */ /* 0x000fce00078e000e */
[----:B------:R-:W-:Y:S05]  /*1ae60*/  WARPSYNC.COLLECTIVE R15, `(.L_x_745) ;  /* 0x000000000f087348 */ /* 0x000fea0003c00000 */
[----:B------:R0:W1:Y:S02]  /*1ae70*/  SHFL.IDX P6, R14, R13, R12, R11 ;  /* 0x0000000c0d0e7389 */ /* 0x00006400000c000b */
[----:B01----:R-:W-:Y:S01]  /*1ae80*/  ENDCOLLECTIVE ;  /* 0x000000000000791b */ /* 0x003fe20003800000 */
.L_x_745:
[----:B------:R-:W-:-:S04]  /*1ae90*/  IADD3 R2, P0, R2, R0, RZ ;  /* 0x0000000002027210 */ /* 0x000fc80007f1e0ff */
[----:B------:R-:W-:-:S05]  /*1aea0*/  IADD3.X R3, RZ, R20, RZ, P0, !PT ;  /* 0x00000014ff037210 */ /* 0x000fca00007fe4ff */
[----:B------:R-:W-:Y:S01]  /*1aeb0*/  @!PT LDS RZ, [RZ] ;  /* 0x00000000fffff984 */ /* 0x000fe20000000800 */
[----:B------:R-:W-:Y:S01]  /*1aec0*/  @!PT LDS RZ, [RZ] ;  /* 0x00000000fffff984 */ /* 0x000fe20000000800 */
[----:B------:R-:W-:Y:S01]  /*1aed0*/  @!PT LDS RZ, [RZ] ;  /* 0x00000000fffff984 */ /* 0x000fe20000000800 */
[----:B------:R0:W-:Y:S01]  /*1aee0*/  LDGSTS.E.BYPASS.LTC128B.128 [R4+0x16400], desc[UR42][R2.64], !P1 ;  /* 0x1640000002047fae */ /* 0x0001e2000c901d6a */
[----:B------:R-:W-:Y:S01]  /*1aef0*/  LOP3.LUT P1, RZ, R23, 0x20, RZ, 0xc0, !PT ;  /* 0x0000002017ff7812 */ /* 0x000fe2000782c0ff */
[----:B------:R-:W-:Y:S02]  /*1af00*/  IMAD.MOV.U32 R13, RZ, RZ, R6 ;  /* 0x000000ffff0d7224 */ /* 0x000fe400078e0006 */
[----:B------:R0:W-:Y:S04]  /*1af10*/  LDGSTS.E.BYPASS.LTC128B.128 [R4+0x18400], desc[UR42][R2.64+0x40], !P5 ;  /* 0x1840004002047fae */ /* 0x0001e8000e901d6a */
[----:B------:R0:W-:Y:S01]  /*1af20*/  LDGSTS.E.BYPASS.LTC128B.128 [R4+0x1a400], desc[UR42][R2.64+0x80], !P4 ;  /* 0x1a40008002047fae */ /* 0x0001e2000e101d6a */
[----:B------:R-:W-:-:S07]  /*1af30*/  IMAD.MOV.U32 R20, RZ, RZ, R14 ;  /* 0x000000ffff147224 */ /* 0x000fce00078e000e */
[----:B0-----:R-:W-:Y:S05]  /*1af40*/  WARPSYNC.COLLECTIVE R15, `(.L_x_746) ;  /* 0x000000000f087348 */ /* 0x001fea0003c00000 */
[----:B------:R1:W2:Y:S02]  /*1af50*/  SHFL.IDX P6, R14, R13, R12, R11 ;  /* 0x0000000c0d0e7389 */ /* 0x0002a400000c000b */
[----:B012---:R-:W-:Y:S01]  /*1af60*/  ENDCOLLECTIVE ;  /* 0x000000000000791b */ /* 0x007fe20003800000 */
.L_x_746:
[----:B------:R-:W-:Y:S01]  /*1af70*/  MOV R2, R14 ;  /* 0x0000000e00027202 */ /* 0x000fe20000000f00 */
[----:B------:R-:W-:Y:S06]  /*1af80*/  BRA `(.L_x_747) ;  /* 0xffffffbc007c7947 */ /* 0x000fec000383ffff */
.L_x_621:
[----:B-1----:R1:W2:Y:S02]  /*1af90*/  SYNCS.PHASECHK.TRANS64.TRYWAIT P0, [R5+URZ+0x2d860], R2 ;  /* 0x02d86002050075a7 */ /* 0x0022a4000800017f */
[----:B--2---:R-:W-:Y:S05]  /*1afa0*/  @!P0 NANOSLEEP.SYNCS 0x989680 ;  /* 0x009896800000895d */ /* 0x004fea0003900000 */
[----:B------:R-:W2:Y:S02]  /*1afb0*/  @!P0 SYNCS.PHASECHK.TRANS64 P0, [R5+URZ+0x2d860], R2 ;  /* 0x02d86002050085a7 */ /* 0x000ea4000800007f */
[----:B--2---:R-:W-:Y:S05]  /*1afc0*/  @!P0 BRA `(.L_x_621) ;  /* 0xfffffffc00f08947 */ /* 0x004fea000383ffff */
[----:B------:R-:W-:Y:S05]  /*1afd0*/  BRA `(.L_x_748) ;  /* 0xffffffbc00e07947 */ /* 0x000fea000383ffff */
.L_x_622:
        /* <DEDUP_REMOVED lines=8> */
.L_x_750:
[----:B------:R-:W-:Y:S05]  /*1b060*/  BSYNC B1 ;  /* 0x0000000000017941 */ /* 0x000fea0003800000 */
.L_x_749:
[----:B------:R-:W-:Y:S01]  /*1b070*/  IMAD.MOV.U32 R13, RZ, RZ, R24 ;  /* 0x000000ffff0d7224 */ /* 0x000fe200078e0018 */
[----:B------:R-:W-:Y:S01]  /*1b080*/  MOV R3, R14 ;  /* 0x0000000e00037202 */ /* 0x000fe20000000f00 */
[----:B------:R-:W-:Y:S02]  /*1b090*/  IMAD.MOV.U32 R12, RZ, RZ, RZ ;  /* 0x000000ffff0c7224 */ /* 0x000fe400078e00ff */
[----:B------:R-:W-:Y:S02]  /*1b0a0*/  IMAD.MOV.U32 R11, RZ, RZ, 0x1c1f ;  /* 0x00001c1fff0b7424 */ /* 0x000fe400078e00ff */
[----:B------:R-:W-:Y:S02]  /*1b0b0*/  IMAD.MOV.U32 R15, RZ, RZ, -0x1 ;  /* 0xffffffffff0f7424 */ /* 0x000fe400078e00ff */
[----:B------:R-:W-:-:S07]  /*1b0c0*/  IMAD R4, R4, 0x2, R22 ;  /* 0x0000000204047824 */ /* 0x000fce00078e0216 */
[----:B------:R-:W-:Y:S05]  /*1b0d0*/  WARPSYNC.COLLECTIVE R15, `(.L_x_751) ;  /* 0x000000000f087348 */ /* 0x000fea0003c00000 */
[----:B------:R0:W1:Y:S02]  /*1b0e0*/  SHFL.IDX P6, R14, R13, R12, R11 ;  /* 0x0000000c0d0e7389 */ /* 0x00006400000c000b */
[----:B01----:R-:W-:Y:S01]  /*1b0f0*/  ENDCOLLECTIVE ;  /* 0x000000000000791b */ /* 0x003fe20003800000 */
.L_x_751:
[----:B------:R-:W-:Y:S02]  /*1b100*/  IMAD.MOV.U32 R13, RZ, RZ, R25 ;  /* 0x000000ffff0d7224 */ /* 0x000fe400078e0019 */
[----:B------:R-:W-:Y:S01]  /*1b110*/  IMAD.MOV.U32 R12, RZ, RZ, 0x1 ;  /* 0x00000001ff0c7424 */ /* 0x000fe200078e00ff */
[----:B------:R-:W-:-:S07]  /*1b120*/  MOV R2, R14 ;  /* 0x0000000e00027202 */ /* 0x000fce0000000f00 */
[----:B------:R-:W-:Y:S05]  /*1b130*/  WARPSYNC.COLLECTIVE R15, `(.L_x_752) ;  /* 0x000000000f087348 */ /* 0x000fea0003c00000 */
[----:B------:R0:W1:Y:S02]  /*1b140*/  SHFL.IDX P6, R14, R13, R12, R11 ;  /* 0x0000000c0d0e7389 */ /* 0x00006400000c000b */
[----:B01----:R-:W-:Y:S01]  /*1b150*/  ENDCOLLECTIVE ;  /* 0x000000000000791b */ /* 0x003fe20003800000 */
.L_x_752:
        /* <DEDUP_REMOVED lines=16> */
.L_x_753:
[----:B------:R-:W-:Y:S01]  /*1b260*/  IMAD.MOV.U32 R13, RZ, RZ, R25 ;  /* 0x000000ffff0d7224 */ /* 0x000fe200078e0019 */
[----:B------:R-:W-:Y:S01]  /*1b270*/  MOV R12, 0x2 ;  /* 0x00000002000c7802 */ /* 0x000fe20000000f00 */
[----:B------:R-:W-:-:S07]  /*1b280*/  IMAD.MOV.U32 R2, RZ, RZ, R14 ;  /* 0x000000ffff027224 */ /* 0x000fce00078e000e */
[----:B------:R-:W-:Y:S05]  /*1b290*/  WARPSYNC.COLLECTIVE R15, `(.L_x_754) ;  /* 0x000000000f087348 */ /* 0x000fea0003c00000 */
[----:B------:R0:W1:Y:S02]  /*1b2a0*/  SHFL.IDX P6, R14, R13, R12, R11 ;  /* 0x0000000c0d0e7389 */ /* 0x00006400000c000b */
[----:B01----:R-:W-:Y:S01]  /*1b2b0*/  ENDCOLLECTIVE ;  /* 0x000000000000791b */ /* 0x003fe20003800000 */
.L_x_754:
        /* <DEDUP_REMOVED lines=16> */
.L_x_755:
[----:B------:R-:W-:Y:S01]  /*1b3c0*/  MOV R13, R25 ;  /* 0x00000019000d7202 */ /* 0x000fe20000000f00 */
[----:B------:R-:W-:Y:S02]  /*1b3d0*/  IMAD.MOV.U32 R12, RZ, RZ, 0x3 ;  /* 0x00000003ff0c7424 */ /* 0x000fe400078e00ff */
[----:B------:R-:W-:-:S07]  /*1b3e0*/  IMAD.MOV.U32 R2, RZ, RZ, R14 ;  /* 0x000000ffff027224 */ /* 0x000fce00078e000e */
[----:B------:R-:W-:Y:S05]  /*1b3f0*/  WARPSYNC.COLLECTIVE R15, `(.L_x_756) ;  /* 0x000000000f087348 */ /* 0x000fea0003c00000 */
[----:B------:R0:W1:Y:S02]  /*1b400*/  SHFL.IDX P6, R14, R13, R12, R11 ;  /* 0x0000000c0d0e7389 */ /* 0x00006400000c000b */
[----:B01----:R-:W-:Y:S01]  /*1b410*/  ENDCOLLECTIVE ;  /* 0x000000000000791b */ /* 0x003fe20003800000 */
.L_x_756:
        /* <DEDUP_REMOVED lines=13> */
.L_x_757:
        /* <DEDUP_REMOVED lines=8> */
.L_x_630:
[----:B-1----:R1:W2:Y:S02]  /*1b570*/  SYNCS.PHASECHK.TRANS64.TRYWAIT P0, [R0+URZ+0x2d860], R3 ;  /* 0x02d86003000075a7 */ /* 0x0022a4000800017f */
[----:B--2---:R-:W-:Y:S05]  /*1b580*/  @!P0 NANOSLEEP.SYNCS 0x989680 ;  /* 0x009896800000895d */ /* 0x004fea0003900000 */
[----:B------:R-:W2:Y:S02]  /*1b590*/  @!P0 SYNCS.PHASECHK.TRANS64 P0, [R0+URZ+0x2d860], R3 ;  /* 0x02d86003000085a7 */ /* 0x000ea4000800007f */
[----:B--2---:R-:W-:Y:S05]  /*1b5a0*/  @!P0 BRA `(.L_x_630) ;  /* 0xfffffffc00f08947 */ /* 0x004fea000383ffff */
[----:B------:R-:W-:Y:S05]  /*1b5b0*/  BRA `(.L_x_759) ;  /* 0xffffffc000687947 */ /* 0x000fea000383ffff */
.L_x_631:
[----:B------:R-:W-:Y:S01]  /*1b5c0*/  BSSY B0, `(.L_x_760) ;  /* 0x0000008000007945 */ /* 0x000fe20003800000 */
[----:B------:R-:W-:Y:S01]  /*1b5d0*/  MOV R13, R25 ;  /* 0x00000019000d7202 */ /* 0x000fe20000000f00 */
[----:B------:R-:W-:Y:S02]  /*1b5e0*/  IMAD.MOV.U32 R12, RZ, RZ, RZ ;  /* 0x000000ffff0c7224 */ /* 0x000fe400078e00ff */
[----:B------:R-:W-:Y:S02]  /*1b5f0*/  IMAD.MOV.U32 R11, RZ, RZ, 0x1c1f ;  /* 0x00001c1fff0b7424 */ /* 0x000fe400078e00ff */
[----:B------:R-:W-:-:S07]  /*1b600*/  IMAD.MOV.U32 R15, RZ, RZ, -0x1 ;  /* 0xffffffffff0f7424 */ /* 0x000fce00078e00ff */
[----:B01---5:R-:W-:Y:S05]  /*1b610*/  WARPSYNC.COLLECTIVE R15, `(.L_x_761) ;  /* 0x000000000f087348 */ /* 0x023fea0003c00000 */
[----:B------:R2:W3:Y:S02]  /*1b620*/  SHFL.IDX P6, R14, R13, R12, R11 ;  /* 0x0000000c0d0e7389 */ /* 0x0004e400000c000b */
[----:B0123-5:R-:W-:Y:S01]  /*1b630*/  ENDCOLLECTIVE ;  /* 0x000000000000791b */ /* 0x02ffe20003800000 */
.L_x_761:
[----:B------:R-:W-:Y:S05]  /*1b640*/  BSYNC B0 ;  /* 0x0000000000007941 */ /* 0x000fea0003800000 */
.L_x_760:
        /* <DEDUP_REMOVED lines=10> */
.L_x_762:
[----:B------:R-:W-:Y:S01]  /*1b6f0*/  ULDC UR4, c[0x0][0x2f4] ;  /* 0x0000bd0000047ab9 */ /* 0x000fe20000000800 */
[----:B------:R-:W-:Y:S02]  /*1b700*/  IMAD.MOV.U32 R13, RZ, RZ, R25 ;  /* 0x000000ffff0d7224 */ /* 0x000fe400078e0019 */
[----:B------:R-:W-:Y:S02]  /*1b710*/  IMAD.MOV.U32 R12, RZ, RZ, 0x1 ;  /* 0x00000001ff0c7424 */ /* 0x000fe400078e00ff */
[----:B------:R-:W-:-:S05]  /*1b720*/  IMAD.SHL.U32 R7, R2, 0x8, RZ ;  /* 0x0000000802077824 */ /* 0x000fca00078e00ff */
[----:B------:R-:W-:-:S04]  /*1b730*/  LOP3.LUT R7, R7, 0x18, RZ, 0xc0, !PT ;  /* 0x0000001807077812 */ /* 0x000fc800078ec0ff */
[C---:B------:R-:W-:Y:S02]  /*1b740*/  SHF.L.U32 R5, R7.reuse, 0x1, RZ ;  /* 0x0000000107057819 */ /* 0x040fe400000006ff */
[C---:B------:R-:W-:Y:S02]  /*1b750*/  ISETP.GE.AND P2, PT, R7.reuse, UR4, PT ;  /* 0x0000000407007c0c */ /* 0x040fe4000bf46270 */
[----:B------:R-:W-:Y:S02]  /*1b760*/  IADD3 R2, P0, R14, R5, RZ ;  /* 0x000000050e027210 */ /* 0x000fe40007f1e0ff */
[C---:B------:R-:W-:Y:S02]  /*1b770*/  LOP3.LUT R8, R7.reuse, 0x20, RZ, 0xfc, !PT ;  /* 0x0000002007087812 */ /* 0x040fe400078efcff */
[----:B------:R-:W-:Y:S01]  /*1b780*/  LOP3.LUT R7, R7, 0x40, RZ, 0xfc, !PT ;  /* 0x0000004007077812 */ /* 0x000fe200078efcff */
[----:B------:R-:W-:Y:S01]  /*1b790*/  IMAD.X R3, RZ, RZ, R3, P0 ;  /* 0x000000ffff037224 */ /* 0x000fe200000e0603 */
[----:B------:R-:W-:-:S02]  /*1b7a0*/  ISETP.LT.OR P3, PT, R6, 0x1, P2 ;  /* 0x000000010600780c */ /* 0x000fc40001761670 */
[----:B------:R-:W-:Y:S02]  /*1b7b0*/  ISETP.GE.AND P1, PT, R8, UR4, PT ;  /* 0x0000000408007c0c */ /* 0x000fe4000bf26270 */
[----:B------:R-:W-:-:S13]  /*1b7c0*/  ISETP.GE.AND P0, PT, R7, UR4, PT ;  /* 0x0000000407007c0c */ /* 0x000fda000bf06270 */
[----:B------:R-:W-:Y:S05]  /*1b7d0*/  WARPSYNC.COLLECTIVE R15, `(.L_x_763) ;  /* 0x000000000f087348 */ /* 0x000fea0003c00000 */
[----:B------:R0:W1:Y:S02]  /*1b7e0*/  SHFL.IDX P6, R14, R13, R12, R11 ;  /* 0x0000000c0d0e7389 */ /* 0x00006400000c000b */
[----:B01----:R-:W-:Y:S01]  /*1b7f0*/  ENDCOLLECTIVE ;  /* 0x000000000000791b */ /* 0x003fe20003800000 */
.L_x_763:
        /* <DEDUP_REMOVED lines=9> */
[----:B------:R-:W-:Y:S02]  /*1b890*/  ISETP.LT.OR P3, PT, R6, 0x21, P2 ;  /* 0x000000210600780c */ /* 0x000fe40001761670 */
[----:B0-----:R-:W-:-:S11]  /*1b8a0*/  MOV R3, R14 ;  /* 0x0000000e00037202 */ /* 0x001fd60000000f00 */
[----:B------:R-:W-:Y:S05]  /*1b8b0*/  WARPSYNC.COLLECTIVE R15, `(.L_x_764) ;  /* 0x000000000f087348 */ /* 0x000fea0003c00000 */
[----:B------:R0:W1:Y:S02]  /*1b8c0*/  SHFL.IDX P6, R14, R13, R12, R11 ;  /* 0x0000000c0d0e7389 */ /* 0x00006400000c000b */
[----:B01----:R-:W-:Y:S01]  /*1b8d0*/  ENDCOLLECTIVE ;  /* 0x000000000000791b */ /* 0x003fe20003800000 */
.L_x_764:
[----:B------:R-:W-:Y:S02]  /*1b8e0*/  IMAD.MOV.U32 R13, RZ, RZ, R25 ;  /* 0x000000ffff0d7224 */ /* 0x000fe400078e0019 */
[----:B------:R-:W-:Y:S01]  /*1b8f0*/  IMAD.MOV.U32 R12, RZ, RZ, 0x2 ;  /* 0x00000002ff0c7424 */ /* 0x000fe200078e00ff */
[----:B------:R-:W-:-:S13]  /*1b900*/  IADD3 R2, P4, R14, R5, RZ ;  /* 0x000000050e027210 */ /* 0x000fda0007f9e0ff */
[----:B------:R-:W-:Y:S05]  /*1b910*/  WARPSYNC.COLLECTIVE R15, `(.L_x_765) ;  /* 0x000000000f087348 */ /* 0x000fea0003c00000 */
[----:B------:R0:W1:Y:S02]  /*1b920*/  SHFL.IDX P6, R14, R13, R12, R11 ;  /* 0x0000000c0d0e7389 */ /* 0x00006400000c000b */
[----:B01----:R-:W-:Y:S01]  /*1b930*/  ENDCOLLECTIVE ;  /* 0x000000000000791b */ /* 0x003fe20003800000 */
.L_x_765:
        /* <DEDUP_REMOVED lines=10> */
[----:B------:R-:W-:Y:S02]  /*1b9e0*/  ISETP.LT.OR P3, PT, R6, 0x41, P2 ;  /* 0x000000410600780c */ /* 0x000fe40001761670 */
[----:B0-----:R-:W-:-:S11]  /*1b9f0*/  MOV R3, R14 ;  /* 0x0000000e00037202 */ /* 0x001fd60000000f00 */
[----:B------:R-:W-:Y:S05]  /*1ba00*/  WARPSYNC.COLLECTIVE R15, `(.L_x_766) ;  /* 0x000000000f087348 */ /* 0x000fea0003c00000 */
[----:B------:R0:W1:Y:S02]  /*1ba10*/  SHFL.IDX P6, R14, R13, R12, R11 ;  /* 0x0000000c0d0e7389 */ /* 0x00006400000c000b */
[----:B01----:R-:W-:Y:S01]  /*1ba20*/  ENDCOLLECTIVE ;  /* 0x000000000000791b */ /* 0x003fe20003800000 */
.L_x_766:
[----:B------:R-:W-:Y:S02]  /*1ba30*/  IMAD.MOV.U32 R13, RZ, RZ, R25 ;  /* 0x000000ffff0d7224 */ /* 0x000fe400078e0019 */
[----:B------:R-:W-:Y:S01]  /*1ba40*/  IMAD.MOV.U32 R12, RZ, RZ, 0x3 ;  /* 0x00000003ff0c7424 */ /* 0x000fe200078e00ff */
[----:B------:R-:W-:-:S13]  /*1ba50*/  IADD3 R2, P4, R14, R5, RZ ;  /* 0x000000050e027210 */ /* 0x000fda0007f9e0ff */
[----:B------:R-:W-:Y:S05]  /*1ba60*/  WARPSYNC.COLLECTIVE R15, `(.L_x_767) ;  /* 0x000000000f087348 */ /* 0x000fea0003c00000 */
[----:B------:R0:W1:Y:S02]  /*1ba70*/  SHFL.IDX P6, R14, R13, R12, R11 ;  /* 0x0000000c0d0e7389 */ /* 0x00006400000c000b */
[----:B01----:R-:W-:Y:S01]  /*1ba80*/  ENDCOLLECTIVE ;  /* 0x000000000000791b */ /* 0x003fe20003800000 */
.L_x_767:
        /* <DEDUP_REMOVED lines=10> */
[----:B------:R-:W-:-:S07]  /*1bb30*/  MOV R25, R14 ;  /* 0x0000000e00197202 */ /* 0x000fce0000000f00 */
[----:B0-----:R-:W-:Y:S05]  /*1bb40*/  WARPSYNC.COLLECTIVE R15, `(.L_x_768) ;  /* 0x000000000f087348 */ /* 0x001fea0003c00000 */
[----:B------:R1:W2:Y:S02]  /*1bb50*/  SHFL.IDX P6, R14, R13, R12, R11 ;  /* 0x0000000c0d0e7389 */ /* 0x0002a400000c000b */
[----:B012---:R-:W-:Y:S01]  /*1bb60*/  ENDCOLLECTIVE ;  /* 0x000000000000791b */ /* 0x007fe20003800000 */
.L_x_768:
[----:B------:R-:W-:Y:S05]  /*1bb70*/  BRA `(.L_x_769) ;  /* 0xffffffbc00c87947 */ /* 0x000fea000383ffff */
.L_x_636:
[----:B------:R-:W-:Y:S01]  /*1bb80*/  BSSY B0, `(.L_x_770) ;  /* 0x0000008000007945 */ /* 0x000fe20003800000 */
[----:B------:R-:W-:Y:S01]  /*1bb90*/  IMAD.MOV.U32 R13, RZ, RZ, R16 ;  /* 0x000000ffff0d7224 */ /* 0x000fe200078e0010 */
[----:B------:R-:W-:Y:S01]  /*1bba0*/  MOV R15, 0xffffffff ;  /* 0xffffffff000f7802 */ /* 0x000fe20000000f00 */
[----:B------:R-:W-:Y:S02]  /*1bbb0*/  IMAD.MOV.U32 R12, RZ, RZ, RZ ;  /* 0x000000ffff0c7224 */ /* 0x000fe400078e00ff */
[----:B------:R-:W-:-:S07]  /*1bbc0*/  IMAD.MOV.U32 R11, RZ, RZ, 0x1f ;  /* 0x0000001fff0b7424 */ /* 0x000fce00078e00ff */
[----:B01---5:R-:W-:Y:S05]  /*1bbd0*/  WARPSYNC.COLLECTIVE R15, `(.L_x_771) ;  /* 0x000000000f087348 */ /* 0x023fea0003c00000 */
[----:B------:R2:W3:Y:S02]  /*1bbe0*/  SHFL.IDX P6, R14, R13, R12, R11 ;  /* 0x0000000c0d0e7389 */ /* 0x0004e400000c000b */
[----:B0123-5:R-:W-:Y:S01]  /*1bbf0*/  ENDCOLLECTIVE ;  /* 0x000000000000791b */ /* 0x02ffe20003800000 */
.L_x_771:
[----:B------:R-:W-:Y:S05]  /*1bc00*/  BSYNC B0 ;  /* 0x0000000000007941 */ /* 0x000fea0003800000 */
.L_x_770:
[----:B------:R-:W-:Y:S01]  /*1bc10*/  IMAD.MOV.U32 R13, RZ, RZ, R16 ;  /* 0x000000ffff0d7224 */ /* 0x000fe200078e0010 */
[----:B------:R-:W-:Y:S01]  /*1bc20*/  MOV R15, 0xffffffff ;  /* 0xffffffff000f7802 */ /* 0x000fe20000000f00 */
[----:B------:R-:W-:Y:S02]  /*1bc30*/  IMAD.MOV.U32 R12, RZ, RZ, 0x1 ;  /* 0x00000001ff0c7424 */ /* 0x000fe400078e00ff */
[----:B------:R-:W-:Y:S02]  /*1bc40*/  IMAD.MOV.U32 R11, RZ, RZ, 0x1f ;  /* 0x0000001fff0b7424 */ /* 0x000fe400078e00ff */
[----:B------:R-:W-:Y:S02]  /*1bc50*/  IMAD.IADD R5, R19, 0x1, R8 ;  /* 0x0000000113057824 */ /* 0x000fe400078e0208 */
[----:B------:R-:W-:-:S07]  /*1bc60*/  IMAD.MOV.U32 R0, RZ, RZ, R14 ;  /* 0x000000ffff007224 */ /* 0x000fce00078e000e */
[----:B------:R-:W-:Y:S05]  /*1bc70*/  WARPSYNC.COLLECTIVE R15, `(.L_x_772) ;  /* 0x000000000f087348 */ /* 0x000fea0003c00000 */
[----:B------:R0:W1:Y:S02]  /*1bc80*/  SHFL.IDX P6, R14, R13, R12, R11 ;  /* 0x0000000c0d0e7389 */ /* 0x00006400000c000b */
[----:B01----:R-:W-:Y:S01]  /*1bc90*/  ENDCOLLECTIVE ;  /* 0x000000000000791b */ /* 0x003fe20003800000 */
.L_x_772:
[----:B------:R-:W-:Y:S02]  /*1bca0*/  ULDC UR4, c[0x0][0xc3c] ;  /* 0x00030f0000047ab9 */ /* 0x000fe40000000800 */
[----:B------:R-:W-:-:S13]  /*1bcb0*/  ISETP.GE.OR P1, PT, R5, UR4, !P0 ;  /* 0x0000000405007c0c */ /* 0x000fda000c726670 */
[----:B------:R-:W0:Y:S01]  /*1bcc0*/  @!P1 LDC.64 R2, c[0x0][0xc80] ;  /* 0x00032000ff029b82 */ /* 0x000e220000000a00 */
[----:B------:R-:W-:Y:S02]  /*1bcd0*/  IMAD.MOV.U32 R11, RZ, RZ, RZ ;  /* 0x000000ffff0b7224 */ /* 0x000fe400078e00ff */
        /* <DEDUP_REMOVED lines=9> */
[----:B------:R-:W-:-:S04]  /*1bd70*/  ISETP.NE.AND P1, PT, R8, RZ, PT ;  /* 0x000000ff0800720c */ /* 0x000fc80003f25270 */
[----:B------:R-:W-:-:S09]  /*1bd80*/  MOV R13, R2 ;  /* 0x00000002000d7202 */ /* 0x000fd20000000f00 */
[----:B------:R-:W-:Y:S05]  /*1bd90*/  WARPSYNC.COLLECTIVE R15, `(.L_x_773) ;  /* 0x000000000f087348 */ /* 0x000fea0003c00000 */
[----:B------:R0:W1:Y:S02]  /*1bda0*/  SHFL.UP P6, R14, R13, R12, R11 ;  /* 0x0400000c0d0e7389 */ /* 0x00006400000c000b */
[----:B01----:R-:W-:Y:S01]  /*1bdb0*/  ENDCOLLECTIVE ;  /* 0x000000000000791b */ /* 0x003fe20003800000 */
.L_x_773:
[----:B------:R-:W-:Y:S01]  /*1bdc0*/  IMAD.MOV.U32 R12, RZ, RZ, 0x2 ;  /* 0x00000002ff0c7424 */ /* 0x000fe200078e00ff */
[----:B------:R-:W-:-:S05]  /*1bdd0*/  SEL R5, R14, RZ, P1 ;  /* 0x000000ff0e057207 */ /* 0x000fca0000800000 */
[----:B------:R-:W-:-:S04]  /*1bde0*/  IMAD.IADD R5, R2, 0x1, R5 ;  /* 0x0000000102057824 */ /* 0x000fc800078e0205 */
[----:B------:R-:W-:-:S07]  /*1bdf0*/  IMAD.MOV.U32 R13, RZ, RZ, R5 ;  /* 0x000000ffff0d7224 */ /* 0x000fce00078e0005 */
[----:B------:R-:W-:Y:S05]  /*1be00*/  WARPSYNC.COLLECTIVE R15, `(.L_x_774) ;  /* 0x000000000f087348 */ /* 0x000fea0003c00000 */
[----:B------:R0:W1:Y:S02]  /*1be10*/  SHFL.UP P6, R14, R13, R12, R11 ;  /* 0x0400000c0d0e7389 */ /* 0x00006400000c000b */
[----:B01----:R-:W-:Y:S01]  /*1be20*/  ENDCOLLECTIVE ;  /* 0x000000000000791b */ /* 0x003fe20003800000 */
.L_x_774:
[----:B------:R-:W-:Y:S01]  /*1be30*/  IMAD.MOV.U32 R12, RZ, RZ, 0x4 ;  /* 0x00000004ff0c7424 */ /* 0x000fe200078e00ff */
[----:B------:R-:W-:-:S04]  /*1be40*/  SEL R6, R14, RZ, P2 ;  /* 0x000000ff0e067207 */ /* 0x000fc80001000000 */
[----:B------:R-:W-:-:S05]  /*1be50*/  IADD3 R6, R5, R6, RZ ;  /* 0x0000000605067210 */ /* 0x000fca0007ffe0ff */
[----:B------:R-:W-:-:S07]  /*1be60*/  IMAD.MOV.U32 R13, RZ, RZ, R6 ;  /* 0x000000ffff0d7224 */ /* 0x000fce00078e0006 */
[----:B------:R-:W-:Y:S05]  /*1be70*/  WARPSYNC.COLLECTIVE R15, `(.L_x_775) ;  /* 0x000000000f087348 */ /* 0x000fea0003c00000 */
[----:B------:R0:W1:Y:S02]  /*1be80*/  SHFL.UP P6, R14, R13, R12, R11 ;  /* 0x0400000c0d0e7389 */ /* 0x00006400000c000b */
[----:B01----:R-:W-:Y:S01]  /*1be90*/  ENDCOLLECTIVE ;  /* 0x000000000000791b */ /* 0x003fe20003800000 */
.L_x_775:
[----:B------:R-:W-:Y:S02]  /*1bea0*/  MOV R12, 0x8 ;  /* 0x00000008000c7802 */ /* 0x000fe40000000f00 */
[----:B------:R-:W-:-:S05]  /*1beb0*/  SEL R7, R14, RZ, P3 ;  /* 0x000000ff0e077207 */ /* 0x000fca0001800000 */
[----:B------:R-:W-:-:S04]  /*1bec0*/  IMAD.IADD R7, R6, 0x1, R7 ;  /* 0x0000000106077824 */ /* 0x000fc800078e0207 */
[----:B------:R-:W-:-:S07]  /*1bed0*/  IMAD.MOV.U32 R13, RZ, RZ, R7 ;  /* 0x000000ffff0d7224 */ /* 0x000fce00078e0007 */
[----:B------:R-:W-:Y:S05]  /*1bee0*/  WARPSYNC.COLLECTIVE R15, `(.L_x_776) ;  /* 0x000000000f087348 */ /* 0x000fea0003c00000 */
[----:B------:R0:W1:Y:S02]  /*1bef0*/  SHFL.UP P6, R14, R13, R12, R11 ;  /* 0x0400000c0d0e7389 */ /* 0x00006400000c000b */
[----:B01----:R-:W-:Y:S01]  /*1bf00*/  ENDCOLLECTIVE ;  /* 0x000000000000791b */ /* 0x003fe20003800000 */
.L_x_776:
[----:B------:R-:W-:Y:S01]  /*1bf10*/  IMAD.MOV.U32 R12, RZ, RZ, 0x10 ;  /* 0x00000010ff0c7424 */ /* 0x000fe200078e00ff */
[----:B------:R-:W-:-:S05]  /*1bf20*/  SEL R14, R14, RZ, P4 ;  /* 0x000000ff0e0e7207 */ /* 0x000fca0002000000 */
[----:B------:R-:W-:-:S04]  /*1bf30*/  IMAD.IADD R5, R7, 0x1, R14 ;  /* 0x0000000107057824 */ /* 0x000fc800078e020e */
[----:B------:R-:W-:-:S07]  /*1bf40*/  IMAD.MOV.U32 R13, RZ, RZ, R5 ;  /* 0x000000ffff0d7224 */ /* 0x000fce00078e0005 */
[----:B------:R-:W-:Y:S05]  /*1bf50*/  WARPSYNC.COLLECTIVE R15, `(.L_x_777) ;  /* 0x000000000f087348 */ /* 0x000fea0003c00000 */
[----:B------:R0:W1:Y:S02]  /*1bf60*/  SHFL.UP P6, R14, R13, R12, R11 ;  /* 0x0400000c0d0e7389 */ /* 0x00006400000c000b */
[----:B01----:R-:W-:Y:S01]  /*1bf70*/  ENDCOLLECTIVE ;  /* 0x000000000000791b */ /* 0x003fe20003800000 */
.L_x_777:
[----:B------:R-:W-:Y:S02]  /*1bf80*/  IMAD.MOV.U32 R12, RZ, RZ, 0x1f ;  /* 0x0000001fff0c7424 */ /* 0x000fe400078e00ff */
[----:B------:R-:W-:Y:S01]  /*1bf90*/  IMAD.MOV.U32 R11, RZ, RZ, 0x1f ;  /* 0x0000001fff0b7424 */ /* 0x000fe200078e00ff */
[----:B------:R-:W-:-:S05]  /*1bfa0*/  SEL R14, R14, RZ, P5 ;  /* 0x000000ff0e0e7207 */ /* 0x000fca0002800000 */
[----:B------:R-:W-:-:S05]  /*1bfb0*/  IMAD.IADD R3, R5, 0x1, R14 ;  /* 0x0000000105037824 */ /* 0x000fca00078e020e */
[----:B------:R-:W-:-:S07]  /*1bfc0*/  MOV R13, R3 ;  /* 0x00000003000d7202 */ /* 0x000fce0000000f00 */
[----:B------:R-:W-:Y:S05]  /*1bfd0*/  WARPSYNC.COLLECTIVE R15, `(.L_x_778) ;  /* 0x000000000f087348 */ /* 0x000fea0003c00000 */
[----:B------:R0:W1:Y:S02]  /*1bfe0*/  SHFL.IDX P6, R14, R13, R12, R11 ;  /* 0x0000000c0d0e7389 */ /* 0x00006400000c000b */
[----:B01----:R-:W-:Y:S01]  /*1bff0*/  ENDCOLLECTIVE ;  /* 0x000000000000791b */ /* 0x003fe20003800000 */
.L_x_778:
[----:B------:R-:W-:Y:S05]  /*1c000*/  BRA `(.L_x_779) ;  /* 0xffffffbc00e47947 */ /* 0x000fea000383ffff */
.L_x_641:
[----:B------:R-:W-:Y:S01]  /*1c010*/  BSSY B0, `(.L_x_780) ;  /* 0x0000008000007945 */ /* 0x000fe20003800000 */
[----:B-----5:R-:W-:Y:S01]  /*1c020*/  IMAD.MOV.U32 R13, RZ, RZ, R2 ;  /* 0x000000ffff0d7224 */ /* 0x020fe200078e0002 */
[----:B------:R-:W-:Y:S01]  /*1c030*/  MOV R11, RZ ;  /* 0x000000ff000b7202 */ /* 0x000fe20000000f00 */
[----:B------:R-:W-:Y:S02]  /*1c040*/  IMAD.MOV.U32 R12, RZ, RZ, 0x1 ;  /* 0x00000001ff0c7424 */ /* 0x000fe400078e00ff */
[----:B------:R-:W-:-:S07]  /*1c050*/  IMAD.MOV.U32 R15, RZ, RZ, -0x1 ;  /* 0xffffffffff0f7424 */ /* 0x000fce00078e00ff */
[----:B01----:R-:W-:Y:S05]  /*1c060*/  WARPSYNC.COLLECTIVE R15, `(.L_x_781) ;  /* 0x000000000f087348 */ /* 0x003fea0003c00000 */
[----:B------:R2:W3:Y:S02]  /*1c070*/  SHFL.UP P6, R14, R13, R12, R11 ;  /* 0x0400000c0d0e7389 */ /* 0x0004e400000c000b */
[----:B0123--:R-:W-:Y:S01]  /*1c080*/  ENDCOLLECTIVE ;  /* 0x000000000000791b */ /* 0x00ffe20003800000 */
.L_x_781:
[----:B------:R-:W-:Y:S05]  /*1c090*/  BSYNC B0 ;  /* 0x0000000000007941 */ /* 0x000fea0003800000 */
.L_x_780:
[----:B------:R-:W-:Y:S01]  /*1c0a0*/  SEL R13, R14, RZ, P1 ;  /* 0x000000ff0e0d7207 */ /* 0x000fe20000800000 */
[----:B------:R-:W-:Y:S01]  /*1c0b0*/  IMAD.MOV.U32 R12, RZ, RZ, 0x2 ;  /* 0x00000002ff0c7424 */ /* 0x000fe200078e00ff */
[----:B------:R-:W-:Y:S01]  /*1c0c0*/  MOV R15, 0xffffffff ;  /* 0xffffffff000f7802 */ /* 0x000fe20000000f00 */
[----:B------:R-:W-:Y:S02]  /*1c0d0*/  IMAD.MOV.U32 R11, RZ, RZ, RZ ;  /* 0x000000ffff0b7224 */ /* 0x000fe400078e00ff */
[----:B------:R-:W-:-:S07]  /*1c0e0*/  IMAD.IADD R13, R2, 0x1, R13 ;  /* 0x00000001020d7824 */ /* 0x000fce00078e020d */
[----:B------:R-:W-:Y:S05]  /*1c0f0*/  WARPSYNC.COLLECTIVE R15, `(.L_x_782) ;  /* 0x000000000f087348 */ /* 0x000fea0003c00000 */
[----:B------:R0:W1:Y:S02]  /*1c100*/  SHFL.UP P6, R14, R13, R12, R11 ;  /* 0x0400000c0d0e7389 */ /* 0x00006400000c000b */
[----:B01----:R-:W-:Y:S01]  /*1c110*/  ENDCOLLECTIVE ;  /* 0x000000000000791b */ /* 0x003fe20003800000 */
.L_x_782:
[----:B------:R-:W-:Y:S01]  /*1c120*/  IMAD.MOV.U32 R12, RZ, RZ, 0x4 ;  /* 0x00000004ff0c7424 */ /* 0x000fe200078e00ff */
[----:B------:R-:W-:-:S05]  /*1c130*/  SEL R14, R14, RZ, P2 ;  /* 0x000000ff0e0e7207 */ /* 0x000fca0001000000 */
[----:B------:R-:W-:-:S04]  /*1c140*/  IMAD.IADD R3, R13, 0x1, R14 ;  /* 0x000000010d037824 */ /* 0x000fc800078e020e */
[----:B------:R-:W-:-:S07]  /*1c150*/  IMAD.MOV.U32 R13, RZ, RZ, R3 ;  /* 0x000000ffff0d7224 */ /* 0x000fce00078e0003 */
[----:B------:R-:W-:Y:S05]  /*1c160*/  WARPSYNC.COLLECTIVE R15, `(.L_x_783) ;  /* 0x000000000f087348 */ /* 0x000fea0003c00000 */
[----:B------:R0:W1:Y:S02]  /*1c170*/  SHFL.UP P6, R14, R13, R12, R11 ;  /* 0x0400000c0d0e7389 */ /* 0x00006400000c000b */
[----:B01----:R-:W-:Y:S01]  /*1c180*/  ENDCOLLECTIVE ;  /* 0x000000000000791b */ /* 0x003fe20003800000 */
.L_x_783:
[----:B------:R-:W-:Y:S01]  /*1c190*/  IMAD.MOV.U32 R12, RZ, RZ, 0x8 ;  /* 0x00000008ff0c7424 */ /* 0x000fe200078e00ff */
[----:B------:R-:W-:-:S05]  /*1c1a0*/  SEL R14, R14, RZ, P3 ;  /* 0x000000ff0e0e7207 */ /* 0x000fca0001800000 */
[----:B------:R-:W-:-:S05]  /*1c1b0*/  IMAD.IADD R5, R3, 0x1, R14 ;  /* 0x0000000103057824 */ /* 0x000fca00078e020e */
[----:B------:R-:W-:-:S07]  /*1c1c0*/  MOV R13, R5 ;  /* 0x00000005000d7202 */ /* 0x000fce0000000f00 */
[----:B------:R-:W-:Y:S05]  /*1c1d0*/  WARPSYNC.COLLECTIVE R15, `(.L_x_784) ;  /* 0x000000000f087348 */ /* 0x000fea0003c00000 */
[----:B------:R0:W1:Y:S02]  /*1c1e0*/  SHFL.UP P6, R14, R13, R12, R11 ;  /* 0x0400000c0d0e7389 */ /* 0x00006400000c000b */
[----:B01----:R-:W-:Y:S01]  /*1c1f0*/  ENDCOLLECTIVE ;  /* 0x000000000000791b */ /* 0x003fe20003800000 */
.L_x_784:
[----:B------:R-:W-:Y:S01]  /*1c200*/  IMAD.MOV.U32 R12, RZ, RZ, 0x10 ;  /* 0x00000010ff0c7424 */ /* 0x000fe200078e00ff */
[----:B------:R-:W-:-:S05]  /*1c210*/  SEL R6, R14, RZ, P4 ;  /* 0x000000ff0e067207 */ /* 0x000fca0002000000 */
[----:B------:R-:W-:-:S04]  /*1c220*/  IMAD.IADD R6, R5, 0x1, R6 ;  /* 0x0000000105067824 */ /* 0x000fc800078e0206 */
[----:B------:R-:W-:-:S07]  /*1c230*/  IMAD.MOV.U32 R13, RZ, RZ, R6 ;  /* 0x000000ffff0d7224 */ /* 0x000fce00078e0006 */
[----:B------:R-:W-:Y:S05]  /*1c240*/  WARPSYNC.COLLECTIVE R15, `(.L_x_785) ;  /* 0x000000000f087348 */ /* 0x000fea0003c00000 */
[----:B------:R0:W1:Y:S02]  /*1c250*/  SHFL.UP P6, R14, R13, R12, R11 ;  /* 0x0400000c0d0e7389 */ /* 0x00006400000c000b */
[----:B01----:R-:W-:Y:S01]  /*1c260*/  ENDCOLLECTIVE ;  /* 0x000000000000791b */ /* 0x003fe20003800000 */
.L_x_785:
[----:B------:R-:W-:Y:S02]  /*1c270*/  IMAD.MOV.U32 R12, RZ, RZ, 0x1f ;  /* 0x0000001fff0c7424 */ /* 0x000fe400078e00ff */
[----:B------:R-:W-:Y:S01]  /*1c280*/  IMAD.MOV.U32 R11, RZ, RZ, 0x1f ;  /* 0x0000001fff0b7424 */ /* 0x000fe200078e00ff */
[----:B------:R-:W-:-:S04]  /*1c290*/  SEL R3, R14, RZ, P5 ;  /* 0x000000ff0e037207 */ /* 0x000fc80002800000 */
[----:B------:R-:W-:-:S05]  /*1c2a0*/  IADD3 R3, R6, R3, RZ ;  /* 0x0000000306037210 */ /* 0x000fca0007ffe0ff */
[----:B------:R-:W-:-:S07]  /*1c2b0*/  IMAD.MOV.U32 R13, RZ, RZ, R3 ;  /* 0x000000ffff0d7224 */ /* 0x000fce00078e0003 */
[----:B------:R-:W-:Y:S05]  /*1c2c0*/  WARPSYNC.COLLECTIVE R15, `(.L_x_786) ;  /* 0x000000000f087348 */ /* 0x000fea0003c00000 */
[----:B------:R0:W1:Y:S02]  /*1c2d0*/  SHFL.IDX P6, R14, R13, R12, R11 ;  /* 0x0000000c0d0e7389 */ /* 0x00006400000c000b */
[----:B01----:R-:W-:Y:S01]  /*1c2e0*/  ENDCOLLECTIVE ;  /* 0x000000000000791b */ /* 0x003fe20003800000 */
.L_x_786:
[----:B------:R-:W-:Y:S05]  /*1c2f0*/  BRA `(.L_x_787) ;  /* 0xffffffbc00c47947 */ /* 0x000fea000383ffff */
.L_x_643:
[----:B------:R-:W-:Y:S01]  /*1c300*/  BSSY B0, `(.L_x_788) ;  /* 0x0000006000007945 */ /* 0x000fe20003800000 */
[----:B------:R-:W-:Y:S01]  /*1c310*/  PLOP3.LUT P6, PT, P6, PT, PT, 0x8, 0x0 ;  /* 0x000000000000781c */ /* 0x000fe200037ce170 */
[----:B------:R-:W-:-:S12]  /*1c320*/  IMAD.MOV.U32 R15, RZ, RZ, -0x1 ;  /* 0xffffffffff0f7424 */ /* 0x000fd800078e00ff */
[----:B0----5:R-:W-:Y:S05]  /*1c330*/  WARPSYNC.COLLECTIVE R15, `(.L_x_789) ;  /* 0x000000000f087348 */ /* 0x021fea0003c00000 */
[----:B------:R-:W-:Y:S01]  /*1c340*/  VOTE.ANY R14, PT, P6 ;  /* 0x00000000000e7806 */ /* 0x000fe200030e0100 */
[----:B0----5:R-:W-:Y:S06]  /*1c350*/  ENDCOLLECTIVE ;  /* 0x000000000000791b */ /* 0x021fec0003800000 */
.L_x_789:
[----:B------:R-:W-:Y:S05]  /*1c360*/  BSYNC B0 ;  /* 0x0000000000007941 */ /* 0x000fea0003800000 */
.L_x_788:
[----:B------:R-:W-:Y:S01]  /*1c370*/  MOV R6, R14 ;  /* 0x0000000e00067202 */ /* 0x000fe20000000f00 */
[----:B------:R-:W-:Y:S02]  /*1c380*/  IMAD.MOV.U32 R13, RZ, RZ, R2 ;  /* 0x000000ffff0d7224 */ /* 0x000fe400078e0002 */
[----:B------:R-:W-:Y:S01]  /*1c390*/  IMAD.MOV.U32 R11, RZ, RZ, 0x1f ;  /* 0x0000001fff0b7424 */ /* 0x000fe200078e00ff */
[----:B------:R-:W0:Y:S01]  /*1c3a0*/  POPC R4, R6 ;  /* 0x0000000600047309 */ /* 0x000e220000000000 */
[----:B------:R-:W-:Y:S02]  /*1c3b0*/  IMAD.MOV.U32 R15, RZ, RZ, -0x1 ;  /* 0xffffffffff0f7424 */ /* 0x000fe400078e00ff */
[----:B0-----:R-:W-:-:S07]  /*1c3c0*/  IMAD.MOV.U32 R12, RZ, RZ, R4 ;  /* 0x000000ffff0c7224 */ /* 0x001fce00078e0004 */
[----:B------:R-:W-:Y:S05]  /*1c3d0*/  WARPSYNC.COLLECTIVE R15, `(.L_x_790) ;  /* 0x000000000f087348 */ /* 0x000fea0003c00000 */
[----:B------:R0:W1:Y:S02]  /*1c3e0*/  SHFL.IDX P6, R14, R13, R12, R11 ;  /* 0x0000000c0d0e7389 */ /* 0x00006400000c000b */
[----:B01----:R-:W-:Y:S01]  /*1c3f0*/  ENDCOLLECTIVE ;  /* 0x000000000000791b */ /* 0x003fe20003800000 */
.L_x_790:
[----:B------:R-:W-:Y:S01]  /*1c400*/  MOV R17, R14 ;  /* 0x0000000e00117202 */ /* 0x000fe20000000f00 */
[----:B------:R-:W-:Y:S06]  /*1c410*/  BRA `(.L_x_791) ;  /* 0xffffffbc00b47947 */ /* 0x000fec000383ffff */
.L_x_645:
[----:B------:R-:W-:Y:S01]  /*1c420*/  BSSY B0, `(.L_x_792) ;  /* 0x0000007000007945 */ /* 0x000fe20003800000 */
[----:B------:R-:W-:Y:S02]  /*1c430*/  IMAD.MOV.U32 R13, RZ, RZ, R3 ;  /* 0x000000ffff0d7224 */ /* 0x000fe400078e0003 */
[----:B------:R-:W-:Y:S02]  /*1c440*/  IMAD.MOV.U32 R11, RZ, RZ, 0x1f ;  /* 0x0000001fff0b7424 */ /* 0x000fe400078e00ff */
[----:B------:R-:W-:-:S07]  /*1c450*/  IMAD.MOV.U32 R15, RZ, RZ, -0x1 ;  /* 0xffffffffff0f7424 */ /* 0x000fce00078e00ff */
[----:B012---:R-:W-:Y:S05]  /*1c460*/  WARPSYNC.COLLECTIVE R15, `(.L_x_793) ;  /* 0x000000000f087348 */ /* 0x007fea0003c00000 */
[----:B------:R3:W4:Y:S02]  /*1c470*/  SHFL.IDX P6, R14, R13, R12, R11 ;  /* 0x0000000c0d0e7389 */ /* 0x00072400000c000b */
[----:B01234-:R-:W-:Y:S01]  /*1c480*/  ENDCOLLECTIVE ;  /* 0x000000000000791b */ /* 0x01ffe20003800000 */
.L_x_793:
[----:B------:R-:W-:Y:S05]  /*1c490*/  BSYNC B0 ;  /* 0x0000000000007941 */ /* 0x000fea0003800000 */
.L_x_792:
[----:B------:R-:W-:Y:S05]  /*1c4a0*/  BRA `(.L_x_644) ;  /* 0xffffffbc00ac7947 */ /* 0x000fea000383ffff */
.L_x_649:
[----:B0-----:R0:W3:Y:S02]  /*1c4b0*/  SYNCS.PHASECHK.TRANS64.TRYWAIT P0, [R5+URZ+0x2d820], R0 ;  /* 0x02d82000050075a7 */ /* 0x0010e4000800017f */
[----:B---3--:R-:W-:Y:S05]  /*1c4c0*/  @!P0 NANOSLEEP.SYNCS 0x989680 ;  /* 0x009896800000895d */ /* 0x008fea0003900000 */
[----:B------:R-:W3:Y:S02]  /*1c4d0*/  @!P0 SYNCS.PHASECHK.TRANS64 P0, [R5+URZ+0x2d820], R0 ;  /* 0x02d82000050085a7 */ /* 0x000ee4000800007f */
[----:B---3--:R-:W-:Y:S05]  /*1c4e0*/  @!P0 BRA `(.L_x_649) ;  /* 0xfffffffc00f08947 */ /* 0x008fea000383ffff */
[----:B------:R-:W-:Y:S05]  /*1c4f0*/  BRA `(.L_x_794) ;  /* 0xffffffc000987947 */ /* 0x000fea000383ffff */
.L_x_650:
[----:B------:R-:W3:Y:S01]  /*1c500*/  S2R R2, SR_TID.X ;  /* 0x0000000000027919 */ /* 0x000ee20000002100 */
[----:B------:R-:W-:Y:S01]  /*1c510*/  BSSY B0, `(.L_x_795) ;  /* 0x000000a000007945 */ /* 0x000fe20003800000 */
[----:B------:R-:W-:Y:S01]  /*1c520*/  MOV R12, RZ ;  /* 0x000000ff000c7202 */ /* 0x000fe20000000f00 */
[----:B------:R-:W-:Y:S02]  /*1c530*/  IMAD.MOV.U32 R11, RZ, RZ, 0x1f ;  /* 0x0000001fff0b7424 */ /* 0x000fe400078e00ff */
[----:B------:R-:W-:Y:S01]  /*1c540*/  IMAD.MOV.U32 R15, RZ, RZ, -0x1 ;  /* 0xffffffffff0f7424 */ /* 0x000fe200078e00ff */
[----:B---3--:R-:W-:-:S04]  /*1c550*/  SHF.R.U32.HI R2, RZ, 0x5, R2 ;  /* 0x00000005ff027819 */ /* 0x008fc80000011602 */
[----:B------:R-:W-:-:S05]  /*1c560*/  LOP3.LUT R2, R2, 0x3, RZ, 0xc0, !PT ;  /* 0x0000000302027812 */ /* 0x000fca00078ec0ff */
[----:B------:R-:W-:-:S07]  /*1c570*/  IMAD.MOV.U32 R13, RZ, RZ, R2 ;  /* 0x000000ffff0d7224 */ /* 0x000fce00078e0002 */
[----:B012-4-:R-:W-:Y:S05]  /*1c580*/  WARPSYNC.COLLECTIVE R15, `(.L_x_796) ;  /* 0x000000000f087348 */ /* 0x017fea0003c00000 */
[----:B------:R3:W0:Y:S02]  /*1c590*/  SHFL.IDX P6, R14, R13, R12, R11 ;  /* 0x0000000c0d0e7389 */ /* 0x00062400000c000b */
[----:B01234-:R-:W-:Y:S01]  /*1c5a0*/  ENDCOLLECTIVE ;  /* 0x000000000000791b */ /* 0x01ffe20003800000 */
.L_x_796:
[----:B------:R-:W-:Y:S05]  /*1c5b0*/  BSYNC B0 ;  /* 0x0000000000007941 */ /* 0x000fea0003800000 */
.L_x_795:
[----:B------:R-:W-:Y:S05]  /*1c5c0*/  BRA `(.L_x_797) ;  /* 0xffffffc000807947 */ /* 0x000fea000383ffff */
.L_x_651:
[----:B------:R-:W-:Y:S01]  /*1c5d0*/  BSSY B0, `(.L_x_798) ;  /* 0x0000006000007945 */ /* 0x000fe20003800000 */
[----:B------:R-:W-:-:S07]  /*1c5e0*/  IMAD.MOV.U32 R15, RZ, RZ, -0x1 ;  /* 0xffffffffff0f7424 */ /* 0x000fce00078e00ff */
[----:B012-4-:R-:W-:Y:S05]  /*1c5f0*/  WARPSYNC.COLLECTIVE R15, `(.L_x_799) ;  /* 0x000000000f0c7348 */ /* 0x017fea0003c00000 */
[----:B------:R-:W-:Y:S02]  /*1c600*/  ELECT P6, UR62, PT ;  /* 0x00000000003e782f */ /* 0x000fe400038c0000 */
[----:B------:R-:W-:Y:S01]  /*1c610*/  MOV R14, UR62 ;  /* 0x0000003e000e7c02 */ /* 0x000fe20008000f00 */
[----:B012-4-:R-:W-:Y:S10]  /*1c620*/  ENDCOLLECTIVE ;  /* 0x000000000000791b */ /* 0x017ff40003800000 */
.L_x_799:
[----:B------:R-:W-:Y:S05]  /*1c630*/  BSYNC B0 ;  /* 0x0000000000007941 */ /* 0x000fea0003800000 */
.L_x_798:
[----:B------:R-:W-:Y:S05]  /*1c640*/  BRA `(.L_x_800) ;  /* 0xffffffc000747947 */ /* 0x000fea000383ffff */
.L_x_653:
[----:B0-----:R0:W3:Y:S02]  /*1c650*/  SYNCS.PHASECHK.TRANS64.TRYWAIT P1, [R3+URZ+0x2d840], R2 ;  /* 0x02d84002030075a7 */ /* 0x0010e4000802017f */
[----:B---3--:R-:W-:Y:S05]  /*1c660*/  @!P1 NANOSLEEP.SYNCS 0x989680 ;  /* 0x009896800000995d */ /* 0x008fea0003900000 */
[----:B------:R-:W3:Y:S02]  /*1c670*/  @!P1 SYNCS.PHASECHK.TRANS64 P1, [R3+URZ+0x2d840], R2 ;  /* 0x02d84002030095a7 */ /* 0x000ee4000802007f */
[----:B---3--:R-:W-:Y:S05]  /*1c680*/  @!P1 BRA `(.L_x_653) ;  /* 0xfffffffc00f09947 */ /* 0x008fea000383ffff */
[----:B------:R-:W-:Y:S05]  /*1c690*/  BRA `(.L_x_801) ;  /* 0xffffffc000987947 */ /* 0x000fea000383ffff */
.L_x_655:
[----:B---3--:R3:W0:Y:S02]  /*1c6a0*/  SYNCS.PHASECHK.TRANS64.TRYWAIT P1, [R5+URZ+0x2d840], R0 ;  /* 0x02d84000050075a7 */ /* 0x008624000802017f */
[----:B0-----:R-:W-:Y:S05]  /*1c6b0*/  @!P1 NANOSLEEP.SYNCS 0x989680 ;  /* 0x009896800000995d */ /* 0x001fea0003900000 */
[----:B------:R-:W0:Y:S02]  /*1c6c0*/  @!P1 SYNCS.PHASECHK.TRANS64 P1, [R5+URZ+0x2d840], R0 ;  /* 0x02d84000050095a7 */ /* 0x000e24000802007f */
[----:B0-----:R-:W-:Y:S05]  /*1c6d0*/  @!P1 BRA `(.L_x_655) ;  /* 0xfffffffc00f09947 */ /* 0x001fea000383ffff */
[----:B------:R-:W-:Y:S05]  /*1c6e0*/  BRA `(.L_x_802) ;  /* 0xffffffc000a87947 */ /* 0x000fea000383ffff */
.L_x_657:
[----:B------:R0:W0:Y:S02]  /*1c6f0*/  SYNCS.PHASECHK.TRANS64.TRYWAIT P1, [R3+URZ+0x2d860], R2 ;  /* 0x02d86002030075a7 */ /* 0x000024000802017f */
[----:B0-----:R-:W-:Y:S05]  /*1c700*/  @!P1 NANOSLEEP.SYNCS 0x989680 ;  /* 0x009896800000995d */ /* 0x001fea0003900000 */
[----:B------:R-:W0:Y:S02]  /*1c710*/  @!P1 SYNCS.PHASECHK.TRANS64 P1, [R3+URZ+0x2d860], R2 ;  /* 0x02d86002030095a7 */ /* 0x000e24000802007f */
[----:B0-----:R-:W-:Y:S05]  /*1c720*/  @!P1 BRA `(.L_x_657) ;  /* 0xfffffffc00f09947 */ /* 0x001fea000383ffff */
[----:B------:R-:W-:Y:S05]  /*1c730*/  BRA `(.L_x_803) ;  /* 0xffffffc000a47947 */ /* 0x000fea000383ffff */
.L_x_804:
        /* <DEDUP_REMOVED lines=12> */
.L_x_2730:


//--------------------- .text._ZN7cutlass13device_kernelIN5flash11enable_sm90INS1_16FlashAttnFwdSm90INS1_25CollectiveMainloopFwdSm90ILi2EN4cute5tupleIJNS5_1CILi1EEES8_S8_EEENS6_IJNS7_ILi192EEENS7_ILi128EEENS7_ILi96EEEEEELi96ENS_6half_tEfNS_4arch4Sm90ELb0ELb1ELb0ELb0ELb1ELb0ELb0ELb0ELb1ELb1ELb0ELb0EEENS1_21CollectiveEpilogueFwdINS6_IJSA_SC_SB_EEES9_SE_SG_Li384ELb0ELb1ELb0ELb0EEENS1_30DynamicPersistentTileSchedulerILi384ELi128ELb0ELb1ELb1EEEEEEEEEvNT_6ParamsE --------------------------
	.section	.text._ZN7cutlass13device_kernelIN5flash11enable_sm90INS1_16FlashAttnFwdSm90INS1_25CollectiveMainloopFwdSm90ILi2EN4cute5tupleIJNS5_1CILi1EEES8_S8_EEENS6_IJNS7_ILi192EEENS7_ILi128EEENS7_ILi96EEEEEELi96ENS_6half_tEfNS_4arch4Sm90ELb0ELb1ELb0ELb0ELb1ELb0ELb0ELb0ELb1ELb1ELb0ELb0EEENS1_21CollectiveEpilogueFwdINS6_IJSA_SC_SB_EEES9_SE_SG_Li384ELb0ELb1ELb0ELb0EEENS1_30DynamicPersistentTileSchedulerILi384ELi128ELb0ELb1ELb1EEEEEEEEEvNT_6ParamsE,"ax",@progbits
	.align	128
.text._ZN7cutlass13device_kernelIN5flash11enable_sm90INS1_16FlashAttnFwdSm90INS1_25CollectiveMainloopFwdSm90ILi2EN4cute5tupleIJNS5_1CILi1EEES8_S8_EEENS6_IJNS7_ILi192EEENS7_ILi128EEENS7_ILi96EEEEEELi96ENS_6half_tEfNS_4arch4Sm90ELb0ELb1ELb0ELb0ELb1ELb0ELb0ELb0ELb1ELb1ELb0ELb0EEENS1_21CollectiveEpilogueFwdINS6_IJSA_SC_SB_EEES9_SE_SG_Li384ELb0ELb1ELb0ELb0EEENS1_30DynamicPersistentTileSchedulerILi384ELi128ELb0ELb1ELb1EEEEEEEEEvNT_6ParamsE:
        .type           _ZN7cutlass13device_kernelIN5flash11enable_sm90INS1_16FlashAttnFwdSm90INS1_25CollectiveMainloopFwdSm90ILi2EN4cute5tupleIJNS5_1CILi1EEES8_S8_EEENS6_IJNS7_ILi192EEENS7_ILi128EEENS7_ILi96EEEEEELi96ENS_6half_tEfNS_4arch4Sm90ELb0ELb1ELb0ELb0ELb1ELb0ELb0ELb0ELb1ELb1ELb0ELb0EEENS1_21CollectiveEpilogueFwdINS6_IJSA_SC_SB_EEES9_SE_SG_Li384ELb0ELb1ELb0ELb0EEENS1_30DynamicPersistentTileSchedulerILi384ELi128ELb0ELb1ELb1EEEEEEEEEvNT_6ParamsE,@function
        .size           _ZN7cutlass13device_kernelIN5flash11enable_sm90INS1_16FlashAttnFwdSm90INS1_25CollectiveMainloopFwdSm90ILi2EN4cute5tupleIJNS5_1CILi1EEES8_S8_EEENS6_IJNS7_ILi192EEENS7_ILi128EEENS7_ILi96EEEEEELi96ENS_6half_tEfNS_4arch4Sm90ELb0ELb1ELb0ELb0ELb1ELb0ELb0ELb0ELb1ELb1ELb0ELb0EEENS1_21CollectiveEpilogueFwdINS6_IJSA_SC_SB_EEES9_SE_SG_Li384ELb0ELb1ELb0ELb0EEENS1_30DynamicPersistentTileSchedulerILi384ELi128ELb0ELb1ELb1EEEEEEEEEvNT_6ParamsE,(.L_x_2731 - _ZN7cutlass13device_kernelIN5flash11enable_sm90INS1_16FlashAttnFwdSm90INS1_25CollectiveMainloopFwdSm90ILi2EN4cute5tupleIJNS5_1CILi1EEES8_S8_EEENS6_IJNS7_ILi192EEENS7_ILi128EEENS7_ILi96EEEEEELi96ENS_6half_tEfNS_4arch4Sm90ELb0ELb1ELb0ELb0ELb1ELb0ELb0ELb0ELb1ELb1ELb0ELb0EEENS1_21CollectiveEpilogueFwdINS6_IJSA_SC_SB_EEES9_SE_SG_Li384ELb0ELb1ELb0ELb0EEENS1_30DynamicPersistentTileSchedulerILi384ELi128ELb0ELb1ELb1EEEEEEEEEvNT_6ParamsE)
        .other          _ZN7cutlass13device_kernelIN5flash11enable_sm90INS1_16FlashAttnFwdSm90INS1_25CollectiveMainloopFwdSm90ILi2EN4cute5tupleIJNS5_1CILi1EEES8_S8_EEENS6_IJNS7_ILi192EEENS7_ILi128EEENS7_ILi96EEEEEELi96ENS_6half_tEfNS_4arch4Sm90ELb0ELb1ELb0ELb0ELb1ELb0ELb0ELb0ELb1ELb1ELb0ELb0EEENS1_21CollectiveEpilogueFwdINS6_IJSA_SC_SB_EEES9_SE_SG_Li384ELb0ELb1ELb0ELb0EEENS1_30DynamicPersistentTileSchedulerILi384ELi128ELb0ELb1ELb1EEEEEEEEEvNT_6ParamsE,@"STO_CUDA_ENTRY STV_DEFAULT"
_ZN7cutlass13device_kernelIN5flash11enable_sm90INS1_16FlashAttnFwdSm90INS1_25CollectiveMainloopFwdSm90ILi2EN4cute5tupleIJNS5_1CILi1EEES8_S8_EEENS6_IJNS7_ILi192EEENS7_ILi128EEENS7_ILi96EEEEEELi96ENS_6half_tEfNS_4arch4Sm90ELb0ELb1ELb0ELb0ELb1ELb0ELb0ELb0ELb1ELb1ELb0ELb0EEENS1_21CollectiveEpilogueFwdINS6_IJSA_SC_SB_EEES9_SE_SG_Li384ELb0ELb1ELb0ELb0EEENS1_30DynamicPersistentTileSchedulerILi384ELi128ELb0ELb1ELb1EEEEEEEEEvNT_6ParamsE:
        /* <DEDUP_REMOVED lines=45> */
.L_x_805:
        /* <DEDUP_REMOVED lines=22> */
.L_x_806:
        /* <DEDUP_REMOVED lines=18> */
.L_x_807:
        /* <DEDUP_REMOVED lines=22> */
.L_x_808:
        /* <DEDUP_REMOVED lines=23> */
.L_x_809:
        /* <DEDUP_REMOVED lines=8> */
.L_x_811:
[----:B------:R-:W-:-:S08]  /*08a0*/  NOP ;  /* 0x0000000000007918 */ /* 0x000fd00000000000 */
[----:B------:R-:W0:Y:S02]  /*08b0*/  USETMAXREG.TRY_ALLOC.CTAPOOL UP0, 0xa0 ;  /* 0x000000a0000079c8 */ /* 0x000e240008000600 */
[----:B0-----:R-:W-:-:S13]  /*08c0*/  PLOP3.LUT P0, PT, PT, PT, UP0, 0x80, 0x0 ;  /* 0x000000000000781c */ /* 0x001fda0003f0f008 */
[----:B------:R-:W-:Y:S05]  /*08d0*/  @!P0 BRA `(.L_x_811) ;  /* 0xfffffffc00f08947 */ /* 0x000fea000383ffff */
[----:B------:R-:W0:Y:S01]  /*08e0*/  S2R R2, SR_TID.X ;  /* 0x0000000000027919 */ /* 0x000e220000002100 */
[----:B------:R-:W1:Y:S08]  /*08f0*/  S2UR UR4, SR_CTAID.X ;  /* 0x00000000000479c3 */ /* 0x000e700000002500 */
[----:B------:R-:W-:Y:S08]  /*0900*/  BAR.ARV 0x4, 0x200 ;  /* 0x0108000000007b1d */ /* 0x000ff00000002000 */
        /* <DEDUP_REMOVED lines=18> */
[----:B------:R-:W-:Y:S02]  /*0a30*/  LOP3.LUT R4, R2, 0xfffffff0, RZ, 0xc0, !PT ;  /* 0xfffffff002047812 */ /* 0x000fe400078ec0ff */
[----:B------:R-:W-:Y:S02]  /*0a40*/  SHF.R.S32.HI R5, RZ, 0x4, R2 ;  /* 0x00000004ff057819 */ /* 0x000fe40000011402 */
[----:B------:R-:W-:Y:S01]  /*0a50*/  LOP3.LUT R6, R146, 0xffffff80, RZ, 0xc0, !PT ;  /* 0xffffff8092067812 */ /* 0x000fe200078ec0ff */
[C---:B------:R-:W-:Y:S01]  /*0a60*/  IMAD.IADD R4, R151.reuse, 0x1, -R4 ;  /* 0x0000000197047824 */ /* 0x040fe200078e0a04 */
[----:B------:R-:W-:Y:S02]  /*0a70*/  LEA.HI R2, R2, R5, RZ, 0x1 ;  /* 0x0000000502027211 */ /* 0x000fe400078f08ff */
[----:B------:R-:W-:Y:S01]  /*0a80*/  SHF.R.S32.HI R146, RZ, 0x7, R146 ;  /* 0x00000007ff927819 */ /* 0x000fe20000011492 */
[----:B------:R-:W-:Y:S01]  /*0a90*/  IMAD.IADD R145, R151, 0x1, -R6 ;  /* 0x0000000197917824 */ /* 0x000fe200078e0a06 */
[----:B------:R-:W-:-:S02]  /*0aa0*/  SHF.R.S32.HI R3, RZ, 0x1f, R4 ;  /* 0x0000001fff037819 */ /* 0x000fc40000011404 */
[----:B------:R-:W-:Y:S01]  /*0ab0*/  LOP3.LUT R2, R2, 0x1ffffffe, RZ, 0xc0, !PT ;  /* 0x1ffffffe02027812 */ /* 0x000fe200078ec0ff */
[----:B0-----:R-:W-:Y:S01]  /*0ac0*/  ULEA UR40, UR41, UR40, 0x18 ;  /* 0x0000002829287291 */ /* 0x001fe2000f8ec03f */
[----:B------:R-:W-:Y:S02]  /*0ad0*/  LEA.HI R3, R3, R4, RZ, 0x3 ;  /* 0x0000000403037211 */ /* 0x000fe400078f18ff */
[----:B------:R-:W-:Y:S01]  /*0ae0*/  SHF.R.S32.HI R8, RZ, 0x1f, R145 ;  /* 0x0000001fff087819 */ /* 0x000fe20000011491 */
[----:B------:R-:W-:Y:S01]  /*0af0*/  IMAD.IADD R2, R5, 0x1, -R2 ;  /* 0x0000000105027824 */ /* 0x000fe200078e0a02 */
[C---:B------:R-:W-:Y:S01]  /*0b00*/  LOP3.LUT R5, R3.reuse, 0xfffffff8, RZ, 0xc0, !PT ;  /* 0xfffffff803057812 */ /* 0x040fe200078ec0ff */
[----:B------:R-:W-:Y:S01]  /*0b10*/  IMAD.SHL.U32 R3, R3, 0x40, RZ ;  /* 0x0000004003037824 */ /* 0x000fe200078e00ff */
[----:B------:R-:W-:Y:S01]  /*0b20*/  LEA.HI R6, R0, R151, RZ, 0x5 ;  /* 0x0000009700067211 */ /* 0x000fe200078f28ff */
[----:B------:R-:W-:Y:S01]  /*0b30*/  IMAD.SHL.U32 R2, R2, 0x8, RZ ;  /* 0x0000000802027824 */ /* 0x000fe200078e00ff */
[----:B------:R-:W-:Y:S01]  /*0b40*/  LEA.HI R9, R8, R145, RZ, 0x2 ;  /* 0x0000009108097211 */ /* 0x000fe200078f10ff */
[----:B------:R-:W-:Y:S01]  /*0b50*/  IMAD.IADD R5, R4, 0x1, -R5 ;  /* 0x0000000104057824 */ /* 0x000fe200078e0a05 */
[----:B------:R-:W-:-:S02]  /*0b60*/  SHF.R.S32.HI R6, RZ, 0x5, R6 ;  /* 0x00000005ff067819 */ /* 0x000fc40000011406 */
[--C-:B------:R-:W-:Y:S02]  /*0b70*/  SHF.R.S32.HI R7, RZ, 0x2, R9.reuse ;  /* 0x00000002ff077819 */ /* 0x100fe40000011409 */
[----:B------:R-:W-:Y:S01]  /*0b80*/  SHF.R.S32.HI R10, RZ, 0x1f, R9 ;  /* 0x0000001fff0a7819 */ /* 0x000fe20000011409 */
[----:B------:R-:W-:Y:S01]  /*0b90*/  IMAD R13, R6, 0x10, R4 ;  /* 0x00000010060d7824 */ /* 0x000fe200078e0204 */
[C---:B------:R-:W-:Y:S01]  /*0ba0*/  R2P PR, R5.reuse, 0x6 ;  /* 0x0000000605007804 */ /* 0x040fe20000000000 */
[----:B------:R-:W-:Y:S01]  /*0bb0*/  IMAD.SHL.U32 R5, R5, 0x40, RZ ;  /* 0x0000004005057824 */ /* 0x000fe200078e00ff */
[----:B------:R-:W-:Y:S01]  /*0bc0*/  LEA.HI R10, R10, R7, RZ, 0x3 ;  /* 0x000000070a0a7211 */ /* 0x000fe200078f18ff */
[----:B------:R-:W-:Y:S01]  /*0bd0*/  IMAD.HI R4, R146, 0x55555556, RZ ;  /* 0x5555555692047827 */ /* 0x000fe200078e02ff */
[----:B------:R-:W-:Y:S02]  /*0be0*/  LOP3.LUT R3, R3, 0x7ffffe00, RZ, 0xc0, !PT ;  /* 0x7ffffe0003037812 */ /* 0x000fe400078ec0ff */
[----:B------:R-:W-:Y:S01]  /*0bf0*/  LOP3.LUT R5, R5, 0x1c0, RZ, 0xc0, !PT ;  /* 0x000001c005057812 */ /* 0x000fe200078ec0ff */
[--C-:B------:R-:W-:Y:S01]  /*0c00*/  IMAD.U32 R148, R13, 0x20, R2.reuse ;  /* 0x000000200d947824 */ /* 0x100fe200078e0002 */
[----:B------:R-:W-:Y:S01]  /*0c10*/  LOP3.LUT R10, R10, 0xfffffff8, RZ, 0xc0, !PT ;  /* 0xfffffff80a0a7812 */ /* 0x000fe200078ec0ff */
[----:B------:R-:W-:Y:S01]  /*0c20*/  IMAD R3, R6, 0x400, R3 ;  /* 0x0000040006037824 */ /* 0x000fe200078e0203 */
[----:B------:R-:W-:-:S02]  /*0c30*/  LOP3.LUT R2, R5, 0x8, R2, 0xf8, !PT ;  /* 0x0000000805027812 */ /* 0x000fc400078ef802 */
[----:B------:R-:W-:Y:S01]  /*0c40*/  SHF.R.U32.HI R5, RZ, 0x3, R5 ;  /* 0x00000003ff057819 */ /* 0x000fe20000011605 */
[----:B------:R-:W-:Y:S01]  /*0c50*/  IMAD.IADD R11, R7, 0x1, -R10 ;  /* 0x00000001070b7824 */ /* 0x000fe200078e0a0a */
[----:B------:R-:W-:Y:S02]  /*0c60*/  LEA.HI R0, R0, R151, RZ, 0x2 ;  /* 0x0000009700007211 */ /* 0x000fe400078f10ff */
[----:B------:R-:W-:Y:S02]  /*0c70*/  LEA.HI R7, R4, R4, RZ, 0x1 ;  /* 0x0000000404077211 */ /* 0x000fe400078f08ff */
[----:B------:R-:W-:Y:S02]  /*0c80*/  LOP3.LUT R2, R2, R5, RZ, 0x3c, !PT ;  /* 0x0000000502027212 */ /* 0x000fe400078e3cff */
[----:B------:R-:W-:Y:S01]  /*0c90*/  LOP3.LUT R4, R0, 0xfffffffc, RZ, 0xc0, !PT ;  /* 0xfffffffc00047812 */ /* 0x000fe200078ec0ff */
[----:B------:R-:W-:Y:S01]  /*0ca0*/  IMAD R7, R7, -0x3, R146 ;  /* 0xfffffffd07077824 */ /* 0x000fe200078e0292 */
[----:B------:R-:W-:Y:S01]  /*0cb0*/  LEA.HI R8, R8, R145, RZ, 0x5 ;  /* 0x0000009108087211 */ /* 0x000fe200078f28ff */
[----:B------:R-:W-:Y:S01]  /*0cc0*/  IMAD.IADD R2, R3, 0x1, R2 ;  /* 0x0000000103027824 */ /* 0x000fe200078e0202 */
[----:B------:R-:W-:Y:S01]  /*0cd0*/  SHF.R.S32.HI R144, RZ, 0x2, R0 ;  /* 0x00000002ff907819 */ /* 0x000fe20000011400 */
[----:B------:R-:W-:Y:S01]  /*0ce0*/  IMAD.IADD R143, R151, 0x1, -R4 ;  /* 0x00000001978f7824 */ /* 0x000fe200078e0a04 */
[----:B------:R-:W-:-:S02]  /*0cf0*/  SHF.R.S32.HI R8, RZ, 0x5, R8 ;  /* 0x00000005ff087819 */ /* 0x000fc40000011408 */
[----:B------:R-:W-:Y:S01]  /*0d00*/  LEA R17, R2, UR40, 0x1 ;  /* 0x0000002802117c11 */ /* 0x000fe2000f8e08ff */
[C---:B------:R-:W-:Y:S01]  /*0d10*/  IMAD.SHL.U32 R140, R143.reuse, 0x8, RZ ;  /* 0x000000088f8c7824 */ /* 0x040fe200078e00ff */
[----:B------:R-:W-:Y:S01]  /*0d20*/  LEA.HI R3, R143, R143, RZ, 0x1 ;  /* 0x0000008f8f037211 */ /* 0x000fe200078f08ff */
[----:B------:R-:W-:Y:S01]  /*0d30*/  IMAD R8, R8, 0x10, R11 ;  /* 0x0000001008087824 */ /* 0x000fe200078e020b */
[----:B------:R-:W-:Y:S01]  /*0d40*/  SEL R18, R18, 0xffffffc0, !P2 ;  /* 0xffffffc012127807 */ /* 0x000fe20005000000 */
[----:B------:R-:W-:Y:S01]  /*0d50*/  VIADD R22, R17, 0x21800 ;  /* 0x0002180011167836 */ /* 0x000fe20000000000 */
[----:B------:R-:W-:Y:S01]  /*0d60*/  LOP3.LUT R0, R3, 0x1ffffffe, RZ, 0xc0, !PT ;  /* 0x1ffffffe03007812 */ /* 0x000fe200078ec0ff */
[C---:B------:R-:W-:Y:S01]  /*0d70*/  VIADD R141, R140.reuse, 0x20 ;  /* 0x000000208c8d7836 */ /* 0x040fe20000000000 */
[----:B------:R-:W-:Y:S01]  /*0d80*/  LOP3.LUT R16, R9, 0x7ffffffc, RZ, 0xc0, !PT ;  /* 0x7ffffffc09107812 */ /* 0x000fe200078ec0ff */
[----:B------:R-:W-:Y:S02]  /*0d90*/  VIADD R142, R140, 0x40 ;  /* 0x000000408c8e7836 */ /* 0x000fe40000000000 */
[----:B------:R-:W-:Y:S01]  /*0da0*/  VIADD R23, R17, 0x21820 ;  /* 0x0002182011177836 */ /* 0x000fe20000000000 */
[----:B------:R-:W-:Y:S01]  /*0db0*/  SHF.R.S32.HI R150, RZ, 0x1f, R141 ;  /* 0x0000001fff967819 */ /* 0x000fe2000001148d */
[----:B------:R-:W-:Y:S01]  /*0dc0*/  IMAD R147, R7, 0x40, R8 ;  /* 0x0000004007937824 */ /* 0x000fe200078e0208 */
[----:B------:R-:W-:Y:S01]  /*0dd0*/  SHF.R.S32.HI R149, RZ, 0x1f, R142 ;  /* 0x0000001fff957819 */ /* 0x000fe2000001148e */
[----:B------:R-:W-:-:S02]  /*0de0*/  IMAD.IADD R0, R143, 0x1, -R0 ;  /* 0x000000018f007824 */ /* 0x000fc400078e0a00 */
[C---:B------:R-:W-:Y:S02]  /*0df0*/  @P1 VIADD R23, R22.reuse, 0xffffffe0 ;  /* 0xffffffe016171836 */ /* 0x040fe40000000000 */
[----:B------:R-:W-:Y:S02]  /*0e00*/  IMAD.IADD R22, R22, 0x1, R18 ;  /* 0x0000000116167824 */ /* 0x000fe400078e0212 */
[----:B------:R-:W-:Y:S02]  /*0e10*/  IMAD.IADD R16, R145, 0x1, -R16 ;  /* 0x0000000191107824 */ /* 0x000fe400078e0a10 */
[----:B------:R-:W-:Y:S02]  /*0e20*/  IMAD R137, R0, 0x8, R147 ;  /* 0x0000000800897824 */ /* 0x000fe400078e0293 */
[----:B------:R-:W-:Y:S02]  /*0e30*/  IMAD.IADD R18, R18, 0x1, R23 ;  /* 0x0000000112127824 */ /* 0x000fe400078e0217 */
[----:B------:R-:W-:-:S07]  /*0e40*/  VIADD R136, R23, 0x6000 ;  /* 0x0000600017887836 */ /* 0x000fce0000000000 */
.L_x_908:
[----:B------:R-:W-:Y:S01]  /*0e50*/  ULDC UR5, c[0x0][0xc60] ;  /* 0x0003180000057ab9 */ /* 0x000fe20000000800 */
[----:B------:R-:W-:Y:S01]  /*0e60*/  UMOV UR8, UR4 ;  /* 0x0000000400087c82 */ /* 0x000fe20008000000 */
[----:B------:R-:W-:-:S11]  /*0e70*/  UISETP.NE.AND UP0, UPT, UR5, 0x1, UPT ;  /* 0x000000010500788c */ /* 0x000fd6000bf05270 */
[----:B------:R-:W-:Y:S01]  /*0e80*/  @UP0 ULDC UR6, c[0x0][0xc64] ;  /* 0x0003190000060ab9 */ /* 0x000fe20000000800 */
[----:B------:R-:W-:Y:S01]  /*0e90*/  @UP0 ULDC UR9, c[0x0][0xc68] ;  /* 0x00031a0000090ab9 */ /* 0x000fe20000000800 */
[----:B------:R-:W-:-:S04]  /*0ea0*/  UIMAD.WIDE.U32 UR6, UR4, UR6, URZ ;  /* 0x00000006040672a5 */ /* 0x000fc8000f8e003f */
[----:B------:R-:W-:-:S03]  /*0eb0*/  @UP0 USHF.R.U32.HI UR8, URZ, UR9, UR7 ;  /* 0x000000093f080299 */ /* 0x000fc60008011607 */
[----:B------:R-:W-:Y:S02]  /*0ec0*/  ULDC UR6, c[0x0][0xc78] ;  /* 0x00031e0000067ab9 */ /* 0x000fe40000000800 */
[----:B------:R-:W-:Y:S02]  /*0ed0*/  UISETP.GE.AND UP0, UPT, UR8, UR6, UPT ;  /* 0x000000060800728c */ /* 0x000fe4000bf06270 */
[----:B------:R-:W-:-:S04]  /*0ee0*/  UIADD3 UR6, -UR8, URZ, URZ ;  /* 0x0000003f08067290 */ /* 0x000fc8000fffe13f */
[----:B------:R-:W-:Y:S01]  /*0ef0*/  PLOP3.LUT P0, PT, PT, PT, UP0, 0x80, 0x0 ;  /* 0x000000000000781c */ /* 0x000fe20003f0f008 */
[----:B------:R-:W-:-:S12]  /*0f00*/  UIMAD UR9, UR5, UR6, UR4 ;  /* 0x00000006050972a4 */ /* 0x000fd8000f8e0204 */
[----:B012345:R-:W-:Y:S05]  /*0f10*/  @!P0 BRA `(.L_x_812) ;  /* 0x0000000000208947 */ /* 0x03ffea0003800000 */
[----:B------:R-:W-:Y:S01]  /*0f20*/  ULDC UR7, c[0x0][0xc6c] ;  /* 0x00031b0000077ab9 */ /* 0x000fe20000000800 */
[----:B------:R-:W-:Y:S01]  /*0f30*/  UMOV UR6, UR9 ;  /* 0x0000000900067c82 */ /* 0x000fe20008000000 */
[----:B------:R-:W-:-:S11]  /*0f40*/  UISETP.NE.AND UP0, UPT, UR7, 0x1, UPT ;  /* 0x000000010700788c */ /* 0x000fd6000bf05270 */
[----:B------:R-:W-:Y:S02]  /*0f50*/  @UP0 ULDC.64 UR10, c[0x0][0xc70] ;  /* 0x00031c00000a0ab9 */ /* 0x000fe40000000a00 */
[----:B------:R-:W-:-:S04]  /*0f60*/  UIMAD.WIDE.U32 UR4, UR9, UR10, URZ ;  /* 0x0000000a090472a5 */ /* 0x000fc8000f8e003f */
[----:B------:R-:W-:-:S04]  /*0f70*/  @UP0 USHF.R.U32.HI UR6, URZ, UR11, UR5 ;  /* 0x0000000b3f060299 */ /* 0x000fc80008011605 */
[----:B------:R-:W-:Y:S01]  /*0f80*/  UIMAD UR4, UR6, UR7, URZ ;  /* 0x00000007060472a4 */ /* 0x000fe2000f8e023f */
[----:B------:R-:W-:Y:S11]  /*0f90*/  BRA `(.L_x_813) ;  /* 0x00000000001c7947 */ /* 0x000ff60003800000 */
.L_x_812:
[----:B------:R-:W-:Y:S01]  /*0fa0*/  ULDC UR7, c[0x0][0xc54] ;  /* 0x0003150000077ab9 */ /* 0x000fe20000000800 */
[----:B------:R-:W-:Y:S01]  /*0fb0*/  UMOV UR6, UR9 ;  /* 0x0000000900067c82 */ /* 0x000fe20008000000 */
[----:B------:R-:W-:-:S11]  /*0fc0*/  UISETP.NE.AND UP0, UPT, UR7, 0x1, UPT ;  /* 0x000000010700788c */ /* 0x000fd6000bf05270 */
[----:B------:R-:W-:Y:S02]  /*0fd0*/  @UP0 ULDC.64 UR10, c[0x0][0xc58] ;  /* 0x00031600000a0ab9 */ /* 0x000fe40000000a00 */
[----:B------:R-:W-:-:S04]  /*0fe0*/  UIMAD.WIDE.U32 UR4, UR9, UR10, URZ ;  /* 0x0000000a090472a5 */ /* 0x000fc8000f8e003f */
[----:B------:R-:W-:-:S04]  /*0ff0*/  @UP0 USHF.R.U32.HI UR6, URZ, UR11, UR5 ;  /* 0x0000000b3f060299 */ /* 0x000fc80008011605 */
[----:B------:R-:W-:-:S12]  /*1000*/  UIMAD UR4, UR6, UR7, URZ ;  /* 0x00000007060472a4 */ /* 0x000fd8000f8e023f */
.L_x_813:
[----:B------:R-:W-:Y:S01]  /*1010*/  ULOP3.LUT UR6, URZ, UR6, URZ, 0x33, !UPT ;  /* 0x000000063f067292 */ /* 0x000fe2000f8e333f */
[----:B------:R-:W-:Y:S01]  /*1020*/  ULDC UR5, c[0x0][0x448] ;  /* 0x0001120000057ab9 */ /* 0x000fe20000000800 */
[----:B------:R-:W-:Y:S01]  /*1030*/  ULDC UR39, c[0x0][0xc3c] ;  /* 0x00030f0000277ab9 */ /* 0x000fe20000000800 */
[----:B------:R-:W-:Y:S02]  /*1040*/  UISETP.NE.AND UP3, UPT, UR5, 0x1, UPT ;  /* 0x000000010500788c */ /* 0x000fe4000bf65270 */
[----:B------:R-:W-:Y:S01]  /*1050*/  UIADD3 UR39, UR6, UR39, URZ ;  /* 0x0000002706277290 */ /* 0x000fe2000fffe03f */
[----:B------:R-:W-:Y:S01]  /*1060*/  ULDC.64 UR10, c[0x0][0x418] ;  /* 0x00010600000a7ab9 */ /* 0x000fe20000000a00 */
[----:B------:R-:W-:Y:S01]  /*1070*/  UIADD3 UR4, UR9, -UR4, URZ ;  /* 0x8000000409047290 */ /* 0x000fe2000fffe03f */
[----:B------:R-:W-:Y:S01]  /*1080*/  ULDC UR38, c[0x0][0xc48] ;  /* 0x0003120000267ab9 */ /* 0x000fe20000000800 */
[----:B------:R-:W-:Y:S02]  /*1090*/  UISETP.NE.U32.AND UP0, UPT, UR10, URZ, UPT ;  /* 0x0000003f0a00728c */ /* 0x000fe4000bf05070 */
[----:B------:R-:W-:-:S02]  /*10a0*/  UIMAD UR39, UR39, 0xc0, URZ ;  /* 0x000000c0272778a4 */ /* 0x000fc4000f8e023f */
[----:B------:R-:W-:Y:S01]  /*10b0*/  UISETP.NE.AND UP1, UPT, UR38, 0x1, UPT ;  /* 0x000000012600788c */ /* 0x000fe2000bf25270 */
[----:B------:R-:W-:Y:S01]  /*10c0*/  ULDC UR13, c[0x0][0xc54] ;  /* 0x00031500000d7ab9 */ /* 0x000fe20000000800 */
[----:B------:R-:W-:Y:S02]  /*10d0*/  UISETP.NE.AND.EX UP0, UPT, UR11, URZ, UPT, UP0 ;  /* 0x0000003f0b00728c */ /* 0x000fe4000bf05300 */
[----:B------:R-:W-:Y:S02]  /*10e0*/  UIADD3 UR7, UR39, 0xbf, URZ ;  /* 0x000000bf27077890 */ /* 0x000fe4000fffe03f */
[----:B------:R-:W-:Y:S01]  /*10f0*/  UIMAD UR13, UR8, UR13, UR4 ;  /* 0x0000000d080d72a4 */ /* 0x000fe2000f8e0204 */
[----:B------:R-:W-:Y:S01]  /*1100*/  ULDC UR44, c[0x0][0x424] ;  /* 0x00010900002c7ab9 */ /* 0x000fe20000000800 */
[----:B------:R-:W-:Y:S01]  /*1110*/  ULDC UR55, c[0x0][0x288] ;  /* 0x0000a20000377ab9 */ /* 0x000fe20000000800 */
[----:B------:R-:W-:Y:S01]  /*1120*/  ULDC.64 UR4, c[0x0][0x9e0] ;  /* 0x0002780000047ab9 */ /* 0x000fe20000000a00 */
[----:B------:R-:W-:Y:S01]  /*1130*/  @UP3 ULDC UR10, c[0x0][0x44c] ;  /* 0x00011300000a3ab9 */ /* 0x000fe20000000800 */
[----:B------:R-:W-:-:S02]  /*1140*/  UIADD3 UR12, -UR55, 0x1, URZ ;  /* 0x00000001370c7890 */ /* 0x000fc4000fffe13f */
[----:B------:R-:W-:Y:S02]  /*1150*/  UISETP.GE.AND UP2, UPT, UR5, 0x1, UPT ;  /* 0x000000010500788c */ /* 0x000fe4000bf46270 */
[----:B------:R-:W-:Y:S02]  /*1160*/  USEL UR44, UR44, 0x1, UP0 ;  /* 0x000000012c2c7887 */ /* 0x000fe40008000000 */
[----:B------:R-:W-:Y:S01]  /*1170*/  UIMAD.WIDE.U32 UR10, UR7, UR10, URZ ;  /* 0x0000000a070a72a5 */ /* 0x000fe2000f8e003f */
[----:B------:R-:W-:Y:S01]  /*1180*/  ULDC UR6, c[0x0][0x2f0] ;  /* 0x0000bc0000067ab9 */ /* 0x000fe20000000800 */
[----:B------:R-:W-:Y:S01]  /*1190*/  @UP3 ULDC UR15, c[0x0][0x450] ;  /* 0x00011400000f3ab9 */ /* 0x000fe20000000800 */
[----:B------:R-:W-:Y:S01]  /*11a0*/  @UP1 ULDC UR8, c[0x0][0xc4c] ;  /* 0x0003130000081ab9 */ /* 0x000fe20000000800 */
[----:B------:R-:W-:Y:S01]  /*11b0*/  UIMAD UR12, UR44, UR6, UR12 ;  /* 0x000000062c0c72a4 */ /* 0x000fe2000f8e020c */
[----:B------:R-:W-:Y:S01]  /*11c0*/  PLOP3.LUT P0, PT, PT, PT, UP2, 0x40, 0x0 ;  /* 0x000000000000781c */ /* 0x000fe20003f0e828 */
[----:B------:R-:W-:-:S02]  /*11d0*/  @UP3 USHF.R.U32.HI UR7, URZ, UR15, UR11 ;  /* 0x0000000f3f073299 */ /* 0x000fc4000801160b */
[----:B------:R-:W-:Y:S01]  /*11e0*/  UIMAD.WIDE.U32 UR8, UR13, UR8, URZ ;  /* 0x000000080d0872a5 */ /* 0x000fe2000f8e003f */
[----:B------:R-:W-:Y:S01]  /*11f0*/  @UP1 ULDC UR14, c[0x0][0xc50] ;  /* 0x00031400000e1ab9 */ /* 0x000fe20000000800 */
[----:B------:R-:W-:Y:S01]  /*1200*/  UIADD3 UR12, UR12, UR7, URZ ;  /* 0x000000070c0c7290 */ /* 0x000fe2000fffe03f */
[----:B------:R-:W-:Y:S01]  /*1210*/  UMOV UR45, UR13 ;  /* 0x0000000d002d7c82 */ /* 0x000fe20008000000 */
[----:B------:R-:W-:Y:S02]  /*1220*/  @UP1 USHF.R.U32.HI UR45, URZ, UR14, UR9 ;  /* 0x0000000e3f2d1299 */ /* 0x000fe40008011609 */
[----:B------:R-:W-:Y:S02]  /*1230*/  UIADD3 UR4, UR12, UR4, URZ ;  /* 0x000000040c047290 */ /* 0x000fe4000fffe03f */
[----:B------:R-:W-:Y:S02]  /*1240*/  UIADD3 UR7, -UR45, URZ, URZ ;  /* 0x0000003f2d077290 */ /* 0x000fe4000fffe13f */
[----:B------:R-:W-:-:S02]  /*1250*/  UP2UR UR51, UPR, URZ, 0x8 ;  /* 0x000000083f337883 */ /* 0x000fc40008000000 */
[----:B------:R-:W-:Y:S01]  /*1260*/  UP2UR UR50, UPR, URZ, 0x4 ;  /* 0x000000043f327883 */ /* 0x000fe20008000000 */
[----:B------:R-:W-:Y:S01]  /*1270*/  IMAD.U32 R0, RZ, RZ, UR4 ;  /* 0x00000004ff007e24 */ /* 0x000fe2000f8e00ff */
[----:B------:R-:W-:Y:S01]  /*1280*/  UIMAD UR38, UR38, UR7, UR13 ;  /* 0x00000007262672a4 */ /* 0x000fe2000f8e020d */
[----:B------:R-:W-:Y:S11]  /*1290*/  @P0 BRA `(.L_x_814) ;  /* 0x0000000000400947 */ /* 0x000ff60003800000 */
[----:B------:R-:W-:Y:S01]  /*12a0*/  ISETP.LT.AND P0, PT, RZ, UR12, PT ;  /* 0x0000000cff007c0c */ /* 0x000fe2000bf01270 */
[----:B------:R-:W-:-:S12]  /*12b0*/  UIADD3 UR4, UR12, -0x1, URZ ;  /* 0xffffffff0c047890 */ /* 0x000fd8000fffe03f */
[----:B------:R-:W-:Y:S05]  /*12c0*/  @P0 BRA `(.L_x_815) ;  /* 0x00000000001c0947 */ /* 0x000fea0003800000 */
[----:B------:R-:W-:Y:S02]  /*12d0*/  UISETP.NE.AND UP0, UPT, UR5, 0x1, UPT ;  /* 0x000000010500788c */ /* 0x000fe4000bf05270 */
[----:B------:R-:W-:-:S09]  /*12e0*/  UIADD3 UR4, -UR12, URZ, URZ ;  /* 0x0000003f0c047290 */ /* 0x000fd2000fffe13f */
[----:B------:R-:W-:Y:S02]  /*12f0*/  @UP0 ULDC.64 UR10, c[0x0][0x9e8] ;  /* 0x00027a00000a0ab9 */ /* 0x000fe40000000a00 */
[----:B------:R-:W-:-:S04]  /*1300*/  UIMAD.WIDE.U32 UR8, UR4, UR10, URZ ;  /* 0x0000000a040872a5 */ /* 0x000fc8000f8e003f */
[----:B------:R-:W-:-:S04]  /*1310*/  @UP0 USHF.R.U32.HI UR4, URZ, UR11, UR9 ;  /* 0x0000000b3f040299 */ /* 0x000fc80008011609 */
[----:B------:R-:W-:Y:S01]  /*1320*/  ULOP3.LUT UR4, URZ, UR4, URZ, 0x33, !UPT ;  /* 0x000000043f047292 */ /* 0x000fe2000f8e333f */
[----:B------:R-:W-:Y:S11]  /*1330*/  BRA `(.L_x_816) ;  /* 0x0000000000107947 */ /* 0x000ff60003800000 */
.L_x_815:
[----:B------:R-:W-:-:S11]  /*1340*/  UISETP.NE.AND UP0, UPT, UR5, 0x1, UPT ;  /* 0x000000010500788c */ /* 0x000fd6000bf05270 */
[----:B------:R-:W-:Y:S02]  /*1350*/  @UP0 ULDC.64 UR10, c[0x0][0x9e8] ;  /* 0x00027a00000a0ab9 */ /* 0x000fe40000000a00 */
[----:B------:R-:W-:-:S04]  /*1360*/  UIMAD.WIDE.U32 UR8, UR4, UR10, URZ ;  /* 0x0000000a040872a5 */ /* 0x000fc8000f8e003f */
[----:B------:R-:W-:-:S12]  /*1370*/  @UP0 USHF.R.U32.HI UR4, URZ, UR11, UR9 ;  /* 0x0000000b3f040299 */ /* 0x000fd80008011609 */
.L_x_816:
[----:B------:R-:W-:-:S06]  /*1380*/  UIMAD UR4, UR4, UR5, UR5 ;  /* 0x00000005040472a4 */ /* 0x000fcc000f8e0205 */
[----:B------:R-:W-:-:S07]  /*1390*/  VIMNMX R0, R0, UR4, PT ;  /* 0x0000000400007c48 */ /* 0x000fce000bfe0100 */
.L_x_814:
[----:B------:R-:W-:Y:S01]  /*13a0*/  UISETP.NE.AND UP0, UPT, UR51, URZ, UPT ;  /* 0x0000003f3300728c */ /* 0x000fe2000bf05270 */
[----:B------:R-:W-:Y:S01]  /*13b0*/  VIADD R0, R0, 0x7f ;  /* 0x0000007f00007836 */ /* 0x000fe20000000000 */
[----:B------:R-:W-:Y:S01]  /*13c0*/  UMOV UR7, UR39 ;  /* 0x0000002700077c82 */ /* 0x000fe20008000000 */
[----:B------:R-:W-:Y:S02]  /*13d0*/  UIMAD UR4, UR44, UR6, 0x7f ;  /* 0x0000007f2c0474a4 */ /* 0x000fe4000f8e0206 */
[----:B------:R-:W-:Y:S01]  /*13e0*/  UIMAD UR55, UR44, UR6, -UR55 ;  /* 0x000000062c3772a4 */ /* 0x000fe2000f8e0a37 */
[----:B------:R-:W-:Y:S01]  /*13f0*/  SHF.R.S32.HI R3, RZ, 0x1f, R0 ;  /* 0x0000001fff037819 */ /* 0x000fe20000011400 */
[----:B------:R-:W-:Y:S01]  /*1400*/  USHF.R.S32.HI UR6, URZ, 0x1f, UR4 ;  /* 0x0000001f3f067899 */ /* 0x000fe20008011404 */
[----:B------:R-:W-:Y:S02]  /*1410*/  ULDC UR10, c[0x0][0x9dc] ;  /* 0x00027700000a7ab9 */ /* 0x000fe40000000800 */
[----:B------:R-:W-:Y:S01]  /*1420*/  LEA.HI R3, R3, R0, RZ, 0x7 ;  /* 0x0000000003037211 */ /* 0x000fe200078f38ff */
[----:B------:R-:W-:Y:S01]  /*1430*/  @UP0 ULDC UR8, c[0x0][0x44c] ;  /* 0x0001130000080ab9 */ /* 0x000fe20000000800 */
[----:B------:R-:W-:Y:S01]  /*1440*/  @UP0 ULDC UR11, c[0x0][0x450] ;  /* 0x00011400000b0ab9 */ /* 0x000fe20000000800 */
[----:B------:R-:W-:Y:S01]  /*1450*/  UIMAD.WIDE.U32 UR8, UR39, UR8, URZ ;  /* 0x00000008270872a5 */ /* 0x000fe2000f8e003f */
[----:B------:R-:W-:Y:S01]  /*1460*/  SHF.R.S32.HI R3, RZ, 0x7, R3 ;  /* 0x00000007ff037819 */ /* 0x000fe20000011403 */
[----:B------:R-:W-:-:S02]  /*1470*/  ULEA.HI UR6, UR6, UR4, URZ, 0x7 ;  /* 0x0000000406067291 */ /* 0x000fc4000f8f383f */
[----:B------:R-:W-:Y:S02]  /*1480*/  @UP0 USHF.R.U32.HI UR7, URZ, UR11, UR9 ;  /* 0x0000000b3f070299 */ /* 0x000fe40008011609 */
[----:B------:R-:W-:Y:S02]  /*1490*/  UISETP.GE.AND UP0, UPT, UR5, 0x1, UPT ;  /* 0x000000010500788c */ /* 0x000fe4000bf06270 */
[----:B------:R-:W-:Y:S02]  /*14a0*/  USHF.R.S32.HI UR6, URZ, 0x7, UR6 ;  /* 0x000000073f067899 */ /* 0x000fe40008011406 */
[----:B------:R-:W-:Y:S02]  /*14b0*/  UIADD3 UR4, UR55, UR7, URZ ;  /* 0x0000000737047290 */ /* 0x000fe4000fffe03f */
[----:B------:R-:W-:Y:S02]  /*14c0*/  PLOP3.LUT P0, PT, PT, PT, UP0, 0x40, 0x0 ;  /* 0x000000000000781c */ /* 0x000fe40003f0e808 */
[----:B------:R-:W-:Y:S01]  /*14d0*/  UIADD3 UR8, UR4, -UR10, URZ ;  /* 0x8000000a04087290 */ /* 0x000fe2000fffe03f */
[----:B------:R-:W-:-:S10]  /*14e0*/  VIMNMX R88, R3, UR6, PT ;  /* 0x0000000603587c48 */ /* 0x000fd4000bfe0100 */
[----:B------:R-:W-:Y:S05]  /*14f0*/  @P0 BRA `(.L_x_817) ;  /* 0x0000000000440947 */ /* 0x000fea0003800000 */
[----:B------:R-:W-:-:S06]  /*1500*/  UISETP.GT.AND UP0, UPT, UR4, -0x1, UPT ;  /* 0xffffffff0400788c */ /* 0x000fcc000bf04270 */
[----:B------:R-:W-:-:S13]  /*1510*/  PLOP3.LUT P0, PT, PT, PT, UP0, 0x80, 0x0 ;  /* 0x000000000000781c */ /* 0x000fda0003f0f008 */
[----:B------:R-:W-:Y:S05]  /*1520*/  @P0 BRA `(.L_x_818) ;  /* 0x00000000001c0947 */ /* 0x000fea0003800000 */
[----:B------:R-:W-:Y:S02]  /*1530*/  UISETP.NE.AND UP0, UPT, UR5, 0x1, UPT ;  /* 0x000000010500788c */ /* 0x000fe4000bf05270 */
[----:B------:R-:W-:-:S09]  /*1540*/  ULOP3.LUT UR4, URZ, UR4, URZ, 0x33, !UPT ;  /* 0x000000043f047292 */ /* 0x000fd2000f8e333f */
[----:B------:R-:W-:Y:S02]  /*1550*/  @UP0 ULDC.64 UR10, c[0x0][0x9e8] ;  /* 0x00027a00000a0ab9 */ /* 0x000fe40000000a00 */
[----:B------:R-:W-:-:S04]  /*1560*/  UIMAD.WIDE.U32 UR6, UR4, UR10, URZ ;  /* 0x0000000a040672a5 */ /* 0x000fc8000f8e003f */
[----:B------:R-:W-:-:S04]  /*1570*/  @UP0 USHF.R.U32.HI UR4, URZ, UR11, UR7 ;  /* 0x0000000b3f040299 */ /* 0x000fc80008011607 */
[----:B------:R-:W-:Y:S01]  /*1580*/  ULOP3.LUT UR4, URZ, UR4, URZ, 0x33, !UPT ;  /* 0x000000043f047292 */ /* 0x000fe2000f8e333f */
[----:B------:R-:W-:Y:S11]  /*1590*/  BRA `(.L_x_819) ;  /* 0x0000000000107947 */ /* 0x000ff60003800000 */
.L_x_818:
[----:B------:R-:W-:-:S11]  /*15a0*/  UISETP.NE.AND UP0, UPT, UR5, 0x1, UPT ;  /* 0x000000010500788c */ /* 0x000fd6000bf05270 */
[----:B------:R-:W-:Y:S02]  /*15b0*/  @UP0 ULDC.64 UR10, c[0x0][0x9e8] ;  /* 0x00027a00000a0ab9 */ /* 0x000fe40000000a00 */
[----:B------:R-:W-:-:S04]  /*15c0*/  UIMAD.WIDE.U32 UR6, UR4, UR10, URZ ;  /* 0x0000000a040672a5 */ /* 0x000fc8000f8e003f */
[----:B------:R-:W-:-:S12]  /*15d0*/  @UP0 USHF.R.U32.HI UR4, URZ, UR11, UR7 ;  /* 0x0000000b3f040299 */ /* 0x000fd80008011607 */
.L_x_819:
[----:B------:R-:W-:-:S04]  /*15e0*/  UIMAD UR4, UR4, UR5, URZ ;  /* 0x00000005040472a4 */ /* 0x000fc8000f8e023f */
[----:B------:R-:W-:-:S04]  /*15f0*/  UISETP.LT.AND UP0, UPT, UR8, UR4, UPT ;  /* 0x000000040800728c */ /* 0x000fc8000bf01270 */
[----:B------:R-:W-:-:S12]  /*1600*/  USEL UR8, UR8, UR4, !UP0 ;  /* 0x0000000408087287 */ /* 0x000fd8000c000000 */
.L_x_817:
[----:B------:R-:W-:Y:S01]  /*1610*/  USHF.R.S32.HI UR4, URZ, 0x1f, UR8 ;  /* 0x0000001f3f047899 */ /* 0x000fe20008011408 */
[----:B------:R-:W-:Y:S02]  /*1620*/  PLOP3.LUT P0, PT, PT, PT, PT, 0x80, 0x0 ;  /* 0x000000000000781c */ /* 0x000fe40003f0f070 */
[----:B------:R-:W-:Y:S01]  /*1630*/  CS2R R36, SRZ ;  /* 0x0000000000247805 */ /* 0x000fe2000001ff00 */
[----:B------:R-:W-:Y:S01]  /*1640*/  IMAD.MOV.U32 R48, RZ, RZ, RZ ;  /* 0x000000ffff307224 */ /* 0x000fe200078e00ff */
[----:B------:R-:W-:Y:S01]  /*1650*/  ULEA.HI UR4, UR4, UR8, URZ, 0x7 ;  /* 0x0000000804047291 */ /* 0x000fe2000f8f383f */
[----:B------:R-:W-:Y:S01]  /*1660*/  CS2R R30, SRZ ;  /* 0x00000000001e7805 */ /* 0x000fe2000001ff00 */
[----:B------:R-:W-:Y:S01]  /*1670*/  IMAD.MOV.U32 R133, RZ, RZ, RZ ;  /* 0x000000ffff857224 */ /* 0x000fe200078e00ff */
[----:B------:R-:W-:Y:S01]  /*1680*/  CS2R R28, SRZ ;  /* 0x00000000001c7805 */ /* 0x000fe2000001ff00 */
[----:B------:R-:W-:Y:S01]  /*1690*/  USHF.R.S32.HI UR4, URZ, 0x7, UR4 ;  /* 0x000000073f047899 */ /* 0x000fe20008011404 */
[----:B------:R-:W-:Y:S01]  /*16a0*/  IMAD.MOV.U32 R44, RZ, RZ, RZ ;  /* 0x000000ffff2c7224 */ /* 0x000fe200078e00ff */
[----:B------:R-:W-:Y:S01]  /*16b0*/  CS2R R26, SRZ ;  /* 0x00000000001a7805 */ /* 0x000fe2000001ff00 */
[----:B------:R-:W-:Y:S01]  /*16c0*/  IMAD.MOV.U32 R129, RZ, RZ, RZ ;  /* 0x000000ffff817224 */ /* 0x000fe200078e00ff */
[----:B------:R-:W-:Y:S01]  /*16d0*/  UISETP.LT.AND UP0, UPT, URZ, UR4, UPT ;  /* 0x000000043f00728c */ /* 0x000fe2000bf01270 */
[----:B------:R-:W-:Y:S01]  /*16e0*/  IMAD.MOV.U32 R46, RZ, RZ, RZ ;  /* 0x000000ffff2e7224 */ /* 0x000fe200078e00ff */
[----:B------:R-:W-:Y:S01]  /*16f0*/  CS2R R122, SRZ ;  /* 0x00000000007a7805 */ /* 0x000fe2000001ff00 */
[----:B------:R-:W-:Y:S01]  /*1700*/  IMAD.MOV.U32 R125, RZ, RZ, RZ ;  /* 0x000000ffff7d7224 */ /* 0x000fe200078e00ff */
[----:B------:R-:W-:Y:S01]  /*1710*/  USEL UR37, URZ, UR4, !UP0 ;  /* 0x000000043f257287 */ /* 0x000fe2000c000000 */
[----:B------:R-:W-:-:S02]  /*1720*/  CS2R R120, SRZ ;  /* 0x0000000000787805 */ /* 0x000fc4000001ff00 */
[----:B------:R-:W-:Y:S02]  /*1730*/  CS2R R118, SRZ ;  /* 0x0000000000767805 */ /* 0x000fe4000001ff00 */
[----:B------:R-:W-:Y:S02]  /*1740*/  CS2R R116, SRZ ;  /* 0x0000000000747805 */ /* 0x000fe4000001ff00 */
[----:B------:R-:W-:Y:S02]  /*1750*/  CS2R R114, SRZ ;  /* 0x0000000000727805 */ /* 0x000fe4000001ff00 */
[----:B------:R-:W-:Y:S02]  /*1760*/  CS2R R112, SRZ ;  /* 0x0000000000707805 */ /* 0x000fe4000001ff00 */
[----:B------:R-:W-:Y:S02]  /*1770*/  ISETP.GT.AND P1, PT, R88, UR37, PT ;  /* 0x0000002558007c0c */ /* 0x000fe4000bf24270 */
        /* <DEDUP_REMOVED lines=9> */
[----:B------:R-:W-:Y:S01]  /*1810*/  IMAD.MOV.U32 R93, RZ, RZ, RZ ;  /* 0x000000ffff5d7224 */ /* 0x000fe200078e00ff */
[----:B------:R-:W-:Y:S02]  /*1820*/  CS2R R6, SRZ ;  /* 0x0000000000067805 */ /* 0x000fe4000001ff00 */
[----:B------:R-:W-:Y:S01]  /*1830*/  CS2R R90, SRZ ;  /* 0x00000000005a7805 */ /* 0x000fe2000001ff00 */
[----:B------:R-:W-:Y:S01]  /*1840*/  IMAD.MOV.U32 R42, RZ, RZ, RZ ;  /* 0x000000ffff2a7224 */ /* 0x000fe200078e00ff */
[----:B------:R-:W-:Y:S06]  /*1850*/  @!P1 BRA `(.L_x_820) ;  /* 0x000000c800309947 */ /* 0x000fec0003800000 */
[----:B------:R-:W0:Y:S02]  /*1860*/  SHFL.IDX PT, R0, R146, RZ, 0x1f ;  /* 0x00001fff92007589 */ /* 0x000e2400000e0000 */
[----:B0-----:R-:W-:-:S13]  /*1870*/  R2UR UR43, R0 ;  /* 0x00000000002b72ca */ /* 0x001fda00000e0000 */
[----:B------:R-:W-:-:S04]  /*1880*/  UIMAD.WIDE UR4, UR43, 0x55555556, URZ ;  /* 0x555555562b0478a5 */ /* 0x000fc8000f8e023f */
[----:B------:R-:W-:Y:S02]  /*1890*/  ULEA.HI UR54, UR5, UR5, URZ, 0x1 ;  /* 0x0000000505367291 */ /* 0x000fe4000f8f083f */
[----:B------:R-:W-:Y:S02]  /*18a0*/  UIADD3 UR5, UR40, 0x21800, URZ ;  /* 0x0002180028057890 */ /* 0x000fe4000fffe03f */
[----:B------:R-:W-:Y:S02]  /*18b0*/  UIMAD UR54, UR54, -0x3, UR43 ;  /* 0xfffffffd363678a4 */ /* 0x000fe4000f8e022b */
[----:B------:R-:W-:Y:S02]  /*18c0*/  ULOP3.LUT UP0, URZ, UR5, 0x3ff, URZ, 0xc0, !UPT ;  /* 0x000003ff053f7892 */ /* 0x000fe4000f80c03f */
[----:B------:R-:W-:Y:S02]  /*18d0*/  ULEA UR4, UR54, UR40, 0xc ;  /* 0x0000002836047291 */ /* 0x000fe4000f8e603f */
[----:B------:R-:W-:-:S02]  /*18e0*/  ULEA UR5, UR54, UR5, 0xd ;  /* 0x0000000536057291 */ /* 0x000fc4000f8e683f */
[----:B------:R-:W-:Y:S01]  /*18f0*/  PLOP3.LUT P0, PT, PT, PT, UP0, 0x80, 0x0 ;  /* 0x000000000000781c */ /* 0x000fe20003f0f008 */
[----:B------:R-:W-:Y:S02]  /*1900*/  UIADD3 UR4, UR4, 0xc400, URZ ;  /* 0x0000c40004047890 */ /* 0x000fe4000fffe03f */
[----:B------:R-:W-:Y:S02]  /*1910*/  USHF.R.U32.HI UR5, URZ, 0x4, UR5 ;  /* 0x000000043f057899 */ /* 0x000fe40008011605 */
[----:B------:R-:W-:Y:S02]  /*1920*/  USHF.R.U32.HI UR4, URZ, 0x4, UR4 ;  /* 0x000000043f047899 */ /* 0x000fe40008011604 */
[----:B------:R-:W-:Y:S02]  /*1930*/  ULOP3.LUT UR36, UR5, 0x3fff, URZ, 0xc0, !UPT ;  /* 0x00003fff05247892 */ /* 0x000fe4000f8ec03f */
[----:B------:R-:W-:-:S04]  /*1940*/  ULOP3.LUT UR56, UR4, 0x3fff, URZ, 0xc0, !UPT ;  /* 0x00003fff04387892 */ /* 0x000fc8000f8ec03f */
[----:B------:R-:W-:Y:S08]  /*1950*/  @!P0 BRA `(.L_x_821) ;  /* 0x0000000000408947 */ /* 0x000ff00003800000 */
        /* <DEDUP_REMOVED lines=16> */
.L_x_821:
[----:B------:R-:W-:Y:S01]  /*1a60*/  ULEA.HI UR4, UR48, UR48, URZ, 0x1 ;  /* 0x0000003030047291 */ /* 0x000fe2000f8f083f */
[----:B------:R-:W-:-:S03]  /*1a70*/  IMAD.U32 R2, RZ, RZ, UR49 ;  /* 0x00000031ff027e24 */ /* 0x000fc6000f8e00ff */
[----:B------:R-:W-:Y:S02]  /*1a80*/  ULOP3.LUT UR4, UR4, 0xfffffffe, URZ, 0xc0, !UPT ;  /* 0xfffffffe04047892 */ /* 0x000fe4000f8ec03f */
[----:B------:R-:W-:Y:S02]  /*1a90*/  ISETP.NE.AND P0, PT, R2, 0x3, PT ;  /* 0x000000030200780c */ /* 0x000fe40003f05270 */
[----:B------:R-:W-:-:S06]  /*1aa0*/  UIADD3 UR4, UR48, -UR4, URZ ;  /* 0x8000000430047290 */ /* 0x000fcc000fffe03f */
[----:B------:R-:W-:-:S05]  /*1ab0*/  IMAD.U32 R0, RZ, RZ, UR4 ;  /* 0x00000004ff007e24 */ /* 0x000fca000f8e00ff */
[----:B------:R-:W-:-:S04]  /*1ac0*/  SHF.L.U32 R0, R0, 0x1f, RZ ;  /* 0x0000001f00007819 */ /* 0x000fc800000006ff */
[----:B------:R-:W0:Y:S02]  /*1ad0*/  SYNCS.PHASECHK.TRANS64.TRYWAIT P1, [UR40+0x2d800], R0 ;  /* 0x02d80000ff0075a7 */ /* 0x000e240008020168 */
[----:B0-----:R-:W-:Y:S05]  /*1ae0*/  @!P1 BRA `(.L_x_822) ;  /* 0x0000012000e89947 */ /* 0x001fea0003800000 */
.L_x_978:
[----:B------:R-:W-:Y:S05]  /*1af0*/  @!P0 BRA `(.L_x_823) ;  /* 0x0000000000048947 */ /* 0x000fea0003800000 */
[----:B------:R-:W-:Y:S01]  /*1b00*/  BPT.TRAP 0x1 ;  /* 0x000000040000795c */ /* 0x000fe20000300000 */
.L_x_823:
[----:B0-----:R-:W-:Y:S02]  /*1b10*/  IMAD.U32 R3, RZ, RZ, UR46 ;  /* 0x0000002eff037e24 */ /* 0x001fe4000f8e00ff */
[----:B------:R-:W-:-:S03]  /*1b20*/  IMAD.U32 R0, RZ, RZ, UR47 ;  /* 0x0000002fff007e24 */ /* 0x000fc6000f8e00ff */
[----:B------:R-:W-:Y:S02]  /*1b30*/  LEA R3, R3, UR40, 0x3 ;  /* 0x0000002803037c11 */ /* 0x000fe4000f8e18ff */
[----:B------:R-:W-:-:S04]  /*1b40*/  SHF.L.U32 R0, R0, 0x1f, RZ ;  /* 0x0000001f00007819 */ /* 0x000fc800000006ff */
[----:B------:R0:W1:Y:S01]  /*1b50*/  SYNCS.PHASECHK.TRANS64.TRYWAIT P1, [R3+URZ+0x2d830], R0 ;  /* 0x02d83000030075a7 */ /* 0x000062000802017f */
[----:B------:R-:W-:Y:S05]  /*1b60*/  @!P0 BRA `(.L_x_824) ;  /* 0x0000000000048947 */ /* 0x000fea0003800000 */
[----:B------:R-:W-:Y:S01]  /*1b70*/  BPT.TRAP 0x1 ;  /* 0x000000040000795c */ /* 0x000fe20000300000 */
.L_x_824:
[----:B-1----:R-:W-:Y:S05]  /*1b80*/  @P1 BRA `(.L_x_825) ;  /* 0x0000000000081947 */ /* 0x002fea0003800000 */
[----:B------:R-:W1:Y:S02]  /*1b90*/  SYNCS.PHASECHK.TRANS64.TRYWAIT P1, [R3+URZ+0x2d830], R0 ;  /* 0x02d83000030075a7 */ /* 0x000e64000802017f */
[----:B-1----:R-:W-:Y:S05]  /*1ba0*/  @!P1 BRA `(.L_x_826) ;  /* 0x0000012000d09947 */ /* 0x002fea0003800000 */
.L_x_825:
[----:B------:R-:W-:Y:S05]  /*1bb0*/  WARPSYNC.ALL ;  /* 0x0000000000007948 */ /* 0x000fea0003800000 */
[----:B------:R-:W-:Y:S01]  /*1bc0*/  UIADD3 UR4, UR40, 0x15400, URZ ;  /* 0x0001540028047890 */ /* 0x000fe2000fffe03f */
[----:B------:R-:W-:Y:S01]  /*1bd0*/  WARPGROUP.ARRIVE ;  /* 0x00000000000079c5 */ /* 0x000fe20000000000 */
[----:B------:R-:W-:Y:S01]  /*1be0*/  UMOV UR5, 0x80000020 ;  /* 0x8000002000057882 */ /* 0x000fe20000000000 */
[----:B------:R-:W-:Y:S01]  /*1bf0*/  UMOV UR7, 0x80000020 ;  /* 0x8000002000077882 */ /* 0x000fe20000000000 */
[----:B------:R-:W-:Y:S01]  /*1c00*/  USHF.R.U32.HI UR4, URZ, 0x4, UR4 ;  /* 0x000000043f047899 */ /* 0x000fe20008011604 */
[----:B------:R-:W-:Y:S01]  /*1c10*/  UMOV UR9, 0x80000020 ;  /* 0x8000002000097882 */ /* 0x000fe20000000000 */
[----:B------:R-:W-:-:S02]  /*1c20*/  UMOV UR11, 0x80000020 ;  /* 0x80000020000b7882 */ /* 0x000fc40000000000 */
[----:B------:R-:W-:Y:S01]  /*1c30*/  ULOP3.LUT UR4, UR4, 0x3fff, URZ, 0xc0, !UPT ;  /* 0x00003fff04047892 */ /* 0x000fe2000f8ec03f */
[----:B------:R-:W-:Y:S01]  /*1c40*/  UMOV UR13, 0x80000020 ;  /* 0x80000020000d7882 */ /* 0x000fe20000000000 */
[----:B------:R-:W-:Y:S02]  /*1c50*/  UMOV UR15, 0x80000020 ;  /* 0x80000020000f7882 */ /* 0x000fe40000000000 */
[----:B------:R-:W-:Y:S02]  /*1c60*/  ULOP3.LUT UR32, UR4, 0x10000, URZ, 0xfc, !UPT ;  /* 0x0001000004207892 */ /* 0x000fe4000f8efc3f */
[----:B------:R-:W-:Y:S02]  /*1c70*/  ULOP3.LUT UR4, UR56, 0x10000, URZ, 0xfc, !UPT ;  /* 0x0001000038047892 */ /* 0x000fe4000f8efc3f */
[----:B------:R-:W-:Y:S02]  /*1c80*/  UIMAD UR6, UR46, 0x600, UR32 ;  /* 0x000006002e0678a4 */ /* 0x000fe4000f8e0220 */
[----:B------:R-:W-:-:S02]  /*1c90*/  UIADD3 UR8, UR4, 0x2, URZ ;  /* 0x0000000204087890 */ /* 0x000fc4000fffe03f */
[----:B------:R-:W-:Y:S02]  /*1ca0*/  UIADD3 UR10, UR6, 0x2, URZ ;  /* 0x00000002060a7890 */ /* 0x000fe4000fffe03f */
[----:B------:R-:W-:Y:S02]  /*1cb0*/  UIADD3 UR12, UR4, 0x300, URZ ;  /* 0x00000300040c7890 */ /* 0x000fe4000fffe03f */
[----:B------:R-:W-:Y:S02]  /*1cc0*/  UIADD3 UR14, UR6, 0x200, URZ ;  /* 0x00000200060e7890 */ /* 0x000fe4000fffe03f */
[----:B------:R-:W-:Y:S01]  /*1cd0*/  HGMMA.64x128x16.F32 R24, gdesc[UR4], RZ, !UPT, gsb0 ;  /* 0x01e00000041879f0 */ /* 0x000fe2000c0008ff */
        /* <DEDUP_REMOVED lines=12> */
[----:B------:R-:W-:Y:S02]  /*1da0*/  WARPGROUP.DEPBAR.LE gsb0, 0x0 ;  /* 0x00008000000079c5 */ /* 0x000fe40000010000 */
        /* <DEDUP_REMOVED lines=17> */
.L_x_827:
[----:B------:R-:W-:Y:S01]  /*1ec0*/  UISETP.NE.AND UP1, UPT, UR51, URZ, UPT ;  /* 0x0000003f3300728c */ /* 0x000fe2000bf25270 */
[----:B01----:R-:W-:Y:S01]  /*1ed0*/  VIADD R0, R137, UR39 ;  /* 0x0000002789007c36 */ /* 0x003fe20008000000 */
[----:B------:R-:W-:Y:S01]  /*1ee0*/  R2UR UR6, R3 ;  /* 0x00000000030672ca */ /* 0x000fe200000e0000 */
[----:B------:R-:W0:Y:S01]  /*1ef0*/  LDC R138, c[0x0][0x2f0] ;  /* 0x0000bc00ff8a7b82 */ /* 0x000e220000000800 */
[----:B------:R-:W-:Y:S01]  /*1f00*/  IMAD.MOV.U32 R3, RZ, RZ, -0x80 ;  /* 0xffffff80ff037424 */ /* 0x000fe200078e00ff */
[----:B------:R-:W-:Y:S01]  /*1f10*/  UISETP.NE.AND UP0, UPT, UR50, URZ, UPT ;  /* 0x0000003f3200728c */ /* 0x000fe2000bf05270 */
[----:B------:R-:W-:Y:S01]  /*1f20*/  PLOP3.LUT P1, PT, PT, PT, UP1, 0x80, 0x0 ;  /* 0x000000000000781c */ /* 0x000fe20003f2f018 */
[----:B------:R-:W-:Y:S01]  /*1f30*/  ULDC UR35, c[0x0][0x9dc] ;  /* 0x0002770000237ab9 */ /* 0x000fe20000000800 */
[----:B------:R-:W-:Y:S01]  /*1f40*/  PLOP3.LUT P2, PT, PT, PT, UP1, 0x80, 0x0 ;  /* 0x000000000000781c */ /* 0x000fe20003f4f018 */
[C---:B------:R-:W-:Y:S01]  /*1f50*/  IMAD R7, R88.reuse, R3, 0x80 ;  /* 0x0000008058077424 */ /* 0x040fe200078e0203 */
[----:B------:R-:W-:Y:S01]  /*1f60*/  ULDC UR14, c[0x0][0x9e0] ;  /* 0x00027800000e7ab9 */ /* 0x000fe20000000800 */
[----:B------:R-:W-:Y:S01]  /*1f70*/  @UP1 ULDC UR7, c[0x0][0x44c] ;  /* 0x0001130000071ab9 */ /* 0x000fe20000000800 */
[----:B------:R-:W1:Y:S01]  /*1f80*/  LDC R139, c[0x0][0x288] ;  /* 0x0000a200ff8b7b82 */ /* 0x000e620000000800 */
[----:B------:R-:W-:Y:S01]  /*1f90*/  VIADD R3, R7, 0x1 ;  /* 0x0000000107037836 */ /* 0x000fe20000000000 */
[----:B------:R-:W-:Y:S01]  /*1fa0*/  LEA R6, R88, 0xffffff80, 0x7 ;  /* 0xffffff8058067811 */ /* 0x000fe200078e38ff */
[----:B------:R-:W-:-:S02]  /*1fb0*/  UIADD3 UR6, UR6, 0x2d840, URZ ;  /* 0x0002d84006067890 */ /* 0x000fc4000fffe03f */
[----:B------:R-:W-:Y:S02]  /*1fc0*/  IMAD R3, R16, -0x2, R3 ;  /* 0xfffffffe10037824 */ /* 0x000fe400078e0203 */
[----:B------:R-:W-:Y:S01]  /*1fd0*/  @P1 IMAD.HI.U32 R2, R0, UR7, RZ ;  /* 0x0000000700021c27 */ /* 0x000fe2000f8e00ff */
[----:B------:R-:W-:Y:S01]  /*1fe0*/  @UP1 ULDC UR7, c[0x0][0x450] ;  /* 0x0001140000071ab9 */ /* 0x000fe20000000800 */
[----:B------:R-:W-:Y:S01]  /*1ff0*/  UPRMT UR6, UR41, 0x654, UR6 ;  /* 0x0000065429067896 */ /* 0x000fe20008000006 */
[----:B------:R-:W-:Y:S02]  /*2000*/  PLOP3.LUT P1, PT, PT, PT, UP0, 0x40, 0x0 ;  /* 0x000000000000781c */ /* 0x000fe40003f2e808 */
[----:B------:R-:W-:Y:S01]  /*2010*/  @P2 SHF.R.U32.HI R0, RZ, UR7, R2 ;  /* 0x00000007ff002c19 */ /* 0x000fe20008011602 */
[----:B0-----:R-:W-:-:S04]  /*2020*/  IMAD R2, R138, UR44, R3 ;  /* 0x0000002c8a027c24 */ /* 0x001fc8000f8e0203 */
[----:B------:R-:W0:Y:S01]  /*2030*/  SHFL.IDX PT, R5, R0, RZ, 0x1c1f ;  /* 0x001c1fff00057589 */ /* 0x000e2200000e0000 */
[----:B------:R-:W-:Y:S01]  /*2040*/  SYNCS.ARRIVE.TRANS64.RED.A1T0 RZ, [UR6], RZ ;  /* 0x000000ffffff79a7 */ /* 0x000fe20008100406 */
[----:B------:R-:W-:Y:S01]  /*2050*/  ULOP3.LUT UR6, URZ, UR35, URZ, 0x33, !UPT ;  /* 0x000000233f067292 */ /* 0x000fe2000f8e333f */
[----:B------:R-:W-:Y:S02]  /*2060*/  IMAD R3, R138, UR44, R7 ;  /* 0x0000002c8a037c24 */ /* 0x000fe4000f8e0207 */
[----:B-1----:R-:W-:Y:S02]  /*2070*/  IMAD.IADD R2, R2, 0x1, -R139 ;  /* 0x0000000102027824 */ /* 0x002fe400078e0a8b */
[----:B------:R-:W-:Y:S02]  /*2080*/  IMAD R8, R16, -0x2, R3 ;  /* 0xfffffffe10087824 */ /* 0x000fe400078e0203 */
[C---:B------:R-:W-:Y:S02]  /*2090*/  VIADD R9, R2.reuse, UR14 ;  /* 0x0000000e02097c36 */ /* 0x040fe40008000000 */
[----:B------:R-:W-:-:S03]  /*20a0*/  VIADD R10, R2, UR6 ;  /* 0x00000006020a7c36 */ /* 0x000fc60008000000 */
[----:B0-----:R-:W-:Y:S01]  /*20b0*/  VIADDMNMX R2, R5, R9, R8, PT ;  /* 0x0000000905027246 */ /* 0x001fe20003800108 */
[----:B------:R-:W-:Y:S01]  /*20c0*/  IMAD.IADD R3, R10, 0x1, R5 ;  /* 0x000000010a037824 */ /* 0x000fe200078e0205 */
[----:B------:R-:W-:Y:S06]  /*20d0*/  @P1 BRA `(.L_x_828) ;  /* 0x0000000000641947 */ /* 0x000fec0003800000 */
[----:B------:R-:W-:Y:S01]  /*20e0*/  IMAD R4, R138, UR44, R5 ;  /* 0x0000002c8a047c24 */ /* 0x000fe2000f8e0205 */
[----:B------:R-:W-:Y:S03]  /*20f0*/  BSSY B0, `(.L_x_829) ;  /* 0x0000013000007945 */ /* 0x000fe60003800000 */
[----:B------:R-:W-:-:S05]  /*2100*/  IMAD.IADD R5, R4, 0x1, -R139 ;  /* 0x0000000104057824 */ /* 0x000fca00078e0a8b */
[----:B------:R-:W-:-:S13]  /*2110*/  ISETP.GT.AND P1, PT, R5, -0x1, PT ;  /* 0xffffffff0500780c */ /* 0x000fda0003f24270 */
[----:B------:R-:W-:Y:S05]  /*2120*/  @P1 BRA `(.L_x_830) ;  /* 0x0000000000241947 */ /* 0x000fea0003800000 */
[----:B------:R-:W-:Y:S01]  /*2130*/  ULDC UR6, c[0x0][0x9e4] ;  /* 0x0002790000067ab9 */ /* 0x000fe20000000800 */
[----:B------:R-:W-:Y:S01]  /*2140*/  LOP3.LUT R5, RZ, R5, RZ, 0x33, !PT ;  /* 0x00000005ff057212 */ /* 0x000fe200078e33ff */
[----:B------:R-:W-:-:S05]  /*2150*/  IMAD.U32 R11, RZ, RZ, UR6 ;  /* 0x00000006ff0b7e24 */ /* 0x000fca000f8e00ff */
[----:B------:R-:W-:-:S13]  /*2160*/  ISETP.NE.AND P1, PT, R11, 0x1, PT ;  /* 0x000000010b00780c */ /* 0x000fda0003f25270 */
[----:B------:R-:W0:Y:S02]  /*2170*/  @P1 LDC.64 R12, c[0x0][0x9e8] ;  /* 0x00027a00ff0c1b82 */ /* 0x000e240000000a00 */
[----:B0-----:R-:W-:-:S05]  /*2180*/  @P1 IMAD.HI.U32 R4, R5, R12, RZ ;  /* 0x0000000c05041227 */ /* 0x001fca00078e00ff */
[----:B------:R-:W-:-:S04]  /*2190*/  @P1 SHF.R.U32.HI R5, RZ, R13, R4 ;  /* 0x0000000dff051219 */ /* 0x000fc80000011604 */
[----:B------:R-:W-:Y:S01]  /*21a0*/  LOP3.LUT R5, RZ, R5, RZ, 0x33, !PT ;  /* 0x00000005ff057212 */ /* 0x000fe200078e33ff */
[----:B------:R-:W-:Y:S06]  /*21b0*/  BRA `(.L_x_831) ;  /* 0x0000000000187947 */ /* 0x000fec0003800000 */
.L_x_830:
[----:B------:R-:W-:Y:S02]  /*21c0*/  ULDC UR6, c[0x0][0x9e4] ;  /* 0x0002790000067ab9 */ /* 0x000fe40000000800 */
[----:B------:R-:W-:-:S05]  /*21d0*/  IMAD.U32 R11, RZ, RZ, UR6 ;  /* 0x00000006ff0b7e24 */ /* 0x000fca000f8e00ff */
[----:B------:R-:W-:-:S13]  /*21e0*/  ISETP.NE.AND P1, PT, R11, 0x1, PT ;  /* 0x000000010b00780c */ /* 0x000fda0003f25270 */
[----:B------:R-:W0:Y:S02]  /*21f0*/  @P1 LDC.64 R12, c[0x0][0x9e8] ;  /* 0x00027a00ff0c1b82 */ /* 0x000e240000000a00 */
[----:B0-----:R-:W-:-:S05]  /*2200*/  @P1 IMAD.HI.U32 R4, R5, R12, RZ ;  /* 0x0000000c05041227 */ /* 0x001fca00078e00ff */
[----:B------:R-:W-:-:S07]  /*2210*/  @P1 SHF.R.U32.HI R5, RZ, R13, R4 ;  /* 0x0000000dff051219 */ /* 0x000fce0000011604 */
.L_x_831:
[----:B------:R-:W-:Y:S05]  /*2220*/  BSYNC B0 ;  /* 0x0000000000007941 */ /* 0x000fea0003800000 */
.L_x_829:
[----:B------:R-:W-:-:S04]  /*2230*/  IMAD R5, R5, R11, -R6 ;  /* 0x0000000b05057224 */ /* 0x000fc800078e0a06 */
[----:B------:R-:W-:-:S05]  /*2240*/  IMAD R5, R16, -0x2, R5 ;  /* 0xfffffffe10057824 */ /* 0x000fca00078e0205 */
[----:B------:R-:W-:Y:S02]  /*2250*/  VIADDMNMX R2, R5, R11, R2, PT ;  /* 0x0000000b05027246 */ /* 0x000fe40003800102 */
[----:B------:R-:W-:-:S07]  /*2260*/  VIMNMX R3, R3, R5, !PT ;  /* 0x0000000503037248 */ /* 0x000fce0007fe0100 */
.L_x_828:
[C---:B------:R-:W-:Y:S01]  /*2270*/  ISETP.GE.AND P6, PT, R7.reuse, 0xa, PT ;  /* 0x0000000a0700780c */ /* 0x040fe20003fc6270 */
[----:B------:R-:W-:Y:S01]  /*2280*/  UISETP.NE.AND UP0, UPT, UR50, URZ, UPT ;  /* 0x0000003f3200728c */ /* 0x000fe2000bf05270 */
[C---:B------:R-:W-:Y:S02]  /*2290*/  ISETP.GE.AND P1, PT, R7.reuse, 0x2, PT ;  /* 0x000000020700780c */ /* 0x040fe40003f26270 */
[C---:B------:R-:W-:Y:S02]  /*22a0*/  ISETP.GE.AND P2, PT, R7.reuse, 0x9, PT ;  /* 0x000000090700780c */ /* 0x040fe40003f46270 */
[----:B------:R-:W-:Y:S02]  /*22b0*/  ISETP.GE.AND P5, PT, R7, 0x11, PT ;  /* 0x000000110700780c */ /* 0x000fe40003fa6270 */
[----:B------:R-:W-:Y:S02]  /*22c0*/  LOP3.LUT R19, R19, 0xfffffffb, RZ, 0xc0, !PT ;  /* 0xfffffffb13137812 */ /* 0x000fe400078ec0ff */
[----:B------:R-:W-:-:S02]  /*22d0*/  ISETP.GT.AND P4, PT, R3, 0x1, !P1 ;  /* 0x000000010300780c */ /* 0x000fc40004f84270 */
[----:B------:R-:W-:Y:S02]  /*22e0*/  ISETP.GT.AND P3, PT, R3, 0x8, !P2 ;  /* 0x000000080300780c */ /* 0x000fe40005764270 */
[----:B------:R-:W-:Y:S02]  /*22f0*/  @P6 LOP3.LUT R19, R19, 0x4, RZ, 0xfc, !PT ;  /* 0x0000000413136812 */ /* 0x000fe400078efcff */
[C---:B------:R-:W-:Y:S02]  /*2300*/  ISETP.LT.OR P4, PT, R2.reuse, 0x2, P4 ;  /* 0x000000020200780c */ /* 0x040fe40002781670 */
[----:B------:R-:W-:Y:S02]  /*2310*/  ISETP.LT.OR P3, PT, R2, 0x9, P3 ;  /* 0x000000090200780c */ /* 0x000fe40001f61670 */
[----:B------:R-:W-:Y:S02]  /*2320*/  LOP3.LUT R19, R19, 0xfffffff7, RZ, 0xc0, !PT ;  /* 0xfffffff713137812 */ /* 0x000fe400078ec0ff */
[----:B------:R-:W-:-:S02]  /*2330*/  FSEL R25, R25, -INF , !P4 ;  /* 0xff80000019197808 */ /* 0x000fc40006000000 */
[----:B------:R-:W-:Y:S02]  /*2340*/  FSEL R28, R28, -INF , !P3 ;  /* 0xff8000001c1c7808 */ /* 0x000fe40005800000 */
[----:B------:R-:W-:Y:S02]  /*2350*/  ISETP.GT.AND P4, PT, R3, 0x9, !P6 ;  /* 0x000000090300780c */ /* 0x000fe40007784270 */
[----:B------:R-:W-:Y:S02]  /*2360*/  @P5 LOP3.LUT R19, R19, 0x8, RZ, 0xfc, !PT ;  /* 0x0000000813135812 */ /* 0x000fe400078efcff */
[----:B------:R-:W-:Y:S02]  /*2370*/  ISETP.GT.AND P3, PT, R3, 0x10, !P5 ;  /* 0x000000100300780c */ /* 0x000fe40006f64270 */
[----:B------:R-:W-:Y:S02]  /*2380*/  ISETP.GE.AND P5, PT, R7, 0x12, PT ;  /* 0x000000120700780c */ /* 0x000fe40003fa6270 */
[----:B------:R-:W-:-:S02]  /*2390*/  ISETP.LT.OR P4, PT, R2, 0xa, P4 ;  /* 0x0000000a0200780c */ /* 0x000fc40002781670 */
[----:B------:R-:W-:Y:S02]  /*23a0*/  ISETP.LT.OR P3, PT, R2, 0x11, P3 ;  /* 0x000000110200780c */ /* 0x000fe40001f61670 */
[----:B------:R-:W-:Y:S02]  /*23b0*/  FSEL R29, R29, -INF , !P4 ;  /* 0xff8000001d1d7808 */ /* 0x000fe40006000000 */
[----:B------:R-:W-:Y:S02]  /*23c0*/  ISETP.GE.AND P4, PT, R7, 0x19, PT ;  /* 0x000000190700780c */ /* 0x000fe40003f86270 */
[----:B------:R-:W-:Y:S02]  /*23d0*/  LOP3.LUT R19, R19, 0xffffffef, RZ, 0xc0, !PT ;  /* 0xffffffef13137812 */ /* 0x000fe400078ec0ff */
[----:B------:R-:W-:Y:S02]  /*23e0*/  FSEL R32, R32, -INF , !P3 ;  /* 0xff80000020207808 */ /* 0x000fe40005800000 */
[----:B------:R-:W-:-:S02]  /*23f0*/  ISETP.GT.AND P3, PT, R3, 0x11, !P5 ;  /* 0x000000110300780c */ /* 0x000fc40006f64270 */
[----:B------:R-:W-:Y:S02]  /*2400*/  @P5 LOP3.LUT R19, R19, 0x10, RZ, 0xfc, !PT ;  /* 0x0000001013135812 */ /* 0x000fe400078efcff */
[----:B------:R-:W-:Y:S02]  /*2410*/  ISETP.LT.OR P3, PT, R2, 0x12, P3 ;  /* 0x000000120200780c */ /* 0x000fe40001f61670 */
[----:B------:R-:W-:Y:S02]  /*2420*/  LOP3.LUT R19, R19, 0xfdffffff, RZ, 0xc0, !PT ;  /* 0xfdffffff13137812 */ /* 0x000fe400078ec0ff */
[----:B------:R-:W-:Y:S02]  /*2430*/  FSEL R33, R33, -INF , !P3 ;  /* 0xff80000021217808 */ /* 0x000fe40005800000 */
[----:B------:R-:W-:Y:S02]  /*2440*/  @P4 LOP3.LUT R19, R19, 0x2000000, RZ, 0xfc, !PT ;  /* 0x0200000013134812 */ /* 0x000fe400078efcff */
[----:B------:R-:W-:-:S02]  /*2450*/  ISETP.GT.AND P3, PT, R3, 0x18, !P4 ;  /* 0x000000180300780c */ /* 0x000fc40006764270 */
[----:B------:R-:W-:Y:S02]  /*2460*/  ISETP.GE.AND P4, PT, R7, 0x1a, PT ;  /* 0x0000001a0700780c */ /* 0x000fe40003f86270 */
[----:B------:R-:W-:Y:S02]  /*2470*/  ISETP.LT.OR P3, PT, R2, 0x19, P3 ;  /* 0x000000190200780c */ /* 0x000fe40001f61670 */
[----:B------:R-:W-:Y:S02]  /*2480*/  LOP3.LUT R19, R19, 0xfeffffff, RZ, 0xc0, !PT ;  /* 0xfeffffff13137812 */ /* 0x000fe400078ec0ff */
[----:B------:R-:W-:Y:S02]  /*2490*/  FSEL R36, R36, -INF , !P3 ;  /* 0xff80000024247808 */ /* 0x000fe40005800000 */
[----:B------:R-:W-:-:S04]  /*24a0*/  ISETP.GT.AND P3, PT, R3, 0x19, !P4 ;  /* 0x000000190300780c */ /* 0x000fc80006764270 */
[----:B------:R-:W-:Y:S02]  /*24b0*/  ISETP.LT.OR P3, PT, R2, 0x1a, P3 ;  /* 0x0000001a0200780c */ /* 0x000fe40001f61670 */
[----:B------:R-:W-:Y:S02]  /*24c0*/  @P4 LOP3.LUT R19, R19, 0x1000000, RZ, 0xfc, !PT ;  /* 0x0100000013134812 */ /* 0x000fe400078efcff */
[----:B------:R-:W-:Y:S02]  /*24d0*/  ISETP.GE.AND P4, PT, R7, 0x21, PT ;  /* 0x000000210700780c */ /* 0x000fe40003f86270 */
[----:B------:R-:W-:Y:S02]  /*24e0*/  LOP3.LUT R19, R19, 0xff7fffff, RZ, 0xc0, !PT ;  /* 0xff7fffff13137812 */ /* 0x000fe400078ec0ff */
[----:B------:R-:W-:Y:S02]  /*24f0*/  FSEL R37, R37, -INF , !P3 ;  /* 0xff80000025257808 */ /* 0x000fe40005800000 */
[----:B------:R-:W-:-:S04]  /*2500*/  ISETP.GT.AND P3, PT, R3, 0x20, !P4 ;  /* 0x000000200300780c */ /* 0x000fc80006764270 */
[----:B------:R-:W-:-:S03]  /*2510*/  ISETP.LT.OR P3, PT, R2, 0x21, P3 ;  /* 0x000000210200780c */ /* 0x000fc60001f61670 */
        /* <DEDUP_REMOVED lines=104> */
[----:B------:R-:W-:Y:S02]  /*2ba0*/  FSEL R73, R73, -INF , !P3 ;  /* 0xff80000049497808 */ /* 0x000fe40005800000 */
[----:B------:R-:W-:Y:S02]  /*2bb0*/  LOP3.LUT R19, R19, 0xfbffffff, RZ, 0xc0, !PT ;  /* 0xfbffffff13137812 */ /* 0x000fe400078ec0ff */
[----:B------:R-:W-:-:S04]  /*2bc0*/  ISETP.GT.AND P3, PT, R3, 0x68, !P4 ;  /* 0x000000680300780c */ /* 0x000fc80006764270 */
[----:B------:R-:W-:-:S03]  /*2bd0*/  ISETP.LT.OR P3, PT, R2, 0x69, P3 ;  /* 0x000000690200780c */ /* 0x000fc60001f61670 */
[----:B------:R-:W-:Y:S02]  /*2be0*/  @P4 LOP3.LUT R19, R19, 0x4000000, RZ, 0xfc, !PT ;  /* 0x0400000013134812 */ /* 0x000fe400078efcff */
[----:B------:R-:W-:Y:S02]  /*2bf0*/  ISETP.GE.AND P4, PT, R7, 0x6a, PT ;  /* 0x0000006a0700780c */ /* 0x000fe40003f86270 */
[----:B------:R-:W-:Y:S02]  /*2c00*/  FSEL R76, R76, -INF , !P3 ;  /* 0xff8000004c4c7808 */ /* 0x000fe40005800000 */
[----:B------:R-:W-:Y:S02]  /*2c10*/  ISETP.GT.AND P3, PT, R3, 0x69, !P4 ;  /* 0x000000690300780c */ /* 0x000fe40006764270 */
[----:B------:R-:W-:Y:S02]  /*2c20*/  LOP3.LUT R19, R19, 0xffffffdf, RZ, 0xc0, !PT ;  /* 0xffffffdf13137812 */ /* 0x000fe400078ec0ff */
[----:B------:R-:W-:-:S04]  /*2c30*/  ISETP.LT.OR P3, PT, R2, 0x6a, P3 ;  /* 0x0000006a0200780c */ /* 0x000fc80001f61670 */
[----:B------:R-:W-:Y:S02]  /*2c40*/  FSEL R77, R77, -INF , !P3 ;  /* 0xff8000004d4d7808 */ /* 0x000fe40005800000 */
[----:B------:R-:W-:Y:S02]  /*2c50*/  ISETP.GE.AND P3, PT, R7, 0x71, PT ;  /* 0x000000710700780c */ /* 0x000fe40003f66270 */
[----:B------:R-:W-:Y:S02]  /*2c60*/  @P4 LOP3.LUT R19, R19, 0x20, RZ, 0xfc, !PT ;  /* 0x0000002013134812 */ /* 0x000fe400078efcff */
[----:B------:R-:W-:Y:S02]  /*2c70*/  ISETP.GT.AND P4, PT, R3, 0x70, !P3 ;  /* 0x000000700300780c */ /* 0x000fe40005f84270 */
[----:B------:R-:W-:Y:S02]  /*2c80*/  LOP3.LUT R19, R19, 0xfffffffd, RZ, 0xc0, !PT ;  /* 0xfffffffd13137812 */ /* 0x000fe400078ec0ff */
[----:B------:R-:W-:-:S04]  /*2c90*/  ISETP.LT.OR P4, PT, R2, 0x71, P4 ;  /* 0x000000710200780c */ /* 0x000fc80002781670 */
[----:B------:R-:W-:Y:S02]  /*2ca0*/  FSEL R80, R80, -INF , !P4 ;  /* 0xff80000050507808 */ /* 0x000fe40006000000 */
[----:B------:R-:W-:-:S04]  /*2cb0*/  ISETP.GE.AND P4, PT, R7, 0x72, PT ;  /* 0x000000720700780c */ /* 0x000fc80003f86270 */
[----:B------:R-:W-:-:S04]  /*2cc0*/  ISETP.GT.AND P5, PT, R3, 0x71, !P4 ;  /* 0x000000710300780c */ /* 0x000fc800067a4270 */
[----:B------:R-:W-:-:S04]  /*2cd0*/  ISETP.LT.OR P5, PT, R2, 0x72, P5 ;  /* 0x000000720200780c */ /* 0x000fc80002fa1670 */
[----:B------:R-:W-:Y:S02]  /*2ce0*/  FSEL R81, R81, -INF , !P5 ;  /* 0xff80000051517808 */ /* 0x000fe40006800000 */
[----:B------:R-:W-:-:S04]  /*2cf0*/  ISETP.GE.AND P5, PT, R7, 0x79, PT ;  /* 0x000000790700780c */ /* 0x000fc80003fa6270 */
[----:B------:R-:W-:-:S04]  /*2d00*/  ISETP.GT.AND P6, PT, R3, 0x78, !P5 ;  /* 0x000000780300780c */ /* 0x000fc80006fc4270 */
[----:B------:R-:W-:-:S04]  /*2d10*/  ISETP.LT.OR P6, PT, R2, 0x79, P6 ;  /* 0x000000790200780c */ /* 0x000fc800037c1670 */
[----:B------:R-:W-:Y:S02]  /*2d20*/  FSEL R84, R84, -INF , !P6 ;  /* 0xff80000054547808 */ /* 0x000fe40007000000 */
[----:B------:R-:W-:-:S13]  /*2d30*/  ISETP.GE.AND P6, PT, R7, 0x1, PT ;  /* 0x000000010700780c */ /* 0x000fda0003fc6270 */
[----:B------:R-:W-:Y:S02]  /*2d40*/  @P6 LOP3.LUT R19, R19, 0x2, RZ, 0xfc, !PT ;  /* 0x0000000213136812 */ /* 0x000fe400078efcff */
[----:B------:R-:W-:Y:S02]  /*2d50*/  ISETP.GT.AND P6, PT, R3, RZ, !P6 ;  /* 0x000000ff0300720c */ /* 0x000fe400077c4270 */
[----:B------:R-:W-:Y:S02]  /*2d60*/  LOP3.LUT R19, R19, 0xfffffffe, RZ, 0xc0, !PT ;  /* 0xfffffffe13137812 */ /* 0x000fe400078ec0ff */
[----:B------:R-:W-:-:S04]  /*2d70*/  ISETP.LT.OR P6, PT, R2, 0x1, P6 ;  /* 0x000000010200780c */ /* 0x000fc800037c1670 */
[----:B------:R-:W-:Y:S02]  /*2d80*/  FSEL R24, R24, -INF , !P6 ;  /* 0xff80000018187808 */ /* 0x000fe40007000000 */
[----:B------:R-:W-:-:S13]  /*2d90*/  ISETP.GE.AND P6, PT, R7, 0x7a, PT ;  /* 0x0000007a0700780c */ /* 0x000fda0003fc6270 */
[----:B------:R-:W-:Y:S02]  /*2da0*/  @P6 LOP3.LUT R19, R19, 0x1, RZ, 0xfc, !PT ;  /* 0x0000000113136812 */ /* 0x000fe400078efcff */
[----:B------:R-:W-:Y:S02]  /*2db0*/  ISETP.GT.AND P6, PT, R3, 0x79, !P6 ;  /* 0x000000790300780c */ /* 0x000fe400077c4270 */
[----:B------:R-:W0:Y:S02]  /*2dc0*/  SHFL.IDX PT, R3, R0, 0x1, 0x1c1f ;  /* 0x003c1f0000037f89 */ /* 0x000e2400000e0000 */
[----:B------:R-:W-:-:S04]  /*2dd0*/  ISETP.LT.OR P6, PT, R2, 0x7a, P6 ;  /* 0x0000007a0200780c */ /* 0x000fc800037c1670 */
[----:B------:R-:W-:Y:S02]  /*2de0*/  FSEL R85, R85, -INF , !P6 ;  /* 0xff80000055557808 */ /* 0x000fe40007000000 */
[----:B------:R-:W-:Y:S02]  /*2df0*/  PLOP3.LUT P6, PT, PT, PT, UP0, 0x40, 0x0 ;  /* 0x000000000000781c */ /* 0x000fe40003fce808 */
[----:B0-----:R-:W-:Y:S01]  /*2e00*/  VIADDMNMX R4, R3, R9, R8, PT ;  /* 0x0000000903047246 */ /* 0x001fe20003800108 */
[----:B------:R-:W-:-:S10]  /*2e10*/  IMAD.IADD R5, R10, 0x1, R3 ;  /* 0x000000010a057824 */ /* 0x000fd400078e0203 */
[----:B------:R-:W-:Y:S05]  /*2e20*/  @P6 BRA `(.L_x_832) ;  /* 0x0000000000646947 */ /* 0x000fea0003800000 */
        /* <DEDUP_REMOVED lines=14> */
.L_x_834:
[----:B------:R-:W-:Y:S02]  /*2f10*/  ULDC UR6, c[0x0][0x9e4] ;  /* 0x0002790000067ab9 */ /* 0x000fe40000000800 */
[----:B------:R-:W-:-:S05]  /*2f20*/  IMAD.U32 R0, RZ, RZ, UR6 ;  /* 0x00000006ff007e24 */ /* 0x000fca000f8e00ff */
[----:B------:R-:W-:-:S13]  /*2f30*/  ISETP.NE.AND P6, PT, R0, 0x1, PT ;  /* 0x000000010000780c */ /* 0x000fda0003fc5270 */
[----:B------:R-:W0:Y:S02]  /*2f40*/  @P6 LDC.64 R2, c[0x0][0x9e8] ;  /* 0x00027a00ff026b82 */ /* 0x000e240000000a00 */
[----:B0-----:R-:W-:-:S05]  /*2f50*/  @P6 IMAD.HI.U32 R2, R7, R2, RZ ;  /* 0x0000000207026227 */ /* 0x001fca00078e00ff */
[----:B------:R-:W-:-:S07]  /*2f60*/  @P6 SHF.R.U32.HI R7, RZ, R3, R2 ;  /* 0x00000003ff076219 */ /* 0x000fce0000011602 */
.L_x_835:
[----:B------:R-:W-:Y:S05]  /*2f70*/  BSYNC B0 ;  /* 0x0000000000007941 */ /* 0x000fea0003800000 */
.L_x_833:
[----:B------:R-:W-:-:S04]  /*2f80*/  IMAD R7, R7, R0, -R6 ;  /* 0x0000000007077224 */ /* 0x000fc800078e0a06 */
[----:B------:R-:W-:-:S05]  /*2f90*/  IMAD R7, R16, -0x2, R7 ;  /* 0xfffffffe10077824 */ /* 0x000fca00078e0207 */
[----:B------:R-:W-:Y:S02]  /*2fa0*/  VIADDMNMX R4, R7, R0, R4, PT ;  /* 0x0000000007047246 */ /* 0x000fe40003800104 */
[----:B------:R-:W-:-:S07]  /*2fb0*/  VIMNMX R5, R5, R7, !PT ;  /* 0x0000000705057248 */ /* 0x000fce0007fe0100 */
.L_x_832:
[----:B------:R-:W-:Y:S01]  /*2fc0*/  ISETP.GT.AND P1, PT, R5, 0x1, !P1 ;  /* 0x000000010500780c */ /* 0x000fe20004f24270 */
[----:B------:R-:W-:Y:S01]  /*2fd0*/  ULDC UR33, c[0x0][0x988] ;  /* 0x0002620000217ab9 */ /* 0x000fe20000000800 */
[----:B------:R-:W-:Y:S01]  /*2fe0*/  LOP3.LUT P6, RZ, R19, 0x4, RZ, 0xc0, !PT ;  /* 0x0000000413ff7812 */ /* 0x000fe200078cc0ff */
[----:B------:R-:W-:Y:S01]  /*2ff0*/  UISETP.NE.AND UP1, UPT, UR51, URZ, UPT ;  /* 0x0000003f3300728c */ /* 0x000fe2000bf25270 */
[----:B------:R-:W-:Y:S01]  /*3000*/  ISETP.LT.OR P1, PT, R4, 0x2, P1 ;  /* 0x000000020400780c */ /* 0x000fe20000f21670 */
[----:B------:R-:W-:Y:S01]  /*3010*/  UISETP.NE.AND UP0, UPT, UR50, URZ, UPT ;  /* 0x0000003f3200728c */ /* 0x000fe2000bf05270 */
[----:B------:R-:W-:Y:S01]  /*3020*/  FMNMX.FTZ R3, R24, R25, !PT ;  /* 0x0000001918037209 */ /* 0x000fe20007810000 */
[----:B------:R-:W-:Y:S01]  /*3030*/  UMOV UR10, UR39 ;  /* 0x00000027000a7c82 */ /* 0x000fe20008000000 */
[----:B------:R-:W-:Y:S02]  /*3040*/  FSEL R27, R27, -INF , !P1 ;  /* 0xff8000001b1b7808 */ /* 0x000fe40004800000 */
[----:B------:R-:W-:-:S02]  /*3050*/  ISETP.GT.AND P1, PT, R5, 0x9, !P6 ;  /* 0x000000090500780c */ /* 0x000fc40007724270 */
[----:B------:R-:W-:Y:S02]  /*3060*/  FMNMX.FTZ R0, R28, R3, !PT ;  /* 0x000000031c007209 */ /* 0x000fe40007810000 */
[----:B------:R-:W-:Y:S01]  /*3070*/  ISETP.LT.OR P1, PT, R4, 0xa, P1 ;  /* 0x0000000a0400780c */ /* 0x000fe20000f21670 */
[----:B------:R-:W-:Y:S01]  /*3080*/  @UP1 ULDC UR6, c[0x0][0x44c] ;  /* 0x0001130000061ab9 */ /* 0x000fe20000000800 */
[----:B------:R-:W-:Y:S01]  /*3090*/  FMNMX.FTZ R3, R29, R0, !PT ;  /* 0x000000001d037209 */ /* 0x000fe20007810000 */
[----:B------:R-:W-:Y:S01]  /*30a0*/  UIMAD.WIDE.U32 UR6, UR39, UR6, URZ ;  /* 0x00000006270672a5 */ /* 0x000fe2000f8e003f */
[----:B------:R-:W-:Y:S01]  /*30b0*/  FSEL R31, R31, -INF , !P1 ;  /* 0xff8000001f1f7808 */ /* 0x000fe20004800000 */
[----:B------:R-:W-:Y:S01]  /*30c0*/  @UP1 ULDC UR11, c[0x0][0x450] ;  /* 0x00011400000b1ab9 */ /* 0x000fe20000000800 */
[----:B------:R-:W-:Y:S01]  /*30d0*/  LOP3.LUT P1, RZ, R19, 0x8, RZ, 0xc0, !PT ;  /* 0x0000000813ff7812 */ /* 0x000fe2000782c0ff */
[----:B------:R-:W-:Y:S01]  /*30e0*/  @UP1 USHF.R.U32.HI UR10, URZ, UR11, UR7 ;  /* 0x0000000b3f0a1299 */ /* 0x000fe20008011607 */
[----:B------:R-:W-:-:S02]  /*30f0*/  FMNMX.FTZ R0, R32, R3, !PT ;  /* 0x0000000320007209 */ /* 0x000fc40007810000 */
[----:B------:R-:W-:Y:S01]  /*3100*/  ISETP.GT.AND P1, PT, R5, 0x10, !P1 ;  /* 0x000000100500780c */ /* 0x000fe20004f24270 */
[----:B------:R-:W-:Y:S01]  /*3110*/  UIADD3 UR55, UR55, UR10, URZ ;  /* 0x0000000a37377290 */ /* 0x000fe2000fffe03f */
[----:B------:R-:W-:Y:S02]  /*3120*/  FMNMX.FTZ R3, R33, R0, !PT ;  /* 0x0000000021037209 */ /* 0x000fe40007810000 */
[----:B------:R-:W-:Y:S01]  /*3130*/  ISETP.LT.OR P1, PT, R4, 0x11, P1 ;  /* 0x000000110400780c */ /* 0x000fe20000f21670 */
[----:B------:R-:W-:Y:S01]  /*3140*/  UIADD3 UR14, UR55, UR14, URZ ;  /* 0x0000000e370e7290 */ /* 0x000fe2000fffe03f */
[----:B------:R-:W-:Y:S02]  /*3150*/  ISETP.GT.AND P2, PT, R5, 0x8, !P2 ;  /* 0x000000080500780c */ /* 0x000fe40005744270 */
[----:B------:R-:W-:Y:S02]  /*3160*/  FSEL R34, R34, -INF , !P1 ;  /* 0xff80000022227808 */ /* 0x000fe40004800000 */
[----:B------:R-:W-:-:S02]  /*3170*/  LOP3.LUT P1, RZ, R19, 0x10, RZ, 0xc0, !PT ;  /* 0x0000001013ff7812 */ /* 0x000fc4000782c0ff */
[----:B------:R-:W-:Y:S02]  /*3180*/  FMNMX.FTZ R0, R36, R3, !PT ;  /* 0x0000000324007209 */ /* 0x000fe40007810000 */
[----:B------:R-:W-:Y:S02]  /*3190*/  ISETP.GT.AND P1, PT, R5, 0x11, !P1 ;  /* 0x000000110500780c */ /* 0x000fe40004f24270 */
[C---:B------:R-:W-:Y:S02]  /*31a0*/  ISETP.LT.OR P2, PT, R4.reuse, 0x9, P2 ;  /* 0x000000090400780c */ /* 0x040fe40001741670 */
[----:B------:R-:W-:Y:S02]  /*31b0*/  ISETP.LT.OR P1, PT, R4, 0x12, P1 ;  /* 0x000000120400780c */ /* 0x000fe40000f21670 */
[----:B------:R-:W-:Y:S02]  /*31c0*/  FMNMX.FTZ R3, R37, R0, !PT ;  /* 0x0000000025037209 */ /* 0x000fe40007810000 */
[----:B------:R-:W-:-:S02]  /*31d0*/  FSEL R35, R35, -INF , !P1 ;  /* 0xff80000023237808 */ /* 0x000fc40004800000 */
[----:B------:R-:W-:Y:S02]  /*31e0*/  LOP3.LUT P1, RZ, R19, 0x2000000, RZ, 0xc0, !PT ;  /* 0x0200000013ff7812 */ /* 0x000fe4000782c0ff */
[----:B------:R-:W-:Y:S02]  /*31f0*/  FSEL R30, R30, -INF , !P2 ;  /* 0xff8000001e1e7808 */ /* 0x000fe40005000000 */
[----:B------:R-:W-:Y:S02]  /*3200*/  ISETP.GT.AND P1, PT, R5, 0x18, !P1 ;  /* 0x000000180500780c */ /* 0x000fe40004f24270 */
[----:B------:R-:W-:Y:S02]  /*3210*/  LOP3.LUT P2, RZ, R19, 0x40000, RZ, 0xc0, !PT ;  /* 0x0004000013ff7812 */ /* 0x000fe4000784c0ff */
[----:B------:R-:W-:Y:S02]  /*3220*/  ISETP.LT.OR P1, PT, R4, 0x19, P1 ;  /* 0x000000190400780c */ /* 0x000fe40000f21670 */
[----:B------:R-:W-:-:S02]  /*3230*/  FMNMX.FTZ R0, R40, R3, !PT ;  /* 0x0000000328007209 */ /* 0x000fc40007810000 */
[----:B------:R-:W-:Y:S02]  /*3240*/  FSEL R38, R38, -INF , !P1 ;  /* 0xff80000026267808 */ /* 0x000fe40004800000 */
[----:B------:R-:W-:Y:S02]  /*3250*/  LOP3.LUT P1, RZ, R19, 0x1000000, RZ, 0xc0, !PT ;  /* 0x0100000013ff7812 */ /* 0x000fe4000782c0ff */
[----:B------:R-:W-:Y:S02]  /*3260*/  FMNMX.FTZ R3, R41, R0, !PT ;  /* 0x0000000029037209 */ /* 0x000fe40007810000 */
[----:B------:R-:W-:Y:S02]  /*3270*/  ISETP.GT.AND P1, PT, R5, 0x19, !P1 ;  /* 0x000000190500780c */ /* 0x000fe40004f24270 */
[----:B------:R-:W-:Y:S02]  /*3280*/  LOP3.LUT P6, RZ, R19, 0x20000, RZ, 0xc0, !PT ;  /* 0x0002000013ff7812 */ /* 0x000fe400078cc0ff */
[----:B------:R-:W-:-:S02]  /*3290*/  ISETP.LT.OR P1, PT, R4, 0x1a, P1 ;  /* 0x0000001a0400780c */ /* 0x000fc40000f21670 */
[----:B------:R-:W-:Y:S02]  /*32a0*/  FMNMX.FTZ R0, R44, R3, !PT ;  /* 0x000000032c007209 */ /* 0x000fe40007810000 */
[----:B------:R-:W-:Y:S02]  /*32b0*/  FSEL R39, R39, -INF , !P1 ;  /* 0xff80000027277808 */ /* 0x000fe40004800000 */
[----:B------:R-:W-:Y:S02]  /*32c0*/  LOP3.LUT P1, RZ, R19, 0x800000, RZ, 0xc0, !PT ;  /* 0x0080000013ff7812 */ /* 0x000fe4000782c0ff */
[----:B------:R-:W-:Y:S02]  /*32d0*/  FMNMX.FTZ R3, R45, R0, !PT ;  /* 0x000000002d037209 */ /* 0x000fe40007810000 */
[----:B------:R-:W-:Y:S02]  /*32e0*/  ISETP.GT.AND P1, PT, R5, 0x20, !P1 ;  /* 0x000000200500780c */ /* 0x000fe40004f24270 */
[----:B------:R-:W-:-:S02]  /*32f0*/  FMNMX.FTZ R0, R48, R3, !PT ;  /* 0x0000000330007209 */ /* 0x000fc40007810000 */
[----:B------:R-:W-:Y:S02]  /*3300*/  ISETP.LT.OR P1, PT, R4, 0x21, P1 ;  /* 0x000000210400780c */ /* 0x000fe40000f21670 */
[----:B------:R-:W-:Y:S02]  /*3310*/  FMNMX.FTZ R3, R49, R0, !PT ;  /* 0x0000000031037209 */ /* 0x000fe40007810000 */
[----:B------:R-:W-:Y:S02]  /*3320*/  FSEL R42, R42, -INF , !P1 ;  /* 0xff8000002a2a7808 */ /* 0x000fe40004800000 */
[----:B------:R-:W-:Y:S02]  /*3330*/  LOP3.LUT P1, RZ, R19, 0x400000, RZ, 0xc0, !PT ;  /* 0x0040000013ff7812 */ /* 0x000fe4000782c0ff */
[----:B------:R-:W-:Y:S02]  /*3340*/  FMNMX.FTZ R0, R52, R3, !PT ;  /* 0x0000000334007209 */ /* 0x000fe40007810000 */
[----:B------:R-:W-:-:S02]  /*3350*/  ISETP.GT.AND P1, PT, R5, 0x21, !P1 ;  /* 0x000000210500780c */ /* 0x000fc40004f24270 */
[----:B------:R-:W-:Y:S02]  /*3360*/  FMNMX.FTZ R3, R53, R0, !PT ;  /* 0x0000000035037209 */ /* 0x000fe40007810000 */
[----:B------:R-:W-:Y:S02]  /*3370*/  ISETP.LT.OR P1, PT, R4, 0x22, P1 ;  /* 0x000000220400780c */ /* 0x000fe40000f21670 */
[----:B------:R-:W-:Y:S02]  /*3380*/  FMNMX.FTZ R0, R56, R3, !PT ;  /* 0x0000000338007209 */ /* 0x000fe40007810000 */
[----:B------:R-:W-:Y:S02]  /*3390*/  FSEL R43, R43, -INF , !P1 ;  /* 0xff8000002b2b7808 */ /* 0x000fe40004800000 */
[----:B------:R-:W-:Y:S02]  /*33a0*/  LOP3.LUT P1, RZ, R19, 0x200000, RZ, 0xc0, !PT ;  /* 0x0020000013ff7812 */ /* 0x000fe4000782c0ff */
[----:B------:R-:W-:-:S02]  /*33b0*/  FMNMX.FTZ R3, R57, R0, !PT ;  /* 0x0000000039037209 */ /* 0x000fc40007810000 */
[----:B------:R-:W-:Y:S02]  /*33c0*/  ISETP.GT.AND P1, PT, R5, 0x28, !P1 ;  /* 0x000000280500780c */ /* 0x000fe40004f24270 */
[----:B------:R-:W-:Y:S02]  /*33d0*/  FMNMX.FTZ R0, R60, R3, !PT ;  /* 0x000000033c007209 */ /* 0x000fe40007810000 */
[----:B------:R-:W-:Y:S02]  /*33e0*/  ISETP.LT.OR P1, PT, R4, 0x29, P1 ;  /* 0x000000290400780c */ /* 0x000fe40000f21670 */
[----:B------:R-:W-:Y:S02]  /*33f0*/  FMNMX.FTZ R3, R61, R0, !PT ;  /* 0x000000003d037209 */ /* 0x000fe40007810000 */
[----:B------:R-:W-:Y:S02]  /*3400*/  FSEL R46, R46, -INF , !P1 ;  /* 0xff8000002e2e7808 */ /* 0x000fe40004800000 */
[----:B------:R-:W-:-:S02]  /*3410*/  LOP3.LUT P1, RZ, R19, 0x100000, RZ, 0xc0, !PT ;  /* 0x0010000013ff7812 */ /* 0x000fc4000782c0ff */
[----:B------:R-:W-:Y:S02]  /*3420*/  FMNMX.FTZ R0, R64, R3, !PT ;  /* 0x0000000340007209 */ /* 0x000fe40007810000 */
[----:B------:R-:W-:Y:S02]  /*3430*/  ISETP.GT.AND P1, PT, R5, 0x29, !P1 ;  /* 0x000000290500780c */ /* 0x000fe40004f24270 */
[----:B------:R-:W-:Y:S02]  /*3440*/  FMNMX.FTZ R3, R65, R0, !PT ;  /* 0x0000000041037209 */ /* 0x000fe40007810000 */
[----:B------:R-:W-:Y:S02]  /*3450*/  ISETP.LT.OR P1, PT, R4, 0x2a, P1 ;  /* 0x0000002a0400780c */ /* 0x000fe40000f21670 */
[----:B------:R-:W-:Y:S02]  /*3460*/  FMNMX.FTZ R0, R68, R3, !PT ;  /* 0x0000000344007209 */ /* 0x000fe40007810000 */
[----:B------:R-:W-:-:S02]  /*3470*/  FSEL R47, R47, -INF , !P1 ;  /* 0xff8000002f2f7808 */ /* 0x000fc40004800000 */
[----:B------:R-:W-:Y:S02]  /*3480*/  LOP3.LUT P1, RZ, R19, 0x80000, RZ, 0xc0, !PT ;  /* 0x0008000013ff7812 */ /* 0x000fe4000782c0ff */
[----:B------:R-:W-:Y:S02]  /*3490*/  FMNMX.FTZ R3, R69, R0, !PT ;  /* 0x0000000045037209 */ /* 0x000fe40007810000 */
[----:B------:R-:W-:Y:S02]  /*34a0*/  ISETP.GT.AND P1, PT, R5, 0x30, !P1 ;  /* 0x000000300500780c */ /* 0x000fe40004f24270 */
[----:B------:R-:W-:Y:S02]  /*34b0*/  FMNMX.FTZ R0, R72, R3, !PT ;  /* 0x0000000348007209 */ /* 0x000fe40007810000 */
[----:B------:R-:W-:Y:S02]  /*34c0*/  ISETP.LT.OR P1, PT, R4, 0x31, P1 ;  /* 0x000000310400780c */ /* 0x000fe40000f21670 */
[----:B------:R-:W-:-:S02]  /*34d0*/  FMNMX.FTZ R3, R73, R0, !PT ;  /* 0x0000000049037209 */ /* 0x000fc40007810000 */
[----:B------:R-:W-:Y:S02]  /*34e0*/  FSEL R50, R50, -INF , !P1 ;  /* 0xff80000032327808 */ /* 0x000fe40004800000 */
[----:B------:R-:W-:Y:S02]  /*34f0*/  ISETP.GT.AND P1, PT, R5, 0x31, !P2 ;  /* 0x000000310500780c */ /* 0x000fe40005724270 */
[----:B------:R-:W-:Y:S02]  /*3500*/  FMNMX.FTZ R0, R76, R3, !PT ;  /* 0x000000034c007209 */ /* 0x000fe40007810000 */
[----:B------:R-:W-:Y:S02]  /*3510*/  ISETP.LT.OR P1, PT, R4, 0x32, P1 ;  /* 0x000000320400780c */ /* 0x000fe40000f21670 */
[----:B------:R-:W-:Y:S02]  /*3520*/  FMNMX.FTZ R3, R77, R0, !PT ;  /* 0x000000004d037209 */ /* 0x000fe40007810000 */
[----:B------:R-:W-:-:S02]  /*3530*/  FSEL R51, R51, -INF , !P1 ;  /* 0xff80000033337808 */ /* 0x000fc40004800000 */
        /* <DEDUP_REMOVED lines=10> */
[----:B------:R-:W-:Y:S01]  /*35e0*/  LOP3.LUT P2, RZ, R19, 0x80, RZ, 0xc0, !PT ;  /* 0x0000008013ff7812 */ /* 0x000fe2000784c0ff */
[----:B------:R-:W0:Y:S01]  /*35f0*/  SHFL.BFLY PT, R0, R3, 0x2, 0x1f ;  /* 0x0c401f0003007f89 */ /* 0x000e2200000e0000 */
[----:B------:R-:W-:-:S02]  /*3600*/  FSEL R55, R55, -INF , !P1 ;  /* 0xff80000037377808 */ /* 0x000fc40004800000 */
[C---:B------:R-:W-:Y:S02]  /*3610*/  LOP3.LUT P1, RZ, R19.reuse, 0x8000, RZ, 0xc0, !PT ;  /* 0x0000800013ff7812 */ /* 0x040fe4000782c0ff */
[----:B------:R-:W-:Y:S02]  /*3620*/  LOP3.LUT P6, RZ, R19, 0x40, RZ, 0xc0, !PT ;  /* 0x0000004013ff7812 */ /* 0x000fe400078cc0ff */
[C---:B------:R-:W-:Y:S02]  /*3630*/  ISETP.GT.AND P1, PT, R5.reuse, 0x40, !P1 ;  /* 0x000000400500780c */ /* 0x040fe40004f24270 */
[C---:B------:R-:W-:Y:S02]  /*3640*/  ISETP.GT.AND P3, PT, R5.reuse, 0x70, !P3 ;  /* 0x000000700500780c */ /* 0x040fe40005f64270 */
[----:B------:R-:W-:Y:S02]  /*3650*/  ISETP.LT.OR P1, PT, R4, 0x41, P1 ;  /* 0x000000410400780c */ /* 0x000fe40000f21670 */
[----:B------:R-:W-:-:S02]  /*3660*/  ISETP.GT.AND P4, PT, R5, 0x71, !P4 ;  /* 0x000000710500780c */ /* 0x000fc40006784270 */
[----:B------:R-:W-:Y:S02]  /*3670*/  FSEL R58, R58, -INF , !P1 ;  /* 0xff8000003a3a7808 */ /* 0x000fe40004800000 */
[----:B------:R-:W-:Y:S02]  /*3680*/  LOP3.LUT P1, RZ, R19, 0x4000, RZ, 0xc0, !PT ;  /* 0x0000400013ff7812 */ /* 0x000fe4000782c0ff */
[C---:B------:R-:W-:Y:S02]  /*3690*/  ISETP.LT.OR P3, PT, R4.reuse, 0x71, P3 ;  /* 0x000000710400780c */ /* 0x040fe40001f61670 */
[C---:B------:R-:W-:Y:S02]  /*36a0*/  ISETP.GT.AND P1, PT, R5.reuse, 0x41, !P1 ;  /* 0x000000410500780c */ /* 0x040fe40004f24270 */
[----:B------:R-:W-:Y:S02]  /*36b0*/  ISETP.GT.AND P5, PT, R5, 0x78, !P5 ;  /* 0x000000780500780c */ /* 0x000fe40006fa4270 */
[----:B------:R-:W-:-:S02]  /*36c0*/  ISETP.LT.OR P1, PT, R4, 0x42, P1 ;  /* 0x000000420400780c */ /* 0x000fc40000f21670 */
[----:B0-----:R-:W-:Y:S02]  /*36d0*/  FMNMX.FTZ R6, R3, R0, !PT ;  /* 0x0000000003067209 */ /* 0x001fe40007810000 */
[----:B------:R-:W-:Y:S02]  /*36e0*/  FSEL R59, R59, -INF , !P1 ;  /* 0xff8000003b3b7808 */ /* 0x000fe40004800000 */
[----:B------:R-:W-:Y:S01]  /*36f0*/  LOP3.LUT P1, RZ, R19, 0x2000, RZ, 0xc0, !PT ;  /* 0x0000200013ff7812 */ /* 0x000fe2000782c0ff */
[----:B------:R-:W0:Y:S01]  /*3700*/  SHFL.BFLY PT, R7, R6, 0x1, 0x1f ;  /* 0x0c201f0006077f89 */ /* 0x000e2200000e0000 */
[----:B------:R-:W-:Y:S02]  /*3710*/  ISETP.LT.OR P4, PT, R4, 0x72, P4 ;  /* 0x000000720400780c */ /* 0x000fe40002781670 */
[----:B------:R-:W-:Y:S02]  /*3720*/  ISETP.GT.AND P1, PT, R5, 0x48, !P1 ;  /* 0x000000480500780c */ /* 0x000fe40004f24270 */
[----:B------:R-:W-:-:S02]  /*3730*/  FSEL R82, R82, -INF , !P3 ;  /* 0xff80000052527808 */ /* 0x000fc40005800000 */
[C---:B------:R-:W-:Y:S02]  /*3740*/  ISETP.LT.OR P1, PT, R4.reuse, 0x49, P1 ;  /* 0x000000490400780c */ /* 0x040fe40000f21670 */
[----:B------:R-:W-:Y:S02]  /*3750*/  ISETP.LT.OR P5, PT, R4, 0x79, P5 ;  /* 0x000000790400780c */ /* 0x000fe40002fa1670 */
[----:B------:R-:W-:Y:S02]  /*3760*/  FSEL R62, R62, -INF , !P1 ;  /* 0xff8000003e3e7808 */ /* 0x000fe40004800000 */
[----:B------:R-:W-:Y:S02]  /*3770*/  LOP3.LUT P1, RZ, R19, 0x1000, RZ, 0xc0, !PT ;  /* 0x0000100013ff7812 */ /* 0x000fe4000782c0ff */
[----:B------:R-:W-:Y:S02]  /*3780*/  FSEL R83, R83, -INF , !P4 ;  /* 0xff80000053537808 */ /* 0x000fe40006000000 */
[----:B------:R-:W-:-:S02]  /*3790*/  ISETP.GT.AND P1, PT, R5, 0x49, !P1 ;  /* 0x000000490500780c */ /* 0x000fc40004f24270 */
[----:B------:R-:W-:Y:S02]  /*37a0*/  FSEL R86, R86, -INF , !P5 ;  /* 0xff80000056567808 */ /* 0x000fe40006800000 */
[----:B------:R-:W-:Y:S02]  /*37b0*/  ISETP.LT.OR P1, PT, R4, 0x4a, P1 ;  /* 0x0000004a0400780c */ /* 0x000fe40000f21670 */
[----:B0-----:R-:W-:Y:S02]  /*37c0*/  FMNMX.FTZ R0, R6, R7, !PT ;  /* 0x0000000706007209 */ /* 0x001fe40007810000 */
[----:B------:R-:W-:Y:S02]  /*37d0*/  FSEL R63, R63, -INF , !P1 ;  /* 0xff8000003f3f7808 */ /* 0x000fe40004800000 */
[----:B------:R-:W-:Y:S01]  /*37e0*/  LOP3.LUT P1, RZ, R19, 0x800, RZ, 0xc0, !PT ;  /* 0x0000080013ff7812 */ /* 0x000fe2000782c0ff */
[----:B------:R-:W-:-:S03]  /*37f0*/  FMUL.FTZ R9, R0, UR33 ;  /* 0x0000002100097c20 */ /* 0x000fc60008410000 */
[----:B------:R-:W-:-:S04]  /*3800*/  ISETP.GT.AND P1, PT, R5, 0x50, !P1 ;  /* 0x000000500500780c */ /* 0x000fc80004f24270 */
[----:B------:R-:W-:-:S04]  /*3810*/  ISETP.LT.OR P1, PT, R4, 0x51, P1 ;  /* 0x000000510400780c */ /* 0x000fc80000f21670 */
[----:B------:R-:W-:Y:S02]  /*3820*/  FSEL R66, R66, -INF , !P1 ;  /* 0xff80000042427808 */ /* 0x000fe40004800000 */
[----:B------:R-:W-:-:S04]  /*3830*/  LOP3.LUT P1, RZ, R19, 0x400, RZ, 0xc0, !PT ;  /* 0x0000040013ff7812 */ /* 0x000fc8000782c0ff */
        /* <DEDUP_REMOVED lines=11> */
[----:B------:R-:W-:Y:S02]  /*38f0*/  ISETP.GT.AND P1, PT, R5, 0x60, !P2 ;  /* 0x000000600500780c */ /* 0x000fe40005724270 */
[----:B------:R-:W-:Y:S02]  /*3900*/  LOP3.LUT P2, RZ, R19, 0x20, RZ, 0xc0, !PT ;  /* 0x0000002013ff7812 */ /* 0x000fe4000784c0ff */
[----:B------:R-:W-:Y:S02]  /*3910*/  ISETP.LT.OR P1, PT, R4, 0x61, P1 ;  /* 0x000000610400780c */ /* 0x000fe40000f21670 */
[----:B------:R-:W-:Y:S02]  /*3920*/  ISETP.GT.AND P2, PT, R5, 0x69, !P2 ;  /* 0x000000690500780c */ /* 0x000fe40005744270 */
[----:B------:R-:W-:-:S02]  /*3930*/  FSEL R74, R74, -INF , !P1 ;  /* 0xff8000004a4a7808 */ /* 0x000fc40004800000 */
[----:B------:R-:W-:Y:S02]  /*3940*/  ISETP.GT.AND P1, PT, R5, 0x61, !P6 ;  /* 0x000000610500780c */ /* 0x000fe40007724270 */
[----:B------:R-:W-:Y:S02]  /*3950*/  LOP3.LUT P6, RZ, R19, 0x2, RZ, 0xc0, !PT ;  /* 0x0000000213ff7812 */ /* 0x000fe400078cc0ff */
[C---:B------:R-:W-:Y:S02]  /*3960*/  ISETP.LT.OR P1, PT, R4.reuse, 0x62, P1 ;  /* 0x000000620400780c */ /* 0x040fe40000f21670 */
[----:B------:R-:W-:Y:S02]  /*3970*/  ISETP.LT.OR P2, PT, R4, 0x6a, P2 ;  /* 0x0000006a0400780c */ /* 0x000fe40001741670 */
[----:B------:R-:W-:Y:S02]  /*3980*/  FSEL R75, R75, -INF , !P1 ;  /* 0xff8000004b4b7808 */ /* 0x000fe40004800000 */
[----:B------:R-:W-:-:S02]  /*3990*/  FSETP.NEU.FTZ.AND P1, PT, R0, -INF , PT ;  /* 0xff8000000000780b */ /* 0x000fc40003f3d000 */
[----:B------:R-:W-:Y:S02]  /*39a0*/  FSEL R79, R79, -INF , !P2 ;  /* 0xff8000004f4f7808 */ /* 0x000fe40005000000 */
[----:B------:R-:W-:Y:S02]  /*39b0*/  FSEL R9, R9, RZ, P1 ;  /* 0x000000ff09097208 */ /* 0x000fe40000800000 */
[----:B------:R-:W-:Y:S02]  /*39c0*/  ISETP.GT.AND P1, PT, R5, RZ, !P6 ;  /* 0x000000ff0500720c */ /* 0x000fe40007724270 */
[----:B------:R-:W-:Y:S01]  /*39d0*/  LOP3.LUT P6, RZ, R19, 0x1, RZ, 0xc0, !PT ;  /* 0x0000000113ff7812 */ /* 0x000fe200078cc0ff */
[--C-:B------:R-:W-:Y:S01]  /*39e0*/  FFMA.FTZ R10, R28, UR33, -R9.reuse ;  /* 0x000000211c0a7c23 */ /* 0x100fe20008010809 */
[----:B------:R-:W-:Y:S01]  /*39f0*/  ISETP.LT.OR P1, PT, R4, 0x1, P1 ;  /* 0x000000010400780c */ /* 0x000fe20000f21670 */
[--C-:B------:R-:W-:Y:S01]  /*3a00*/  FFMA.FTZ R12, R32, UR33, -R9.reuse ;  /* 0x00000021200c7c23 */ /* 0x100fe20008010809 */
[----:B------:R-:W-:Y:S01]  /*3a10*/  ISETP.GT.AND P6, PT, R5, 0x79, !P6 ;  /* 0x000000790500780c */ /* 0x000fe200077c4270 */
[--C-:B------:R-:W-:Y:S01]  /*3a20*/  FFMA.FTZ R8, R24, UR33, -R9.reuse ;  /* 0x0000002118087c23 */ /* 0x100fe20008010809 */
[----:B------:R-:W-:Y:S01]  /*3a30*/  FSEL R2, R26, -INF , !P1 ;  /* 0xff8000001a027808 */ /* 0x000fe20004800000 */
[--C-:B------:R-:W-:Y:S01]  /*3a40*/  FFMA.FTZ R3, R25, UR33, -R9.reuse ;  /* 0x0000002119037c23 */ /* 0x100fe20008010809 */
[----:B------:R-:W-:Y:S01]  /*3a50*/  LOP3.LUT P1, RZ, R19, 0x4000000, RZ, 0xc0, !PT ;  /* 0x0400000013ff7812 */ /* 0x000fe2000782c0ff */
[--C-:B------:R-:W-:Y:S01]  /*3a60*/  FFMA.FTZ R7, R29, UR33, -R9.reuse ;  /* 0x000000211d077c23 */ /* 0x100fe20008010809 */
[----:B------:R-:W-:Y:S01]  /*3a70*/  FMNMX.FTZ R11, R2, R27, !PT ;  /* 0x0000001b020b7209 */ /* 0x000fe20007810000 */
[----:B------:R-:W-:Y:S01]  /*3a80*/  MUFU.EX2 R8, R8 ;  /* 0x0000000800087308 */ /* 0x000fe20000000800 */
[----:B------:R-:W-:Y:S01]  /*3a90*/  ISETP.GT.AND P1, PT, R5, 0x68, !P1 ;  /* 0x000000680500780c */ /* 0x000fe20004f24270 */
[--C-:B------:R-:W-:Y:S01]  /*3aa0*/  FFMA.FTZ R13, R33, UR33, -R9.reuse ;  /* 0x00000021210d7c23 */ /* 0x100fe20008010809 */
[----:B------:R-:W-:Y:S01]  /*3ab0*/  FMNMX.FTZ R6, R30, R11, !PT ;  /* 0x0000000b1e067209 */ /* 0x000fe20007810000 */
[--C-:B------:R-:W-:Y:S01]  /*3ac0*/  FFMA.FTZ R15, R37, UR33, -R9.reuse ;  /* 0x00000021250f7c23 */ /* 0x100fe20008010809 */
[----:B------:R-:W-:Y:S01]  /*3ad0*/  ISETP.LT.OR P1, PT, R4, 0x69, P1 ;  /* 0x000000690400780c */ /* 0x000fe20000f21670 */
[--C-:B------:R-:W-:Y:S01]  /*3ae0*/  FFMA.FTZ R14, R36, UR33, -R9.reuse ;  /* 0x00000021240e7c23 */ /* 0x100fe20008010809 */
[----:B------:R-:W-:Y:S01]  /*3af0*/  FMNMX.FTZ R11, R31, R6, !PT ;  /* 0x000000061f0b7209 */ /* 0x000fe20007810000 */
[----:B------:R-:W0:Y:S01]  /*3b00*/  MUFU.EX2 R3, R3 ;  /* 0x0000000300037308 */ /* 0x000e220000000800 */
[----:B------:R-:W-:Y:S01]  /*3b10*/  FSEL R78, R78, -INF , !P1 ;  /* 0xff8000004e4e7808 */ /* 0x000fe20004800000 */
[--C-:B------:R-:W-:Y:S01]  /*3b20*/  FFMA.FTZ R24, R40, UR33, -R9.reuse ;  /* 0x0000002128187c23 */ /* 0x100fe20008010809 */
[----:B------:R-:W-:Y:S01]  /*3b30*/  FMNMX.FTZ R6, R34, R11, !PT ;  /* 0x0000000b22067209 */ /* 0x000fe20007810000 */
[--C-:B------:R-:W-:Y:S01]  /*3b40*/  FFMA.FTZ R21, R41, UR33, -R9.reuse ;  /* 0x0000002129157c23 */ /* 0x100fe20008010809 */
[----:B------:R-:W-:Y:S01]  /*3b50*/  ISETP.LT.OR P6, PT, R4, 0x7a, P6 ;  /* 0x0000007a0400780c */ /* 0x000fe200037c1670 */
[--C-:B------:R-:W-:Y:S01]  /*3b60*/  FFMA.FTZ R26, R44, UR33, -R9.reuse ;  /* 0x000000212c1a7c23 */ /* 0x100fe20008010809 */
[----:B------:R-:W-:Y:S01]  /*3b70*/  FMNMX.FTZ R11, R35, R6, !PT ;  /* 0x00000006230b7209 */ /* 0x000fe20007810000 */
[--C-:B------:R-:W-:Y:S01]  /*3b80*/  FFMA.FTZ R25, R45, UR33, -R9.reuse ;  /* 0x000000212d197c23 */ /* 0x100fe20008010809 */
[----:B------:R-:W-:Y:S01]  /*3b90*/  FSEL R87, R87, -INF , !P6 ;  /* 0xff80000057577808 */ /* 0x000fe20007000000 */
        /* <DEDUP_REMOVED lines=16> */
[----:B------:R-:W-:Y:S01]  /*3ca0*/  FFMA.FTZ R61, R85, UR33, -R9 ;  /* 0x00000021553d7c23 */ /* 0x000fe20008010809 */
[----:B------:R-:W-:Y:S01]  /*3cb0*/  FMNMX.FTZ R6, R46, R11, !PT ;  /* 0x0000000b2e067209 */ /* 0x000fe20007810000 */
[----:B------:R-:W1:Y:S03]  /*3cc0*/  MUFU.EX2 R10, R10 ;  /* 0x0000000a000a7308 */ /* 0x000e660000000800 */
[----:B------:R-:W-:-:S04]  /*3cd0*/  FMNMX.FTZ R11, R47, R6, !PT ;  /* 0x000000062f0b7209 */ /* 0x000fc80007810000 */
[----:B------:R-:W-:Y:S01]  /*3ce0*/  FMNMX.FTZ R6, R50, R11, !PT ;  /* 0x0000000b32067209 */ /* 0x000fe20007810000 */
[----:B------:R-:W2:Y:S03]  /*3cf0*/  MUFU.EX2 R7, R7 ;  /* 0x0000000700077308 */ /* 0x000ea60000000800 */
[----:B------:R-:W-:-:S04]  /*3d00*/  FMNMX.FTZ R11, R51, R6, !PT ;  /* 0x00000006330b7209 */ /* 0x000fc80007810000 */
[----:B------:R-:W-:Y:S01]  /*3d10*/  FMNMX.FTZ R6, R54, R11, !PT ;  /* 0x0000000b36067209 */ /* 0x000fe20007810000 */
[----:B------:R-:W-:Y:S03]  /*3d20*/  MUFU.EX2 R12, R12 ;  /* 0x0000000c000c7308 */ /* 0x000fe60000000800 */
[----:B------:R-:W-:-:S04]  /*3d30*/  FMNMX.FTZ R11, R55, R6, !PT ;  /* 0x00000006370b7209 */ /* 0x000fc80007810000 */
[----:B------:R-:W-:Y:S01]  /*3d40*/  FMNMX.FTZ R6, R58, R11, !PT ;  /* 0x0000000b3a067209 */ /* 0x000fe20007810000 */
[----:B------:R-:W-:Y:S03]  /*3d50*/  MUFU.EX2 R13, R13 ;  /* 0x0000000d000d7308 */ /* 0x000fe60000000800 */
[----:B------:R-:W-:Y:S01]  /*3d60*/  FMNMX.FTZ R11, R59, R6, !PT ;  /* 0x000000063b0b7209 */ /* 0x000fe20007810000 */
[--C-:B------:R-:W-:Y:S01]  /*3d70*/  FFMA.FTZ R6, R48, UR33, -R9.reuse ;  /* 0x0000002130067c23 */ /* 0x100fe20008010809 */
[----:B------:R-:W-:Y:S02]  /*3d80*/  FFMA.FTZ R48, R73, UR33, -R9 ;  /* 0x0000002149307c23 */ /* 0x000fe40008010809 */
        /* <DEDUP_REMOVED lines=22> */
[----:B------:R-:W-:-:S03]  /*3ef0*/  FFMA.FTZ R32, R60, UR33, -R9 ;  /* 0x000000213c207c23 */ /* 0x000fc60008010809 */
[----:B------:R-:W-:Y:S01]  /*3f00*/  FMNMX.FTZ R4, R86, R11, !PT ;  /* 0x0000000b56047209 */ /* 0x000fe20007810000 */
[----:B------:R-:W-:Y:S03]  /*3f10*/  MUFU.EX2 R6, R6 ;  /* 0x0000000600067308 */ /* 0x000fe60000000800 */
[----:B------:R-:W-:-:S05]  /*3f20*/  FMNMX.FTZ R4, R87, R4, !PT ;  /* 0x0000000457047209 */ /* 0x000fca0007810000 */
[----:B------:R-:W3:Y:S01]  /*3f30*/  SHFL.BFLY PT, R11, R4, 0x2, 0x1f ;  /* 0x0c401f00040b7f89 */ /* 0x000ee200000e0000 */
[----:B------:R-:W-:Y:S08]  /*3f40*/  MUFU.EX2 R29, R29 ;  /* 0x0000001d001d7308 */ /* 0x000ff00000000800 */
[----:B------:R-:W-:Y:S08]  /*3f50*/  MUFU.EX2 R20, R20 ;  /* 0x0000001400147308 */ /* 0x000ff00000000800 */
[----:B------:R-:W-:Y:S01]  /*3f60*/  MUFU.EX2 R5, R5 ;  /* 0x0000000500057308 */ /* 0x000fe20000000800 */
[----:B---3--:R-:W-:-:S07]  /*3f70*/  FMNMX.FTZ R11, R4, R11, !PT ;  /* 0x0000000b040b7209 */ /* 0x008fce0007810000 */
[----:B------:R-:W-:Y:S01]  /*3f80*/  MUFU.EX2 R28, R28 ;  /* 0x0000001c001c7308 */ /* 0x000fe20000000800 */
[----:B------:R-:W3:Y:S07]  /*3f90*/  SHFL.BFLY PT, R4, R11, 0x1, 0x1f ;  /* 0x0c201f000b047f89 */ /* 0x000eee00000e0000 */
[----:B------:R-:W-:Y:S08]  /*3fa0*/  MUFU.EX2 R33, R33 ;  /* 0x0000002100217308 */ /* 0x000ff00000000800 */
[----:B------:R-:W-:Y:S08]  /*3fb0*/  MUFU.EX2 R32, R32 ;  /* 0x0000002000207308 */ /* 0x000ff00000000800 */
[----:B------:R-:W-:Y:S01]  /*3fc0*/  MUFU.EX2 R37, R37 ;  /* 0x0000002500257308 */ /* 0x000fe20000000800 */
[----:B---3--:R-:W-:-:S04]  /*3fd0*/  FMNMX.FTZ R4, R11, R4, !PT ;  /* 0x000000040b047209 */ /* 0x008fc80007810000 */
[C---:B------:R-:W-:Y:S01]  /*3fe0*/  FSETP.NEU.FTZ.AND P1, PT, R4.reuse, -INF , PT ;  /* 0xff8000000400780b */ /* 0x040fe20003f3d000 */
[----:B------:R-:W-:Y:S02]  /*3ff0*/  FMUL.FTZ R60, R4, UR33 ;  /* 0x00000021043c7c20 */ /* 0x000fe40008410000 */
[----:B------:R-:W-:Y:S03]  /*4000*/  MUFU.EX2 R36, R36 ;  /* 0x0000002400247308 */ /* 0x000fe60000000800 */
[----:B------:R-:W-:Y:S02]  /*4010*/  FSEL R60, R60, RZ, P1 ;  /* 0x000000ff3c3c7208 */ /* 0x000fe40000800000 */
[----:B------:R-:W-:-:S03]  /*4020*/  PLOP3.LUT P1, PT, PT, PT, UP0, 0x40, 0x0 ;  /* 0x000000000000781c */ /* 0x000fc60003f2e808 */
        /* <DEDUP_REMOVED lines=16> */
[----:B------:R0:W3:Y:S01]  /*4130*/  MUFU.EX2 R68, R11 ;  /* 0x0000000b00447308 */ /* 0x0000e20000000800 */
[--C-:B------:R-:W-:Y:S01]  /*4140*/  FFMA.FTZ R47, R59, UR33, -R60.reuse ;  /* 0x000000213b2f7c23 */ /* 0x100fe2000801083c */
[--C-:B------:R-:W-:Y:S01]  /*4150*/  FFMA.FTZ R51, R63, UR33, -R60.reuse ;  /* 0x000000213f337c23 */ /* 0x100fe2000801083c */
[--C-:B------:R-:W-:Y:S01]  /*4160*/  FFMA.FTZ R70, R70, UR33, -R60.reuse ;  /* 0x0000002146467c23 */ /* 0x100fe2000801083c */
[--C-:B------:R-:W-:Y:S01]  /*4170*/  FFMA.FTZ R71, R71, UR33, -R60.reuse ;  /* 0x0000002147477c23 */ /* 0x100fe2000801083c */
[--C-:B------:R-:W-:Y:S01]  /*4180*/  FFMA.FTZ R74, R74, UR33, -R60.reuse ;  /* 0x000000214a4a7c23 */ /* 0x100fe2000801083c */
[--C-:B------:R-:W-:Y:S01]  /*4190*/  FFMA.FTZ R75, R75, UR33, -R60.reuse ;  /* 0x000000214b4b7c23 */ /* 0x100fe2000801083c */
[--C-:B------:R-:W-:Y:S01]  /*41a0*/  FFMA.FTZ R78, R78, UR33, -R60.reuse ;  /* 0x000000214e4e7c23 */ /* 0x100fe2000801083c */
[----:B------:R4:W5:Y:S01]  /*41b0*/  MUFU.EX2 R69, R64 ;  /* 0x0000004000457308 */ /* 0x0009620000000800 */
[----:B0-----:R-:W-:Y:S01]  /*41c0*/  FADD.FTZ R11, R8, R3 ;  /* 0x00000003080b7221 */ /* 0x001fe20000010000 */
[----:B------:R-:W-:Y:S01]  /*41d0*/  F2FP.F16.F32.PACK_AB R8, R3, R8 ;  /* 0x000000080308723e */ /* 0x000fe200000000ff */
[--C-:B------:R-:W-:Y:S01]  /*41e0*/  FFMA.FTZ R3, R66, UR33, -R60.reuse ;  /* 0x0000002142037c23 */ /* 0x100fe2000801083c */
[--C-:B------:R-:W-:Y:S01]  /*41f0*/  FFMA.FTZ R79, R79, UR33, -R60.reuse ;  /* 0x000000214f4f7c23 */ /* 0x100fe2000801083c */
[----:B-1----:R-:W-:Y:S01]  /*4200*/  FADD.FTZ R54, R10, R11 ;  /* 0x0000000b0a367221 */ /* 0x002fe20000010000 */
[C---:B--2---:R-:W-:Y:S01]  /*4210*/  F2FP.F16.F32.PACK_AB R10, R7.reuse, R10 ;  /* 0x0000000a070a723e */ /* 0x044fe200000000ff */
[----:B------:R-:W-:Y:S01]  /*4220*/  FFMA.FTZ R82, R82, UR33, -R60 ;  /* 0x0000002152527c23 */ /* 0x000fe2000801083c */
[----:B------:R0:W1:Y:S01]  /*4230*/  MUFU.EX2 R72, R31 ;  /* 0x0000001f00487308 */ /* 0x0000620000000800 */
[----:B------:R-:W-:Y:S01]  /*4240*/  FADD.FTZ R11, R7, R54 ;  /* 0x00000036070b7221 */ /* 0x000fe20000010000 */
[----:B---3--:R-:W-:Y:S01]  /*4250*/  FADD.FTZ R54, R9, R68 ;  /* 0x0000004409367221 */ /* 0x008fe20000010000 */
[--C-:B----4-:R-:W-:Y:S01]  /*4260*/  FFMA.FTZ R64, R46, UR33, -R60.reuse ;  /* 0x000000212e407c23 */ /* 0x110fe2000801083c */
[--C-:B------:R-:W-:Y:S01]  /*4270*/  FFMA.FTZ R46, R58, UR33, -R60.reuse ;  /* 0x000000213a2e7c23 */ /* 0x100fe2000801083c */
[----:B------:R-:W-:Y:S01]  /*4280*/  FADD.FTZ R58, R12, R11 ;  /* 0x0000000b0c3a7221 */ /* 0x000fe20000010000 */
[----:B------:R-:W-:Y:S01]  /*4290*/  F2FP.F16.F32.PACK_AB R9, R68, R9 ;  /* 0x000000094409723e */ /* 0x000fe200000000ff */
[----:B------:R-:W-:Y:S01]  /*42a0*/  FFMA.FTZ R83, R83, UR33, -R60 ;  /* 0x0000002153537c23 */ /* 0x000fe2000801083c */
[----:B------:R-:W2:Y:S01]  /*42b0*/  MUFU.EX2 R2, R2 ;  /* 0x0000000200027308 */ /* 0x000ea20000000800 */
[----:B-----5:R-:W-:Y:S01]  /*42c0*/  FADD.FTZ R7, R69, R54 ;  /* 0x0000003645077221 */ /* 0x020fe20000010000 */
[C---:B------:R-:W-:Y:S01]  /*42d0*/  FADD.FTZ R55, R13.reuse, R58 ;  /* 0x0000003a0d377221 */ /* 0x040fe20000010000 */
[--C-:B0-----:R-:W-:Y:S01]  /*42e0*/  FFMA.FTZ R31, R50, UR33, -R60.reuse ;  /* 0x00000021321f7c23 */ /* 0x101fe2000801083c */
[----:B------:R-:W-:Y:S01]  /*42f0*/  FFMA.FTZ R50, R62, UR33, -R60 ;  /* 0x000000213e327c23 */ /* 0x000fe2000801083c */
[----:B------:R-:W-:Y:S01]  /*4300*/  F2FP.F16.F32.PACK_AB R12, R13, R12 ;  /* 0x0000000c0d0c723e */ /* 0x000fe200000000ff */
[----:B------:R-:W-:Y:S01]  /*4310*/  FADD.FTZ R62, R14, R55 ;  /* 0x000000370e3e7221 */ /* 0x000fe20000010000 */
[C---:B------:R-:W-:Y:S01]  /*4320*/  F2FP.F16.F32.PACK_AB R14, R15.reuse, R14 ;  /* 0x0000000e0f0e723e */ /* 0x040fe200000000ff */
[----:B------:R-:W0:Y:S01]  /*4330*/  MUFU.EX2 R27, R27 ;  /* 0x0000001b001b7308 */ /* 0x000e220000000800 */
[C---:B-1----:R-:W-:Y:S01]  /*4340*/  FADD.FTZ R7, R72.reuse, R7 ;  /* 0x0000000748077221 */ /* 0x042fe20000010000 */
[----:B------:R-:W-:Y:S01]  /*4350*/  FADD.FTZ R55, R15, R62 ;  /* 0x0000003e0f377221 */ /* 0x000fe20000010000 */
[----:B------:R-:W-:Y:S01]  /*4360*/  F2FP.F16.F32.PACK_AB R11, R72, R69 ;  /* 0x00000045480b723e */ /* 0x000fe200000000ff */
[--C-:B------:R-:W-:Y:S01]  /*4370*/  FFMA.FTZ R54, R67, UR33, -R60.reuse ;  /* 0x0000002143367c23 */ /* 0x100fe2000801083c */
[--C-:B------:R-:W-:Y:S01]  /*4380*/  FFMA.FTZ R86, R86, UR33, -R60.reuse ;  /* 0x0000002156567c23 */ /* 0x100fe2000801083c */
[----:B------:R-:W-:Y:S01]  /*4390*/  FADD.FTZ R62, R24, R55 ;  /* 0x00000037183e7221 */ /* 0x000fe20000010000 */
[----:B------:R-:W-:Y:S01]  /*43a0*/  FFMA.FTZ R60, R87, UR33, -R60 ;  /* 0x00000021573c7c23 */ /* 0x000fe2000801083c */
[----:B------:R-:W1:Y:S01]  /*43b0*/  MUFU.EX2 R30, R30 ;  /* 0x0000001e001e7308 */ /* 0x000e620000000800 */
[----:B--2---:R-:W-:Y:S01]  /*43c0*/  FADD.FTZ R58, R2, R7 ;  /* 0x00000007023a7221 */ /* 0x004fe20000010000 */
[----:B------:R2:W-:Y:S01]  /*43d0*/  STSM.16.M88.4 [R17+0x21800], R8 ;  /* 0x0218000811007844 */ /* 0x0005e20000000200 */
[----:B------:R-:W-:-:S05]  /*43e0*/  F2FP.F16.F32.PACK_AB R24, R21, R24 ;  /* 0x000000181518723e */ /* 0x000fca00000000ff */
[----:B------:R-:W3:Y:S01]  /*43f0*/  MUFU.EX2 R35, R35 ;  /* 0x0000002300237308 */ /* 0x000ee20000000800 */
[C---:B0-----:R-:W-:Y:S01]  /*4400*/  FADD.FTZ R7, R27.reuse, R58 ;  /* 0x0000003a1b077221 */ /* 0x041fe20000010000 */
[----:B------:R-:W-:-:S06]  /*4410*/  F2FP.F16.F32.PACK_AB R13, R27, R2 ;  /* 0x000000021b0d723e */ /* 0x000fcc00000000ff */
[----:B------:R-:W0:Y:S01]  /*4420*/  MUFU.EX2 R39, R39 ;  /* 0x0000002700277308 */ /* 0x000e220000000800 */
[----:B-1----:R-:W-:Y:S01]  /*4430*/  FADD.FTZ R58, R30, R7 ;  /* 0x000000071e3a7221 */ /* 0x002fe20000010000 */
[----:B------:R-:W-:Y:S01]  /*4440*/  FADD.FTZ R7, R21, R62 ;  /* 0x0000003e15077221 */ /* 0x000fe20000010000 */
[----:B--2---:R-:W-:-:S03]  /*4450*/  F2FP.F16.F32.PACK_AB R10, R5, R20 ;  /* 0x00000014050a723e */ /* 0x004fc600000000ff */
[----:B------:R-:W-:Y:S01]  /*4460*/  FADD.FTZ R62, R26, R7 ;  /* 0x000000071a3e7221 */ /* 0x000fe20000010000 */
[----:B------:R-:W-:Y:S01]  /*4470*/  F2FP.F16.F32.PACK_AB R26, R25, R26 ;  /* 0x0000001a191a723e */ /* 0x000fe200000000ff */
[----:B------:R-:W1:Y:S01]  /*4480*/  MUFU.EX2 R42, R42 ;  /* 0x0000002a002a7308 */ /* 0x000e620000000800 */
[----:B---3--:R-:W-:Y:S01]  /*4490*/  FADD.FTZ R58, R35, R58 ;  /* 0x0000003a233a7221 */ /* 0x008fe20000010000 */
[----:B------:R-:W-:-:S04]  /*44a0*/  FADD.FTZ R55, R25, R62 ;  /* 0x0000003e19377221 */ /* 0x000fc80000010000 */
[----:B------:R-:W-:Y:S02]  /*44b0*/  FADD.FTZ R62, R6, R55 ;  /* 0x00000037063e7221 */ /* 0x000fe40000010000 */
[----:B------:R-:W2:Y:S01]  /*44c0*/  MUFU.EX2 R64, R64 ;  /* 0x0000004000407308 */ /* 0x000ea20000000800 */
[----:B0-----:R-:W-:-:S07]  /*44d0*/  FADD.FTZ R7, R39, R58 ;  /* 0x0000003a27077221 */ /* 0x001fce0000010000 */
[----:B------:R-:W0:Y:S01]  /*44e0*/  MUFU.EX2 R65, R65 ;  /* 0x0000004100417308 */ /* 0x000e220000000800 */
[C---:B-1----:R-:W-:Y:S01]  /*44f0*/  FADD.FTZ R7, R42.reuse, R7 ;  /* 0x000000072a077221 */ /* 0x042fe20000010000 */
[----:B------:R-:W-:-:S06]  /*4500*/  F2FP.F16.F32.PACK_AB R25, R42, R39 ;  /* 0x000000272a19723e */ /* 0x000fcc00000000ff */
[----:B------:R-:W1:Y:S01]  /*4510*/  MUFU.EX2 R31, R31 ;  /* 0x0000001f001f7308 */ /* 0x000e620000000800 */
[----:B--2---:R-:W-:Y:S01]  /*4520*/  FADD.FTZ R58, R64, R7 ;  /* 0x00000007403a7221 */ /* 0x004fe20000010000 */
[----:B------:R-:W-:-:S04]  /*4530*/  FADD.FTZ R7, R29, R62 ;  /* 0x0000003e1d077221 */ /* 0x000fc80000010000 */
[----:B------:R-:W-:Y:S02]  /*4540*/  FADD.FTZ R62, R20, R7 ;  /* 0x00000007143e7221 */ /* 0x000fe40000010000 */
[----:B------:R-:W2:Y:S01]  /*4550*/  MUFU.EX2 R34, R34 ;  /* 0x0000002200227308 */ /* 0x000ea20000000800 */
[----:B0-----:R-:W-:Y:S01]  /*4560*/  FADD.FTZ R58, R65, R58 ;  /* 0x0000003a413a7221 */ /* 0x001fe20000010000 */
[----:B------:R-:W-:Y:S01]  /*4570*/  FADD.FTZ R15, R5, R62 ;  /* 0x0000003e050f7221 */ /* 0x000fe20000010000 */
[----:B------:R-:W-:-:S03]  /*4580*/  F2FP.F16.F32.PACK_AB R27, R65, R64 ;  /* 0x00000040411b723e */ /* 0x000fc600000000ff */
[----:B------:R-:W-:Y:S01]  /*4590*/  FADD.FTZ R8, R28, R15 ;  /* 0x0000000f1c087221 */ /* 0x000fe20000010000 */
[----:B------:R-:W-:Y:S01]  /*45a0*/  F2FP.F16.F32.PACK_AB R15, R35, R30 ;  /* 0x0000001e230f723e */ /* 0x000fe200000000ff */
[----:B------:R-:W0:Y:S01]  /*45b0*/  MUFU.EX2 R38, R38 ;  /* 0x0000002600267308 */ /* 0x000e220000000800 */
[----:B-1----:R-:W-:Y:S01]  /*45c0*/  FADD.FTZ R7, R31, R58 ;  /* 0x0000003a1f077221 */ /* 0x002fe20000010000 */
[C---:B------:R-:W-:Y:S01]  /*45d0*/  FADD.FTZ R9, R33.reuse, R8 ;  /* 0x0000000821097221 */ /* 0x040fe20000010000 */
[----:B------:R-:W-:Y:S01]  /*45e0*/  F2FP.F16.F32.PACK_AB R28, R33, R28 ;  /* 0x0000001c211c723e */ /* 0x000fe200000000ff */
[----:B------:R1:W-:Y:S01]  /*45f0*/  STSM.16.M88.4 [R23], R12 ;  /* 0x0000000c17007844 */ /* 0x0003e20000000200 */
[C---:B------:R-:W-:Y:S01]  /*4600*/  F2FP.F16.F32.PACK_AB R30, R37.reuse, R32 ;  /* 0x00000020251e723e */ /* 0x040fe200000000ff */
[----:B------:R-:W-:Y:S02]  /*4610*/  FADD.FTZ R8, R32, R9 ;  /* 0x0000000920087221 */ /* 0x000fe40000010000 */
[----:B------:R-:W3:Y:S01]  /*4620*/  MUFU.EX2 R43, R43 ;  /* 0x0000002b002b7308 */ /* 0x000ee20000000800 */
[----:B--2---:R-:W-:Y:S01]  /*4630*/  FADD.FTZ R7, R34, R7 ;  /* 0x0000000722077221 */ /* 0x004fe20000010000 */
[----:B------:R-:W-:Y:S01]  /*4640*/  FADD.FTZ R9, R37, R8 ;  /* 0x0000000825097221 */ /* 0x000fe20000010000 */
[----:B------:R-:W-:Y:S01]  /*4650*/  F2FP.F16.F32.PACK_AB R8, R29, R6 ;  /* 0x000000061d08723e */ /* 0x000fe200000000ff */
[----:B------:R2:W-:Y:S02]  /*4660*/  STSM.16.M88.4 [R22], R24 ;  /* 0x0000001816007844 */ /* 0x0005e40000000200 */
[----:B------:R-:W-:Y:S01]  /*4670*/  FADD.FTZ R6, R36, R9 ;  /* 0x0000000924067221 */ /* 0x000fe20000010000 */
[----:B------:R-:W-:Y:S01]  /*4680*/  F2FP.F16.F32.PACK_AB R9, R34, R31 ;  /* 0x0000001f2209723e */ /* 0x000fe200000000ff */
[----:B------:R-:W4:Y:S01]  /*4690*/  MUFU.EX2 R46, R46 ;  /* 0x0000002e002e7308 */ /* 0x000f220000000800 */
[----:B0-----:R-:W-:Y:S01]  /*46a0*/  FADD.FTZ R2, R38, R7 ;  /* 0x0000000726027221 */ /* 0x001fe20000010000 */
[C---:B------:R-:W-:Y:S01]  /*46b0*/  FADD.FTZ R5, R45.reuse, R6 ;  /* 0x000000062d057221 */ /* 0x040fe20000010000 */
[----:B-1----:R-:W-:-:S05]  /*46c0*/  F2FP.F16.F32.PACK_AB R12, R45, R36 ;  /* 0x000000242d0c723e */ /* 0x002fca00000000ff */
[----:B------:R-:W0:Y:S01]  /*46d0*/  MUFU.EX2 R47, R47 ;  /* 0x0000002f002f7308 */ /* 0x000e220000000800 */
[C---:B---3--:R-:W-:Y:S01]  /*46e0*/  FADD.FTZ R7, R43.reuse, R2 ;  /* 0x000000022b077221 */ /* 0x048fe20000010000 */
[----:B------:R-:W-:-:S05]  /*46f0*/  F2FP.F16.F32.PACK_AB R11, R43, R38 ;  /* 0x000000262b0b723e */ /* 0x000fca00000000ff */
[----:B------:R1:W-:Y:S01]  /*4700*/  STSM.16.M88.4 [R18], R8 ;  /* 0x0000000812007844 */ /* 0x0003e20000000200 */
[----:B------:R-:W3:Y:S01]  /*4710*/  MUFU.EX2 R50, R50 ;  /* 0x0000003200327308 */ /* 0x000ee20000000800 */
[----:B----4-:R-:W-:-:S07]  /*4720*/  FADD.FTZ R2, R46, R7 ;  /* 0x000000072e027221 */ /* 0x010fce0000010000 */
[----:B------:R-:W4:Y:S01]  /*4730*/  MUFU.EX2 R51, R51 ;  /* 0x0000003300337308 */ /* 0x000f220000000800 */
[C---:B0-----:R-:W-:Y:S01]  /*4740*/  FADD.FTZ R7, R47.reuse, R2 ;  /* 0x000000022f077221 */ /* 0x041fe20000010000 */
[----:B------:R-:W-:-:S06]  /*4750*/  F2FP.F16.F32.PACK_AB R29, R47, R46 ;  /* 0x0000002e2f1d723e */ /* 0x000fcc00000000ff */
[----:B------:R-:W0:Y:S01]  /*4760*/  MUFU.EX2 R44, R44 ;  /* 0x0000002c002c7308 */ /* 0x000e220000000800 */
[----:B---3--:R-:W-:-:S07]  /*4770*/  FADD.FTZ R2, R50, R7 ;  /* 0x0000000732027221 */ /* 0x008fce0000010000 */
[----:B------:R-:W3:Y:S01]  /*4780*/  MUFU.EX2 R3, R3 ;  /* 0x0000000300037308 */ /* 0x000ee20000000800 */
[C---:B----4-:R-:W-:Y:S01]  /*4790*/  FADD.FTZ R2, R51.reuse, R2 ;  /* 0x0000000233027221 */ /* 0x050fe20000010000 */
[----:B------:R-:W-:-:S05]  /*47a0*/  F2FP.F16.F32.PACK_AB R31, R51, R50 ;  /* 0x00000032331f723e */ /* 0x000fca00000000ff */
[----:B------:R4:W-:Y:S01]  /*47b0*/  STSM.16.M88.4 [R17+0x27800], R28 ;  /* 0x0278001c11007844 */ /* 0x0009e20000000200 */
[----:B------:R-:W5:Y:S01]  /*47c0*/  MUFU.EX2 R54, R54 ;  /* 0x0000003600367308 */ /* 0x000f620000000800 */
[----:B0-----:R-:W-:-:S07]  /*47d0*/  FADD.FTZ R6, R44, R5 ;  /* 0x000000052c067221 */ /* 0x001fce0000010000 */
[----:B------:R-:W0:Y:S01]  /*47e0*/  MUFU.EX2 R70, R70 ;  /* 0x0000004600467308 */ /* 0x000e220000000800 */
[----:B---3--:R-:W-:-:S07]  /*47f0*/  FADD.FTZ R5, R3, R2 ;  /* 0x0000000203057221 */ /* 0x008fce0000010000 */
[----:B------:R-:W3:Y:S01]  /*4800*/  MUFU.EX2 R53, R53 ;  /* 0x0000003500357308 */ /* 0x000ee20000000800 */
[C---:B-----5:R-:W-:Y:S01]  /*4810*/  FADD.FTZ R5, R54.reuse, R5 ;  /* 0x0000000536057221 */ /* 0x060fe20000010000 */
[----:B------:R-:W-:-:S06]  /*4820*/  F2FP.F16.F32.PACK_AB R13, R54, R3 ;  /* 0x00000003360d723e */ /* 0x000fcc00000000ff */
[----:B------:R-:W5:Y:S01]  /*4830*/  MUFU.EX2 R71, R71 ;  /* 0x0000004700477308 */ /* 0x000f620000000800 */
[----:B0-----:R-:W-:-:S07]  /*4840*/  FADD.FTZ R2, R70, R5 ;  /* 0x0000000546027221 */ /* 0x001fce0000010000 */
[----:B------:R-:W0:Y:S01]  /*4850*/  MUFU.EX2 R41, R41 ;  /* 0x0000002900297308 */ /* 0x000e220000000800 */
[C---:B---3--:R-:W-:Y:S01]  /*4860*/  F2FP.F16.F32.PACK_AB R14, R53.reuse, R44 ;  /* 0x0000002c350e723e */ /* 0x048fe200000000ff */
[----:B------:R-:W-:-:S06]  /*4870*/  FADD.FTZ R6, R53, R6 ;  /* 0x0000000635067221 */ /* 0x000fcc0000010000 */
[----:B------:R-:W2:Y:S01]  /*4880*/  MUFU.EX2 R48, R48 ;  /* 0x0000003000307308 */ /* 0x000ea20000000800 */
[C---:B-----5:R-:W-:Y:S01]  /*4890*/  F2FP.F16.F32.PACK_AB R15, R71.reuse, R70 ;  /* 0x00000046470f723e */ /* 0x060fe200000000ff */
[----:B------:R-:W-:-:S04]  /*48a0*/  FADD.FTZ R3, R71, R2 ;  /* 0x0000000247037221 */ /* 0x000fc80000010000 */
[----:B------:R4:W-:Y:S02]  /*48b0*/  STSM.16.M88.4 [R136], R12 ;  /* 0x0000000c88007844 */ /* 0x0009e40000000200 */
[----:B------:R-:W-:Y:S01]  /*48c0*/  MUFU.EX2 R52, R52 ;  /* 0x0000003400347308 */ /* 0x000fe20000000800 */
[----:B0-----:R-:W-:-:S07]  /*48d0*/  FADD.FTZ R7, R41, R6 ;  /* 0x0000000629077221 */ /* 0x001fce0000010000 */
[----:B------:R-:W0:Y:S01]  /*48e0*/  MUFU.EX2 R57, R57 ;  /* 0x0000003900397308 */ /* 0x000e220000000800 */
[C---:B--2---:R-:W-:Y:S01]  /*48f0*/  F2FP.F16.F32.PACK_AB R24, R48.reuse, R41 ;  /* 0x000000293018723e */ /* 0x044fe200000000ff */
[----:B------:R-:W-:-:S06]  /*4900*/  FADD.FTZ R7, R48, R7 ;  /* 0x0000000730077221 */ /* 0x000fcc0000010000 */
[----:B------:R-:W2:Y:S08]  /*4910*/  MUFU.EX2 R74, R74 ;  /* 0x0000004a004a7308 */ /* 0x000eb00000000800 */
[----:B------:R-:W3:Y:S01]  /*4920*/  MUFU.EX2 R75, R75 ;  /* 0x0000004b004b7308 */ /* 0x000ee20000000800 */
[----:B0-----:R-:W-:-:S07]  /*4930*/  F2FP.F16.F32.PACK_AB R26, R57, R52 ;  /* 0x00000034391a723e */ /* 0x001fce00000000ff */
[----:B------:R-:W0:Y:S01]  /*4940*/  MUFU.EX2 R78, R78 ;  /* 0x0000004e004e7308 */ /* 0x000e220000000800 */
[----:B--2---:R-:W-:-:S07]  /*4950*/  FADD.FTZ R2, R74, R3 ;  /* 0x000000034a027221 */ /* 0x004fce0000010000 */
[----:B------:R-:W2:Y:S01]  /*4960*/  MUFU.EX2 R79, R79 ;  /* 0x0000004f004f7308 */ /* 0x000ea20000000800 */
[C---:B---3--:R-:W-:Y:S01]  /*4970*/  F2FP.F16.F32.PACK_AB R25, R75.reuse, R74 ;  /* 0x0000004a4b19723e */ /* 0x048fe200000000ff */
[----:B------:R-:W-:Y:S01]  /*4980*/  FADD.FTZ R3, R75, R2 ;  /* 0x000000024b037221 */ /* 0x000fe20000010000 */
[----:B------:R-:W-:-:S05]  /*4990*/  FADD.FTZ R2, R52, R7 ;  /* 0x0000000734027221 */ /* 0x000fca0000010000 */
[----:B------:R-:W-:Y:S01]  /*49a0*/  MUFU.EX2 R40, R40 ;  /* 0x0000002800287308 */ /* 0x000fe20000000800 */
[----:B0-----:R-:W-:Y:S01]  /*49b0*/  FADD.FTZ R6, R78, R3 ;  /* 0x000000034e067221 */ /* 0x001fe20000010000 */
[----:B------:R-:W-:-:S06]  /*49c0*/  FADD.FTZ R3, R57, R2 ;  /* 0x0000000239037221 */ /* 0x000fcc0000010000 */
[----:B------:R-:W1:Y:S01]  /*49d0*/  MUFU.EX2 R49, R49 ;  /* 0x0000003100317308 */ /* 0x000e620000000800 */
[C---:B--2---:R-:W-:Y:S01]  /*49e0*/  F2FP.F16.F32.PACK_AB R27, R79.reuse, R78 ;  /* 0x0000004e4f1b723e */ /* 0x044fe200000000ff */
[----:B------:R-:W-:-:S04]  /*49f0*/  FADD.FTZ R7, R79, R6 ;  /* 0x000000064f077221 */ /* 0x000fc80000010000 */
[----:B------:R4:W-:Y:S02]  /*4a00*/  STSM.16.M88.4 [R22+0x6000], R24 ;  /* 0x0060001816007844 */ /* 0x0009e40000000200 */
[----:B------:R-:W-:Y:S08]  /*4a10*/  MUFU.EX2 R56, R56 ;  /* 0x0000003800387308 */ /* 0x000ff00000000800 */
[----:B------:R-:W0:Y:S01]  /*4a20*/  MUFU.EX2 R61, R61 ;  /* 0x0000003d003d7308 */ /* 0x000e220000000800 */
[----:B-1----:R-:W-:Y:S01]  /*4a30*/  F2FP.F16.F32.PACK_AB R8, R49, R40 ;  /* 0x000000283108723e */ /* 0x002fe200000000ff */
[----:B------:R-:W-:-:S04]  /*4a40*/  FADD.FTZ R40, R40, R3 ;  /* 0x0000000328287221 */ /* 0x000fc80000010000 */
[----:B------:R-:W-:Y:S02]  /*4a50*/  FADD.FTZ R49, R49, R40 ;  /* 0x0000002831317221 */ /* 0x000fe40000010000 */
[----:B------:R-:W-:Y:S08]  /*4a60*/  MUFU.EX2 R82, R82 ;  /* 0x0000005200527308 */ /* 0x000ff00000000800 */
[----:B------:R-:W1:Y:S01]  /*4a70*/  MUFU.EX2 R83, R83 ;  /* 0x0000005300537308 */ /* 0x000e620000000800 */
[----:B0-----:R-:W-:Y:S01]  /*4a80*/  F2FP.F16.F32.PACK_AB R10, R61, R56 ;  /* 0x000000383d0a723e */ /* 0x001fe200000000ff */
[----:B------:R-:W-:-:S04]  /*4a90*/  FADD.FTZ R56, R56, R49 ;  /* 0x0000003138387221 */ /* 0x000fc80000010000 */
[----:B------:R-:W-:Y:S02]  /*4aa0*/  FADD.FTZ R3, R61, R56 ;  /* 0x000000383d037221 */ /* 0x000fe40000010000 */
[----:B------:R-:W0:Y:S08]  /*4ab0*/  MUFU.EX2 R86, R86 ;  /* 0x0000005600567308 */ /* 0x000e300000000800 */
[----:B------:R-:W2:Y:S01]  /*4ac0*/  MUFU.EX2 R5, R60 ;  /* 0x0000003c00057308 */ /* 0x000ea20000000800 */
[----:B-1----:R-:W-:Y:S01]  /*4ad0*/  F2FP.F16.F32.PACK_AB R9, R83, R82 ;  /* 0x000000525309723e */ /* 0x002fe200000000ff */
[----:B------:R-:W-:Y:S01]  /*4ae0*/  FADD.FTZ R82, R82, R7 ;  /* 0x0000000752527221 */ /* 0x000fe20000010000 */
[----:B------:R-:W-:-:S03]  /*4af0*/  VIADD R7, R88, 0xfffffffe ;  /* 0xfffffffe58077836 */ /* 0x000fc60000000000 */
[----:B------:R-:W-:-:S04]  /*4b00*/  FADD.FTZ R83, R83, R82 ;  /* 0x0000005253537221 */ /* 0x000fc80000010000 */
[----:B0-----:R-:W-:Y:S01]  /*4b10*/  FADD.FTZ R2, R86, R83 ;  /* 0x0000005356027221 */ /* 0x001fe20000010000 */
[----:B--2---:R-:W-:-:S03]  /*4b20*/  F2FP.F16.F32.PACK_AB R11, R5, R86 ;  /* 0x00000056050b723e */ /* 0x004fc600000000ff */
[----:B------:R-:W-:Y:S02]  /*4b30*/  FADD.FTZ R2, R5, R2 ;  /* 0x0000000205027221 */ /* 0x000fe40000010000 */
[----:B------:R4:W-:Y:S01]  /*4b40*/  STSM.16.M88.4 [R18+0x6000], R8 ;  /* 0x0060000812007844 */ /* 0x0009e20000000200 */
[----:B------:R0:W-:Y:S06]  /*4b50*/  MEMBAR.ALL.CTA ;  /* 0x0000000000007992 */ /* 0x0001ec0000008000 */
[----:B0-----:R-:W0:Y:S02]  /*4b60*/  FENCE.VIEW.ASYNC.S ;  /* 0x00000000000073c6 */ /* 0x001e240000000000 */
[----:B0-----:R-:W-:Y:S01]  /*4b70*/  NOP ;  /* 0x0000000000007918 */ /* 0x001fe20000000000 */
[----:B------:R-:W-:Y:S05]  /*4b80*/  @P1 BRA `(.L_x_836) ;  /* 0x00000000004c1947 */ /* 0x000fea0003800000 */
[----:B------:R-:W-:Y:S01]  /*4b90*/  ISETP.LT.AND P1, PT, RZ, UR55, PT ;  /* 0x00000037ff007c0c */ /* 0x000fe2000bf21270 */
[----:B------:R-:W-:-:S12]  /*4ba0*/  UIADD3 UR15, UR55, -0x1, URZ ;  /* 0xffffffff370f7890 */ /* 0x000fd8000fffe03f */
[----:B------:R-:W-:Y:S05]  /*4bb0*/  @P1 BRA `(.L_x_837) ;  /* 0x0000000000201947 */ /* 0x000fea0003800000 */
[----:B------:R-:W-:Y:S01]  /*4bc0*/  ULDC UR18, c[0x0][0x9e4] ;  /* 0x0002790000127ab9 */ /* 0x000fe20000000800 */
[----:B------:R-:W-:Y:S02]  /*4bd0*/  UIADD3 UR15, -UR55, URZ, URZ ;  /* 0x0000003f370f7290 */ /* 0x000fe4000fffe13f */
[----:B------:R-:W-:-:S11]  /*4be0*/  UISETP.NE.AND UP0, UPT, UR18, 0x1, UPT ;  /* 0x000000011200788c */ /* 0x000fd6000bf05270 */
[----:B------:R-:W-:Y:S02]  /*4bf0*/  @UP0 ULDC.64 UR6, c[0x0][0x9e8] ;  /* 0x00027a0000060ab9 */ /* 0x000fe40000000a00 */
[----:B------:R-:W-:-:S04]  /*4c00*/  UIMAD.WIDE.U32 UR10, UR15, UR6, URZ ;  /* 0x000000060f0a72a5 */ /* 0x000fc8000f8e003f */
[----:B------:R-:W-:-:S04]  /*4c10*/  @UP0 USHF.R.U32.HI UR15, URZ, UR7, UR11 ;  /* 0x000000073f0f0299 */ /* 0x000fc8000801160b */
[----:B------:R-:W-:Y:S01]  /*4c20*/  ULOP3.LUT UR15, URZ, UR15, URZ, 0x33, !UPT ;  /* 0x0000000f3f0f7292 */ /* 0x000fe2000f8e333f */
[----:B------:R-:W-:Y:S11]  /*4c30*/  BRA `(.L_x_838) ;  /* 0x0000000000147947 */ /* 0x000ff60003800000 */
.L_x_837:
[----:B------:R-:W-:Y:S02]  /*4c40*/  ULDC UR18, c[0x0][0x9e4] ;  /* 0x0002790000127ab9 */ /* 0x000fe40000000800 */
[----:B------:R-:W-:-:S11]  /*4c50*/  UISETP.NE.AND UP0, UPT, UR18, 0x1, UPT ;  /* 0x000000011200788c */ /* 0x000fd6000bf05270 */
[----:B------:R-:W-:Y:S02]  /*4c60*/  @UP0 ULDC.64 UR6, c[0x0][0x9e8] ;  /* 0x00027a0000060ab9 */ /* 0x000fe40000000a00 */
[----:B------:R-:W-:-:S04]  /*4c70*/  UIMAD.WIDE.U32 UR10, UR15, UR6, URZ ;  /* 0x000000060f0a72a5 */ /* 0x000fc8000f8e003f */
[----:B------:R-:W-:-:S12]  /*4c80*/  @UP0 USHF.R.U32.HI UR15, URZ, UR7, UR11 ;  /* 0x000000073f0f0299 */ /* 0x000fd8000801160b */
.L_x_838:
[----:B------:R-:W-:-:S04]  /*4c90*/  UIMAD UR15, UR15, UR18, UR18 ;  /* 0x000000120f0f72a4 */ /* 0x000fc8000f8e0212 */
[----:B------:R-:W-:-:S04]  /*4ca0*/  UISETP.LT.AND UP0, UPT, UR14, UR15, UPT ;  /* 0x0000000f0e00728c */ /* 0x000fc8000bf01270 */
[----:B------:R-:W-:-:S12]  /*4cb0*/  USEL UR14, UR14, UR15, UP0 ;  /* 0x0000000f0e0e7287 */ /* 0x000fd80008000000 */
.L_x_836:
[----:B------:R-:W-:Y:S01]  /*4cc0*/  USHF.R.S32.HI UR6, URZ, 0x1f, UR14 ;  /* 0x0000001f3f067899 */ /* 0x000fe2000801140e */
[----:B------:R-:W-:Y:S02]  /*4cd0*/  CS2R R134, SRZ ;  /* 0x0000000000867805 */ /* 0x000fe4000001ff00 */
[----:B------:R-:W-:Y:S02]  /*4ce0*/  CS2R R132, SRZ ;  /* 0x0000000000847805 */ /* 0x000fe4000001ff00 */
[----:B------:R-:W-:Y:S01]  /*4cf0*/  CS2R R130, SRZ ;  /* 0x0000000000827805 */ /* 0x000fe2000001ff00 */
[----:B------:R-:W-:Y:S01]  /*4d00*/  ULEA.HI UR6, UR6, UR14, URZ, 0x7 ;  /* 0x0000000e06067291 */ /* 0x000fe2000f8f383f */
[----:B------:R-:W-:Y:S02]  /*4d10*/  CS2R R128, SRZ ;  /* 0x0000000000807805 */ /* 0x000fe4000001ff00 */
[----:B------:R-:W-:Y:S02]  /*4d20*/  CS2R R126, SRZ ;  /* 0x00000000007e7805 */ /* 0x000fe4000001ff00 */
[----:B------:R-:W-:Y:S01]  /*4d30*/  CS2R R124, SRZ ;  /* 0x00000000007c7805 */ /* 0x000fe2000001ff00 */
[----:B------:R-:W-:Y:S01]  /*4d40*/  USHF.R.S32.HI UR6, URZ, 0x7, UR6 ;  /* 0x000000073f067899 */ /* 0x000fe20008011406 */
[----:B------:R-:W-:-:S02]  /*4d50*/  CS2R R122, SRZ ;  /* 0x00000000007a7805 */ /* 0x000fc4000001ff00 */
[----:B------:R-:W-:Y:S02]  /*4d60*/  CS2R R120, SRZ ;  /* 0x0000000000787805 */ /* 0x000fe4000001ff00 */
[----:B------:R-:W-:Y:S01]  /*4d70*/  CS2R R118, SRZ ;  /* 0x0000000000767805 */ /* 0x000fe2000001ff00 */
[----:B------:R-:W-:Y:S01]  /*4d80*/  UISETP.LT.AND UP0, UPT, UR37, UR6, UPT ;  /* 0x000000062500728c */ /* 0x000fe2000bf01270 */
[----:B------:R-:W-:Y:S02]  /*4d90*/  CS2R R116, SRZ ;  /* 0x0000000000747805 */ /* 0x000fe4000001ff00 */
[----:B------:R-:W-:Y:S02]  /*4da0*/  CS2R R114, SRZ ;  /* 0x0000000000727805 */ /* 0x000fe4000001ff00 */
[----:B------:R-:W-:Y:S01]  /*4db0*/  CS2R R112, SRZ ;  /* 0x0000000000707805 */ /* 0x000fe2000001ff00 */
[----:B------:R-:W-:Y:S01]  /*4dc0*/  USEL UR56, UR37, UR6, !UP0 ;  /* 0x0000000625387287 */ /* 0x000fe2000c000000 */
[----:B------:R-:W-:-:S02]  /*4dd0*/  CS2R R110, SRZ ;  /* 0x00000000006e7805 */ /* 0x000fc4000001ff00 */
[----:B------:R-:W-:Y:S02]  /*4de0*/  CS2R R108, SRZ ;  /* 0x00000000006c7805 */ /* 0x000fe4000001ff00 */
[----:B------:R-:W-:Y:S02]  /*4df0*/  CS2R R106, SRZ ;  /* 0x00000000006a7805 */ /* 0x000fe4000001ff00 */
[----:B------:R-:W-:Y:S02]  /*4e00*/  CS2R R104, SRZ ;  /* 0x0000000000687805 */ /* 0x000fe4000001ff00 */
[----:B------:R-:W-:Y:S02]  /*4e10*/  CS2R R102, SRZ ;  /* 0x0000000000667805 */ /* 0x000fe4000001ff00 */
[----:B------:R-:W-:Y:S02]  /*4e20*/  ISETP.GE.AND P1, PT, R7, UR56, PT ;  /* 0x0000003807007c0c */ /* 0x000fe4000bf26270 */
[----:B------:R-:W-:-:S02]  /*4e30*/  CS2R R100, SRZ ;  /* 0x0000000000647805 */ /* 0x000fc4000001ff00 */
[----:B------:R-:W-:Y:S02]  /*4e40*/  CS2R R98, SRZ ;  /* 0x0000000000627805 */ /* 0x000fe4000001ff00 */
[----:B------:R-:W-:Y:S02]  /*4e50*/  CS2R R96, SRZ ;  /* 0x0000000000607805 */ /* 0x000fe4000001ff00 */
[----:B------:R-:W-:Y:S02]  /*4e60*/  CS2R R94, SRZ ;  /* 0x00000000005e7805 */ /* 0x000fe4000001ff00 */
[----:B------:R-:W-:Y:S02]  /*4e70*/  CS2R R92, SRZ ;  /* 0x00000000005c7805 */ /* 0x000fe4000001ff00 */
[----:B------:R-:W-:Y:S02]  /*4e80*/  CS2R R90, SRZ ;  /* 0x00000000005a7805 */ /* 0x000fe4000001ff00 */
[----:B------:R-:W-:Y:S01]  /*4e90*/  CS2R R88, SRZ ;  /* 0x0000000000587805 */ /* 0x000fe2000001ff00 */
[----:B------:R-:W-:Y:S06]  /*4ea0*/  @!P1 BRA `(.L_x_839) ;  /* 0x0000003000a89947 */ /* 0x000fec0003800000 */
[----:B------:R-:W-:Y:S01]  /*4eb0*/  IMAD.MOV.U32 R5, RZ, RZ, R4 ;  /* 0x000000ffff057224 */ /* 0x000fe200078e0004 */
[----:B------:R-:W-:Y:S01]  /*4ec0*/  UMOV UR28, UR47 ;  /* 0x0000002f001c7c82 */ /* 0x000fe20008000000 */
[----:B------:R-:W-:Y:S01]  /*4ed0*/  IMAD.MOV.U32 R6, RZ, RZ, R0 ;  /* 0x000000ffff067224 */ /* 0x000fe200078e0000 */
[----:B------:R-:W-:Y:S01]  /*4ee0*/  UMOV UR57, UR46 ;  /* 0x0000002e00397c82 */ /* 0x000fe20008000000 */
[----:B------:R-:W-:Y:S01]  /*4ef0*/  IMAD.MOV.U32 R135, RZ, RZ, RZ ;  /* 0x000000ffff877224 */ /* 0x000fe200078e00ff */
[----:B------:R-:W-:Y:S01]  /*4f00*/  ULDC UR34, c[0x0][0x9e4] ;  /* 0x0002790000227ab9 */ /* 0x000fe20000000800 */
[----:B------:R-:W-:Y:S01]  /*4f10*/  ULDC UR35, c[0x0][0x9dc] ;  /* 0x0002770000237ab9 */ /* 0x000fe20000000800 */
[----:B------:R-:W-:Y:S01]  /*4f20*/  ULDC UR33, c[0x0][0x988] ;  /* 0x0002620000217ab9 */ /* 0x000fe20000000800 */
[----:B------:R-:W-:-:S05]  /*4f30*/  ULDC UR55, c[0x0][0x9e0] ;  /* 0x0002780000377ab9 */ /* 0x000fca0000000800 */
.L_x_858:
[----:B------:R-:W-:Y:S01]  /*4f40*/  ISETP.NE.AND P2, PT, RZ, UR43, PT ;  /* 0x0000002bff007c0c */ /* 0x000fe2000bf45270 */
[----:B------:R-:W-:-:S04]  /*4f50*/  UISETP.NE.AND UP0, UPT, UR57, 0x1, UPT ;  /* 0x000000013900788c */ /* 0x000fc8000bf05270 */
[----:B------:R-:W-:-:S04]  /*4f60*/  USEL UR47, URZ, 0x1, UP0 ;  /* 0x000000013f2f7887 */ /* 0x000fc80008000000 */
[----:B------:R-:W-:-:S04]  /*4f70*/  ULOP3.LUT UR47, UR28, UR47, URZ, 0x3c, !UPT ;  /* 0x0000002f1c2f7292 */ /* 0x000fc8000f8e3c3f */
[----:B------:R-:W-:Y:S08]  /*4f80*/  @P2 BRA `(.L_x_840) ;  /* 0x0000000000382947 */ /* 0x000ff00003800000 */
[----:B------:R-:W-:Y:S05]  /*4f90*/  @!P0 BRA `(.L_x_841) ;  /* 0x0000000000048947 */ /* 0x000fea0003800000 */
[----:B------:R-:W-:Y:S01]  /*4fa0*/  BPT.TRAP 0x1 ;  /* 0x000000040000795c */ /* 0x000fe20000300000 */
.L_x_841:
[----:B------:R-:W-:Y:S01]  /*4fb0*/  UIADD3 UR6, UR57, 0x1, URZ ;  /* 0x0000000139067890 */ /* 0x000fe2000fffe03f */
[----:B------:R-:W-:-:S03]  /*4fc0*/  IMAD.U32 R0, RZ, RZ, UR47 ;  /* 0x0000002fff007e24 */ /* 0x000fc6000f8e00ff */
[----:B------:R-:W-:Y:S02]  /*4fd0*/  UISETP.NE.AND UP0, UPT, UR6, 0x2, UPT ;  /* 0x000000020600788c */ /* 0x000fe4000bf05270 */
[----:B------:R-:W-:Y:S02]  /*4fe0*/  SHF.L.U32 R0, R0, 0x1f, RZ ;  /* 0x0000001f00007819 */ /* 0x000fe400000006ff */
[----:B------:R-:W-:-:S04]  /*4ff0*/  USEL UR6, UR6, URZ, UP0 ;  /* 0x0000003f06067287 */ /* 0x000fc80008000000 */
[----:B------:R-:W-:-:S09]  /*5000*/  ULEA UR6, UR6, UR40, 0x3 ;  /* 0x0000002806067291 */ /* 0x000fd2000f8e183f */
[----:B------:R0:W1:Y:S01]  /*5010*/  SYNCS.PHASECHK.TRANS64.TRYWAIT P1, [UR6+0x2d830], R0 ;  /* 0x02d83000ff0075a7 */ /* 0x0000620008020146 */
[----:B------:R-:W-:Y:S05]  /*5020*/  @!P0 BRA `(.L_x_842) ;  /* 0x0000000000048947 */ /* 0x000fea0003800000 */
[----:B------:R-:W-:Y:S01]  /*5030*/  BPT.TRAP 0x1 ;  /* 0x000000040000795c */ /* 0x000fe20000300000 */
.L_x_842:
[----:B-1----:R-:W-:Y:S05]  /*5040*/  @P1 BRA `(.L_x_840) ;  /* 0x0000000000081947 */ /* 0x002fea0003800000 */
[----:B------:R-:W1:Y:S02]  /*5050*/  SYNCS.PHASECHK.TRANS64.TRYWAIT P1, [UR6+0x2d830], R0 ;  /* 0x02d83000ff0075a7 */ /* 0x000e640008020146 */
[----:B-1----:R-:W-:Y:S05]  /*5060*/  @!P1 BRA `(.L_x_843) ;  /* 0x000000ec00b49947 */ /* 0x002fea0003800000 */
.L_x_840:
[----:B------:R-:W2:Y:S01]  /*5070*/  S2R R4, SR_TID.X ;  /* 0x0000000000047919 */ /* 0x000ea20000002100 */
        /* <DEDUP_REMOVED lines=15> */
[----:B--2---:R-:W-:-:S05]  /*5170*/  SHF.R.U32.HI R4, RZ, 0x7, R4 ;  /* 0x00000007ff047819 */ /* 0x004fca0000011604 */
[----:B01----:R-:W-:-:S05]  /*5180*/  VIADD R0, R4, 0x8 ;  /* 0x0000000804007836 */ /* 0x003fca0000000000 */
[----:B------:R0:W-:Y:S06]  /*5190*/  BAR.SYNC.DEFER_BLOCKING R0, 0x100 ;  /* 0x000400000000751d */ /* 0x0001ec0000010000 */
[----:B----4-:R-:W-:-:S06]  /*51a0*/  WARPGROUP.ARRIVE ;  /* 0x00000000000079c5 */ /* 0x010fcc0000000000 */
        /* <DEDUP_REMOVED lines=20> */
.L_x_845:
[----:B------:R-:W-:Y:S01]  /*52f0*/  ULEA UR6, UR57, UR40, 0x3 ;  /* 0x0000002839067291 */ /* 0x000fe2000f8e183f */
[----:B------:R-:W-:-:S05]  /*5300*/  IMAD.U32 R0, RZ, RZ, UR28 ;  /* 0x0000001cff007e24 */ /* 0x000fca000f8e00ff */
[----:B------:R-:W-:-:S04]  /*5310*/  SHF.L.U32 R0, R0, 0x1f, RZ ;  /* 0x0000001f00007819 */ /* 0x000fc800000006ff */
[----:B------:R0:W1:Y:S01]  /*5320*/  SYNCS.PHASECHK.TRANS64.TRYWAIT P1, [UR6+0x2d850], R0 ;  /* 0x02d85000ff0075a7 */ /* 0x0000620008020146 */
[----:B------:R-:W-:Y:S05]  /*5330*/  @!P0 BRA `(.L_x_846) ;  /* 0x0000000000048947 */ /* 0x000fea0003800000 */
[----:B------:R-:W-:Y:S01]  /*5340*/  BPT.TRAP 0x1 ;  /* 0x000000040000795c */ /* 0x000fe20000300000 */
.L_x_846:
[----:B-1----:R-:W-:Y:S05]  /*5350*/  @P1 BRA `(.L_x_844) ;  /* 0x0000000000081947 */ /* 0x002fea0003800000 */
[----:B------:R-:W1:Y:S02]  /*5360*/  SYNCS.PHASECHK.TRANS64.TRYWAIT P1, [UR6+0x2d850], R0 ;  /* 0x02d85000ff0075a7 */ /* 0x000e640008020146 */
[----:B-1----:R-:W-:Y:S05]  /*5370*/  @!P1 BRA `(.L_x_847) ;  /* 0x000000ec00089947 */ /* 0x002fea0003800000 */
.L_x_844:
[----:B------:R-:W-:Y:S01]  /*5380*/  UIADD3 UR6, UR40, 0x400, URZ ;  /* 0x0000040028067890 */ /* 0x000fe2000fffe03f */
[----:B------:R-:W-:Y:S01]  /*5390*/  WARPGROUP.ARRIVE ;  /* 0x00000000000079c5 */ /* 0x000fe20000000000 */
[----:B------:R-:W-:-:S05]  /*53a0*/  ULEA UR7, UR54, UR40, 0xd ;  /* 0x0000002836077291 */ /* 0x000fca000f8e683f */
[----:B------:R-:W2:Y:S01]  /*53b0*/  S2R R8, SR_TID.X ;  /* 0x0000000000087919 */ /* 0x000ea20000002100 */
[----:B------:R-:W-:Y:S02]  /*53c0*/  USHF.R.U32.HI UR6, URZ, 0x4, UR6 ;  /* 0x000000043f067899 */ /* 0x000fe40008011606 */
[----:B------:R-:W-:Y:S02]  /*53d0*/  UIADD3 UR7, UR7, 0x21800, URZ ;  /* 0x0002180007077890 */ /* 0x000fe4000fffe03f */
[----:B------:R-:W-:Y:S02]  /*53e0*/  ULOP3.LUT UR6, UR6, 0x3fff, URZ, 0xc0, !UPT ;  /* 0x00003fff06067892 */ /* 0x000fe4000f8ec03f */
[----:B------:R-:W-:Y:S02]  /*53f0*/  USHF.R.U32.HI UR7, URZ, 0x4, UR7 ;  /* 0x000000043f077899 */ /* 0x000fe40008011607 */
[----:B------:R-:W-:Y:S02]  /*5400*/  ULOP3.LUT UR10, UR6, 0x2000000, URZ, 0xfc, !UPT ;  /* 0x02000000060a7892 */ /* 0x000fe4000f8efc3f */
[----:B------:R-:W-:-:S02]  /*5410*/  ULOP3.LUT UR6, UR7, 0x3fff, URZ, 0xc0, !UPT ;  /* 0x00003fff07067892 */ /* 0x000fc4000f8ec03f */
[----:B------:R-:W-:Y:S02]  /*5420*/  UIMAD UR7, UR57, 0x600, UR10 ;  /* 0x00000600390778a4 */ /* 0x000fe4000f8e020a */
[----:B------:R-:W-:Y:S01]  /*5430*/  ULOP3.LUT UR6, UR6, 0x10000, URZ, 0xfc, !UPT ;  /* 0x0001000006067892 */ /* 0x000fe2000f8efc3f */
[----:B------:R-:W-:Y:S01]  /*5440*/  UMOV UR31, 0x80000020 ;  /* 0x80000020001f7882 */ /* 0x000fe20000000000 */
[----:B------:R-:W-:-:S03]  /*5450*/  UMOV UR29, 0x40000040 ;  /* 0x40000040001d7882 */ /* 0x000fc60000000000 */
[----:B------:R-:W-:Y:S02]  /*5460*/  UMOV UR30, UR7 ;  /* 0x00000007001e7c82 */ /* 0x000fe40008000000 */
[----:B------:R-:W-:Y:S02]  /*5470*/  UMOV UR28, UR6 ;  /* 0x00000006001c7c82 */ /* 0x000fe40008000000 */
[----:B------:R-:W-:Y:S01]  /*5480*/  HGMMA.64x96x16.F32 R88, gdesc[UR28].tnspB, R88, gsb0 ;  /* 0x416000001c5879f0 */ /* 0x000fe20008000858 */
[----:B------:R-:W-:Y:S02]  /*5490*/  UIADD3 UR30, UR7, 0x40, URZ ;  /* 0x00000040071e7890 */ /* 0x000fe4000fffe03f */
[----:B------:R-:W-:Y:S01]  /*54a0*/  UIADD3 UR28, UR6, 0x2, URZ ;  /* 0x00000002061c7890 */ /* 0x000fe2000fffe03f */
[----:B------:R-:W-:Y:S01]  /*54b0*/  UMOV UR31, 0x80000020 ;  /* 0x80000020001f7882 */ /* 0x000fe20000000000 */
[----:B------:R-:W-:Y:S01]  /*54c0*/  UMOV UR29, 0x40000040 ;  /* 0x40000040001d7882 */ /* 0x000fe20000000000 */
[----:B--2---:R-:W-:-:S02]  /*54d0*/  SHF.R.U32.HI R4, RZ, 0x7, R8 ;  /* 0x00000007ff047819 */ /* 0x004fc40000011608 */
[----:B------:R-:W-:-:S03]  /*54e0*/  ISETP.GE.U32.AND P1, PT, R8, 0x180, PT ;  /* 0x000001800800780c */ /* 0x000fc60003f26070 */
[----:B01----:R-:W-:-:S05]  /*54f0*/  VIADD R0, R4, 0x9 ;  /* 0x0000000904007836 */ /* 0x003fca0000000000 */
        /* <DEDUP_REMOVED lines=50> */
.L_x_848:
[----:B------:R-:W-:Y:S01]  /*5820*/  UISETP.NE.AND UP1, UPT, UR51, URZ, UPT ;  /* 0x0000003f3300728c */ /* 0x000fe2000bf25270 */
[----:B------:R-:W-:Y:S01]  /*5830*/  VIADD R4, R137, UR39 ;  /* 0x0000002789047c36 */ /* 0x000fe20008000000 */
[----:B------:R-:W1:Y:S01]  /*5840*/  LDC R138, c[0x0][0x2f0] ;  /* 0x0000bc00ff8a7b82 */ /* 0x000e620000000800 */
[----:B------:R-:W-:Y:S02]  /*5850*/  ULEA UR6, UR46, UR40, 0x3 ;  /* 0x000000282e067291 */ /* 0x000fe4000f8e183f */
[----:B------:R-:W-:Y:S01]  /*5860*/  UISETP.NE.AND UP0, UPT, UR50, URZ, UPT ;  /* 0x0000003f3200728c */ /* 0x000fe2000bf05270 */
[----:B------:R-:W-:Y:S01]  /*5870*/  PLOP3.LUT P1, PT, PT, PT, UP1, 0x80, 0x0 ;  /* 0x000000000000781c */ /* 0x000fe20003f2f018 */
[----:B------:R-:W-:Y:S01]  /*5880*/  UIADD3 UR6, UR6, 0x2d840, URZ ;  /* 0x0002d84006067890 */ /* 0x000fe2000fffe03f */
[----:B------:R-:W-:Y:S02]  /*5890*/  PLOP3.LUT P2, PT, PT, PT, UP1, 0x80, 0x0 ;  /* 0x000000000000781c */ /* 0x000fe40003f4f018 */
[----:B------:R-:W2:Y:S01]  /*58a0*/  LDC R139, c[0x0][0x288] ;  /* 0x0000a200ff8b7b82 */ /* 0x000ea20000000800 */
[----:B------:R-:W-:Y:S01]  /*58b0*/  @UP1 ULDC UR7, c[0x0][0x44c] ;  /* 0x0001130000071ab9 */ /* 0x000fe20000000800 */
[----:B------:R-:W-:-:S07]  /*58c0*/  UPRMT UR6, UR41, 0x654, UR6 ;  /* 0x0000065429067896 */ /* 0x000fce0008000006 */
[----:B0-----:R-:W-:Y:S01]  /*58d0*/  @P1 IMAD.HI.U32 R0, R4, UR7, RZ ;  /* 0x0000000704001c27 */ /* 0x001fe2000f8e00ff */
[----:B------:R-:W-:Y:S01]  /*58e0*/  @UP1 ULDC UR7, c[0x0][0x450] ;  /* 0x0001140000071ab9 */ /* 0x000fe20000000800 */
[----:B------:R-:W-:Y:S01]  /*58f0*/  PLOP3.LUT P1, PT, PT, PT, UP0, 0x40, 0x0 ;  /* 0x000000000000781c */ /* 0x000fe20003f2e808 */
[----:B------:R-:W-:Y:S01]  /*5900*/  SYNCS.ARRIVE.TRANS64.RED.A1T0 RZ, [UR6], RZ ;  /* 0x000000ffffff79a7 */ /* 0x000fe20008100406 */
[----:B------:R-:W-:Y:S01]  /*5910*/  ULOP3.LUT UR6, URZ, UR35, URZ, 0x33, !UPT ;  /* 0x000000233f067292 */ /* 0x000fe2000f8e333f */
[----:B------:R-:W-:Y:S01]  /*5920*/  @P2 SHF.R.U32.HI R4, RZ, UR7, R0 ;  /* 0x00000007ff042c19 */ /* 0x000fe20008011600 */
[----:B------:R-:W-:-:S04]  /*5930*/  IMAD.SHL.U32 R0, R7, 0x80, RZ ;  /* 0x0000008007007824 */ /* 0x000fc800078e00ff */
[----:B------:R-:W0:Y:S01]  /*5940*/  SHFL.IDX PT, R13, R4, RZ, 0x1c1f ;  /* 0x001c1fff040d7589 */ /* 0x000e2200000e0000 */
[----:B------:R-:W-:-:S05]  /*5950*/  IADD3 R9, -R0, 0x1, RZ ;  /* 0x0000000100097810 */ /* 0x000fca0007ffe1ff */
[----:B------:R-:W-:-:S04]  /*5960*/  IMAD R9, R16, -0x2, R9 ;  /* 0xfffffffe10097824 */ /* 0x000fc800078e0209 */
[----:B-1----:R-:W-:-:S04]  /*5970*/  IMAD R8, R138, UR44, R9 ;  /* 0x0000002c8a087c24 */ /* 0x002fc8000f8e0209 */
[----:B--2---:R-:W-:-:S04]  /*5980*/  IMAD.IADD R8, R8, 0x1, -R139 ;  /* 0x0000000108087824 */ /* 0x004fc800078e0a8b */
[C---:B------:R-:W-:Y:S02]  /*5990*/  VIADD R11, R8.reuse, UR55 ;  /* 0x00000037080b7c36 */ /* 0x040fe40008000000 */
[----:B------:R-:W-:Y:S02]  /*59a0*/  VIADD R10, R8, UR6 ;  /* 0x00000006080a7c36 */ /* 0x000fe40008000000 */
[----:B0-----:R-:W-:Y:S02]  /*59b0*/  IMAD.IADD R9, R11, 0x1, R13 ;  /* 0x000000010b097824 */ /* 0x001fe400078e020d */
[----:B------:R-:W-:Y:S01]  /*59c0*/  IMAD.IADD R8, R13, 0x1, R10 ;  /* 0x000000010d087824 */ /* 0x000fe200078e020a */
[----:B------:R-:W-:Y:S06]  /*59d0*/  @P1 BRA `(.L_x_849) ;  /* 0x00000000005c1947 */ /* 0x000fec0003800000 */
[----:B------:R-:W-:Y:S01]  /*59e0*/  IMAD R12, R138, UR44, R13 ;  /* 0x0000002c8a0c7c24 */ /* 0x000fe2000f8e020d */
[----:B------:R-:W-:Y:S03]  /*59f0*/  BSSY B0, `(.L_x_850) ;  /* 0x0000011000007945 */ /* 0x000fe60003800000 */
[----:B------:R-:W-:-:S05]  /*5a00*/  IMAD.IADD R15, R12, 0x1, -R139 ;  /* 0x000000010c0f7824 */ /* 0x000fca00078e0a8b */
[----:B------:R-:W-:-:S13]  /*5a10*/  ISETP.GT.AND P1, PT, R15, -0x1, PT ;  /* 0xffffffff0f00780c */ /* 0x000fda0003f24270 */
[----:B------:R-:W-:Y:S05]  /*5a20*/  @P1 BRA `(.L_x_851) ;  /* 0x0000000000201947 */ /* 0x000fea0003800000 */
[----:B------:R-:W-:Y:S01]  /*5a30*/  IMAD.U32 R14, RZ, RZ, UR34 ;  /* 0x00000022ff0e7e24 */ /* 0x000fe2000f8e00ff */
[----:B------:R-:W-:-:S04]  /*5a40*/  LOP3.LUT R15, RZ, R15, RZ, 0x33, !PT ;  /* 0x0000000fff0f7212 */ /* 0x000fc800078e33ff */
[----:B------:R-:W-:-:S13]  /*5a50*/  ISETP.NE.AND P1, PT, R14, 0x1, PT ;  /* 0x000000010e00780c */ /* 0x000fda0003f25270 */
[----:B------:R-:W0:Y:S02]  /*5a60*/  @P1 LDC.64 R12, c[0x0][0x9e8] ;  /* 0x00027a00ff0c1b82 */ /* 0x000e240000000a00 */
[----:B0-----:R-:W-:-:S05]  /*5a70*/  @P1 IMAD.HI.U32 R12, R15, R12, RZ ;  /* 0x0000000c0f0c1227 */ /* 0x001fca00078e00ff */
[----:B------:R-:W-:-:S04]  /*5a80*/  @P1 SHF.R.U32.HI R15, RZ, R13, R12 ;  /* 0x0000000dff0f1219 */ /* 0x000fc8000001160c */
[----:B------:R-:W-:Y:S01]  /*5a90*/  LOP3.LUT R15, RZ, R15, RZ, 0x33, !PT ;  /* 0x0000000fff0f7212 */ /* 0x000fe200078e33ff */
[----:B------:R-:W-:Y:S06]  /*5aa0*/  BRA `(.L_x_852) ;  /* 0x0000000000147947 */ /* 0x000fec0003800000 */
.L_x_851:
[----:B------:R-:W-:-:S05]  /*5ab0*/  IMAD.U32 R14, RZ, RZ, UR34 ;  /* 0x00000022ff0e7e24 */ /* 0x000fca000f8e00ff */
[----:B------:R-:W-:-:S13]  /*5ac0*/  ISETP.NE.AND P1, PT, R14, 0x1, PT ;  /* 0x000000010e00780c */ /* 0x000fda0003f25270 */
[----:B------:R-:W0:Y:S02]  /*5ad0*/  @P1 LDC.64 R12, c[0x0][0x9e8] ;  /* 0x00027a00ff0c1b82 */ /* 0x000e240000000a00 */
[----:B0-----:R-:W-:-:S05]  /*5ae0*/  @P1 IMAD.HI.U32 R12, R15, R12, RZ ;  /* 0x0000000c0f0c1227 */ /* 0x001fca00078e00ff */
[----:B------:R-:W-:-:S07]  /*5af0*/  @P1 SHF.R.U32.HI R15, RZ, R13, R12 ;  /* 0x0000000dff0f1219 */ /* 0x000fce000001160c */
.L_x_852:
[----:B------:R-:W-:Y:S05]  /*5b00*/  BSYNC B0 ;  /* 0x0000000000007941 */ /* 0x000fea0003800000 */
.L_x_850:
[----:B------:R-:W-:-:S04]  /*5b10*/  IMAD R15, R15, R14, -R0 ;  /* 0x0000000e0f0f7224 */ /* 0x000fc800078e0a00 */
[----:B------:R-:W-:-:S05]  /*5b20*/  IMAD R15, R16, -0x2, R15 ;  /* 0xfffffffe100f7824 */ /* 0x000fca00078e020f */
[----:B------:R-:W-:Y:S02]  /*5b30*/  VIADDMNMX R9, R15, R14, R9, PT ;  /* 0x0000000e0f097246 */ /* 0x000fe40003800109 */
[----:B------:R-:W-:-:S07]  /*5b40*/  VIMNMX R8, R8, R15, !PT ;  /* 0x0000000f08087248 */ /* 0x000fce0007fe0100 */
.L_x_849:
[----:B------:R-:W-:Y:S01]  /*5b50*/  ISETP.GT.AND P1, PT, R7, -0x1, PT ;  /* 0xffffffff0700780c */ /* 0x000fe20003f24270 */
[----:B------:R-:W0:Y:S01]  /*5b60*/  SHFL.IDX PT, R4, R4, 0x1, 0x1c1f ;  /* 0x003c1f0004047f89 */ /* 0x000e2200000e0000 */
[----:B------:R-:W-:Y:S02]  /*5b70*/  UISETP.NE.AND UP0, UPT, UR50, URZ, UPT ;  /* 0x0000003f3200728c */ /* 0x000fe4000bf05270 */
[C---:B------:R-:W-:Y:S02]  /*5b80*/  ISETP.GT.AND P3, PT, R8.reuse, 0x8, P1 ;  /* 0x000000080800780c */ /* 0x040fe40000f64270 */
[C---:B------:R-:W-:Y:S02]  /*5b90*/  ISETP.GT.AND P6, PT, R8.reuse, RZ, P1 ;  /* 0x000000ff0800720c */ /* 0x040fe40000fc4270 */
[----:B------:R-:W-:Y:S02]  /*5ba0*/  ISETP.LT.OR P3, PT, R9, 0x9, P3 ;  /* 0x000000090900780c */ /* 0x000fe40001f61670 */
[----:B------:R-:W-:-:S02]  /*5bb0*/  ISETP.GT.AND P2, PT, R8, 0x1, P1 ;  /* 0x000000010800780c */ /* 0x000fc40000f44270 */
[----:B------:R-:W-:Y:S02]  /*5bc0*/  FSEL R28, R28, -INF , !P3 ;  /* 0xff8000001c1c7808 */ /* 0x000fe40005800000 */
[----:B------:R-:W-:Y:S02]  /*5bd0*/  ISETP.GT.AND P3, PT, R8, 0x19, P1 ;  /* 0x000000190800780c */ /* 0x000fe40000f64270 */
[C---:B------:R-:W-:Y:S02]  /*5be0*/  ISETP.LT.OR P6, PT, R9.reuse, 0x1, P6 ;  /* 0x000000010900780c */ /* 0x040fe400037c1670 */
[C---:B------:R-:W-:Y:S02]  /*5bf0*/  ISETP.LT.OR P2, PT, R9.reuse, 0x2, P2 ;  /* 0x000000020900780c */ /* 0x040fe40001741670 */
[----:B------:R-:W-:Y:S02]  /*5c00*/  ISETP.LT.OR P3, PT, R9, 0x1a, P3 ;  /* 0x0000001a0900780c */ /* 0x000fe40001f61670 */
[----:B------:R-:W-:-:S02]  /*5c10*/  FSEL R24, R24, -INF , !P6 ;  /* 0xff80000018187808 */ /* 0x000fc40007000000 */
[----:B------:R-:W-:Y:S01]  /*5c20*/  FSEL R25, R25, -INF , !P2 ;  /* 0xff80000019197808 */ /* 0x000fe20005000000 */
[--C-:B0-----:R-:W-:Y:S01]  /*5c30*/  IMAD.IADD R11, R11, 0x1, R4.reuse ;  /* 0x000000010b0b7824 */ /* 0x101fe200078e0204 */
[----:B------:R-:W-:Y:S01]  /*5c40*/  ISETP.GT.AND P5, PT, R8, 0x9, P1 ;  /* 0x000000090800780c */ /* 0x000fe20000fa4270 */
[----:B------:R-:W-:Y:S01]  /*5c50*/  IMAD.IADD R10, R10, 0x1, R4 ;  /* 0x000000010a0a7824 */ /* 0x000fe200078e0204 */
[C---:B------:R-:W-:Y:S02]  /*5c60*/  ISETP.GT.AND P4, PT, R8.reuse, 0x10, P1 ;  /* 0x000000100800780c */ /* 0x040fe40000f84270 */
[C---:B------:R-:W-:Y:S02]  /*5c70*/  ISETP.GT.AND P6, PT, R8.reuse, 0x11, P1 ;  /* 0x000000110800780c */ /* 0x040fe40000fc4270 */
[----:B------:R-:W-:Y:S02]  /*5c80*/  ISETP.GT.AND P2, PT, R8, 0x18, P1 ;  /* 0x000000180800780c */ /* 0x000fe40000f44270 */
[----:B------:R-:W-:-:S02]  /*5c90*/  FSEL R37, R37, -INF , !P3 ;  /* 0xff80000025257808 */ /* 0x000fc40005800000 */
[----:B------:R-:W-:Y:S02]  /*5ca0*/  ISETP.GT.AND P3, PT, R8, 0x30, P1 ;  /* 0x000000300800780c */ /* 0x000fe40000f64270 */
[C---:B------:R-:W-:Y:S02]  /*5cb0*/  ISETP.LT.OR P5, PT, R9.reuse, 0xa, P5 ;  /* 0x0000000a0900780c */ /* 0x040fe40002fa1670 */
[C---:B------:R-:W-:Y:S02]  /*5cc0*/  ISETP.LT.OR P4, PT, R9.reuse, 0x11, P4 ;  /* 0x000000110900780c */ /* 0x040fe40002781670 */
[C---:B------:R-:W-:Y:S02]  /*5cd0*/  ISETP.LT.OR P6, PT, R9.reuse, 0x12, P6 ;  /* 0x000000120900780c */ /* 0x040fe400037c1670 */
[C---:B------:R-:W-:Y:S02]  /*5ce0*/  ISETP.LT.OR P2, PT, R9.reuse, 0x19, P2 ;  /* 0x000000190900780c */ /* 0x040fe40001741670 */
[----:B------:R-:W-:-:S02]  /*5cf0*/  ISETP.LT.OR P3, PT, R9, 0x31, P3 ;  /* 0x000000310900780c */ /* 0x000fc40001f61670 */
[----:B------:R-:W-:Y:S02]  /*5d00*/  FSEL R29, R29, -INF , !P5 ;  /* 0xff8000001d1d7808 */ /* 0x000fe40006800000 */
[----:B------:R-:W-:Y:S02]  /*5d10*/  FSEL R32, R32, -INF , !P4 ;  /* 0xff80000020207808 */ /* 0x000fe40006000000 */
[----:B------:R-:W-:Y:S02]  /*5d20*/  FSEL R33, R33, -INF , !P6 ;  /* 0xff80000021217808 */ /* 0x000fe40007000000 */
[----:B------:R-:W-:Y:S02]  /*5d30*/  FSEL R36, R36, -INF , !P2 ;  /* 0xff80000024247808 */ /* 0x000fe40005000000 */
[C---:B------:R-:W-:Y:S02]  /*5d40*/  ISETP.GT.AND P5, PT, R8.reuse, 0x20, P1 ;  /* 0x000000200800780c */ /* 0x040fe40000fa4270 */
[----:B------:R-:W-:-:S02]  /*5d50*/  ISETP.GT.AND P4, PT, R8, 0x21, P1 ;  /* 0x000000210800780c */ /* 0x000fc40000f84270 */
[C---:B------:R-:W-:Y:S02]  /*5d60*/  ISETP.GT.AND P6, PT, R8.reuse, 0x28, P1 ;  /* 0x000000280800780c */ /* 0x040fe40000fc4270 */
[----:B------:R-:W-:Y:S02]  /*5d70*/  ISETP.GT.AND P2, PT, R8, 0x29, P1 ;  /* 0x000000290800780c */ /* 0x000fe40000f44270 */
[----:B------:R-:W-:Y:S02]  /*5d80*/  FSEL R48, R48, -INF , !P3 ;  /* 0xff80000030307808 */ /* 0x000fe40005800000 */
[----:B------:R-:W-:Y:S02]  /*5d90*/  ISETP.GT.AND P3, PT, R8, 0x41, P1 ;  /* 0x000000410800780c */ /* 0x000fe40000f64270 */
[C---:B------:R-:W-:Y:S02]  /*5da0*/  ISETP.LT.OR P5, PT, R9.reuse, 0x21, P5 ;  /* 0x000000210900780c */ /* 0x040fe40002fa1670 */
[----:B------:R-:W-:-:S02]  /*5db0*/  ISETP.LT.OR P4, PT, R9, 0x22, P4 ;  /* 0x000000220900780c */ /* 0x000fc40002781670 */
[C---:B------:R-:W-:Y:S02]  /*5dc0*/  ISETP.LT.OR P6, PT, R9.reuse, 0x29, P6 ;  /* 0x000000290900780c */ /* 0x040fe400037c1670 */
[C---:B------:R-:W-:Y:S02]  /*5dd0*/  ISETP.LT.OR P2, PT, R9.reuse, 0x2a, P2 ;  /* 0x0000002a0900780c */ /* 0x040fe40001741670 */
[----:B------:R-:W-:Y:S02]  /*5de0*/  ISETP.LT.OR P3, PT, R9, 0x42, P3 ;  /* 0x000000420900780c */ /* 0x000fe40001f61670 */
[----:B------:R-:W-:Y:S02]  /*5df0*/  FSEL R40, R40, -INF , !P5 ;  /* 0xff80000028287808 */ /* 0x000fe40006800000 */
[----:B------:R-:W-:Y:S02]  /*5e00*/  FSEL R41, R41, -INF , !P4 ;  /* 0xff80000029297808 */ /* 0x000fe40006000000 */
[----:B------:R-:W-:-:S02]  /*5e10*/  FSEL R44, R44, -INF , !P6 ;  /* 0xff8000002c2c7808 */ /* 0x000fc40007000000 */
[----:B------:R-:W-:Y:S02]  /*5e20*/  FSEL R45, R45, -INF , !P2 ;  /* 0xff8000002d2d7808 */ /* 0x000fe40005000000 */
[C---:B------:R-:W-:Y:S02]  /*5e30*/  ISETP.GT.AND P5, PT, R8.reuse, 0x31, P1 ;  /* 0x000000310800780c */ /* 0x040fe40000fa4270 */
        /* <DEDUP_REMOVED lines=34> */
[----:B------:R-:W-:Y:S02]  /*6060*/  PLOP3.LUT P3, PT, PT, PT, UP0, 0x40, 0x0 ;  /* 0x000000000000781c */ /* 0x000fe40003f6e808 */
[C---:B------:R-:W-:Y:S02]  /*6070*/  ISETP.LT.OR P5, PT, R9.reuse, 0x5a, P5 ;  /* 0x0000005a0900780c */ /* 0x040fe40002fa1670 */
[C---:B------:R-:W-:Y:S02]  /*6080*/  ISETP.LT.OR P4, PT, R9.reuse, 0x61, P4 ;  /* 0x000000610900780c */ /* 0x040fe40002781670 */
[C---:B------:R-:W-:Y:S02]  /*6090*/  ISETP.LT.OR P6, PT, R9.reuse, 0x62, P6 ;  /* 0x000000620900780c */ /* 0x040fe400037c1670 */
[----:B------:R-:W-:Y:S02]  /*60a0*/  ISETP.LT.OR P2, PT, R9, 0x69, P2 ;  /* 0x000000690900780c */ /* 0x000fe40001741670 */
[----:B------:R-:W-:-:S02]  /*60b0*/  FSEL R69, R69, -INF , !P5 ;  /* 0xff80000045457808 */ /* 0x000fc40006800000 */
[----:B------:R-:W-:Y:S02]  /*60c0*/  FSEL R72, R72, -INF , !P4 ;  /* 0xff80000048487808 */ /* 0x000fe40006000000 */
[----:B------:R-:W-:Y:S02]  /*60d0*/  FSEL R73, R73, -INF , !P6 ;  /* 0xff80000049497808 */ /* 0x000fe40007000000 */
[----:B------:R-:W-:Y:S02]  /*60e0*/  FSEL R76, R76, -INF , !P2 ;  /* 0xff8000004c4c7808 */ /* 0x000fe40005000000 */
[C---:B------:R-:W-:Y:S02]  /*60f0*/  ISETP.GT.AND P5, PT, R8.reuse, 0x70, P1 ;  /* 0x000000700800780c */ /* 0x040fe40000fa4270 */
[C---:B------:R-:W-:Y:S02]  /*6100*/  ISETP.GT.AND P4, PT, R8.reuse, 0x71, P1 ;  /* 0x000000710800780c */ /* 0x040fe40000f84270 */
[----:B------:R-:W-:-:S02]  /*6110*/  ISETP.GT.AND P6, PT, R8, 0x78, P1 ;  /* 0x000000780800780c */ /* 0x000fc40000fc4270 */
[----:B------:R-:W-:Y:S02]  /*6120*/  ISETP.GT.AND P2, PT, R8, 0x79, P1 ;  /* 0x000000790800780c */ /* 0x000fe40000f44270 */
[C---:B------:R-:W-:Y:S02]  /*6130*/  ISETP.LT.OR P5, PT, R9.reuse, 0x71, P5 ;  /* 0x000000710900780c */ /* 0x040fe40002fa1670 */
[C---:B------:R-:W-:Y:S02]  /*6140*/  ISETP.LT.OR P4, PT, R9.reuse, 0x72, P4 ;  /* 0x000000720900780c */ /* 0x040fe40002781670 */
[C---:B------:R-:W-:Y:S02]  /*6150*/  ISETP.LT.OR P6, PT, R9.reuse, 0x79, P6 ;  /* 0x000000790900780c */ /* 0x040fe400037c1670 */
[----:B------:R-:W-:Y:S02]  /*6160*/  ISETP.LT.OR P2, PT, R9, 0x7a, P2 ;  /* 0x0000007a0900780c */ /* 0x000fe40001741670 */
[----:B------:R-:W-:-:S02]  /*6170*/  FSEL R80, R80, -INF , !P5 ;  /* 0xff80000050507808 */ /* 0x000fc40006800000 */
[----:B------:R-:W-:Y:S02]  /*6180*/  FSEL R81, R81, -INF , !P4 ;  /* 0xff80000051517808 */ /* 0x000fe40006000000 */
[----:B------:R-:W-:Y:S02]  /*6190*/  FSEL R84, R84, -INF , !P6 ;  /* 0xff80000054547808 */ /* 0x000fe40007000000 */
[----:B------:R-:W-:Y:S01]  /*61a0*/  FSEL R85, R85, -INF , !P2 ;  /* 0xff80000055557808 */ /* 0x000fe20005000000 */
        /* <DEDUP_REMOVED lines=14> */
.L_x_855:
[----:B------:R-:W-:-:S05]  /*6290*/  IMAD.U32 R4, RZ, RZ, UR34 ;  /* 0x00000022ff047e24 */ /* 0x000fca000f8e00ff */
[----:B------:R-:W-:-:S13]  /*62a0*/  ISETP.NE.AND P2, PT, R4, 0x1, PT ;  /* 0x000000010400780c */ /* 0x000fda0003f45270 */
[----:B------:R-:W0:Y:S02]  /*62b0*/  @P2 LDC.64 R8, c[0x0][0x9e8] ;  /* 0x00027a00ff082b82 */ /* 0x000e240000000a00 */
[----:B0-----:R-:W-:-:S05]  /*62c0*/  @P2 IMAD.HI.U32 R8, R13, R8, RZ ;  /* 0x000000080d082227 */ /* 0x001fca00078e00ff */
[----:B------:R-:W-:-:S07]  /*62d0*/  @P2 SHF.R.U32.HI R13, RZ, R9, R8 ;  /* 0x00000009ff0d2219 */ /* 0x000fce0000011608 */
.L_x_856:
[----:B------:R-:W-:Y:S05]  /*62e0*/  BSYNC B0 ;  /* 0x0000000000007941 */ /* 0x000fea0003800000 */
.L_x_854:
[----:B------:R-:W-:-:S04]  /*62f0*/  IMAD R13, R13, R4, -R0 ;  /* 0x000000040d0d7224 */ /* 0x000fc800078e0a00 */
[----:B------:R-:W-:-:S05]  /*6300*/  IMAD R13, R16, -0x2, R13 ;  /* 0xfffffffe100d7824 */ /* 0x000fca00078e020d */
[----:B------:R-:W-:Y:S02]  /*6310*/  VIADDMNMX R11, R13, R4, R11, PT ;  /* 0x000000040d0b7246 */ /* 0x000fe4000380010b */
[----:B------:R-:W-:-:S07]  /*6320*/  VIMNMX R10, R10, R13, !PT ;  /* 0x0000000d0a0a7248 */ /* 0x000fce0007fe0100 */
.L_x_853:
[----:B------:R-:W-:Y:S02]  /*6330*/  FMNMX.FTZ R0, R24, R6, !PT ;  /* 0x0000000618007209 */ /* 0x000fe40007810000 */
[----:B------:R-:W-:Y:S02]  /*6340*/  ISETP.GT.AND P4, PT, R10, 0x10, P1 ;  /* 0x000000100a00780c */ /* 0x000fe40000f84270 */
[----:B------:R-:W-:Y:S02]  /*6350*/  FMNMX.FTZ R9, R25, R0, !PT ;  /* 0x0000000019097209 */ /* 0x000fe40007810000 */
[----:B------:R-:W-:Y:S02]  /*6360*/  ISETP.LT.OR P4, PT, R11, 0x11, P4 ;  /* 0x000000110b00780c */ /* 0x000fe40002781670 */
[----:B------:R-:W-:Y:S02]  /*6370*/  FMNMX.FTZ R0, R28, R9, !PT ;  /* 0x000000091c007209 */ /* 0x000fe40007810000 */
[----:B------:R-:W-:-:S02]  /*6380*/  FSEL R34, R34, -INF , !P4 ;  /* 0xff80000022227808 */ /* 0x000fc40006000000 */
[----:B------:R-:W-:Y:S02]  /*6390*/  FMNMX.FTZ R9, R29, R0, !PT ;  /* 0x000000001d097209 */ /* 0x000fe40007810000 */
[----:B------:R-:W-:Y:S02]  /*63a0*/  ISETP.GT.AND P4, PT, R10, 0x20, P1 ;  /* 0x000000200a00780c */ /* 0x000fe40000f84270 */
[----:B------:R-:W-:Y:S02]  /*63b0*/  FMNMX.FTZ R0, R32, R9, !PT ;  /* 0x0000000920007209 */ /* 0x000fe40007810000 */
[----:B------:R-:W-:Y:S02]  /*63c0*/  ISETP.LT.OR P4, PT, R11, 0x21, P4 ;  /* 0x000000210b00780c */ /* 0x000fe40002781670 */
[----:B------:R-:W-:Y:S02]  /*63d0*/  FMNMX.FTZ R9, R33, R0, !PT ;  /* 0x0000000021097209 */ /* 0x000fe40007810000 */
[----:B------:R-:W-:-:S02]  /*63e0*/  FSEL R42, R42, -INF , !P4 ;  /* 0xff8000002a2a7808 */ /* 0x000fc40006000000 */
[----:B------:R-:W-:Y:S02]  /*63f0*/  FMNMX.FTZ R0, R36, R9, !PT ;  /* 0x0000000924007209 */ /* 0x000fe40007810000 */
[C---:B------:R-:W-:Y:S02]  /*6400*/  ISETP.GT.AND P4, PT, R10.reuse, RZ, P1 ;  /* 0x000000ff0a00720c */ /* 0x040fe40000f84270 */
[----:B------:R-:W-:Y:S02]  /*6410*/  FMNMX.FTZ R9, R37, R0, !PT ;  /* 0x0000000025097209 */ /* 0x000fe40007810000 */
[----:B------:R-:W-:Y:S02]  /*6420*/  ISETP.GT.AND P2, PT, R10, 0x1, P1 ;  /* 0x000000010a00780c */ /* 0x000fe40000f44270 */
[----:B------:R-:W-:Y:S02]  /*6430*/  FMNMX.FTZ R0, R40, R9, !PT ;  /* 0x0000000928007209 */ /* 0x000fe40007810000 */
[----:B------:R-:W-:-:S02]  /*6440*/  ISETP.LT.OR P4, PT, R11, 0x1, P4 ;  /* 0x000000010b00780c */ /* 0x000fc40002781670 */
        /* <DEDUP_REMOVED lines=13> */
[----:B------:R-:W-:Y:S02]  /*6520*/  FMNMX.FTZ R20, R26, R5, !PT ;  /* 0x000000051a147209 */ /* 0x000fe40007810000 */
[----:B------:R-:W-:Y:S02]  /*6530*/  FMNMX.FTZ R0, R56, R9, !PT ;  /* 0x0000000938007209 */ /* 0x000fe40007810000 */
[----:B------:R-:W-:Y:S02]  /*6540*/  ISETP.LT.OR P3, PT, R11, 0xa, P3 ;  /* 0x0000000a0b00780c */ /* 0x000fe40001f61670 */
[----:B------:R-:W-:Y:S02]  /*6550*/  FMNMX.FTZ R9, R57, R0, !PT ;  /* 0x0000000039097209 */ /* 0x000fe40007810000 */
[----:B------:R-:W-:-:S02]  /*6560*/  FSEL R30, R30, -INF , !P5 ;  /* 0xff8000001e1e7808 */ /* 0x000fc40006800000 */
[----:B------:R-:W-:Y:S02]  /*6570*/  FMNMX.FTZ R0, R60, R9, !PT ;  /* 0x000000093c007209 */ /* 0x000fe40007810000 */
[----:B------:R-:W-:Y:S02]  /*6580*/  FMNMX.FTZ R21, R27, R20, !PT ;  /* 0x000000141b157209 */ /* 0x000fe40007810000 */
[----:B------:R-:W-:Y:S02]  /*6590*/  FMNMX.FTZ R9, R61, R0, !PT ;  /* 0x000000003d097209 */ /* 0x000fe40007810000 */
[----:B------:R-:W-:Y:S02]  /*65a0*/  ISETP.GT.AND P2, PT, R10, 0x11, P1 ;  /* 0x000000110a00780c */ /* 0x000fe40000f44270 */
[----:B------:R-:W-:Y:S02]  /*65b0*/  FMNMX.FTZ R0, R64, R9, !PT ;  /* 0x0000000940007209 */ /* 0x000fe40007810000 */
[----:B------:R-:W-:-:S02]  /*65c0*/  FSEL R31, R31, -INF , !P3 ;  /* 0xff8000001f1f7808 */ /* 0x000fc40005800000 */
[----:B------:R-:W-:Y:S02]  /*65d0*/  FMNMX.FTZ R9, R65, R0, !PT ;  /* 0x0000000041097209 */ /* 0x000fe40007810000 */
[----:B------:R-:W-:Y:S02]  /*65e0*/  FMNMX.FTZ R20, R30, R21, !PT ;  /* 0x000000151e147209 */ /* 0x000fe40007810000 */
[----:B------:R-:W-:Y:S02]  /*65f0*/  FMNMX.FTZ R0, R68, R9, !PT ;  /* 0x0000000944007209 */ /* 0x000fe40007810000 */
[----:B------:R-:W-:Y:S02]  /*6600*/  ISETP.GT.AND P5, PT, R10, 0x18, P1 ;  /* 0x000000180a00780c */ /* 0x000fe40000fa4270 */
[----:B------:R-:W-:Y:S02]  /*6610*/  FMNMX.FTZ R9, R69, R0, !PT ;  /* 0x0000000045097209 */ /* 0x000fe40007810000 */
[----:B------:R-:W-:-:S02]  /*6620*/  ISETP.LT.OR P2, PT, R11, 0x12, P2 ;  /* 0x000000120b00780c */ /* 0x000fc40001741670 */
[----:B------:R-:W-:Y:S02]  /*6630*/  FMNMX.FTZ R0, R72, R9, !PT ;  /* 0x0000000948007209 */ /* 0x000fe40007810000 */
[----:B------:R-:W-:Y:S02]  /*6640*/  FMNMX.FTZ R21, R31, R20, !PT ;  /* 0x000000141f157209 */ /* 0x000fe40007810000 */
[----:B------:R-:W-:Y:S02]  /*6650*/  FMNMX.FTZ R9, R73, R0, !PT ;  /* 0x0000000049097209 */ /* 0x000fe40007810000 */
[----:B------:R-:W-:Y:S02]  /*6660*/  ISETP.GT.AND P3, PT, R10, 0x19, P1 ;  /* 0x000000190a00780c */ /* 0x000fe40000f64270 */
[----:B------:R-:W-:Y:S02]  /*6670*/  FMNMX.FTZ R0, R76, R9, !PT ;  /* 0x000000094c007209 */ /* 0x000fe40007810000 */
[----:B------:R-:W-:-:S02]  /*6680*/  ISETP.LT.OR P5, PT, R11, 0x19, P5 ;  /* 0x000000190b00780c */ /* 0x000fc40002fa1670 */
[----:B------:R-:W-:Y:S02]  /*6690*/  FMNMX.FTZ R9, R77, R0, !PT ;  /* 0x000000004d097209 */ /* 0x000fe40007810000 */
[----:B------:R-:W-:Y:S02]  /*66a0*/  FSEL R35, R35, -INF , !P2 ;  /* 0xff80000023237808 */ /* 0x000fe40005000000 */
[----:B------:R-:W-:Y:S02]  /*66b0*/  FMNMX.FTZ R0, R80, R9, !PT ;  /* 0x0000000950007209 */ /* 0x000fe40007810000 */
[----:B------:R-:W-:Y:S02]  /*66c0*/  ISETP.LT.OR P3, PT, R11, 0x1a, P3 ;  /* 0x0000001a0b00780c */ /* 0x000fe40001f61670 */
[----:B------:R-:W-:Y:S02]  /*66d0*/  FMNMX.FTZ R9, R81, R0, !PT ;  /* 0x0000000051097209 */ /* 0x000fe40007810000 */
[----:B------:R-:W-:-:S02]  /*66e0*/  FSEL R38, R38, -INF , !P5 ;  /* 0xff80000026267808 */ /* 0x000fc40006800000 */
[----:B------:R-:W-:Y:S02]  /*66f0*/  FMNMX.FTZ R0, R84, R9, !PT ;  /* 0x0000000954007209 */ /* 0x000fe40007810000 */
[C---:B------:R-:W-:Y:S02]  /*6700*/  ISETP.GT.AND P2, PT, R10.reuse, 0x21, P1 ;  /* 0x000000210a00780c */ /* 0x040fe40000f44270 */
[----:B------:R-:W-:Y:S02]  /*6710*/  FMNMX.FTZ R4, R85, R0, !PT ;  /* 0x0000000055047209 */ /* 0x000fe40007810000 */
[----:B------:R-:W-:Y:S02]  /*6720*/  FSEL R39, R39, -INF , !P3 ;  /* 0xff80000027277808 */ /* 0x000fe40005800000 */
[----:B------:R-:W-:Y:S01]  /*6730*/  ISETP.GT.AND P5, PT, R10, 0x28, P1 ;  /* 0x000000280a00780c */ /* 0x000fe20000fa4270 */
[----:B------:R-:W0:Y:S01]  /*6740*/  SHFL.BFLY PT, R9, R4, 0x2, 0x1f ;  /* 0x0c401f0004097f89 */ /* 0x000e2200000e0000 */
[----:B------:R-:W-:-:S02]  /*6750*/  ISETP.LT.OR P2, PT, R11, 0x22, P2 ;  /* 0x000000220b00780c */ /* 0x000fc40001741670 */
[C---:B------:R-:W-:Y:S02]  /*6760*/  ISETP.GT.AND P3, PT, R10.reuse, 0x29, P1 ;  /* 0x000000290a00780c */ /* 0x040fe40000f64270 */
[----:B------:R-:W-:Y:S02]  /*6770*/  ISETP.LT.OR P5, PT, R11, 0x29, P5 ;  /* 0x000000290b00780c */ /* 0x000fe40002fa1670 */
[----:B------:R-:W-:Y:S02]  /*6780*/  FSEL R43, R43, -INF , !P2 ;  /* 0xff8000002b2b7808 */ /* 0x000fe40005000000 */
[----:B------:R-:W-:Y:S02]  /*6790*/  ISETP.GT.AND P2, PT, R10, 0x30, P1 ;  /* 0x000000300a00780c */ /* 0x000fe40000f44270 */
[----:B------:R-:W-:Y:S02]  /*67a0*/  FSEL R46, R46, -INF , !P5 ;  /* 0xff8000002e2e7808 */ /* 0x000fe40006800000 */
[----:B------:R-:W-:-:S02]  /*67b0*/  ISETP.LT.OR P3, PT, R11, 0x2a, P3 ;  /* 0x0000002a0b00780c */ /* 0x000fc40001f61670 */
[C---:B------:R-:W-:Y:S02]  /*67c0*/  ISETP.GT.AND P5, PT, R10.reuse, 0x31, P1 ;  /* 0x000000310a00780c */ /* 0x040fe40000fa4270 */
[----:B------:R-:W-:Y:S02]  /*67d0*/  ISETP.LT.OR P2, PT, R11, 0x31, P2 ;  /* 0x000000310b00780c */ /* 0x000fe40001741670 */
[----:B------:R-:W-:Y:S02]  /*67e0*/  FSEL R47, R47, -INF , !P3 ;  /* 0xff8000002f2f7808 */ /* 0x000fe40005800000 */
[----:B------:R-:W-:Y:S02]  /*67f0*/  ISETP.GT.AND P4, PT, R10, 0x38, P1 ;  /* 0x000000380a00780c */ /* 0x000fe40000f84270 */
[----:B------:R-:W-:Y:S02]  /*6800*/  FSEL R50, R50, -INF , !P2 ;  /* 0xff80000032327808 */ /* 0x000fe40005000000 */
[----:B0-----:R-:W-:-:S02]  /*6810*/  FMNMX.FTZ R9, R4, R9, !PT ;  /* 0x0000000904097209 */ /* 0x001fc40007810000 */
[C---:B------:R-:W-:Y:S02]  /*6820*/  ISETP.LT.OR P5, PT, R11.reuse, 0x32, P5 ;  /* 0x000000320b00780c */ /* 0x040fe40002fa1670 */
[C---:B------:R-:W-:Y:S01]  /*6830*/  ISETP.GT.AND P3, PT, R10.reuse, 0x39, P1 ;  /* 0x000000390a00780c */ /* 0x040fe20000f64270 */
[----:B------:R-:W0:Y:S01]  /*6840*/  SHFL.BFLY PT, R0, R9, 0x1, 0x1f ;  /* 0x0c201f0009007f89 */ /* 0x000e2200000e0000 */
[----:B------:R-:W-:Y:S02]  /*6850*/  ISETP.LT.OR P4, PT, R11, 0x39, P4 ;  /* 0x000000390b00780c */ /* 0x000fe40002781670 */
[----:B------:R-:W-:Y:S02]  /*6860*/  FSEL R51, R51, -INF , !P5 ;  /* 0xff80000033337808 */ /* 0x000fe40006800000 */
[----:B------:R-:W-:Y:S02]  /*6870*/  ISETP.GT.AND P2, PT, R10, 0x40, P1 ;  /* 0x000000400a00780c */ /* 0x000fe40000f44270 */
[----:B------:R-:W-:-:S02]  /*6880*/  FSEL R54, R54, -INF , !P4 ;  /* 0xff80000036367808 */ /* 0x000fc40006000000 */
[C---:B------:R-:W-:Y:S02]  /*6890*/  ISETP.LT.OR P3, PT, R11.reuse, 0x3a, P3 ;  /* 0x0000003a0b00780c */ /* 0x040fe40001f61670 */
[C---:B------:R-:W-:Y:S02]  /*68a0*/  ISETP.GT.AND P5, PT, R10.reuse, 0x41, P1 ;  /* 0x000000410a00780c */ /* 0x040fe40000fa4270 */
[----:B------:R-:W-:Y:S02]  /*68b0*/  ISETP.LT.OR P2, PT, R11, 0x41, P2 ;  /* 0x000000410b00780c */ /* 0x000fe40001741670 */
[----:B------:R-:W-:Y:S02]  /*68c0*/  FSEL R55, R55, -INF , !P3 ;  /* 0xff80000037377808 */ /* 0x000fe40005800000 */
[----:B------:R-:W-:Y:S02]  /*68d0*/  ISETP.GT.AND P4, PT, R10, 0x48, P1 ;  /* 0x000000480a00780c */ /* 0x000fe40000f84270 */
[----:B------:R-:W-:-:S02]  /*68e0*/  FSEL R58, R58, -INF , !P2 ;  /* 0xff8000003a3a7808 */ /* 0x000fc40005000000 */
[----:B------:R-:W-:Y:S02]  /*68f0*/  ISETP.LT.OR P5, PT, R11, 0x42, P5 ;  /* 0x000000420b00780c */ /* 0x000fe40002fa1670 */
[----:B------:R-:W-:Y:S02]  /*6900*/  ISETP.GT.AND P3, PT, R10, 0x49, P1 ;  /* 0x000000490a00780c */ /* 0x000fe40000f64270 */
[----:B0-----:R-:W-:Y:S02]  /*6910*/  FMNMX.FTZ R0, R9, R0, !PT ;  /* 0x0000000009007209 */ /* 0x001fe40007810000 */
[----:B------:R-:W-:Y:S02]  /*6920*/  ISETP.LT.OR P4, PT, R11, 0x49, P4 ;  /* 0x000000490b00780c */ /* 0x000fe40002781670 */
[C---:B------:R-:W-:Y:S01]  /*6930*/  FSETP.NEU.FTZ.AND P6, PT, R0.reuse, -INF , PT ;  /* 0xff8000000000780b */ /* 0x040fe20003fdd000 */
[----:B------:R-:W-:Y:S01]  /*6940*/  FMUL.FTZ R8, R0, UR33 ;  /* 0x0000002100087c20 */ /* 0x000fe20008410000 */
[----:B------:R-:W-:-:S02]  /*6950*/  FSEL R59, R59, -INF , !P5 ;  /* 0xff8000003b3b7808 */ /* 0x000fc40006800000 */
[----:B------:R-:W-:Y:S02]  /*6960*/  ISETP.GT.AND P2, PT, R10, 0x50, P1 ;  /* 0x000000500a00780c */ /* 0x000fe40000f44270 */
[----:B------:R-:W-:Y:S02]  /*6970*/  FSEL R4, R8, RZ, P6 ;  /* 0x000000ff08047208 */ /* 0x000fe40003000000 */
[----:B------:R-:W-:Y:S02]  /*6980*/  FSEL R62, R62, -INF , !P4 ;  /* 0xff8000003e3e7808 */ /* 0x000fe40006000000 */
[----:B------:R-:W-:Y:S01]  /*6990*/  ISETP.LT.OR P3, PT, R11, 0x4a, P3 ;  /* 0x0000004a0b00780c */ /* 0x000fe20001f61670 */
        /* <DEDUP_REMOVED lines=11> */
[----:B------:R-:W-:Y:S01]  /*6a50*/  ISETP.GT.AND P5, PT, R10, 0x51, P1 ;  /* 0x000000510a00780c */ /* 0x000fe20000fa4270 */
[----:B------:R-:W-:Y:S01]  /*6a60*/  MUFU.EX2 R20, R36 ;  /* 0x0000002400147308 */ /* 0x000fe20000000800 */
[----:B------:R-:W-:Y:S01]  /*6a70*/  FMNMX.FTZ R25, R39, R24, !PT ;  /* 0x0000001827197209 */ /* 0x000fe20007810000 */
[--C-:B------:R-:W-:Y:S01]  /*6a80*/  FFMA.FTZ R40, R40, UR33, -R4.reuse ;  /* 0x0000002128287c23 */ /* 0x100fe20008010804 */
[----:B------:R-:W-:Y:S01]  /*6a90*/  ISETP.LT.OR P2, PT, R11, 0x51, P2 ;  /* 0x000000510b00780c */ /* 0x000fe20001741670 */
[--C-:B------:R-:W-:Y:S01]  /*6aa0*/  FFMA.FTZ R44, R44, UR33, -R4.reuse ;  /* 0x000000212c2c7c23 */ /* 0x100fe20008010804 */
[----:B------:R-:W-:Y:S01]  /*6ab0*/  FMNMX.FTZ R28, R42, R25, !PT ;  /* 0x000000192a1c7209 */ /* 0x000fe20007810000 */
[--C-:B------:R-:W-:Y:S01]  /*6ac0*/  FFMA.FTZ R25, R41, UR33, -R4.reuse ;  /* 0x0000002129197c23 */ /* 0x100fe20008010804 */
[----:B------:R-:W-:Y:S01]  /*6ad0*/  FSEL R63, R63, -INF , !P3 ;  /* 0xff8000003f3f7808 */ /* 0x000fe20005800000 */
[----:B------:R-:W-:Y:S01]  /*6ae0*/  MUFU.EX2 R24, R40 ;  /* 0x0000002800187308 */ /* 0x000fe20000000800 */
[----:B------:R-:W-:Y:S01]  /*6af0*/  FMNMX.FTZ R29, R43, R28, !PT ;  /* 0x0000001c2b1d7209 */ /* 0x000fe20007810000 */
[--C-:B------:R-:W-:Y:S01]  /*6b00*/  FFMA.FTZ R48, R48, UR33, -R4.reuse ;  /* 0x0000002130307c23 */ /* 0x100fe20008010804 */
[----:B------:R-:W-:Y:S01]  /*6b10*/  ISETP.GT.AND P4, PT, R10, 0x58, P1 ;  /* 0x000000580a00780c */ /* 0x000fe20000f84270 */
[--C-:B------:R-:W-:Y:S01]  /*6b20*/  FFMA.FTZ R52, R52, UR33, -R4.reuse ;  /* 0x0000002134347c23 */ /* 0x100fe20008010804 */
[----:B------:R-:W-:Y:S01]  /*6b30*/  FMNMX.FTZ R28, R46, R29, !PT ;  /* 0x0000001d2e1c7209 */ /* 0x000fe20007810000 */
[--C-:B------:R-:W-:Y:S01]  /*6b40*/  FFMA.FTZ R56, R56, UR33, -R4.reuse ;  /* 0x0000002138387c23 */ /* 0x100fe20008010804 */
[----:B------:R-:W-:Y:S01]  /*6b50*/  FSEL R66, R66, -INF , !P2 ;  /* 0xff80000042427808 */ /* 0x000fe20005000000 */
[----:B------:R-:W-:Y:S01]  /*6b60*/  FFMA.FTZ R85, R85, UR33, -R4 ;  /* 0x0000002155557c23 */ /* 0x000fe20008010804 */
[----:B------:R-:W-:Y:S01]  /*6b70*/  FMNMX.FTZ R29, R47, R28, !PT ;  /* 0x0000001c2f1d7209 */ /* 0x000fe20007810000 */
[----:B------:R-:W-:Y:S01]  /*6b80*/  MUFU.EX2 R8, R8 ;  /* 0x0000000800087308 */ /* 0x000fe20000000800 */
[----:B------:R-:W-:-:S02]  /*6b90*/  ISETP.LT.OR P5, PT, R11, 0x52, P5 ;  /* 0x000000520b00780c */ /* 0x000fc40002fa1670 */
[----:B------:R-:W-:Y:S01]  /*6ba0*/  FMNMX.FTZ R32, R50, R29, !PT ;  /* 0x0000001d32207209 */ /* 0x000fe20007810000 */
[----:B------:R-:W-:Y:S01]  /*6bb0*/  FFMA.FTZ R29, R45, UR33, -R4 ;  /* 0x000000212d1d7c23 */ /* 0x000fe20008010804 */
[----:B------:R-:W-:Y:S02]  /*6bc0*/  ISETP.GT.AND P3, PT, R10, 0x59, P1 ;  /* 0x000000590a00780c */ /* 0x000fe40000f64270 */
[----:B------:R-:W-:Y:S01]  /*6bd0*/  FMNMX.FTZ R33, R51, R32, !PT ;  /* 0x0000002033217209 */ /* 0x000fe20007810000 */
[----:B------:R0:W-:Y:S01]  /*6be0*/  MUFU.EX2 R28, R44 ;  /* 0x0000002c001c7308 */ /* 0x0001e20000000800 */
[----:B------:R-:W-:Y:S02]  /*6bf0*/  ISETP.LT.OR P4, PT, R11, 0x59, P4 ;  /* 0x000000590b00780c */ /* 0x000fe40002781670 */
[----:B------:R-:W-:Y:S02]  /*6c00*/  FMNMX.FTZ R32, R54, R33, !PT ;  /* 0x0000002136207209 */ /* 0x000fe40007810000 */
[----:B------:R-:W-:-:S02]  /*6c10*/  FSEL R67, R67, -INF , !P5 ;  /* 0xff80000043437808 */ /* 0x000fc40006800000 */
[----:B------:R-:W-:Y:S01]  /*6c20*/  FMNMX.FTZ R33, R55, R32, !PT ;  /* 0x0000002037217209 */ /* 0x000fe20007810000 */
[----:B------:R-:W-:Y:S01]  /*6c30*/  MUFU.EX2 R9, R9 ;  /* 0x0000000900097308 */ /* 0x000fe20000000800 */
[----:B------:R-:W-:Y:S01]  /*6c40*/  ISETP.GT.AND P2, PT, R10, 0x60, P1 ;  /* 0x000000600a00780c */ /* 0x000fe20000f44270 */
[--C-:B0-----:R-:W-:Y:S01]  /*6c50*/  FFMA.FTZ R44, R60, UR33, -R4.reuse ;  /* 0x000000213c2c7c23 */ /* 0x101fe20008010804 */
[----:B------:R-:W-:Y:S01]  /*6c60*/  FMNMX.FTZ R36, R58, R33, !PT ;  /* 0x000000213a247209 */ /* 0x000fe20007810000 */
[--C-:B------:R-:W-:Y:S01]  /*6c70*/  FFMA.FTZ R33, R49, UR33, -R4.reuse ;  /* 0x0000002131217c23 */ /* 0x100fe20008010804 */
[----:B------:R-:W-:Y:S01]  /*6c80*/  FSEL R70, R70, -INF , !P4 ;  /* 0xff80000046467808 */ /* 0x000fe20006000000 */
[--C-:B------:R-:W-:Y:S01]  /*6c90*/  FFMA.FTZ R49, R65, UR33, -R4.reuse ;  /* 0x0000002141317c23 */ /* 0x100fe20008010804 */
[----:B------:R-:W-:Y:S01]  /*6ca0*/  FMNMX.FTZ R37, R59, R36, !PT ;  /* 0x000000243b257209 */ /* 0x000fe20007810000 */
[----:B------:R0:W-:Y:S01]  /*6cb0*/  MUFU.EX2 R32, R48 ;  /* 0x0000003000207308 */ /* 0x0001e20000000800 */
[----:B------:R-:W-:Y:S01]  /*6cc0*/  ISETP.LT.OR P3, PT, R11, 0x5a, P3 ;  /* 0x0000005a0b00780c */ /* 0x000fe20001f61670 */
[--C-:B------:R-:W-:Y:S01]  /*6cd0*/  FFMA.FTZ R60, R76, UR33, -R4.reuse ;  /* 0x000000214c3c7c23 */ /* 0x100fe20008010804 */
[----:B------:R-:W-:Y:S01]  /*6ce0*/  FMNMX.FTZ R36, R62, R37, !PT ;  /* 0x000000253e247209 */ /* 0x000fe20007810000 */
[----:B------:R-:W-:Y:S01]  /*6cf0*/  FFMA.FTZ R65, R81, UR33, -R4 ;  /* 0x0000002151417c23 */ /* 0x000fe20008010804 */
[----:B------:R-:W-:-:S02]  /*6d00*/  ISETP.GT.AND P5, PT, R10, 0x61, P1 ;  /* 0x000000610a00780c */ /* 0x000fc40000fa4270 */
[----:B------:R-:W-:Y:S01]  /*6d10*/  FMNMX.FTZ R37, R63, R36, !PT ;  /* 0x000000243f257209 */ /* 0x000fe20007810000 */
[----:B------:R-:W-:Y:S01]  /*6d20*/  MUFU.EX2 R12, R12 ;  /* 0x0000000c000c7308 */ /* 0x000fe20000000800 */
[----:B------:R-:W-:Y:S01]  /*6d30*/  ISETP.GT.AND P4, PT, R10, 0x68, P1 ;  /* 0x000000680a00780c */ /* 0x000fe20000f84270 */
[--C-:B0-----:R-:W-:Y:S01]  /*6d40*/  FFMA.FTZ R48, R64, UR33, -R4.reuse ;  /* 0x0000002140307c23 */ /* 0x101fe20008010804 */
[----:B------:R-:W-:Y:S01]  /*6d50*/  FMNMX.FTZ R40, R66, R37, !PT ;  /* 0x0000002542287209 */ /* 0x000fe20007810000 */
[--C-:B------:R-:W-:Y:S01]  /*6d60*/  FFMA.FTZ R37, R53, UR33, -R4.reuse ;  /* 0x0000002135257c23 */ /* 0x100fe20008010804 */
[----:B------:R-:W-:Y:S01]  /*6d70*/  ISETP.LT.OR P2, PT, R11, 0x61, P2 ;  /* 0x000000610b00780c */ /* 0x000fe20001741670 */
[--C-:B------:R-:W-:Y:S01]  /*6d80*/  FFMA.FTZ R53, R69, UR33, -R4.reuse ;  /* 0x0000002145357c23 */ /* 0x100fe20008010804 */
[----:B------:R-:W-:Y:S01]  /*6d90*/  FMNMX.FTZ R41, R67, R40, !PT ;  /* 0x0000002843297209 */ /* 0x000fe20007810000 */
[----:B------:R0:W-:Y:S01]  /*6da0*/  MUFU.EX2 R36, R52 ;  /* 0x0000003400247308 */ /* 0x0001e20000000800 */
[----:B------:R-:W-:Y:S01]  /*6db0*/  FSEL R71, R71, -INF , !P3 ;  /* 0xff80000047477808 */ /* 0x000fe20005800000 */
[----:B------:R-:W-:Y:S01]  /*6dc0*/  FFMA.FTZ R64, R80, UR33, -R4 ;  /* 0x0000002150407c23 */ /* 0x000fe20008010804 */
[----:B------:R-:W-:-:S02]  /*6dd0*/  FMNMX.FTZ R40, R70, R41, !PT ;  /* 0x0000002946287209 */ /* 0x000fc40007810000 */
[C---:B------:R-:W-:Y:S02]  /*6de0*/  ISETP.LT.OR P5, PT, R11.reuse, 0x62, P5 ;  /* 0x000000620b00780c */ /* 0x040fe40002fa1670 */
[----:B------:R-:W-:Y:S01]  /*6df0*/  ISETP.LT.OR P4, PT, R11, 0x69, P4 ;  /* 0x000000690b00780c */ /* 0x000fe20002781670 */
[----:B------:R-:W-:Y:S01]  /*6e00*/  MUFU.EX2 R13, R13 ;  /* 0x0000000d000d7308 */ /* 0x000fe20000000800 */
[----:B------:R-:W-:Y:S01]  /*6e10*/  FSEL R74, R74, -INF , !P2 ;  /* 0xff8000004a4a7808 */ /* 0x000fe20005000000 */
[--C-:B0-----:R-:W-:Y:S01]  /*6e20*/  FFMA.FTZ R52, R68, UR33, -R4.reuse ;  /* 0x0000002144347c23 */ /* 0x101fe20008010804 */
[----:B------:R-:W-:Y:S01]  /*6e30*/  FMNMX.FTZ R41, R71, R40, !PT ;  /* 0x0000002847297209 */ /* 0x000fe20007810000 */
[----:B------:R-:W-:Y:S01]  /*6e40*/  FFMA.FTZ R68, R84, UR33, -R4 ;  /* 0x0000002154447c23 */ /* 0x000fe20008010804 */
[----:B------:R-:W-:Y:S02]  /*6e50*/  FSEL R75, R75, -INF , !P5 ;  /* 0xff8000004b4b7808 */ /* 0x000fe40006800000 */
[----:B------:R-:W-:Y:S01]  /*6e60*/  FSEL R78, R78, -INF , !P4 ;  /* 0xff8000004e4e7808 */ /* 0x000fe20006000000 */
[----:B------:R0:W-:Y:S01]  /*6e70*/  MUFU.EX2 R40, R56 ;  /* 0x0000003800287308 */ /* 0x0001e20000000800 */
[----:B------:R-:W-:-:S02]  /*6e80*/  ISETP.GT.AND P3, PT, R10, 0x69, P1 ;  /* 0x000000690a00780c */ /* 0x000fc40000f64270 */
[C---:B------:R-:W-:Y:S02]  /*6e90*/  ISETP.GT.AND P2, PT, R10.reuse, 0x70, P1 ;  /* 0x000000700a00780c */ /* 0x040fe40000f44270 */
[C---:B------:R-:W-:Y:S02]  /*6ea0*/  ISETP.GT.AND P5, PT, R10.reuse, 0x71, P1 ;  /* 0x000000710a00780c */ /* 0x040fe40000fa4270 */
[C---:B------:R-:W-:Y:S01]  /*6eb0*/  ISETP.GT.AND P4, PT, R10.reuse, 0x78, P1 ;  /* 0x000000780a00780c */ /* 0x040fe20000f84270 */
[----:B------:R-:W-:Y:S01]  /*6ec0*/  MUFU.EX2 R14, R14 ;  /* 0x0000000e000e7308 */ /* 0x000fe20000000800 */
[----:B------:R-:W-:Y:S01]  /*6ed0*/  ISETP.GT.AND P1, PT, R10, 0x79, P1 ;  /* 0x000000790a00780c */ /* 0x000fe20000f24270 */
[--C-:B0-----:R-:W-:Y:S01]  /*6ee0*/  FFMA.FTZ R56, R72, UR33, -R4.reuse ;  /* 0x0000002148387c23 */ /* 0x101fe20008010804 */
[----:B------:R-:W-:Y:S01]  /*6ef0*/  FMNMX.FTZ R10, R74, R41, !PT ;  /* 0x000000294a0a7209 */ /* 0x000fe20007810000 */
[--C-:B------:R-:W-:Y:S01]  /*6f00*/  FFMA.FTZ R41, R57, UR33, -R4.reuse ;  /* 0x0000002139297c23 */ /* 0x100fe20008010804 */
[----:B------:R-:W-:Y:S01]  /*6f10*/  ISETP.LT.OR P3, PT, R11, 0x6a, P3 ;  /* 0x0000006a0b00780c */ /* 0x000fe20001f61670 */
[----:B------:R-:W-:Y:S01]  /*6f20*/  FFMA.FTZ R57, R73, UR33, -R4 ;  /* 0x0000002149397c23 */ /* 0x000fe20008010804 */
[----:B------:R-:W-:Y:S01]  /*6f30*/  FMNMX.FTZ R45, R75, R10, !PT ;  /* 0x0000000a4b2d7209 */ /* 0x000fe20007810000 */
[----:B------:R-:W-:Y:S01]  /*6f40*/  MUFU.EX2 R15, R15 ;  /* 0x0000000f000f7308 */ /* 0x000fe20000000800 */
[----:B------:R-:W-:-:S02]  /*6f50*/  ISETP.LT.OR P2, PT, R11, 0x71, P2 ;  /* 0x000000710b00780c */ /* 0x000fc40001741670 */
[----:B------:R-:W-:Y:S02]  /*6f60*/  FSEL R79, R79, -INF , !P3 ;  /* 0xff8000004f4f7808 */ /* 0x000fe40005800000 */
[----:B------:R-:W-:Y:S02]  /*6f70*/  FMNMX.FTZ R10, R78, R45, !PT ;  /* 0x0000002d4e0a7209 */ /* 0x000fe40007810000 */
[----:B------:R-:W-:Y:S01]  /*6f80*/  ISETP.LT.OR P5, PT, R11, 0x72, P5 ;  /* 0x000000720b00780c */ /* 0x000fe20002fa1670 */
[----:B------:R-:W-:Y:S01]  /*6f90*/  MUFU.EX2 R21, R21 ;  /* 0x0000001500157308 */ /* 0x000fe20000000800 */
[----:B------:R-:W-:Y:S02]  /*6fa0*/  FSEL R82, R82, -INF , !P2 ;  /* 0xff80000052527808 */ /* 0x000fe40005000000 */
[----:B------:R-:W-:Y:S02]  /*6fb0*/  FMNMX.FTZ R45, R79, R10, !PT ;  /* 0x0000000a4f2d7209 */ /* 0x000fe40007810000 */
[----:B------:R-:W-:-:S02]  /*6fc0*/  ISETP.LT.OR P4, PT, R11, 0x79, P4 ;  /* 0x000000790b00780c */ /* 0x000fc40002781670 */
[----:B------:R-:W-:Y:S01]  /*6fd0*/  FSEL R83, R83, -INF , !P5 ;  /* 0xff80000053537808 */ /* 0x000fe20006800000 */
[----:B------:R-:W-:Y:S01]  /*6fe0*/  MUFU.EX2 R25, R25 ;  /* 0x0000001900197308 */ /* 0x000fe20000000800 */
[----:B------:R-:W-:Y:S01]  /*6ff0*/  FMNMX.FTZ R10, R82, R45, !PT ;  /* 0x0000002d520a7209 */ /* 0x000fe20007810000 */
[--C-:B------:R-:W-:Y:S01]  /*7000*/  FFMA.FTZ R45, R61, UR33, -R4.reuse ;  /* 0x000000213d2d7c23 */ /* 0x100fe20008010804 */
[----:B------:R-:W-:Y:S01]  /*7010*/  ISETP.LT.OR P1, PT, R11, 0x7a, P1 ;  /* 0x0000007a0b00780c */ /* 0x000fe20000f21670 */
[----:B------:R-:W-:Y:S01]  /*7020*/  FFMA.FTZ R61, R77, UR33, -R4 ;  /* 0x000000214d3d7c23 */ /* 0x000fe20008010804 */
[----:B------:R-:W-:Y:S02]  /*7030*/  FSEL R86, R86, -INF , !P4 ;  /* 0xff80000056567808 */ /* 0x000fe40006000000 */
[----:B------:R-:W-:Y:S01]  /*7040*/  FMNMX.FTZ R11, R83, R10, !PT ;  /* 0x0000000a530b7209 */ /* 0x000fe20007810000 */
[----:B------:R-:W-:Y:S01]  /*7050*/  MUFU.EX2 R29, R29 ;  /* 0x0000001d001d7308 */ /* 0x000fe20000000800 */
[----:B------:R-:W-:-:S02]  /*7060*/  FSEL R87, R87, -INF , !P1 ;  /* 0xff80000057577808 */ /* 0x000fc40004800000 */
[----:B------:R-:W-:Y:S02]  /*7070*/  FMNMX.FTZ R10, R86, R11, !PT ;  /* 0x0000000b560a7209 */ /* 0x000fe40007810000 */
[----:B------:R-:W-:Y:S02]  /*7080*/  FSEL R69, R0, RZ, P6 ;  /* 0x000000ff00457208 */ /* 0x000fe40003000000 */
[----:B------:R-:W-:Y:S01]  /*7090*/  FMNMX.FTZ R10, R87, R10, !PT ;  /* 0x0000000a570a7209 */ /* 0x000fe20007810000 */
[----:B------:R-:W-:Y:S02]  /*70a0*/  MUFU.EX2 R33, R33 ;  /* 0x0000002100217308 */ /* 0x000fe40000000800 */
[----:B------:R-:W-:Y:S02]  /*70b0*/  FADD.FTZ R6, -R69, R6 ;  /* 0x0000000645067221 */ /* 0x000fe40000010100 */
[----:B------:R-:W0:Y:S02]  /*70c0*/  SHFL.BFLY PT, R11, R10, 0x2, 0x1f ;  /* 0x0c401f000a0b7f89 */ /* 0x000e2400000e0000 */
[----:B------:R-:W-:-:S02]  /*70d0*/  FMUL.FTZ R6, R6, UR33 ;  /* 0x0000002106067c20 */ /* 0x000fc40008410000 */
[----:B------:R-:W-:Y:S08]  /*70e0*/  MUFU.EX2 R69, R85 ;  /* 0x0000005500457308 */ /* 0x000ff00000000800 */
[----:B------:R-:W1:Y:S08]  /*70f0*/  MUFU.EX2 R6, R6 ;  /* 0x0000000600067308 */ /* 0x000e700000000800 */
[----:B------:R-:W-:Y:S01]  /*7100*/  MUFU.EX2 R37, R37 ;  /* 0x0000002500257308 */ /* 0x000fe20000000800 */
[----:B0-----:R-:W-:-:S07]  /*7110*/  FMNMX.FTZ R11, R10, R11, !PT ;  /* 0x0000000b0a0b7209 */ /* 0x001fce0007810000 */
[----:B------:R-:W-:Y:S01]  /*7120*/  MUFU.EX2 R41, R41 ;  /* 0x0000002900297308 */ /* 0x000fe20000000800 */
[----:B------:R-:W0:Y:S07]  /*7130*/  SHFL.BFLY PT, R10, R11, 0x1, 0x1f ;  /* 0x0c201f000b0a7f89 */ /* 0x000e2e00000e0000 */
[----:B------:R-:W-:Y:S08]  /*7140*/  MUFU.EX2 R44, R44 ;  /* 0x0000002c002c7308 */ /* 0x000ff00000000800 */
[----:B------:R-:W-:Y:S08]  /*7150*/  MUFU.EX2 R45, R45 ;  /* 0x0000002d002d7308 */ /* 0x000ff00000000800 */
[----:B------:R-:W-:Y:S01]  /*7160*/  MUFU.EX2 R48, R48 ;  /* 0x0000003000307308 */ /* 0x000fe20000000800 */
[----:B0-----:R-:W-:-:S04]  /*7170*/  FMNMX.FTZ R4, R11, R10, !PT ;  /* 0x0000000a0b047209 */ /* 0x001fc80007810000 */
[C---:B------:R-:W-:Y:S01]  /*7180*/  FSETP.NEU.FTZ.AND P1, PT, R4.reuse, -INF , PT ;  /* 0xff8000000400780b */ /* 0x040fe20003f3d000 */
[----:B------:R-:W-:Y:S02]  /*7190*/  FMUL.FTZ R72, R4, UR33 ;  /* 0x0000002104487c20 */ /* 0x000fe40008410000 */
[----:B------:R-:W-:Y:S03]  /*71a0*/  MUFU.EX2 R49, R49 ;  /* 0x0000003100317308 */ /* 0x000fe60000000800 */
[----:B------:R-:W-:-:S05]  /*71b0*/  FSEL R72, R72, RZ, P1 ;  /* 0x000000ff48487208 */ /* 0x000fca0000800000 */
[--C-:B------:R-:W-:Y:S01]  /*71c0*/  FFMA.FTZ R80, R27, UR33, -R72.reuse ;  /* 0x000000211b507c23 */ /* 0x100fe20008010848 */
[--C-:B------:R-:W-:Y:S01]  /*71d0*/  FFMA.FTZ R27, R46, UR33, -R72.reuse ;  /* 0x000000212e1b7c23 */ /* 0x100fe20008010848 */
[----:B------:R-:W-:Y:S01]  /*71e0*/  FSEL R46, R4, RZ, P1 ;  /* 0x000000ff042e7208 */ /* 0x000fe20000800000 */
[--C-:B------:R-:W-:Y:S01]  /*71f0*/  FFMA.FTZ R10, R26, UR33, -R72.reuse ;  /* 0x000000211a0a7c23 */ /* 0x100fe20008010848 */
[--C-:B------:R-:W-:Y:S01]  /*7200*/  FFMA.FTZ R11, R30, UR33, -R72.reuse ;  /* 0x000000211e0b7c23 */ /* 0x100fe20008010848 */
[--C-:B------:R-:W-:Y:S01]  /*7210*/  FFMA.FTZ R77, R31, UR33, -R72.reuse ;  /* 0x000000211f4d7c23 */ /* 0x100fe20008010848 */
[----:B------:R-:W-:Y:S01]  /*7220*/  MUFU.EX2 R80, R80 ;  /* 0x0000005000507308 */ /* 0x000fe20000000800 */
[----:B------:R-:W-:Y:S01]  /*7230*/  FADD.FTZ R46, -R46, R5 ;  /* 0x000000052e2e7221 */ /* 0x000fe20000010100 */
[--C-:B------:R-:W-:Y:S01]  /*7240*/  FFMA.FTZ R34, R34, UR33, -R72.reuse ;  /* 0x0000002122227c23 */ /* 0x100fe20008010848 */
[--C-:B------:R-:W-:Y:S01]  /*7250*/  FFMA.FTZ R76, R35, UR33, -R72.reuse ;  /* 0x00000021234c7c23 */ /* 0x100fe20008010848 */
[----:B------:R-:W-:Y:S01]  /*7260*/  FFMA.FTZ R30, R50, UR33, -R72 ;  /* 0x00000021321e7c23 */ /* 0x000fe20008010848 */
[----:B------:R-:W-:Y:S01]  /*7270*/  FMUL.FTZ R5, R46, UR33 ;  /* 0x000000212e057c20 */ /* 0x000fe20008410000 */
[----:B-1----:R-:W-:Y:S01]  /*7280*/  FFMA.FTZ R50, R6, R3, R8 ;  /* 0x0000000306327223 */ /* 0x002fe20000010008 */
[--C-:B------:R-:W-:Y:S01]  /*7290*/  FFMA.FTZ R31, R38, UR33, -R72.reuse ;  /* 0x00000021261f7c23 */ /* 0x100fe20008010848 */
[----:B------:R-:W-:Y:S01]  /*72a0*/  MUFU.EX2 R10, R10 ;  /* 0x0000000a000a7308 */ /* 0x000fe20000000800 */
[--C-:B------:R-:W-:Y:S01]  /*72b0*/  FFMA.FTZ R73, R39, UR33, -R72.reuse ;  /* 0x0000002127497c23 */ /* 0x100fe20008010848 */
[----:B------:R-:W-:Y:S01]  /*72c0*/  FFMA.FTZ R39, R47, UR33, -R72 ;  /* 0x000000212f277c23 */ /* 0x000fe20008010848 */
[----:B------:R-:W-:Y:S01]  /*72d0*/  FADD.FTZ R47, R9, R50 ;  /* 0x00000032092f7221 */ /* 0x000fe20000010000 */
[--C-:B------:R-:W-:Y:S01]  /*72e0*/  FFMA.FTZ R26, R42, UR33, -R72.reuse ;  /* 0x000000212a1a7c23 */ /* 0x100fe20008010848 */
[--C-:B------:R-:W-:Y:S01]  /*72f0*/  FFMA.FTZ R38, R51, UR33, -R72.reuse ;  /* 0x0000002133267c23 */ /* 0x100fe20008010848 */
[--C-:B------:R-:W-:Y:S01]  /*7300*/  FFMA.FTZ R42, R43, UR33, -R72.reuse ;  /* 0x000000212b2a7c23 */ /* 0x100fe20008010848 */
[----:B------:R-:W-:Y:S01]  /*7310*/  FADD.FTZ R50, R12, R47 ;  /* 0x0000002f0c327221 */ /* 0x000fe20000010000 */
        /* <DEDUP_REMOVED lines=9> */
[--C-:B------:R-:W-:Y:S01]  /*73b0*/  FFMA.FTZ R63, R71, UR33, -R72.reuse ;  /* 0x00000021473f7c23 */ /* 0x100fe20008010848 */
[--C-:B------:R-:W-:Y:S01]  /*73c0*/  FFMA.FTZ R62, R75, UR33, -R72.reuse ;  /* 0x000000214b3e7c23 */ /* 0x100fe20008010848 */
[----:B------:R-:W-:-:S05]  /*73d0*/  FFMA.FTZ R59, R79, UR33, -R72 ;  /* 0x000000214f3b7c23 */ /* 0x000fca0008010848 */
[----:B------:R-:W2:Y:S01]  /*73e0*/  MUFU.EX2 R77, R77 ;  /* 0x0000004d004d7308 */ /* 0x000ea20000000800 */
[----:B0-----:R-:W-:-:S04]  /*73f0*/  FFMA.FTZ R3, R5, R2, R10 ;  /* 0x0000000205037223 */ /* 0x001fc8000001000a */
[----:B------:R-:W-:Y:S01]  /*7400*/  FADD.FTZ R2, R80, R3 ;  /* 0x0000000350027221 */ /* 0x000fe20000010000 */
[----:B------:R-:W-:Y:S01]  /*7410*/  FADD.FTZ R3, R13, R50 ;  /* 0x000000320d037221 */ /* 0x000fe20000010000 */
[----:B------:R-:W-:Y:S01]  /*7420*/  FFMA.FTZ R50, R67, UR33, -R72 ;  /* 0x0000002143327c23 */ /* 0x000fe20008010848 */
[----:B------:R-:W0:Y:S01]  /*7430*/  MUFU.EX2 R34, R34 ;  /* 0x0000002200227308 */ /* 0x000e220000000800 */
[----:B-1----:R-:W-:-:S07]  /*7440*/  FADD.FTZ R2, R11, R2 ;  /* 0x000000020b027221 */ /* 0x002fce0000010000 */
[----:B------:R-:W1:Y:S01]  /*7450*/  MUFU.EX2 R76, R76 ;  /* 0x0000004c004c7308 */ /* 0x000e620000000800 */
[----:B--2---:R-:W-:Y:S01]  /*7460*/  FADD.FTZ R51, R77, R2 ;  /* 0x000000024d337221 */ /* 0x004fe20000010000 */
[----:B------:R-:W-:-:S04]  /*7470*/  FADD.FTZ R2, R14, R3 ;  /* 0x000000030e027221 */ /* 0x000fc80000010000 */
[----:B------:R-:W-:Y:S02]  /*7480*/  FADD.FTZ R3, R15, R2 ;  /* 0x000000020f037221 */ /* 0x000fe40000010000 */
[----:B------:R-:W2:Y:S01]  /*7490*/  MUFU.EX2 R31, R31 ;  /* 0x0000001f001f7308 */ /* 0x000ea20000000800 */
[----:B0-----:R-:W-:Y:S01]  /*74a0*/  FADD.FTZ R51, R34, R51 ;  /* 0x0000003322337221 */ /* 0x001fe20000010000 */
[----:B------:R-:W-:-:S04]  /*74b0*/  FADD.FTZ R54, R20, R3 ;  /* 0x0000000314367221 */ /* 0x000fc80000010000 */
[----:B------:R-:W-:Y:S02]  /*74c0*/  FADD.FTZ R3, R21, R54 ;  /* 0x0000003615037221 */ /* 0x000fe40000010000 */
[----:B------:R-:W0:Y:S01]  /*74d0*/  MUFU.EX2 R73, R73 ;  /* 0x0000004900497308 */ /* 0x000e220000000800 */
[----:B-1----:R-:W-:Y:S01]  /*74e0*/  FADD.FTZ R2, R76, R51 ;  /* 0x000000334c027221 */ /* 0x002fe20000010000 */
[----:B------:R-:W-:-:S06]  /*74f0*/  FFMA.FTZ R51, R70, UR33, -R72 ;  /* 0x0000002146337c23 */ /* 0x000fcc0008010848 */
[----:B------:R-:W1:Y:S01]  /*7500*/  MUFU.EX2 R26, R26 ;  /* 0x0000001a001a7308 */ /* 0x000e620000000800 */
[----:B--2---:R-:W-:-:S07]  /*7510*/  FADD.FTZ R2, R31, R2 ;  /* 0x000000021f027221 */ /* 0x004fce0000010000 */
[----:B------:R-:W2:Y:S01]  /*7520*/  MUFU.EX2 R42, R42 ;  /* 0x0000002a002a7308 */ /* 0x000ea20000000800 */
[----:B0-----:R-:W-:Y:S01]  /*7530*/  FADD.FTZ R55, R73, R2 ;  /* 0x0000000249377221 */ /* 0x001fe20000010000 */
[----:B------:R-:W-:-:S04]  /*7540*/  FADD.FTZ R2, R24, R3 ;  /* 0x0000000318027221 */ /* 0x000fc80000010000 */
[----:B------:R-:W-:Y:S02]  /*7550*/  FADD.FTZ R3, R25, R2 ;  /* 0x0000000219037221 */ /* 0x000fe40000010000 */
[----:B------:R-:W0:Y:S01]  /*7560*/  MUFU.EX2 R27, R27 ;  /* 0x0000001b001b7308 */ /* 0x000e220000000800 */
[----:B-1----:R-:W-:Y:S01]  /*7570*/  FADD.FTZ R55, R26, R55 ;  /* 0x000000371a377221 */ /* 0x002fe20000010000 */
[----:B------:R-:W-:-:S04]  /*7580*/  FADD.FTZ R54, R28, R3 ;  /* 0x000000031c367221 */ /* 0x000fc80000010000 */
[----:B------:R-:W-:Y:S01]  /*7590*/  FADD.FTZ R3, R29, R54 ;  /* 0x000000361d037221 */ /* 0x000fe20000010000 */
[----:B------:R-:W-:Y:S01]  /*75a0*/  FFMA.FTZ R54, R74, UR33, -R72 ;  /* 0x000000214a367c23 */ /* 0x000fe20008010848 */
[----:B------:R-:W1:Y:S01]  /*75b0*/  MUFU.EX2 R39, R39 ;  /* 0x0000002700277308 */ /* 0x000e620000000800 */
[----:B--2---:R-:W-:-:S07]  /*75c0*/  FADD.FTZ R2, R42, R55 ;  /* 0x000000372a027221 */ /* 0x004fce0000010000 */
[----:B------:R-:W2:Y:S01]  /*75d0*/  MUFU.EX2 R30, R30 ;  /* 0x0000001e001e7308 */ /* 0x000ea20000000800 */
[----:B0-----:R-:W-:-:S07]  /*75e0*/  FADD.FTZ R2, R27, R2 ;  /* 0x000000021b027221 */ /* 0x001fce0000010000 */
[----:B------:R-:W0:Y:S01]  /*75f0*/  MUFU.EX2 R38, R38 ;  /* 0x0000002600267308 */ /* 0x000e220000000800 */
[----:B-1----:R-:W-:Y:S01]  /*7600*/  FADD.FTZ R55, R39, R2 ;  /* 0x0000000227377221 */ /* 0x002fe20000010000 */
[----:B------:R-:W-:-:S04]  /*7610*/  FADD.FTZ R2, R32, R3 ;  /* 0x0000000320027221 */ /* 0x000fc80000010000 */
[----:B------:R-:W-:Y:S02]  /*7620*/  FADD.FTZ R3, R33, R2 ;  /* 0x0000000221037221 */ /* 0x000fe40000010000 */
[----:B------:R-:W1:Y:S01]  /*7630*/  MUFU.EX2 R35, R35 ;  /* 0x0000002300237308 */ /* 0x000e620000000800 */
[----:B--2---:R-:W-:Y:S01]  /*7640*/  FADD.FTZ R55, R30, R55 ;  /* 0x000000371e377221 */ /* 0x004fe20000010000 */
[----:B------:R-:W-:-:S04]  /*7650*/  FADD.FTZ R58, R36, R3 ;  /* 0x00000003243a7221 */ /* 0x000fc80000010000 */
[----:B------:R-:W-:Y:S02]  /*7660*/  FADD.FTZ R3, R37, R58 ;  /* 0x0000003a25037221 */ /* 0x000fe40000010000 */
[----:B------:R-:W2:Y:S01]  /*7670*/  MUFU.EX2 R85, R85 ;  /* 0x0000005500557308 */ /* 0x000ea20000000800 */
[----:B0-----:R-:W-:Y:S01]  /*7680*/  FADD.FTZ R2, R38, R55 ;  /* 0x0000003726027221 */ /* 0x001fe20000010000 */
[----:B------:R-:W-:Y:S01]  /*7690*/  FADD.FTZ R58, R40, R3 ;  /* 0x00000003283a7221 */ /* 0x000fe20000010000 */
[----:B------:R-:W-:-:S03]  /*76a0*/  FFMA.FTZ R55, R78, UR33, -R72 ;  /* 0x000000214e377c23 */ /* 0x000fc60008010848 */
[----:B------:R-:W-:Y:S02]  /*76b0*/  FADD.FTZ R67, R41, R58 ;  /* 0x0000003a29437221 */ /* 0x000fe40000010000 */
[----:B------:R-:W0:Y:S01]  /*76c0*/  MUFU.EX2 R43, R43 ;  /* 0x0000002b002b7308 */ /* 0x000e220000000800 */
[----:B-1----:R-:W-:-:S07]  /*76d0*/  FADD.FTZ R2, R35, R2 ;  /* 0x0000000223027221 */ /* 0x002fce0000010000 */
[----:B------:R-:W1:Y:S01]  /*76e0*/  MUFU.EX2 R84, R84 ;  /* 0x0000005400547308 */ /* 0x000e620000000800 */
[----:B--2---:R-:W-:-:S07]  /*76f0*/  FADD.FTZ R2, R85, R2 ;  /* 0x0000000255027221 */ /* 0x004fce0000010000 */
[----:B------:R-:W2:Y:S01]  /*7700*/  MUFU.EX2 R46, R46 ;  /* 0x0000002e002e7308 */ /* 0x000ea20000000800 */
[----:B0-----:R-:W-:Y:S01]  /*7710*/  FADD.FTZ R3, R43, R2 ;  /* 0x000000022b037221 */ /* 0x001fe20000010000 */
[----:B------:R-:W-:-:S06]  /*7720*/  FADD.FTZ R2, R44, R67 ;  /* 0x000000432c027221 */ /* 0x000fcc0000010000 */
        /* <DEDUP_REMOVED lines=8> */
[----:B------:R-:W-:Y:S01]  /*77b0*/  FADD.FTZ R67, R49, R66 ;  /* 0x0000004231437221 */ /* 0x000fe20000010000 */
[--C-:B------:R-:W-:Y:S01]  /*77c0*/  FFMA.FTZ R58, R82, UR33, -R72.reuse ;  /* 0x00000021523a7c23 */ /* 0x100fe20008010848 */
[----:B------:R-:W-:-:S04]  /*77d0*/  FFMA.FTZ R66, R83, UR33, -R72 ;  /* 0x0000002153427c23 */ /* 0x000fc80008010848 */
[----:B------:R-:W0:Y:S01]  /*77e0*/  MUFU.EX2 R52, R52 ;  /* 0x0000003400347308 */ /* 0x000e220000000800 */
[----:B-1----:R-:W-:-:S07]  /*77f0*/  FADD.FTZ R3, R47, R2 ;  /* 0x000000022f037221 */ /* 0x002fce0000010000 */
[----:B------:R-:W1:Y:S01]  /*7800*/  MUFU.EX2 R51, R51 ;  /* 0x0000003300337308 */ /* 0x000e620000000800 */
[----:B--2---:R-:W-:-:S07]  /*7810*/  FADD.FTZ R2, R50, R3 ;  /* 0x0000000332027221 */ /* 0x004fce0000010000 */
[----:B------:R-:W2:Y:S01]  /*7820*/  MUFU.EX2 R53, R53 ;  /* 0x0000003500357308 */ /* 0x000ea20000000800 */
[----:B0-----:R-:W-:Y:S01]  /*7830*/  FADD.FTZ R70, R52, R67 ;  /* 0x0000004334467221 */ /* 0x001fe20000010000 */
[----:B------:R-:W-:-:S06]  /*7840*/  FFMA.FTZ R67, R86, UR33, -R72 ;  /* 0x0000002156437c23 */ /* 0x000fcc0008010848 */
[----:B------:R-:W0:Y:S01]  /*7850*/  MUFU.EX2 R63, R63 ;  /* 0x0000003f003f7308 */ /* 0x000e220000000800 */
[----:B-1----:R-:W-:-:S07]  /*7860*/  FADD.FTZ R2, R51, R2 ;  /* 0x0000000233027221 */ /* 0x002fce0000010000 */
[----:B------:R-:W1:Y:S01]  /*7870*/  MUFU.EX2 R56, R56 ;  /* 0x0000003800387308 */ /* 0x000e620000000800 */
[----:B--2---:R-:W-:Y:S01]  /*7880*/  FADD.FTZ R3, R53, R70 ;  /* 0x0000004635037221 */ /* 0x004fe20000010000 */
[----:B------:R-:W-:-:S06]  /*7890*/  FFMA.FTZ R70, R87, UR33, -R72 ;  /* 0x0000002157467c23 */ /* 0x000fcc0008010848 */
        /* <DEDUP_REMOVED lines=27> */
[----:B-1----:R-:W-:-:S04]  /*7a50*/  FADD.FTZ R72, R68, R3 ;  /* 0x0000000344487221 */ /* 0x002fc80000010000 */
[----:B------:R-:W-:Y:S01]  /*7a60*/  FADD.FTZ R3, R69, R72 ;  /* 0x0000004845037221 */ /* 0x000fe20000010000 */
[----:B--2---:R-:W-:-:S04]  /*7a70*/  FADD.FTZ R71, R67, R2 ;  /* 0x0000000243477221 */ /* 0x004fc80000010000 */
[----:B0-----:R-:W-:Y:S01]  /*7a80*/  FADD.FTZ R2, R70, R71 ;  /* 0x0000004746027221 */ /* 0x001fe20000010000 */
[----:B------:R-:W-:Y:S06]  /*7a90*/  @!P0 BRA `(.L_x_857) ;  /* 0x0000000000048947 */ /* 0x000fec0003800000 */
[----:B------:R-:W-:Y:S01]  /*7aa0*/  BPT.TRAP 0x1 ;  /* 0x000000040000795c */ /* 0x000fe20000300000 */
.L_x_857:
        /* <DEDUP_REMOVED lines=12> */
[----:B------:R-:W-:Y:S01]  /*7b70*/  FMUL.FTZ R89, R89, R6 ;  /* 0x0000000659597220 */ /* 0x000fe20000410000 */
[----:B------:R-:W-:Y:S01]  /*7b80*/  F2FP.F16.F32.PACK_AB R13, R76, R34 ;  /* 0x000000224c0d723e */ /* 0x000fe200000000ff */
[----:B------:R-:W-:Y:S01]  /*7b90*/  FMUL.FTZ R92, R92, R6 ;  /* 0x000000065c5c7220 */ /* 0x000fe20000410000 */
[----:B------:R-:W-:Y:S01]  /*7ba0*/  F2FP.F16.F32.PACK_AB R14, R21, R20 ;  /* 0x00000014150e723e */ /* 0x000fe200000000ff */
[----:B------:R-:W-:Y:S01]  /*7bb0*/  FMUL.FTZ R93, R93, R6 ;  /* 0x000000065d5d7220 */ /* 0x000fe20000410000 */
[----:B------:R-:W-:Y:S01]  /*7bc0*/  F2FP.F16.F32.PACK_AB R15, R73, R31 ;  /* 0x0000001f490f723e */ /* 0x000fe200000000ff */
[----:B------:R-:W-:Y:S01]  /*7bd0*/  SYNCS.ARRIVE.TRANS64.RED.A1T0 RZ, [UR6], RZ ;  /* 0x000000ffffff79a7 */ /* 0x000fe20008100406 */
[----:B------:R-:W-:Y:S01]  /*7be0*/  F2FP.F16.F32.PACK_AB R25, R42, R26 ;  /* 0x0000001a2a19723e */ /* 0x000fe200000000ff */
[----:B------:R0:W-:Y:S01]  /*7bf0*/  STSM.16.M88.4 [R17+0x21800], R8 ;  /* 0x0218000811007844 */ /* 0x0001e20000000200 */
[----:B------:R-:W-:Y:S01]  /*7c00*/  F2FP.F16.F32.PACK_AB R26, R29, R28 ;  /* 0x0000001c1d1a723e */ /* 0x000fe200000000ff */
[----:B------:R-:W-:Y:S01]  /*7c10*/  FMUL.FTZ R96, R96, R6 ;  /* 0x0000000660607220 */ /* 0x000fe20000410000 */
        /* <DEDUP_REMOVED lines=42> */
[----:B------:R-:W-:Y:S01]  /*7ec0*/  ISETP.GT.AND P1, PT, R7, UR56, PT ;  /* 0x0000003807007c0c */ /* 0x000fe2000bf24270 */
[-C--:B------:R-:W-:Y:S01]  /*7ed0*/  FMUL.FTZ R128, R128, R6.reuse ;  /* 0x0000000680807220 */ /* 0x080fe20000410000 */
        /* <DEDUP_REMOVED lines=10> */
[----:B-1----:R-:W1:Y:S01]  /*7f80*/  FENCE.VIEW.ASYNC.S ;  /* 0x00000000000073c6 */ /* 0x002e620000000000 */
        /* <DEDUP_REMOVED lines=23> */
[----:B------:R-:W-:-:S02]  /*8100*/  VIADD R7, R7, 0xffffffff ;  /* 0xffffffff07077836 */ /* 0x000fc40000000000 */
[----:B------:R-:W-:Y:S02]  /*8110*/  IMAD.MOV.U32 R5, RZ, RZ, R4 ;  /* 0x000000ffff057224 */ /* 0x000fe400078e0004 */
[----:B------:R-:W-:Y:S01]  /*8120*/  IMAD.MOV.U32 R6, RZ, RZ, R0 ;  /* 0x000000ffff067224 */ /* 0x000fe200078e0000 */
[----:B-1----:R-:W-:Y:S01]  /*8130*/  NOP ;  /* 0x0000000000007918 */ /* 0x002fe20000000000 */
[----:B0-----:R-:W-:Y:S05]  /*8140*/  @P1 BRA `(.L_x_858) ;  /* 0xffffffcc007c1947 */ /* 0x001fea000383ffff */
.L_x_839:
[----:B------:R-:W-:Y:S01]  /*8150*/  UISETP.NE.AND UP1, UPT, UR51, URZ, UPT ;  /* 0x0000003f3300728c */ /* 0x000fe2000bf25270 */
[----:B------:R-:W-:Y:S01]  /*8160*/  IADD3 R139, -R139, 0x1, RZ ;  /* 0x000000018b8b7810 */ /* 0x000fe20007ffe1ff */
[----:B------:R-:W-:Y:S02]  /*8170*/  UISETP.NE.AND UP0, UPT, UR50, URZ, UPT ;  /* 0x0000003f3200728c */ /* 0x000fe4000bf05270 */
[----:B------:R-:W-:Y:S02]  /*8180*/  UIADD3 UR10, UR39, 0xbf, URZ ;  /* 0x000000bf270a7890 */ /* 0x000fe4000fffe03f */
[----:B------:R-:W-:Y:S02]  /*8190*/  IMAD R5, R138, UR44, R139 ;  /* 0x0000002c8a057c24 */ /* 0x000fe4000f8e028b */
[----:B------:R-:W-:-:S03]  /*81a0*/  PLOP3.LUT P1, PT, PT, PT, UP0, 0x40, 0x0 ;  /* 0x000000000000781c */ /* 0x000fc60003f2e808 */
[----:B------:R-:W-:Y:S01]  /*81b0*/  @UP1 ULDC UR6, c[0x0][0x44c] ;  /* 0x0001130000061ab9 */ /* 0x000fe20000000800 */
[----:B------:R-:W-:Y:S01]  /*81c0*/  @UP1 ULDC UR11, c[0x0][0x450] ;  /* 0x00011400000b1ab9 */ /* 0x000fe20000000800 */
[----:B------:R-:W-:-:S04]  /*81d0*/  UIMAD.WIDE.U32 UR6, UR10, UR6, URZ ;  /* 0x000000060a0672a5 */ /* 0x000fc8000f8e003f */
[----:B------:R-:W-:-:S06]  /*81e0*/  @UP1 USHF.R.U32.HI UR10, URZ, UR11, UR7 ;  /* 0x0000000b3f0a1299 */ /* 0x000fcc0008011607 */
[----:B------:R-:W-:-:S04]  /*81f0*/  VIADD R5, R5, UR10 ;  /* 0x0000000a05057c36 */ /* 0x000fc80008000000 */
[----:B------:R-:W-:Y:S01]  /*8200*/  VIADD R6, R5, -UR35 ;  /* 0x8000002305067c36 */ /* 0x000fe20008000000 */
[----:B------:R-:W-:Y:S06]  /*8210*/  @P1 BRA `(.L_x_859) ;  /* 0x0000000000441947 */ /* 0x000fec0003800000 */
[----:B------:R-:W-:-:S13]  /*8220*/  ISETP.GT.AND P1, PT, R5, -0x1, PT ;  /* 0xffffffff0500780c */ /* 0x000fda0003f24270 */
[----:B------:R-:W-:Y:S05]  /*8230*/  @P1 BRA `(.L_x_860) ;  /* 0x0000000000201947 */ /* 0x000fea0003800000 */
[----:B----4-:R-:W0:Y:S01]  /*8240*/  LDC R10, c[0x0][0x9e4] ;  /* 0x00027900ff0a7b82 */ /* 0x010e220000000800 */
[----:B------:R-:W-:Y:S02]  /*8250*/  LOP3.LUT R5, RZ, R5, RZ, 0x33, !PT ;  /* 0x00000005ff057212 */ /* 0x000fe400078e33ff */
[----:B0-----:R-:W-:-:S13]  /*8260*/  ISETP.NE.AND P1, PT, R10, 0x1, PT ;  /* 0x000000010a00780c */ /* 0x001fda0003f25270 */
[----:B------:R-:W0:Y:S02]  /*8270*/  @P1 LDC.64 R8, c[0x0][0x9e8] ;  /* 0x00027a00ff081b82 */ /* 0x000e240000000a00 */
[----:B0-----:R-:W-:-:S05]  /*8280*/  @P1 IMAD.HI.U32 R8, R5, R8, RZ ;  /* 0x0000000805081227 */ /* 0x001fca00078e00ff */
[----:B------:R-:W-:-:S04]  /*8290*/  @P1 SHF.R.U32.HI R5, RZ, R9, R8 ;  /* 0x00000009ff051219 */ /* 0x000fc80000011608 */
[----:B------:R-:W-:Y:S01]  /*82a0*/  LOP3.LUT R5, RZ, R5, RZ, 0x33, !PT ;  /* 0x00000005ff057212 */ /* 0x000fe200078e33ff */
[----:B------:R-:W-:Y:S06]  /*82b0*/  BRA `(.L_x_861) ;  /* 0x0000000000147947 */ /* 0x000fec0003800000 */
.L_x_860:
[----:B----4-:R-:W0:Y:S02]  /*82c0*/  LDC R10, c[0x0][0x9e4] ;  /* 0x00027900ff0a7b82 */ /* 0x010e240000000800 */
[----:B0-----:R-:W-:-:S13]  /*82d0*/  ISETP.NE.AND P1, PT, R10, 0x1, PT ;  /* 0x000000010a00780c */ /* 0x001fda0003f25270 */
[----:B------:R-:W0:Y:S02]  /*82e0*/  @P1 LDC.64 R8, c[0x0][0x9e8] ;  /* 0x00027a00ff081b82 */ /* 0x000e240000000a00 */
[----:B0-----:R-:W-:-:S05]  /*82f0*/  @P1 IMAD.HI.U32 R8, R5, R8, RZ ;  /* 0x0000000805081227 */ /* 0x001fca00078e00ff */
[----:B------:R-:W-:-:S07]  /*8300*/  @P1 SHF.R.U32.HI R5, RZ, R9, R8 ;  /* 0x00000009ff051219 */ /* 0x000fce0000011608 */
.L_x_861:
[----:B------:R-:W-:-:S05]  /*8310*/  IMAD R5, R5, R10, RZ ;  /* 0x0000000a05057224 */ /* 0x000fca00078e02ff */
[----:B------:R-:W-:-:S07]  /*8320*/  VIMNMX R6, R6, R5, !PT ;  /* 0x0000000506067248 */ /* 0x000fce0007fe0100 */
.L_x_859:
[----:B------:R-:W-:-:S05]  /*8330*/  VIADD R6, R6, 0x7f ;  /* 0x0000007f06067836 */ /* 0x000fca0000000000 */
[----:B------:R-:W-:-:S04]  /*8340*/  SHF.R.S32.HI R5, RZ, 0x1f, R6 ;  /* 0x0000001fff057819 */ /* 0x000fc80000011406 */
[----:B------:R-:W-:-:S04]  /*8350*/  LEA.HI R5, R5, R6, RZ, 0x7 ;  /* 0x0000000605057211 */ /* 0x000fc800078f38ff */
[----:B------:R-:W-:-:S04]  /*8360*/  SHF.R.S32.HI R5, RZ, 0x7, R5 ;  /* 0x00000007ff057819 */ /* 0x000fc80000011405 */
[----:B----4-:R-:W-:-:S04]  /*8370*/  VIMNMX R8, R5, UR37, !PT ;  /* 0x0000002505087c48 */ /* 0x010fc8000ffe0100 */
[----:B------:R-:W-:-:S13]  /*8380*/  ISETP.GE.AND P1, PT, R7, R8, PT ;  /* 0x000000080700720c */ /* 0x000fda0003f26270 */
[----:B------:R-:W-:Y:S05]  /*8390*/  @!P1 BRA `(.L_x_862) ;  /* 0x0000002000449947 */ /* 0x000fea0003800000 */
[----:B------:R-:W-:Y:S01]  /*83a0*/  IMAD.MOV.U32 R11, RZ, RZ, R4 ;  /* 0x000000ffff0b7224 */ /* 0x000fe200078e0004 */
[----:B------:R-:W-:Y:S01]  /*83b0*/  UMOV UR28, UR47 ;  /* 0x0000002f001c7c82 */ /* 0x000fe20008000000 */
[----:B------:R-:W-:Y:S01]  /*83c0*/  IMAD.MOV.U32 R9, RZ, RZ, R0 ;  /* 0x000000ffff097224 */ /* 0x000fe200078e0000 */
[----:B------:R-:W-:Y:S01]  /*83d0*/  UMOV UR34, UR46 ;  /* 0x0000002e00227c82 */ /* 0x000fe20008000000 */
[----:B------:R-:W-:Y:S01]  /*83e0*/  IMAD.MOV.U32 R5, RZ, RZ, R7 ;  /* 0x000000ffff057224 */ /* 0x000fe200078e0007 */
[----:B------:R-:W-:-:S06]  /*83f0*/  ULDC UR33, c[0x0][0x988] ;  /* 0x0002620000217ab9 */ /* 0x000fcc0000000800 */
.L_x_873:
[----:B------:R-:W-:Y:S01]  /*8400*/  ISETP.NE.AND P2, PT, RZ, UR43, PT ;  /* 0x0000002bff007c0c */ /* 0x000fe2000bf45270 */
[----:B------:R-:W-:-:S04]  /*8410*/  UISETP.NE.AND UP0, UPT, UR34, 0x1, UPT ;  /* 0x000000012200788c */ /* 0x000fc8000bf05270 */
[----:B------:R-:W-:-:S04]  /*8420*/  USEL UR47, URZ, 0x1, UP0 ;  /* 0x000000013f2f7887 */ /* 0x000fc80008000000 */
[----:B------:R-:W-:-:S04]  /*8430*/  ULOP3.LUT UR47, UR28, UR47, URZ, 0x3c, !UPT ;  /* 0x0000002f1c2f7292 */ /* 0x000fc8000f8e3c3f */
[----:B------:R-:W-:Y:S08]  /*8440*/  @P2 BRA `(.L_x_863) ;  /* 0x0000000000382947 */ /* 0x000ff00003800000 */
[----:B------:R-:W-:Y:S05]  /*8450*/  @!P0 BRA `(.L_x_864) ;  /* 0x0000000000048947 */ /* 0x000fea0003800000 */
[----:B------:R-:W-:Y:S01]  /*8460*/  BPT.TRAP 0x1 ;  /* 0x000000040000795c */ /* 0x000fe20000300000 */
.L_x_864:
        /* <DEDUP_REMOVED lines=9> */
.L_x_865:
[----:B-1----:R-:W-:Y:S05]  /*8500*/  @P1 BRA `(.L_x_863) ;  /* 0x0000000000081947 */ /* 0x002fea0003800000 */
[----:B------:R-:W1:Y:S02]  /*8510*/  SYNCS.PHASECHK.TRANS64.TRYWAIT P1, [UR6+0x2d830], R0 ;  /* 0x02d83000ff0075a7 */ /* 0x000e640008020146 */
[----:B-1----:R-:W-:Y:S05]  /*8520*/  @!P1 BRA `(.L_x_866) ;  /* 0x000000b800b49947 */ /* 0x002fea0003800000 */
.L_x_863:
        /* <DEDUP_REMOVED lines=40> */
.L_x_868:
[----:B------:R-:W-:Y:S01]  /*87b0*/  ULEA UR6, UR34, UR40, 0x3 ;  /* 0x0000002822067291 */ /* 0x000fe2000f8e183f */
[----:B------:R-:W-:-:S05]  /*87c0*/  IMAD.U32 R0, RZ, RZ, UR28 ;  /* 0x0000001cff007e24 */ /* 0x000fca000f8e00ff */
[----:B------:R-:W-:-:S04]  /*87d0*/  SHF.L.U32 R0, R0, 0x1f, RZ ;  /* 0x0000001f00007819 */ /* 0x000fc800000006ff */
[----:B------:R0:W1:Y:S01]  /*87e0*/  SYNCS.PHASECHK.TRANS64.TRYWAIT P1, [UR6+0x2d850], R0 ;  /* 0x02d85000ff0075a7 */ /* 0x0000620008020146 */
[----:B------:R-:W-:Y:S05]  /*87f0*/  @!P0 BRA `(.L_x_869) ;  /* 0x0000000000048947 */ /* 0x000fea0003800000 */
[----:B------:R-:W-:Y:S01]  /*8800*/  BPT.TRAP 0x1 ;  /* 0x000000040000795c */ /* 0x000fe20000300000 */
.L_x_869:
[----:B-1----:R-:W-:Y:S05]  /*8810*/  @P1 BRA `(.L_x_867) ;  /* 0x0000000000081947 */ /* 0x002fea0003800000 */
[----:B------:R-:W1:Y:S02]  /*8820*/  SYNCS.PHASECHK.TRANS64.TRYWAIT P1, [UR6+0x2d850], R0 ;  /* 0x02d85000ff0075a7 */ /* 0x000e640008020146 */
[----:B-1----:R-:W-:Y:S05]  /*8830*/  @!P1 BRA `(.L_x_870) ;  /* 0x000000b800089947 */ /* 0x002fea0003800000 */
.L_x_867:
[----:B------:R-:W-:Y:S01]  /*8840*/  UIADD3 UR6, UR40, 0x400, URZ ;  /* 0x0000040028067890 */ /* 0x000fe2000fffe03f */
[----:B------:R-:W-:Y:S01]  /*8850*/  WARPGROUP.ARRIVE ;  /* 0x00000000000079c5 */ /* 0x000fe20000000000 */
[----:B------:R-:W-:Y:S01]  /*8860*/  UMOV UR29, 0x40000040 ;  /* 0x40000040001d7882 */ /* 0x000fe20000000000 */
[----:B------:R-:W-:Y:S01]  /*8870*/  UMOV UR31, 0x80000020 ;  /* 0x80000020001f7882 */ /* 0x000fe20000000000 */
[----:B------:R-:W-:-:S03]  /*8880*/  USHF.R.U32.HI UR6, URZ, 0x4, UR6 ;  /* 0x000000043f067899 */ /* 0x000fc60008011606 */
[----:B------:R-:W2:Y:S01]  /*8890*/  S2R R6, SR_TID.X ;  /* 0x0000000000067919 */ /* 0x000ea20000002100 */
        /* <DEDUP_REMOVED lines=64> */
.L_x_871:
        /* <DEDUP_REMOVED lines=76> */
[----:B------:R-:W-:-:S04]  /*9160*/  FADD.FTZ R9, -R0, R9 ;  /* 0x0000000900097221 */ /* 0x000fc80000010100 */
[----:B------:R-:W-:Y:S01]  /*9170*/  FMUL.FTZ R14, R9, UR33 ;  /* 0x00000021090e7c20 */ /* 0x000fe20008410000 */
[----:B------:R-:W-:Y:S01]  /*9180*/  FMUL.FTZ R9, R0, UR33 ;  /* 0x0000002100097c20 */ /* 0x000fe20008410000 */
[----:B------:R-:W-:Y:S02]  /*9190*/  FADD.FTZ R6, -R4, R11 ;  /* 0x0000000b04067221 */ /* 0x000fe40000010100 */
[----:B------:R0:W-:Y:S01]  /*91a0*/  MUFU.EX2 R7, R14 ;  /* 0x0000000e00077308 */ /* 0x0001e20000000800 */
[--C-:B------:R-:W-:Y:S01]  /*91b0*/  FFMA.FTZ R10, R24, UR33, -R9.reuse ;  /* 0x00000021180a7c23 */ /* 0x100fe20008010809 */
[--C-:B------:R-:W-:Y:S01]  /*91c0*/  FFMA.FTZ R15, R33, UR33, -R9.reuse ;  /* 0x00000021210f7c23 */ /* 0x100fe20008010809 */
[----:B------:R-:W-:Y:S01]  /*91d0*/  FMUL.FTZ R6, R6, UR33 ;  /* 0x0000002106067c20 */ /* 0x000fe20008410000 */
[--C-:B------:R-:W-:Y:S01]  /*91e0*/  FFMA.FTZ R11, R25, UR33, -R9.reuse ;  /* 0x00000021190b7c23 */ /* 0x100fe20008010809 */
[--C-:B------:R-:W-:Y:S01]  /*91f0*/  FFMA.FTZ R12, R28, UR33, -R9.reuse ;  /* 0x000000211c0c7c23 */ /* 0x100fe20008010809 */
[--C-:B------:R-:W-:Y:S01]  /*9200*/  FFMA.FTZ R13, R29, UR33, -R9.reuse ;  /* 0x000000211d0d7c23 */ /* 0x100fe20008010809 */
[--C-:B------:R-:W-:Y:S01]  /*9210*/  FFMA.FTZ R20, R36, UR33, -R9.reuse ;  /* 0x0000002124147c23 */ /* 0x100fe20008010809 */
[----:B------:R-:W1:Y:S01]  /*9220*/  MUFU.EX2 R10, R10 ;  /* 0x0000000a000a7308 */ /* 0x000e620000000800 */
[--C-:B0-----:R-:W-:Y:S01]  /*9230*/  FFMA.FTZ R14, R32, UR33, -R9.reuse ;  /* 0x00000021200e7c23 */ /* 0x101fe20008010809 */
[----:B------:R-:W-:Y:S01]  /*9240*/  FMUL.FTZ R32, R4, UR33 ;  /* 0x0000002104207c20 */ /* 0x000fe20008410000 */
        /* <DEDUP_REMOVED lines=21> */
[----:B------:R-:W2:Y:S01]  /*93a0*/  MUFU.EX2 R11, R11 ;  /* 0x0000000b000b7308 */ /* 0x000ea20000000800 */
[--C-:B------:R-:W-:Y:S01]  /*93b0*/  FFMA.FTZ R53, R65, UR33, -R9.reuse ;  /* 0x0000002141357c23 */ /* 0x100fe20008010809 */
[--C-:B------:R-:W-:Y:S01]  /*93c0*/  FFMA.FTZ R56, R68, UR33, -R9.reuse ;  /* 0x0000002144387c23 */ /* 0x100fe20008010809 */
[--C-:B------:R-:W-:Y:S01]  /*93d0*/  FFMA.FTZ R57, R69, UR33, -R9.reuse ;  /* 0x0000002145397c23 */ /* 0x100fe20008010809 */
[--C-:B------:R-:W-:Y:S01]  /*93e0*/  FFMA.FTZ R60, R72, UR33, -R9.reuse ;  /* 0x00000021483c7c23 */ /* 0x100fe20008010809 */
[--C-:B------:R-:W-:Y:S01]  /*93f0*/  FFMA.FTZ R61, R73, UR33, -R9.reuse ;  /* 0x00000021493d7c23 */ /* 0x100fe20008010809 */
[--C-:B------:R-:W-:Y:S01]  /*9400*/  FFMA.FTZ R64, R76, UR33, -R9.reuse ;  /* 0x000000214c407c23 */ /* 0x100fe20008010809 */
[--C-:B------:R-:W-:Y:S01]  /*9410*/  FFMA.FTZ R65, R77, UR33, -R9.reuse ;  /* 0x000000214d417c23 */ /* 0x100fe20008010809 */
[----:B------:R-:W3:Y:S01]  /*9420*/  MUFU.EX2 R139, R139 ;  /* 0x0000008b008b7308 */ /* 0x000ee20000000800 */
[--C-:B------:R-:W-:Y:S01]  /*9430*/  FFMA.FTZ R68, R80, UR33, -R9.reuse ;  /* 0x0000002150447c23 */ /* 0x100fe20008010809 */
[--C-:B------:R-:W-:Y:S01]  /*9440*/  FFMA.FTZ R69, R81, UR33, -R9.reuse ;  /* 0x0000002151457c23 */ /* 0x100fe20008010809 */
[--C-:B------:R-:W-:Y:S01]  /*9450*/  FFMA.FTZ R72, R84, UR33, -R9.reuse ;  /* 0x0000002154487c23 */ /* 0x100fe20008010809 */
[----:B------:R-:W-:Y:S01]  /*9460*/  FFMA.FTZ R9, R85, UR33, -R9 ;  /* 0x0000002155097c23 */ /* 0x000fe20008010809 */
[----:B------:R-:W-:Y:S01]  /*9470*/  FFMA.FTZ R85, R35, UR33, -R32 ;  /* 0x0000002123557c23 */ /* 0x000fe20008010820 */
[----:B-1----:R-:W-:Y:S01]  /*9480*/  FFMA.FTZ R34, R7, R3, R10 ;  /* 0x0000000307227223 */ /* 0x002fe2000001000a */
[----:B0-----:R-:W-:Y:S01]  /*9490*/  FFMA.FTZ R2, R6, R2, R33 ;  /* 0x0000000206027223 */ /* 0x001fe20000010021 */
[----:B------:R-:W0:Y:S01]  /*94a0*/  MUFU.EX2 R12, R12 ;  /* 0x0000000c000c7308 */ /* 0x000e220000000800 */
[----:B------:R-:W-:Y:S01]  /*94b0*/  FFMA.FTZ R30, R38, UR33, -R32 ;  /* 0x00000021261e7c23 */ /* 0x000fe20008010820 */
[----:B--2---:R-:W-:Y:S01]  /*94c0*/  FADD.FTZ R3, R11, R34 ;  /* 0x000000220b037221 */ /* 0x004fe20000010000 */
[--C-:B------:R-:W-:Y:S01]  /*94d0*/  FFMA.FTZ R84, R39, UR33, -R32.reuse ;  /* 0x0000002127547c23 */ /* 0x100fe20008010820 */
[--C-:B------:R-:W-:Y:S01]  /*94e0*/  FFMA.FTZ R31, R42, UR33, -R32.reuse ;  /* 0x000000212a1f7c23 */ /* 0x100fe20008010820 */
[--C-:B------:R-:W-:Y:S01]  /*94f0*/  FFMA.FTZ R81, R43, UR33, -R32.reuse ;  /* 0x000000212b517c23 */ /* 0x100fe20008010820 */
[--C-:B------:R-:W-:Y:S01]  /*9500*/  FFMA.FTZ R38, R46, UR33, -R32.reuse ;  /* 0x000000212e267c23 */ /* 0x100fe20008010820 */
[----:B------:R-:W-:Y:S01]  /*9510*/  FFMA.FTZ R80, R47, UR33, -R32 ;  /* 0x000000212f507c23 */ /* 0x000fe20008010820 */
[----:B------:R-:W1:Y:S01]  /*9520*/  MUFU.EX2 R26, R26 ;  /* 0x0000001a001a7308 */ /* 0x000e620000000800 */
[----:B---3--:R-:W-:Y:S01]  /*9530*/  FADD.FTZ R35, R139, R2 ;  /* 0x000000028b237221 */ /* 0x008fe20000010000 */
[--C-:B------:R-:W-:Y:S01]  /*9540*/  FFMA.FTZ R39, R50, UR33, -R32.reuse ;  /* 0x0000002132277c23 */ /* 0x100fe20008010820 */
[--C-:B------:R-:W-:Y:S01]  /*9550*/  FFMA.FTZ R77, R51, UR33, -R32.reuse ;  /* 0x00000021334d7c23 */ /* 0x100fe20008010820 */
[--C-:B------:R-:W-:Y:S01]  /*9560*/  FFMA.FTZ R42, R54, UR33, -R32.reuse ;  /* 0x00000021362a7c23 */ /* 0x100fe20008010820 */
[--C-:B------:R-:W-:Y:S01]  /*9570*/  FFMA.FTZ R76, R55, UR33, -R32.reuse ;  /* 0x00000021374c7c23 */ /* 0x100fe20008010820 */
[--C-:B------:R-:W-:Y:S01]  /*9580*/  FFMA.FTZ R43, R58, UR33, -R32.reuse ;  /* 0x000000213a2b7c23 */ /* 0x100fe20008010820 */
[--C-:B------:R-:W-:Y:S01]  /*9590*/  FFMA.FTZ R46, R59, UR33, -R32.reuse ;  /* 0x000000213b2e7c23 */ /* 0x100fe20008010820 */
[----:B------:R-:W2:Y:S01]  /*95a0*/  MUFU.EX2 R13, R13 ;  /* 0x0000000d000d7308 */ /* 0x000ea20000000800 */
[----:B0-----:R-:W-:Y:S01]  /*95b0*/  FADD.FTZ R2, R12, R3 ;  /* 0x000000030c027221 */ /* 0x001fe20000010000 */
[--C-:B------:R-:W-:Y:S01]  /*95c0*/  FFMA.FTZ R47, R62, UR33, -R32.reuse ;  /* 0x000000213e2f7c23 */ /* 0x100fe20008010820 */
[--C-:B------:R-:W-:Y:S01]  /*95d0*/  FFMA.FTZ R73, R63, UR33, -R32.reuse ;  /* 0x000000213f497c23 */ /* 0x100fe20008010820 */
[--C-:B------:R-:W-:Y:S01]  /*95e0*/  FFMA.FTZ R50, R66, UR33, -R32.reuse ;  /* 0x0000002142327c23 */ /* 0x100fe20008010820 */
[--C-:B------:R-:W-:Y:S01]  /*95f0*/  FFMA.FTZ R54, R67, UR33, -R32.reuse ;  /* 0x0000002143367c23 */ /* 0x100fe20008010820 */
[--C-:B------:R-:W-:Y:S01]  /*9600*/  FFMA.FTZ R55, R70, UR33, -R32.reuse ;  /* 0x0000002146377c23 */ /* 0x100fe20008010820 */
[--C-:B------:R-:W-:Y:S01]  /*9610*/  FFMA.FTZ R66, R71, UR33, -R32.reuse ;  /* 0x0000002147427c23 */ /* 0x100fe20008010820 */
[----:B------:R-:W0:Y:S01]  /*9620*/  MUFU.EX2 R138, R138 ;  /* 0x0000008a008a7308 */ /* 0x000e220000000800 */
[----:B-1----:R-:W-:Y:S01]  /*9630*/  FADD.FTZ R35, R26, R35 ;  /* 0x000000231a237221 */ /* 0x002fe20000010000 */
[--C-:B------:R-:W-:Y:S01]  /*9640*/  FFMA.FTZ R51, R74, UR33, -R32.reuse ;  /* 0x000000214a337c23 */ /* 0x100fe20008010820 */
[--C-:B------:R-:W-:Y:S01]  /*9650*/  FFMA.FTZ R62, R75, UR33, -R32.reuse ;  /* 0x000000214b3e7c23 */ /* 0x100fe20008010820 */
[--C-:B------:R-:W-:Y:S01]  /*9660*/  FFMA.FTZ R58, R78, UR33, -R32.reuse ;  /* 0x000000214e3a7c23 */ /* 0x100fe20008010820 */
[--C-:B------:R-:W-:Y:S01]  /*9670*/  FFMA.FTZ R63, R79, UR33, -R32.reuse ;  /* 0x000000214f3f7c23 */ /* 0x100fe20008010820 */
[--C-:B------:R-:W-:Y:S01]  /*9680*/  FFMA.FTZ R59, R82, UR33, -R32.reuse ;  /* 0x00000021523b7c23 */ /* 0x100fe20008010820 */
[----:B------:R-:W-:Y:S01]  /*9690*/  FFMA.FTZ R67, R83, UR33, -R32 ;  /* 0x0000002153437c23 */ /* 0x000fe20008010820 */
[----:B------:R-:W1:Y:S01]  /*96a0*/  MUFU.EX2 R14, R14 ;  /* 0x0000000e000e7308 */ /* 0x000e620000000800 */
[----:B--2---:R-:W-:Y:S01]  /*96b0*/  FADD.FTZ R3, R13, R2 ;  /* 0x000000020d037221 */ /* 0x004fe20000010000 */
[--C-:B------:R-:W-:Y:S01]  /*96c0*/  FFMA.FTZ R70, R86, UR33, -R32.reuse ;  /* 0x0000002156467c23 */ /* 0x100fe20008010820 */
[----:B------:R-:W-:-:S05]  /*96d0*/  FFMA.FTZ R71, R87, UR33, -R32 ;  /* 0x0000002157477c23 */ /* 0x000fca0008010820 */
        /* <DEDUP_REMOVED lines=109> */
[----:B0-----:R-:W-:Y:S01]  /*9db0*/  FADD.FTZ R32, R70, R35 ;  /* 0x0000002346207221 */ /* 0x001fe20000010000 */
[----:B-1----:R-:W-:-:S03]  /*9dc0*/  FADD.FTZ R3, R9, R2 ;  /* 0x0000000209037221 */ /* 0x002fc60000010000 */
[----:B--2---:R-:W-:Y:S01]  /*9dd0*/  FADD.FTZ R2, R71, R32 ;  /* 0x0000002047027221 */ /* 0x004fe20000010000 */
[----:B------:R-:W-:Y:S06]  /*9de0*/  @!P0 BRA `(.L_x_872) ;  /* 0x0000000000048947 */ /* 0x000fec0003800000 */
[----:B------:R-:W-:Y:S01]  /*9df0*/  BPT.TRAP 0x1 ;  /* 0x000000040000795c */ /* 0x000fe20000300000 */
.L_x_872:
        /* <DEDUP_REMOVED lines=22> */
[-C--:B------:R-:W-:Y:S01]  /*9f60*/  FMUL.FTZ R96, R96, R7.reuse ;  /* 0x0000000760607220 */ /* 0x080fe20000410000 */
[----:B------:R-:W-:Y:S01]  /*9f70*/  F2FP.F16.F32.PACK_AB R26, R29, R28 ;  /* 0x0000001c1d1a723e */ /* 0x000fe200000000ff */
[----:B------:R0:W-:Y:S01]  /*9f80*/  STSM.16.M88.4 [R23], R12 ;  /* 0x0000000c17007844 */ /* 0x0001e20000000200 */
[----:B------:R-:W-:Y:S01]  /*9f90*/  F2FP.F16.F32.PACK_AB R27, R80, R38 ;  /* 0x00000026501b723e */ /* 0x000fe200000000ff */
[----:B------:R-:W-:Y:S01]  /*9fa0*/  FMUL.FTZ R97, R97, R7 ;  /* 0x0000000761617220 */ /* 0x000fe20000410000 */
[----:B------:R-:W-:Y:S01]  /*9fb0*/  F2FP.F16.F32.PACK_AB R37, R77, R39 ;  /* 0x000000274d25723e */ /* 0x000fe200000000ff */
[-C--:B------:R-:W-:Y:S01]  /*9fc0*/  FMUL.FTZ R100, R100, R7.reuse ;  /* 0x0000000764647220 */ /* 0x080fe20000410000 */
[----:B------:R-:W-:Y:S01]  /*9fd0*/  F2FP.F16.F32.PACK_AB R44, R45, R44 ;  /* 0x0000002c2d2c723e */ /* 0x000fe200000000ff */
[----:B------:R1:W-:Y:S01]  /*9fe0*/  STSM.16.M88.4 [R22], R24 ;  /* 0x0000001816007844 */ /* 0x0003e20000000200 */
[----:B------:R-:W-:Y:S01]  /*9ff0*/  F2FP.F16.F32.PACK_AB R38, R41, R40 ;  /* 0x000000282926723e */ /* 0x000fe200000000ff */
[-C--:B------:R-:W-:Y:S01]  /*a000*/  FMUL.FTZ R101, R101, R7.reuse ;  /* 0x0000000765657220 */ /* 0x080fe20000410000 */
[----:B------:R-:W-:Y:S01]  /*a010*/  F2FP.F16.F32.PACK_AB R39, R76, R42 ;  /* 0x0000002a4c27723e */ /* 0x000fe200000000ff */
[----:B------:R-:W-:Y:S01]  /*a020*/  FMUL.FTZ R104, R104, R7 ;  /* 0x0000000768687220 */ /* 0x000fe20000410000 */
        /* <DEDUP_REMOVED lines=9> */
[-C--:B------:R-:W-:Y:S01]  /*a0c0*/  FMUL.FTZ R112, R112, R7.reuse ;  /* 0x0000000770707220 */ /* 0x080fe20000410000 */
[----:B------:R-:W-:Y:S01]  /*a0d0*/  F2FP.F16.F32.PACK_AB R60, R61, R60 ;  /* 0x0000003c3d3c723e */ /* 0x000fe200000000ff */
[----:B------:R1:W-:Y:S01]  /*a0e0*/  STSM.16.M88.4 [R17+0x27800], R44 ;  /* 0x0278002c11007844 */ /* 0x0003e20000000200 */
[----:B------:R-:W-:Y:S01]  /*a0f0*/  F2FP.F16.F32.PACK_AB R54, R57, R56 ;  /* 0x000000383936723e */ /* 0x000fe200000000ff */
[----:B------:R-:W-:Y:S01]  /*a100*/  FMUL.FTZ R113, R113, R7 ;  /* 0x0000000771717220 */ /* 0x000fe20000410000 */
        /* <DEDUP_REMOVED lines=8> */
[----:B0-----:R-:W-:Y:S01]  /*a190*/  F2FP.F16.F32.PACK_AB R12, R69, R68 ;  /* 0x00000044450c723e */ /* 0x001fe200000000ff */
[----:B------:R-:W-:Y:S01]  /*a1a0*/  FMUL.FTZ R121, R121, R7 ;  /* 0x0000000779797220 */ /* 0x000fe20000410000 */
[----:B------:R-:W-:Y:S01]  /*a1b0*/  F2FP.F16.F32.PACK_AB R13, R67, R59 ;  /* 0x0000003b430d723e */ /* 0x000fe200000000ff */
[----:B------:R1:W-:Y:S01]  /*a1c0*/  STSM.16.M88.4 [R22+0x6000], R60 ;  /* 0x0060003c16007844 */ /* 0x0003e20000000200 */
[----:B------:R-:W-:Y:S01]  /*a1d0*/  F2FP.F16.F32.PACK_AB R14, R9, R72 ;  /* 0x00000048090e723e */ /* 0x000fe200000000ff */
[-C--:B------:R-:W-:Y:S01]  /*a1e0*/  FMUL.FTZ R124, R124, R7.reuse ;  /* 0x000000077c7c7220 */ /* 0x080fe20000410000 */
[----:B------:R-:W-:Y:S01]  /*a1f0*/  F2FP.F16.F32.PACK_AB R15, R71, R70 ;  /* 0x00000046470f723e */ /* 0x000fe200000000ff */
[-C--:B------:R-:W-:Y:S01]  /*a200*/  FMUL.FTZ R125, R125, R7.reuse ;  /* 0x000000077d7d7220 */ /* 0x080fe20000410000 */
[----:B------:R-:W-:Y:S01]  /*a210*/  ISETP.GT.AND P1, PT, R5, R8, PT ;  /* 0x000000080500720c */ /* 0x000fe20003f24270 */
        /* <DEDUP_REMOVED lines=38> */
[----:B0-----:R-:W-:Y:S01]  /*a480*/  NOP ;  /* 0x0000000000007918 */ /* 0x001fe20000000000 */
[----:B-1----:R-:W-:Y:S05]  /*a490*/  @P1 BRA `(.L_x_873) ;  /* 0xffffffdc00d81947 */ /* 0x002fea000383ffff */
[----:B------:R-:W-:-:S07]  /*a4a0*/  IMAD.MOV.U32 R7, RZ, RZ, R5 ;  /* 0x000000ffff077224 */ /* 0x000fce00078e0005 */
.L_x_862:
[----:B------:R-:W-:-:S13]  /*a4b0*/  ISETP.GE.AND P1, PT, R7, UR37, PT ;  /* 0x0000002507007c0c */ /* 0x000fda000bf26270 */
[----:B------:R-:W-:Y:S05]  /*a4c0*/  @!P1 BRA `(.L_x_874) ;  /* 0x0000003000949947 */ /* 0x000fea0003800000 */
[----:B------:R-:W-:Y:S01]  /*a4d0*/  IMAD.MOV.U32 R5, RZ, RZ, R4 ;  /* 0x000000ffff057224 */ /* 0x000fe200078e0004 */
[----:B------:R-:W-:Y:S01]  /*a4e0*/  UMOV UR28, UR47 ;  /* 0x0000002f001c7c82 */ /* 0x000fe20008000000 */
[----:B------:R-:W-:Y:S01]  /*a4f0*/  IMAD.MOV.U32 R6, RZ, RZ, R0 ;  /* 0x000000ffff067224 */ /* 0x000fe200078e0000 */
[----:B------:R-:W-:Y:S01]  /*a500*/  UMOV UR56, UR46 ;  /* 0x0000002e00387c82 */ /* 0x000fe20008000000 */
[----:B------:R-:W-:Y:S01]  /*a510*/  ULDC UR34, c[0x0][0x9e4] ;  /* 0x0002790000227ab9 */ /* 0x000fe20000000800 */
[----:B------:R-:W-:Y:S01]  /*a520*/  ULDC UR55, c[0x0][0x9dc] ;  /* 0x0002770000377ab9 */ /* 0x000fe20000000800 */
[----:B------:R-:W-:Y:S01]  /*a530*/  ULDC UR54, c[0x0][0x288] ;  /* 0x0000a20000367ab9 */ /* 0x000fe20000000800 */
[----:B------:R-:W-:Y:S01]  /*a540*/  ULDC UR33, c[0x0][0x988] ;  /* 0x0002620000217ab9 */ /* 0x000fe20000000800 */
[----:B------:R-:W-:-:S05]  /*a550*/  ULDC UR35, c[0x0][0x9e0] ;  /* 0x0002780000237ab9 */ /* 0x000fca0000000800 */
.L_x_893:
[----:B------:R-:W-:Y:S01]  /*a560*/  ISETP.NE.AND P2, PT, RZ, UR43, PT ;  /* 0x0000002bff007c0c */ /* 0x000fe2000bf45270 */
[----:B------:R-:W-:-:S04]  /*a570*/  UISETP.NE.AND UP0, UPT, UR56, 0x1, UPT ;  /* 0x000000013800788c */ /* 0x000fc8000bf05270 */
[----:B------:R-:W-:-:S04]  /*a580*/  USEL UR47, URZ, 0x1, UP0 ;  /* 0x000000013f2f7887 */ /* 0x000fc80008000000 */
[----:B------:R-:W-:-:S04]  /*a590*/  ULOP3.LUT UR47, UR28, UR47, URZ, 0x3c, !UPT ;  /* 0x0000002f1c2f7292 */ /* 0x000fc8000f8e3c3f */
[----:B------:R-:W-:Y:S08]  /*a5a0*/  @P2 BRA `(.L_x_875) ;  /* 0x0000000000382947 */ /* 0x000ff00003800000 */
[----:B------:R-:W-:Y:S05]  /*a5b0*/  @!P0 BRA `(.L_x_876) ;  /* 0x0000000000048947 */ /* 0x000fea0003800000 */
[----:B------:R-:W-:Y:S01]  /*a5c0*/  BPT.TRAP 0x1 ;  /* 0x000000040000795c */ /* 0x000fe20000300000 */
.L_x_876:
        /* <DEDUP_REMOVED lines=9> */
.L_x_877:
[----:B-1----:R-:W-:Y:S05]  /*a660*/  @P1 BRA `(.L_x_875) ;  /* 0x0000000000081947 */ /* 0x002fea0003800000 */
[----:B------:R-:W1:Y:S02]  /*a670*/  SYNCS.PHASECHK.TRANS64.TRYWAIT P1, [UR6+0x2d830], R0 ;  /* 0x02d83000ff0075a7 */ /* 0x000e640008020146 */
[----:B-1----:R-:W-:Y:S05]  /*a680*/  @!P1 BRA `(.L_x_878) ;  /* 0x00000098008c9947 */ /* 0x002fea0003800000 */
.L_x_875:
        /* <DEDUP_REMOVED lines=40> */
.L_x_880:
[----:B------:R-:W-:Y:S01]  /*a910*/  ULEA UR6, UR56, UR40, 0x3 ;  /* 0x0000002838067291 */ /* 0x000fe2000f8e183f */
[----:B------:R-:W-:-:S05]  /*a920*/  IMAD.U32 R0, RZ, RZ, UR28 ;  /* 0x0000001cff007e24 */ /* 0x000fca000f8e00ff */
[----:B------:R-:W-:-:S04]  /*a930*/  SHF.L.U32 R0, R0, 0x1f, RZ ;  /* 0x0000001f00007819 */ /* 0x000fc800000006ff */
[----:B------:R0:W1:Y:S01]  /*a940*/  SYNCS.PHASECHK.TRANS64.TRYWAIT P1, [UR6+0x2d850], R0 ;  /* 0x02d85000ff0075a7 */ /* 0x0000620008020146 */
[----:B------:R-:W-:Y:S05]  /*a950*/  @!P0 BRA `(.L_x_881) ;  /* 0x0000000000048947 */ /* 0x000fea0003800000 */
[----:B------:R-:W-:Y:S01]  /*a960*/  BPT.TRAP 0x1 ;  /* 0x000000040000795c */ /* 0x000fe20000300000 */
.L_x_881:
[----:B-1----:R-:W-:Y:S05]  /*a970*/  @P1 BRA `(.L_x_879) ;  /* 0x0000000000081947 */ /* 0x002fea0003800000 */
[----:B------:R-:W1:Y:S02]  /*a980*/  SYNCS.PHASECHK.TRANS64.TRYWAIT P1, [UR6+0x2d850], R0 ;  /* 0x02d85000ff0075a7 */ /* 0x000e640008020146 */
[----:B-1----:R-:W-:Y:S05]  /*a990*/  @!P1 BRA `(.L_x_882) ;  /* 0x0000009400e09947 */ /* 0x002fea0003800000 */
.L_x_879:
        /* <DEDUP_REMOVED lines=70> */
.L_x_883:
[----:B------:R-:W-:Y:S01]  /*ae00*/  UISETP.NE.AND UP1, UPT, UR51, URZ, UPT ;  /* 0x0000003f3300728c */ /* 0x000fe2000bf25270 */
[----:B------:R-:W-:Y:S01]  /*ae10*/  VIADD R4, R137, UR39 ;  /* 0x0000002789047c36 */ /* 0x000fe20008000000 */
[----:B------:R-:W1:Y:S01]  /*ae20*/  LDC R12, c[0x0][0x2f0] ;  /* 0x0000bc00ff0c7b82 */ /* 0x000e620000000800 */
[----:B------:R-:W-:Y:S02]  /*ae30*/  ULEA UR6, UR46, UR40, 0x3 ;  /* 0x000000282e067291 */ /* 0x000fe4000f8e183f */
[----:B------:R-:W-:Y:S01]  /*ae40*/  UISETP.NE.AND UP0, UPT, UR50, URZ, UPT ;  /* 0x0000003f3200728c */ /* 0x000fe2000bf05270 */
[----:B------:R-:W-:Y:S01]  /*ae50*/  PLOP3.LUT P1, PT, PT, PT, UP1, 0x80, 0x0 ;  /* 0x000000000000781c */ /* 0x000fe20003f2f018 */
[----:B------:R-:W-:Y:S01]  /*ae60*/  UIADD3 UR6, UR6, 0x2d840, URZ ;  /* 0x0002d84006067890 */ /* 0x000fe2000fffe03f */
[----:B------:R-:W-:-:S03]  /*ae70*/  PLOP3.LUT P2, PT, PT, PT, UP1, 0x80, 0x0 ;  /* 0x000000000000781c */ /* 0x000fc60003f4f018 */
        /* <DEDUP_REMOVED lines=13> */
[----:B------:R-:W-:-:S04]  /*af50*/  VIADD R9, R9, -UR54 ;  /* 0x8000003609097c36 */ /* 0x000fc80008000000 */
[C---:B------:R-:W-:Y:S02]  /*af60*/  VIADD R11, R9.reuse, UR35 ;  /* 0x00000023090b7c36 */ /* 0x040fe40008000000 */
[----:B------:R-:W-:Y:S02]  /*af70*/  VIADD R10, R9, UR6 ;  /* 0x00000006090a7c36 */ /* 0x000fe40008000000 */
[----:B0-----:R-:W-:Y:S02]  /*af80*/  IMAD.IADD R9, R11, 0x1, R13 ;  /* 0x000000010b097824 */ /* 0x001fe400078e020d */
[----:B------:R-:W-:Y:S01]  /*af90*/  IMAD.IADD R8, R13, 0x1, R10 ;  /* 0x000000010d087824 */ /* 0x000fe200078e020a */
[----:B------:R-:W-:Y:S06]  /*afa0*/  @P1 BRA `(.L_x_884) ;  /* 0x00000000005c1947 */ /* 0x000fec0003800000 */
[----:B------:R-:W-:Y:S01]  /*afb0*/  IMAD R13, R12, UR44, R13 ;  /* 0x0000002c0c0d7c24 */ /* 0x000fe2000f8e020d */
[----:B------:R-:W-:Y:S03]  /*afc0*/  BSSY B0, `(.L_x_885) ;  /* 0x0000011000007945 */ /* 0x000fe60003800000 */
[----:B------:R-:W-:-:S05]  /*afd0*/  VIADD R13, R13, -UR54 ;  /* 0x800000360d0d7c36 */ /* 0x000fca0008000000 */
        /* <DEDUP_REMOVED lines=10> */
.L_x_886:
[----:B------:R-:W-:-:S05]  /*b080*/  IMAD.U32 R20, RZ, RZ, UR34 ;  /* 0x00000022ff147e24 */ /* 0x000fca000f8e00ff */
[----:B------:R-:W-:-:S13]  /*b090*/  ISETP.NE.AND P1, PT, R20, 0x1, PT ;  /* 0x000000011400780c */ /* 0x000fda0003f25270 */
[----:B------:R-:W0:Y:S02]  /*b0a0*/  @P1 LDC.64 R14, c[0x0][0x9e8] ;  /* 0x00027a00ff0e1b82 */ /* 0x000e240000000a00 */
[----:B0-----:R-:W-:-:S05]  /*b0b0*/  @P1 IMAD.HI.U32 R14, R13, R14, RZ ;  /* 0x0000000e0d0e1227 */ /* 0x001fca00078e00ff */
[----:B------:R-:W-:-:S07]  /*b0c0*/  @P1 SHF.R.U32.HI R13, RZ, R15, R14 ;  /* 0x0000000fff0d1219 */ /* 0x000fce000001160e */
.L_x_887:
[----:B------:R-:W-:Y:S05]  /*b0d0*/  BSYNC B0 ;  /* 0x0000000000007941 */ /* 0x000fea0003800000 */
.L_x_885:
[----:B------:R-:W-:-:S04]  /*b0e0*/  IMAD R13, R13, R20, -R0 ;  /* 0x000000140d0d7224 */ /* 0x000fc800078e0a00 */
[----:B------:R-:W-:-:S05]  /*b0f0*/  IMAD R13, R16, -0x2, R13 ;  /* 0xfffffffe100d7824 */ /* 0x000fca00078e020d */
[----:B------:R-:W-:Y:S02]  /*b100*/  VIADDMNMX R9, R13, R20, R9, PT ;  /* 0x000000140d097246 */ /* 0x000fe40003800109 */
[----:B------:R-:W-:-:S07]  /*b110*/  VIMNMX R8, R8, R13, !PT ;  /* 0x0000000d08087248 */ /* 0x000fce0007fe0100 */
.L_x_884:
        /* <DEDUP_REMOVED lines=116> */
.L_x_890:
[----:B------:R-:W-:-:S05]  /*b860*/  IMAD.U32 R4, RZ, RZ, UR34 ;  /* 0x00000022ff047e24 */ /* 0x000fca000f8e00ff */
[----:B------:R-:W-:-:S13]  /*b870*/  ISETP.NE.AND P2, PT, R4, 0x1, PT ;  /* 0x000000010400780c */ /* 0x000fda0003f45270 */
[----:B------:R-:W0:Y:S02]  /*b880*/  @P2 LDC.64 R8, c[0x0][0x9e8] ;  /* 0x00027a00ff082b82 */ /* 0x000e240000000a00 */
[----:B0-----:R-:W-:-:S05]  /*b890*/  @P2 IMAD.HI.U32 R8, R13, R8, RZ ;  /* 0x000000080d082227 */ /* 0x001fca00078e00ff */
[----:B------:R-:W-:-:S07]  /*b8a0*/  @P2 SHF.R.U32.HI R13, RZ, R9, R8 ;  /* 0x00000009ff0d2219 */ /* 0x000fce0000011608 */
.L_x_891:
[----:B------:R-:W-:Y:S05]  /*b8b0*/  BSYNC B0 ;  /* 0x0000000000007941 */ /* 0x000fea0003800000 */
.L_x_889:
[----:B------:R-:W-:-:S04]  /*b8c0*/  IMAD R13, R13, R4, -R0 ;  /* 0x000000040d0d7224 */ /* 0x000fc800078e0a00 */
[----:B------:R-:W-:-:S05]  /*b8d0*/  IMAD R13, R16, -0x2, R13 ;  /* 0xfffffffe100d7824 */ /* 0x000fca00078e020d */
[----:B------:R-:W-:Y:S02]  /*b8e0*/  VIADDMNMX R11, R13, R4, R11, PT ;  /* 0x000000040d0b7246 */ /* 0x000fe4000380010b */
[----:B------:R-:W-:-:S07]  /*b8f0*/  VIMNMX R10, R10, R13, !PT ;  /* 0x0000000d0a0a7248 */ /* 0x000fce0007fe0100 */
.L_x_888:
        /* <DEDUP_REMOVED lines=115> */
[----:B------:R0:W-:Y:S01]  /*c030*/  MUFU.EX2 R20, R36 ;  /* 0x0000002400147308 */ /* 0x0001e20000000800 */
        /* <DEDUP_REMOVED lines=23> */
[----:B------:R-:W-:Y:S01]  /*c1b0*/  MUFU.EX2 R28, R44 ;  /* 0x0000002c001c7308 */ /* 0x000fe20000000800 */
[----:B------:R-:W-:Y:S02]  /*c1c0*/  ISETP.LT.OR P5, PT, R11, 0x59, P5 ;  /* 0x000000590b00780c */ /* 0x000fe40002fa1670 */
[----:B------:R-:W-:Y:S02]  /*c1d0*/  FMNMX.FTZ R32, R54, R33, !PT ;  /* 0x0000002136207209 */ /* 0x000fe40007810000 */
[----:B------:R-:W-:-:S02]  /*c1e0*/  FSEL R67, R67, -INF , !P3 ;  /* 0xff80000043437808 */ /* 0x000fc40005800000 */
[----:B------:R-:W-:Y:S01]  /*c1f0*/  FMNMX.FTZ R33, R55, R32, !PT ;  /* 0x0000002037217209 */ /* 0x000fe20007810000 */
[----:B------:R-:W-:Y:S01]  /*c200*/  MUFU.EX2 R9, R9 ;  /* 0x0000000900097308 */ /* 0x000fe20000000800 */
[----:B------:R-:W-:Y:S02]  /*c210*/  ISETP.GT.AND P2, PT, R10, 0x60, P1 ;  /* 0x000000600a00780c */ /* 0x000fe40000f44270 */
[----:B0-----:R-:W-:Y:S01]  /*c220*/  FMNMX.FTZ R36, R58, R33, !PT ;  /* 0x000000213a247209 */ /* 0x001fe20007810000 */
[--C-:B------:R-:W-:Y:S01]  /*c230*/  FFMA.FTZ R33, R49, UR33, -R4.reuse ;  /* 0x0000002131217c23 */ /* 0x100fe20008010804 */
[----:B------:R-:W-:Y:S01]  /*c240*/  FSEL R70, R70, -INF , !P5 ;  /* 0xff80000046467808 */ /* 0x000fe20006800000 */
[--C-:B------:R-:W-:Y:S01]  /*c250*/  FFMA.FTZ R49, R65, UR33, -R4.reuse ;  /* 0x0000002141317c23 */ /* 0x100fe20008010804 */
[----:B------:R-:W-:Y:S01]  /*c260*/  FMNMX.FTZ R37, R59, R36, !PT ;  /* 0x000000243b257209 */ /* 0x000fe20007810000 */
[----:B------:R0:W-:Y:S01]  /*c270*/  MUFU.EX2 R32, R48 ;  /* 0x0000003000207308 */ /* 0x0001e20000000800 */
[----:B------:R-:W-:Y:S01]  /*c280*/  ISETP.LT.OR P4, PT, R11, 0x5a, P4 ;  /* 0x0000005a0b00780c */ /* 0x000fe20002781670 */
[----:B------:R-:W-:Y:S01]  /*c290*/  FFMA.FTZ R65, R81, UR33, -R4 ;  /* 0x0000002151417c23 */ /* 0x000fe20008010804 */
[----:B------:R-:W-:-:S02]  /*c2a0*/  FMNMX.FTZ R36, R62, R37, !PT ;  /* 0x000000253e247209 */ /* 0x000fc40007810000 */
[----:B------:R-:W-:Y:S02]  /*c2b0*/  ISETP.GT.AND P3, PT, R10, 0x61, P1 ;  /* 0x000000610a00780c */ /* 0x000fe40000f64270 */
[----:B------:R-:W-:Y:S01]  /*c2c0*/  FMNMX.FTZ R37, R63, R36, !PT ;  /* 0x000000243f257209 */ /* 0x000fe20007810000 */
[----:B------:R-:W-:Y:S01]  /*c2d0*/  MUFU.EX2 R12, R12 ;  /* 0x0000000c000c7308 */ /* 0x000fe20000000800 */
[----:B------:R-:W-:Y:S01]  /*c2e0*/  ISETP.LT.OR P2, PT, R11, 0x61, P2 ;  /* 0x000000610b00780c */ /* 0x000fe20001741670 */
[--C-:B0-----:R-:W-:Y:S01]  /*c2f0*/  FFMA.FTZ R48, R64, UR33, -R4.reuse ;  /* 0x0000002140307c23 */ /* 0x101fe20008010804 */
[----:B------:R-:W-:Y:S01]  /*c300*/  FMNMX.FTZ R40, R66, R37, !PT ;  /* 0x0000002542287209 */ /* 0x000fe20007810000 */
[--C-:B------:R-:W-:Y:S01]  /*c310*/  FFMA.FTZ R37, R53, UR33, -R4.reuse ;  /* 0x0000002135257c23 */ /* 0x100fe20008010804 */
[----:B------:R-:W-:Y:S01]  /*c320*/  FSEL R71, R71, -INF , !P4 ;  /* 0xff80000047477808 */ /* 0x000fe20006000000 */
[--C-:B------:R-:W-:Y:S01]  /*c330*/  FFMA.FTZ R53, R69, UR33, -R4.reuse ;  /* 0x0000002145357c23 */ /* 0x100fe20008010804 */
[----:B------:R-:W-:Y:S01]  /*c340*/  FMNMX.FTZ R41, R67, R40, !PT ;  /* 0x0000002843297209 */ /* 0x000fe20007810000 */
[----:B------:R0:W-:Y:S01]  /*c350*/  MUFU.EX2 R36, R52 ;  /* 0x0000003400247308 */ /* 0x0001e20000000800 */
[----:B------:R-:W-:Y:S01]  /*c360*/  ISETP.GT.AND P5, PT, R10, 0x68, P1 ;  /* 0x000000680a00780c */ /* 0x000fe20000fa4270 */
[----:B------:R-:W-:Y:S01]  /*c370*/  FFMA.FTZ R64, R80, UR33, -R4 ;  /* 0x0000002150407c23 */ /* 0x000fe20008010804 */
[----:B------:R-:W-:-:S02]  /*c380*/  FMNMX.FTZ R40, R70, R41, !PT ;  /* 0x0000002946287209 */ /* 0x000fc40007810000 */
[----:B------:R-:W-:Y:S02]  /*c390*/  FSEL R74, R74, -INF , !P2 ;  /* 0xff8000004a4a7808 */ /* 0x000fe40005000000 */
[----:B------:R-:W-:Y:S01]  /*c3a0*/  ISETP.LT.OR P3, PT, R11, 0x62, P3 ;  /* 0x000000620b00780c */ /* 0x000fe20001f61670 */
[----:B------:R-:W-:Y:S01]  /*c3b0*/  MUFU.EX2 R13, R13 ;  /* 0x0000000d000d7308 */ /* 0x000fe20000000800 */
[----:B------:R-:W-:Y:S01]  /*c3c0*/  FMNMX.FTZ R41, R71, R40, !PT ;  /* 0x0000002847297209 */ /* 0x000fe20007810000 */
[--C-:B0-----:R-:W-:Y:S01]  /*c3d0*/  FFMA.FTZ R52, R68, UR33, -R4.reuse ;  /* 0x0000002144347c23 */ /* 0x101fe20008010804 */
[----:B------:R-:W-:Y:S01]  /*c3e0*/  ISETP.GT.AND P4, PT, R10, 0x69, P1 ;  /* 0x000000690a00780c */ /* 0x000fe20000f84270 */
[--C-:B------:R-:W-:Y:S01]  /*c3f0*/  FFMA.FTZ R68, R84, UR33, -R4.reuse ;  /* 0x0000002154447c23 */ /* 0x100fe20008010804 */
[----:B------:R-:W-:Y:S02]  /*c400*/  ISETP.LT.OR P5, PT, R11, 0x69, P5 ;  /* 0x000000690b00780c */ /* 0x000fe40002fa1670 */
[----:B------:R-:W-:Y:S01]  /*c410*/  FSEL R75, R75, -INF , !P3 ;  /* 0xff8000004b4b7808 */ /* 0x000fe20005800000 */
[----:B------:R0:W-:Y:S01]  /*c420*/  MUFU.EX2 R40, R56 ;  /* 0x0000003800287308 */ /* 0x0001e20000000800 */
[----:B------:R-:W-:Y:S01]  /*c430*/  FMNMX.FTZ R44, R74, R41, !PT ;  /* 0x000000294a2c7209 */ /* 0x000fe20007810000 */
[--C-:B------:R-:W-:Y:S01]  /*c440*/  FFMA.FTZ R41, R57, UR33, -R4.reuse ;  /* 0x0000002139297c23 */ /* 0x100fe20008010804 */
[----:B------:R-:W-:Y:S01]  /*c450*/  ISETP.GT.AND P2, PT, R10, 0x70, P1 ;  /* 0x000000700a00780c */ /* 0x000fe20000f44270 */
[----:B------:R-:W-:Y:S01]  /*c460*/  FFMA.FTZ R57, R73, UR33, -R4 ;  /* 0x0000002149397c23 */ /* 0x000fe20008010804 */
[----:B------:R-:W-:-:S02]  /*c470*/  FSEL R78, R78, -INF , !P5 ;  /* 0xff8000004e4e7808 */ /* 0x000fc40006800000 */
[----:B------:R-:W-:Y:S01]  /*c480*/  ISETP.LT.OR P4, PT, R11, 0x6a, P4 ;  /* 0x0000006a0b00780c */ /* 0x000fe20002781670 */
[----:B------:R-:W-:Y:S01]  /*c490*/  MUFU.EX2 R14, R14 ;  /* 0x0000000e000e7308 */ /* 0x000fe20000000800 */
[----:B------:R-:W-:Y:S01]  /*c4a0*/  FMNMX.FTZ R45, R75, R44, !PT ;  /* 0x0000002c4b2d7209 */ /* 0x000fe20007810000 */
[--C-:B------:R-:W-:Y:S01]  /*c4b0*/  FFMA.FTZ R44, R60, UR33, -R4.reuse ;  /* 0x000000213c2c7c23 */ /* 0x100fe20008010804 */
[----:B------:R-:W-:Y:S01]  /*c4c0*/  ISETP.GT.AND P3, PT, R10, 0x71, P1 ;  /* 0x000000710a00780c */ /* 0x000fe20000f64270 */
[--C-:B0-----:R-:W-:Y:S01]  /*c4d0*/  FFMA.FTZ R56, R72, UR33, -R4.reuse ;  /* 0x0000002148387c23 */ /* 0x101fe20008010804 */
[----:B------:R-:W-:Y:S01]  /*c4e0*/  ISETP.GT.AND P5, PT, R10, 0x78, P1 ;  /* 0x000000780a00780c */ /* 0x000fe20000fa4270 */
[----:B------:R-:W-:Y:S01]  /*c4f0*/  FFMA.FTZ R60, R76, UR33, -R4 ;  /* 0x000000214c3c7c23 */ /* 0x000fe20008010804 */
[----:B------:R-:W-:Y:S01]  /*c500*/  ISETP.GT.AND P1, PT, R10, 0x79, P1 ;  /* 0x000000790a00780c */ /* 0x000fe20000f24270 */
        /* <DEDUP_REMOVED lines=183> */
.L_x_892:
        /* <DEDUP_REMOVED lines=106> */
.L_x_874:
[----:B------:R-:W-:Y:S06]  /*d720*/  BAR.ARV 0x8, 0x200 ;  /* 0x0208000000007b1d */ /* 0x000fec0000002000 */
[----:B------:R-:W-:Y:S05]  /*d730*/  @!P0 BRA `(.L_x_894) ;  /* 0x0000000000048947 */ /* 0x000fea0003800000 */
[----:B------:R-:W-:Y:S01]  /*d740*/  BPT.TRAP 0x1 ;  /* 0x000000040000795c */ /* 0x000fe20000300000 */
.L_x_894:
[----:B------:R-:W-:Y:S01]  /*d750*/  ULEA UR8, UR46, UR40, 0x3 ;  /* 0x000000282e087291 */ /* 0x000fe2000f8e183f */
[----:B------:R-:W-:-:S05]  /*d760*/  IMAD.U32 R5, RZ, RZ, UR47 ;  /* 0x0000002fff057e24 */ /* 0x000fca000f8e00ff */
[----:B------:R-:W-:-:S04]  /*d770*/  SHF.L.U32 R5, R5, 0x1f, RZ ;  /* 0x0000001f05057819 */ /* 0x000fc800000006ff */
[----:B------:R0:W1:Y:S01]  /*d780*/  SYNCS.PHASECHK.TRANS64.TRYWAIT P1, [UR8+0x2d850], R5 ;  /* 0x02d85005ff0075a7 */ /* 0x0000620008020148 */
[----:B------:R-:W-:Y:S05]  /*d790*/  @!P0 BRA `(.L_x_895) ;  /* 0x0000000000048947 */ /* 0x000fea0003800000 */
[----:B------:R-:W-:Y:S01]  /*d7a0*/  BPT.TRAP 0x1 ;  /* 0x000000040000795c */ /* 0x000fe20000300000 */
.L_x_895:
[----:B-1----:R-:W-:Y:S05]  /*d7b0*/  @P1 BRA `(.L_x_896) ;  /* 0x0000000000081947 */ /* 0x002fea0003800000 */
[----:B------:R-:W1:Y:S02]  /*d7c0*/  SYNCS.PHASECHK.TRANS64.TRYWAIT P1, [UR8+0x2d850], R5 ;  /* 0x02d85005ff0075a7 */ /* 0x000e640008020148 */
[----:B-1----:R-:W-:Y:S05]  /*d7d0*/  @!P1 BRA `(.L_x_897) ;  /* 0x0000006800689947 */ /* 0x002fea0003800000 */
.L_x_896:
        /* <DEDUP_REMOVED lines=11> */
[----:B------:R-:W-:Y:S01]  /*d890*/  IMAD.U32 R12, RZ, RZ, UR33 ;  /* 0x00000021ff0c7e24 */ /* 0x000fe2000f8e00ff */
[----:B------:R-:W-:Y:S01]  /*d8a0*/  ULOP3.LUT UR9, UR40, 0x2000000, URZ, 0xfc, !UPT ;  /* 0x0200000028097892 */ /* 0x000fe2000f8efc3f */
[----:B------:R-:W-:-:S02]  /*d8b0*/  IMAD.MOV.U32 R36, RZ, RZ, -0x800000 ;  /* 0xff800000ff247424 */ /* 0x000fc400078e00ff */
[----:B------:R-:W-:Y:S01]  /*d8c0*/  IMAD.MOV.U32 R37, RZ, RZ, -0x800000 ;  /* 0xff800000ff257424 */ /* 0x000fe200078e00ff */
[----:B------:R-:W-:-:S07]  /*d8d0*/  UIMAD UR9, UR46, 0x600, UR9 ;  /* 0x000006002e0978a4 */ /* 0x000fce000f8e0209 */
[----:B------:R-:W-:Y:S02]  /*d8e0*/  UMOV UR6, UR9 ;  /* 0x0000000900067c82 */ /* 0x000fe40008000000 */
[----:B------:R-:W-:Y:S01]  /*d8f0*/  HGMMA.64x96x16.F32 R88, gdesc[UR4].tnspB, R88, gsb0 ;  /* 0x41600000045879f0 */ /* 0x000fe20008000858 */
[----:B------:R-:W-:Y:S01]  /*d900*/  UIADD3 UR4, UR36, 0x2, URZ ;  /* 0x0000000224047890 */ /* 0x000fe2000fffe03f */
[----:B-1----:R-:W-:Y:S01]  /*d910*/  FADD.FTZ R6, R6, R3 ;  /* 0x0000000306067221 */ /* 0x002fe20000010000 */
[----:B------:R-:W-:Y:S01]  /*d920*/  UIADD3 UR6, UR9, 0x40, URZ ;  /* 0x0000004009067890 */ /* 0x000fe2000fffe03f */
[----:B------:R-:W-:Y:S01]  /*d930*/  IMAD.U32 R3, RZ, RZ, UR33 ;  /* 0x00000021ff037e24 */ /* 0x000fe2000f8e00ff */
[----:B------:R-:W-:Y:S01]  /*d940*/  UMOV UR5, 0x40000040 ;  /* 0x4000004000057882 */ /* 0x000fe20000000000 */
[----:B------:R-:W-:Y:S01]  /*d950*/  UMOV UR7, 0x80000020 ;  /* 0x8000002000077882 */ /* 0x000fe20000000000 */
[----:B0-----:R-:W-:Y:S01]  /*d960*/  FADD.FTZ R7, R5, R2 ;  /* 0x0000000205077221 */ /* 0x001fe20000010000 */
[----:B------:R-:W-:Y:S01]  /*d970*/  IMAD.MOV.U32 R2, RZ, RZ, RZ ;  /* 0x000000ffff027224 */ /* 0x000fe200078e00ff */
[----:B------:R-:W0:Y:S04]  /*d980*/  SHFL.BFLY PT, R5, R6, 0x1, 0x1f ;  /* 0x0c201f0006057f89 */ /* 0x000e2800000e0000 */
[----:B------:R-:W1:Y:S01]  /*d990*/  SHFL.BFLY PT, R8, R7, 0x1, 0x1f ;  /* 0x0c201f0007087f89 */ /* 0x000e6200000e0000 */
[----:B0-----:R-:W-:Y:S01]  /*d9a0*/  FADD.FTZ R9, R6, R5 ;  /* 0x0000000506097221 */ /* 0x001fe20000010000 */
[----:B-1----:R-:W-:-:S04]  /*d9b0*/  FADD.FTZ R10, R7, R8 ;  /* 0x00000008070a7221 */ /* 0x002fc80000010000 */
[----:B------:R-:W-:Y:S02]  /*d9c0*/  FSETP.NE.FTZ.AND P1, PT, R9, RZ, PT ;  /* 0x000000ff0900720b */ /* 0x000fe40003f35000 */
[----:B------:R-:W-:-:S11]  /*d9d0*/  FSETP.NE.FTZ.AND P2, PT, R10, RZ, PT ;  /* 0x000000ff0a00720b */ /* 0x000fd60003f55000 */
[----:B------:R-:W0:Y:S01]  /*d9e0*/  @P1 MUFU.LG2 R5, R9 ;  /* 0x0000000900051308 */ /* 0x000e220000000c00 */
[----:B------:R-:W-:Y:S01]  /*d9f0*/  @P1 FMUL.FTZ R3, R3, 0.69314718246459960938 ;  /* 0x3f31721803031820 */ /* 0x000fe20000410000 */
[----:B------:R-:W-:-:S06]  /*da00*/  @P2 FMUL.FTZ R12, R12, 0.69314718246459960938 ;  /* 0x3f3172180c0c2820 */ /* 0x000fcc0000410000 */
        /* <DEDUP_REMOVED lines=55> */
.L_x_898:
        /* <DEDUP_REMOVED lines=23> */
[----:B------:R-:W-:Y:S01]  /*def0*/  USEL UR4, URZ, 0x1, UP0 ;  /* 0x000000013f047887 */ /* 0x000fe20008000000 */
        /* <DEDUP_REMOVED lines=29> */
[----:B------:R-:W-:Y:S01]  /*e0d0*/  PLOP3.LUT P0, PT, PT, PT, PT, 0x8, 0x0 ;  /* 0x000000000000781c */ /* 0x000fe20003f0e170 */
[----:B------:R-:W-:Y:S01]  /*e0e0*/  FMUL.FTZ R48, R135, R48 ;  /* 0x0000003087307220 */ /* 0x000fe20000410000 */
[----:B------:R-:W-:-:S02]  /*e0f0*/  UIADD3 UR48, UR48, 0x1, URZ ;  /* 0x0000000130307890 */ /* 0x000fc4000fffe03f */
[----:B------:R-:W-:Y:S02]  /*e100*/  USEL UR46, UR46, URZ, UP0 ;  /* 0x0000003f2e2e7287 */ /* 0x000fe40008000000 */
[----:B------:R-:W-:-:S12]  /*e110*/  ULOP3.LUT UR47, UR47, UR4, URZ, 0x3c, !UPT ;  /* 0x000000042f2f7292 */ /* 0x000fd8000f8e3c3f */
.L_x_820:
[----:B------:R-:W0:Y:S08]  /*e120*/  S2UR UR41, SR_CgaCtaId ;  /* 0x00000000002979c3 */ /* 0x000e300000008800 */
[----:B------:R-:W-:Y:S06]  /*e130*/  BAR.SYNC.DEFER_BLOCKING 0x5, 0x200 ;  /* 0x0148000000007b1d */ /* 0x000fec0000010000 */
[----:B------:R-:W-:Y:S01]  /*e140*/  UMOV UR40, 0x400 ;  /* 0x0000040000287882 */ /* 0x000fe20000000000 */
[----:B------:R-:W-:Y:S01]  /*e150*/  BSSY B0, `(.L_x_899) ;  /* 0x0000170000007945 */ /* 0x000fe20003800000 */
[----:B0-----:R-:W-:-:S09]  /*e160*/  ULEA UR40, UR41, UR40, 0x18 ;  /* 0x0000002829287291 */ /* 0x001fd2000f8ec03f */
[----:B------:R-:W0:Y:S02]  /*e170*/  LDS R0, [UR40+0x2d8d0] ;  /* 0x02d8d028ff007984 */ /* 0x000e240008000800 */
[----:B0-----:R-:W-:Y:S01]  /*e180*/  R2UR UR4, R0 ;  /* 0x00000000000472ca */ /* 0x001fe200000e0000 */
[----:B------:R-:W-:Y:S06]  /*e190*/  BAR.ARV 0x4, 0x200 ;  /* 0x0108000000007b1d */ /* 0x000fec0000002000 */
[----:B------:R-:W-:Y:S08]  /*e1a0*/  @P0 BRA `(.L_x_900) ;  /* 0x0000000c00bc0947 */ /* 0x000ff00003800000 */
[----:B------:R-:W0:Y:S01]  /*e1b0*/  S2UR UR5, SR_SWINHI ;  /* 0x00000000000579c3 */ /* 0x000e220000002f00 */
[----:B------:R-:W-:-:S07]  /*e1c0*/  IMAD R3, R144, 0x20, R140 ;  /* 0x0000002090037824 */ /* 0x000fce00078e028c */
[----:B------:R-:W-:Y:S01]  /*e1d0*/  BAR.SYNC.DEFER_BLOCKING 0x1, 0x180 ;  /* 0x0046000000007b1d */ /* 0x000fe20000010000 */
[----:B------:R-:W-:Y:S01]  /*e1e0*/  USHF.R.S32.HI UR10, URZ, 0x1f, UR38 ;  /* 0x0000001f3f0a7899 */ /* 0x000fe20008011426 */
[----:B------:R-:W-:Y:S01]  /*e1f0*/  VIADD R52, R137, UR39 ;  /* 0x0000002789347c36 */ /* 0x000fe20008000000 */
[----:B------:R-:W-:Y:S01]  /*e200*/  USHF.R.S32.HI UR12, URZ, 0x1f, UR45 ;  /* 0x0000001f3f0c7899 */ /* 0x000fe2000801142d */
[----:B------:R-:W-:-:S04]  /*e210*/  F2FP.F16.F32.PACK_AB R6, R93, R6 ;  /* 0x000000065d06723e */ /* 0x000fc800000000ff */
[----:B------:R-:W1:Y:S01]  /*e220*/  LDC R0, c[0x0][0xbe8] ;  /* 0x0002fa00ff007b82 */ /* 0x000e620000000800 */
[----:B------:R-:W-:Y:S01]  /*e230*/  ULDC.64 UR8, c[0x0][0xb90] ;  /* 0x0002e40000087ab9 */ /* 0x000fe20000000a00 */
[----:B------:R-:W-:Y:S02]  /*e240*/  F2FP.F16.F32.PACK_AB R26, R125, R26 ;  /* 0x0000001a7d1a723e */ /* 0x000fe400000000ff */
[----:B------:R-:W-:Y:S02]  /*e250*/  F2FP.F16.F32.PACK_AB R27, R46, R27 ;  /* 0x0000001b2e1b723e */ /* 0x000fe400000000ff */
[----:B------:R-:W-:Y:S02]  /*e260*/  F2FP.F16.F32.PACK_AB R28, R129, R28 ;  /* 0x0000001c811c723e */ /* 0x000fe400000000ff */
[----:B------:R-:W-:Y:S02]  /*e270*/  F2FP.F16.F32.PACK_AB R29, R44, R29 ;  /* 0x0000001d2c1d723e */ /* 0x000fe400000000ff */
[----:B------:R-:W-:-:S02]  /*e280*/  F2FP.F16.F32.PACK_AB R30, R133, R30 ;  /* 0x0000001e851e723e */ /* 0x000fc400000000ff */
[----:B------:R-:W-:Y:S01]  /*e290*/  F2FP.F16.F32.PACK_AB R31, R48, R31 ;  /* 0x0000001f301f723e */ /* 0x000fe200000000ff */
[----:B------:R-:W-:Y:S01]  /*e2a0*/  UMOV UR6, UR40 ;  /* 0x0000002800067c82 */ /* 0x000fe20008000000 */
[----:B0-----:R-:W-:Y:S01]  /*e2b0*/  UMOV UR7, UR5 ;  /* 0x0000000500077c82 */ /* 0x001fe20008000000 */
[----:B------:R-:W-:Y:S01]  /*e2c0*/  UIMAD UR5, UR10, UR8, URZ ;  /* 0x000000080a0572a4 */ /* 0x000fe2000f8e023f */
[----:B------:R-:W-:Y:S02]  /*e2d0*/  IMAD.U32 R40, RZ, RZ, UR6 ;  /* 0x00000006ff287e24 */ /* 0x000fe4000f8e00ff */
[----:B------:R-:W-:Y:S01]  /*e2e0*/  IMAD.U32 R41, RZ, RZ, UR7 ;  /* 0x00000007ff297e24 */ /* 0x000fe2000f8e00ff */
[----:B------:R-:W-:Y:S02]  /*e2f0*/  UIMAD.WIDE.U32 UR6, UR38, UR8, URZ ;  /* 0x00000008260672a5 */ /* 0x000fe4000f8e003f */
[----:B------:R-:W-:Y:S01]  /*e300*/  UIMAD UR5, UR38, UR9, UR5 ;  /* 0x00000009260572a4 */ /* 0x000fe2000f8e0205 */
[----:B------:R-:W-:-:S02]  /*e310*/  IMAD.WIDE R4, R148, 0x2, R40 ;  /* 0x0000000294047825 */ /* 0x000fc400078e0228 */
[----:B------:R-:W-:Y:S01]  /*e320*/  ULDC.64 UR8, c[0x0][0xb98] ;  /* 0x0002e60000087ab9 */ /* 0x000fe20000000a00 */
[----:B------:R-:W-:Y:S01]  /*e330*/  UIADD3 UR7, UR7, UR5, URZ ;  /* 0x0000000507077290 */ /* 0x000fe2000fffe03f */
[----:B------:R-:W-:Y:S01]  /*e340*/  IMAD.WIDE R40, R3, 0x2, R40 ;  /* 0x0000000203287825 */ /* 0x000fe200078e0228 */
[C---:B------:R-:W-:Y:S01]  /*e350*/  IADD3 R35, P1, R4.reuse, 0x6000, RZ ;  /* 0x0000600004237810 */ /* 0x040fe20007f3e0ff */
[----:B------:R-:W-:Y:S01]  /*e360*/  UIMAD UR5, UR12, UR8, URZ ;  /* 0x000000080c0572a4 */ /* 0x000fe2000f8e023f */
[C---:B------:R-:W-:Y:S01]  /*e370*/  LOP3.LUT R3, R4.reuse, 0x180, RZ, 0xc0, !PT ;  /* 0x0000018004037812 */ /* 0x040fe200078ec0ff */
[----:B------:R-:W-:Y:S01]  /*e380*/  UIMAD.WIDE.U32 UR6, UR45, UR8, UR6 ;  /* 0x000000082d0672a5 */ /* 0x000fe2000f8e0006 */
[----:B------:R-:W-:Y:S01]  /*e390*/  IADD3 R8, P3, R4, 0x3000, RZ ;  /* 0x0000300004087810 */ /* 0x000fe20007f7e0ff */
[--C-:B------:R-:W-:Y:S01]  /*e3a0*/  IMAD.X R25, RZ, RZ, R5.reuse, P1 ;  /* 0x000000ffff197224 */ /* 0x100fe200008e0605 */
[----:B-1----:R-:W-:Y:S01]  /*e3b0*/  ISETP.NE.AND P1, PT, R0, 0x1, PT ;  /* 0x000000010000780c */ /* 0x002fe20003f25270 */
[----:B------:R-:W-:Y:S01]  /*e3c0*/  UIMAD UR5, UR45, UR9, UR5 ;  /* 0x000000092d0572a4 */ /* 0x000fe2000f8e0205 */
[----:B------:R-:W-:Y:S01]  /*e3d0*/  SHF.R.U64 R3, R3, 0x3, RZ ;  /* 0x0000000303037819 */ /* 0x000fe200000012ff */
[----:B------:R-:W-:Y:S01]  /*e3e0*/  IMAD.X R13, RZ, RZ, R5, P3 ;  /* 0x000000ffff0d7224 */ /* 0x000fe200018e0605 */
[C---:B------:R-:W-:Y:S01]  /*e3f0*/  IADD3 R21, P4, R4.reuse, 0x20, RZ ;  /* 0x0000002004157810 */ /* 0x040fe20007f9e0ff */
[----:B------:R-:W-:Y:S01]  /*e400*/  ULDC.64 UR8, c[0x0][0xae8] ;  /* 0x0002ba0000087ab9 */ /* 0x000fe20000000a00 */
[----:B------:R-:W-:-:S02]  /*e410*/  IADD3 R15, P0, R4, 0x6020, RZ ;  /* 0x00006020040f7810 */ /* 0x000fc40007f1e0ff */
[----:B------:R-:W-:Y:S01]  /*e420*/  IADD3 R33, P2, R4, 0x3020, RZ ;  /* 0x0000302004217810 */ /* 0x000fe20007f5e0ff */
[--C-:B------:R-:W-:Y:S01]  /*e430*/  IMAD.X R9, RZ, RZ, R5.reuse, P4 ;  /* 0x000000ffff097224 */ /* 0x100fe200020e0605 */
[----:B------:R-:W-:Y:S02]  /*e440*/  LOP3.LUT R4, R3, R4, RZ, 0x3c, !PT ;  /* 0x0000000403047212 */ /* 0x000fe400078e3cff */
[----:B------:R-:W-:Y:S01]  /*e450*/  LOP3.LUT R12, R35, 0x180, RZ, 0xc0, !PT ;  /* 0x00000180230c7812 */ /* 0x000fe200078ec0ff */
[----:B------:R-:W0:Y:S01]  /*e460*/  @P1 LDC R45, c[0x0][0xbec] ;  /* 0x0002fb00ff2d1b82 */ /* 0x000e220000000800 */
[----:B------:R-:W-:Y:S01]  /*e470*/  LOP3.LUT R3, R8, 0x180, RZ, 0xc0, !PT ;  /* 0x0000018008037812 */ /* 0x000fe200078ec0ff */
[----:B------:R-:W-:Y:S01]  /*e480*/  IMAD.X R11, RZ, RZ, R5, P2 ;  /* 0x000000ffff0b7224 */ /* 0x000fe200010e0605 */
[----:B------:R-:W-:Y:S02]  /*e490*/  LOP3.LUT R2, R21, 0x180, RZ, 0xc0, !PT ;  /* 0x0000018015027812 */ /* 0x000fe400078ec0ff */
[----:B------:R-:W-:-:S02]  /*e4a0*/  SHF.R.U64 R12, R12, 0x3, RZ ;  /* 0x000000030c0c7819 */ /* 0x000fc400000012ff */
[----:B------:R-:W-:Y:S01]  /*e4b0*/  SHF.R.U64 R3, R3, 0x3, RZ ;  /* 0x0000000303037819 */ /* 0x000fe200000012ff */
[----:B------:R-:W1:Y:S01]  /*e4c0*/  @P1 LDC R50, c[0x0][0xbf0] ;  /* 0x0002fc00ff321b82 */ /* 0x000e620000000800 */
[----:B------:R-:W-:Y:S02]  /*e4d0*/  SHF.R.U64 R2, R2, 0x3, RZ ;  /* 0x0000000302027819 */ /* 0x000fe400000012ff */
[----:B------:R-:W-:Y:S02]  /*e4e0*/  IADD3 R43, P5, R40, 0x7800, RZ ;  /* 0x00007800282b7810 */ /* 0x000fe40007fbe0ff */
[----:B------:R-:W-:Y:S02]  /*e4f0*/  LOP3.LUT R24, R12, R35, RZ, 0x3c, !PT ;  /* 0x000000230c187212 */ /* 0x000fe400078e3cff */
[----:B------:R-:W-:Y:S02]  /*e500*/  LOP3.LUT R14, R15, 0x180, RZ, 0xc0, !PT ;  /* 0x000001800f0e7812 */ /* 0x000fe400078ec0ff */
[----:B------:R-:W-:-:S02]  /*e510*/  LOP3.LUT R12, R3, R8, RZ, 0x3c, !PT ;  /* 0x00000008030c7212 */ /* 0x000fc400078e3cff */
[----:B------:R-:W-:Y:S02]  /*e520*/  LOP3.LUT R8, R2, R21, RZ, 0x3c, !PT ;  /* 0x0000001502087212 */ /* 0x000fe400078e3cff */
[----:B------:R-:W-:Y:S02]  /*e530*/  LOP3.LUT R2, R43, 0x180, RZ, 0xc0, !PT ;  /* 0x000001802b027812 */ /* 0x000fe400078ec0ff */
[----:B------:R-:W-:Y:S01]  /*e540*/  SHF.R.U64 R14, R14, 0x3, RZ ;  /* 0x000000030e0e7819 */ /* 0x000fe200000012ff */
[----:B0-----:R-:W-:Y:S01]  /*e550*/  @P1 IMAD.HI.U32 R45, R52, R45, RZ ;  /* 0x0000002d342d1227 */ /* 0x001fe200078e00ff */
[----:B------:R-:W-:Y:S02]  /*e560*/  SHF.R.U64 R2, R2, 0x3, RZ ;  /* 0x0000000302027819 */ /* 0x000fe400000012ff */
[----:B------:R-:W-:Y:S01]  /*e570*/  LOP3.LUT R14, R14, R15, RZ, 0x3c, !PT ;  /* 0x0000000f0e0e7212 */ /* 0x000fe200078e3cff */
[----:B------:R-:W-:Y:S01]  /*e580*/  IMAD.X R15, RZ, RZ, R5, P0 ;  /* 0x000000ffff0f7224 */ /* 0x000fe200000e0605 */
[----:B------:R-:W-:-:S02]  /*e590*/  IADD3 R39, P0, R40, 0x1800, RZ ;  /* 0x0000180028277810 */ /* 0x000fc40007f1e0ff */
[----:B------:R-:W-:Y:S01]  /*e5a0*/  LOP3.LUT R2, R2, R43, RZ, 0x3c, !PT ;  /* 0x0000002b02027212 */ /* 0x000fe200078e3cff */
[----:B------:R-:W-:Y:S01]  /*e5b0*/  IMAD.MOV.U32 R43, RZ, RZ, R52 ;  /* 0x000000ffff2b7224 */ /* 0x000fe200078e0034 */
[----:B-1----:R-:W-:Y:S02]  /*e5c0*/  @P1 SHF.R.U32.HI R43, RZ, R50, R45 ;  /* 0x00000032ff2b1219 */ /* 0x002fe4000001162d */
[----:B------:R-:W-:Y:S02]  /*e5d0*/  LOP3.LUT R38, R39, 0x180, RZ, 0xc0, !PT ;  /* 0x0000018027267812 */ /* 0x000fe400078ec0ff */
[----:B------:R-:W-:Y:S01]  /*e5e0*/  MOV R47, R4 ;  /* 0x00000004002f7202 */ /* 0x000fe20000000f00 */
[----:B------:R-:W-:Y:S01]  /*e5f0*/  IMAD.MOV R45, RZ, RZ, -R43 ;  /* 0x000000ffff2d7224 */ /* 0x000fe200078e0a2b */
[----:B------:R-:W-:Y:S02]  /*e600*/  LOP3.LUT R10, R33, 0x180, RZ, 0xc0, !PT ;  /* 0x00000180210a7812 */ /* 0x000fe400078ec0ff */
[----:B------:R-:W-:-:S02]  /*e610*/  F2FP.F16.F32.PACK_AB R4, R42, R7 ;  /* 0x000000072a04723e */ /* 0x000fc400000000ff */
[----:B------:R-:W-:Y:S02]  /*e620*/  SHF.R.U64 R38, R38, 0x3, RZ ;  /* 0x0000000326267819 */ /* 0x000fe400000012ff */
[----:B------:R-:W-:Y:S02]  /*e630*/  F2FP.F16.F32.PACK_AB R5, R91, R90 ;  /* 0x0000005a5b05723e */ /* 0x000fe400000000ff */
[----:B------:R-:W-:Y:S02]  /*e640*/  F2FP.F16.F32.PACK_AB R7, R95, R94 ;  /* 0x0000005e5f07723e */ /* 0x000fe400000000ff */
[----:B------:R-:W-:Y:S01]  /*e650*/  MOV R57, R14 ;  /* 0x0000000e00397202 */ /* 0x000fe20000000f00 */
[----:B------:R-:W-:Y:S01]  /*e660*/  IMAD R15, R0, R45, R52 ;  /* 0x0000002d000f7224 */ /* 0x000fe200078e0234 */
[----:B------:R-:W-:Y:S01]  /*e670*/  SHF.R.U64 R10, R10, 0x3, RZ ;  /* 0x000000030a0a7819 */ /* 0x000fe200000012ff */
[----:B------:R0:W-:Y:S01]  /*e680*/  STSM.16.M88.4 [R47], R4 ;  /* 0x000000042f007844 */ /* 0x0001e20000000200 */
[----:B------:R-:W-:Y:S01]  /*e690*/  LOP3.LUT R38, R38, R39, RZ, 0x3c, !PT ;  /* 0x0000002726267212 */ /* 0x000fe200078e3cff */
[----:B------:R-:W-:Y:S01]  /*e6a0*/  IMAD.X R39, RZ, RZ, R41, P0 ;  /* 0x000000ffff277224 */ /* 0x000fe200000e0629 */
[----:B------:R-:W-:Y:S01]  /*e6b0*/  MOV R62, R24 ;  /* 0x00000018003e7202 */ /* 0x000fe20000000f00 */
[----:B------:R-:W-:Y:S01]  /*e6c0*/  IMAD.U32 R25, RZ, RZ, UR5 ;  /* 0x00000005ff197e24 */ /* 0x000fe2000f8e00ff */
[----:B------:R-:W-:Y:S01]  /*e6d0*/  SHF.R.S32.HI R14, RZ, 0x1f, R43 ;  /* 0x0000001fff0e7819 */ /* 0x000fe2000001142b */
[----:B------:R-:W-:Y:S01]  /*e6e0*/  ULDC UR5, c[0x0][0xa88] ;  /* 0x0002a20000057ab9 */ /* 0x000fe20000000800 */
[----:B------:R-:W-:Y:S01]  /*e6f0*/  LOP3.LUT R10, R10, R33, RZ, 0x3c, !PT ;  /* 0x000000210a0a7212 */ /* 0x000fe200078e3cff */
[----:B------:R-:W-:Y:S01]  /*e700*/  IMAD R56, R0, UR5, RZ ;  /* 0x0000000500387c24 */ /* 0x000fe2000f8e02ff */
[----:B------:R-:W-:-:S02]  /*e710*/  IADD3 R33, P3, R40, 0x4800, RZ ;  /* 0x0000480028217810 */ /* 0x000fc40007f7e0ff */
[----:B------:R-:W-:Y:S02]  /*e720*/  IADD3 R35, P2, R40, 0x3000, RZ ;  /* 0x0000300028237810 */ /* 0x000fe40007f5e0ff */
[----:B------:R-:W-:Y:S02]  /*e730*/  LOP3.LUT R32, R33, 0x180, RZ, 0xc0, !PT ;  /* 0x0000018021207812 */ /* 0x000fe400078ec0ff */
[----:B------:R-:W-:Y:S02]  /*e740*/  LOP3.LUT R34, R35, 0x180, RZ, 0xc0, !PT ;  /* 0x0000018023227812 */ /* 0x000fe400078ec0ff */
[----:B0-----:R-:W-:Y:S02]  /*e750*/  IADD3 R4, P0, R43, UR6, RZ ;  /* 0x000000062b047c10 */ /* 0x001fe4000ff1e0ff */
[----:B------:R-:W-:Y:S02]  /*e760*/  SHF.R.S32.HI R6, RZ, 0x1f, R15 ;  /* 0x0000001fff067819 */ /* 0x000fe4000001140f */
[----:B------:R-:W-:Y:S01]  /*e770*/  IADD3.X R5, R14, UR7, R25, P0, !PT ;  /* 0x000000070e057c10 */ /* 0x000fe200087fe419 */
[----:B------:R-:W-:Y:S01]  /*e780*/  ULDC.64 UR6, c[0x0][0xb88] ;  /* 0x0002e20000067ab9 */ /* 0x000fe20000000a00 */
[----:B------:R-:W-:Y:S01]  /*e790*/  SHF.R.U64 R32, R32, 0x3, RZ ;  /* 0x0000000320207819 */ /* 0x000fe200000012ff */
[----:B------:R-:W-:Y:S01]  /*e7a0*/  IMAD R6, R6, UR6, RZ ;  /* 0x0000000606067c24 */ /* 0x000fe2000f8e02ff */
[----:B------:R-:W-:Y:S01]  /*e7b0*/  MOV R63, R10 ;  /* 0x0000000a003f7202 */ /* 0x000fe20000000f00 */
[----:B------:R-:W-:Y:S01]  /*e7c0*/  IMAD.WIDE.U32 R4, R15, UR6, R4 ;  /* 0x000000060f047c25 */ /* 0x000fe2000f8e0004 */
[----:B------:R-:W-:-:S02]  /*e7d0*/  SHF.R.U64 R34, R34, 0x3, RZ ;  /* 0x0000000322227819 */ /* 0x000fc400000012ff */
[----:B------:R-:W-:Y:S01]  /*e7e0*/  LOP3.LUT R32, R32, R33, RZ, 0x3c, !PT ;  /* 0x0000002120207212 */ /* 0x000fe200078e3cff */
[----:B------:R-:W-:Y:S01]  /*e7f0*/  IMAD R15, R15, UR7, R6 ;  /* 0x000000070f0f7c24 */ /* 0x000fe2000f8e0206 */
[----:B------:R-:W-:Y:S01]  /*e800*/  ULDC.64 UR6, c[0x0][0xb50] ;  /* 0x0002d40000067ab9 */ /* 0x000fe20000000a00 */
[----:B------:R-:W-:Y:S01]  /*e810*/  VIADD R11, R147, UR39 ;  /* 0x00000027930b7c36 */ /* 0x000fe20008000000 */
[----:B------:R-:W-:Y:S01]  /*e820*/  LOP3.LUT P0, RZ, R145, 0x3, RZ, 0xc0, !PT ;  /* 0x0000000391ff7812 */ /* 0x000fe2000780c0ff */
[----:B------:R-:W-:Y:S01]  /*e830*/  IMAD.X R33, RZ, RZ, R41, P3 ;  /* 0x000000ffff217224 */ /* 0x000fe200018e0629 */
[----:B------:R-:W-:Y:S01]  /*e840*/  LEA R42, P3, R4, UR6, 0x2 ;  /* 0x00000006042a7c11 */ /* 0x000fe2000f8610ff */
[----:B------:R-:W-:Y:S01]  /*e850*/  VIADD R7, R11, 0x8 ;  /* 0x000000080b077836 */ /* 0x000fe20000000000 */
[----:B------:R-:W-:Y:S01]  /*e860*/  LOP3.LUT R34, R34, R35, RZ, 0x3c, !PT ;  /* 0x0000002322227212 */ /* 0x000fe200078e3cff */
[----:B------:R-:W-:Y:S01]  /*e870*/  IMAD.IADD R5, R5, 0x1, R15 ;  /* 0x0000000105057824 */ /* 0x000fe200078e020f */
[----:B------:R-:W-:Y:S01]  /*e880*/  MOV R53, R8 ;  /* 0x0000000800357202 */ /* 0x000fe20000000f00 */
[----:B------:R-:W-:Y:S01]  /*e890*/  IMAD.X R35, RZ, RZ, R41, P2 ;  /* 0x000000ffff237224 */ /* 0x000fe200010e0629 */
[-C--:B------:R-:W-:Y:S01]  /*e8a0*/  ISETP.GE.OR P2, PT, R11, R56.reuse, P0 ;  /* 0x000000380b00720c */ /* 0x080fe20000746670 */
[----:B------:R-:W-:Y:S01]  /*e8b0*/  SHFL.IDX PT, R58, R42, RZ, 0x1c1f ;  /* 0x001c1fff2a3a7589 */ /* 0x000fe200000e0000 */
[----:B------:R-:W-:-:S02]  /*e8c0*/  ISETP.GE.OR P0, PT, R7, R56, P0 ;  /* 0x000000380700720c */ /* 0x000fc40000706670 */
[----:B------:R-:W-:Y:S01]  /*e8d0*/  LEA.HI.X R43, R4, UR7, R5, 0x2, P3 ;  /* 0x00000007042b7c11 */ /* 0x000fe200098f1405 */
[----:B------:R-:W-:Y:S01]  /*e8e0*/  SHFL.IDX PT, R60, R42, 0x1, 0x1c1f ;  /* 0x003c1f002a3c7f89 */ /* 0x000fe200000e0000 */
[----:B------:R-:W-:Y:S02]  /*e8f0*/  F2FP.F16.F32.PACK_AB R4, R97, R96 ;  /* 0x000000606104723e */ /* 0x000fe400000000ff */
[----:B------:R-:W-:Y:S01]  /*e900*/  F2FP.F16.F32.PACK_AB R5, R99, R98 ;  /* 0x000000626305723e */ /* 0x000fe200000000ff */
[----:B------:R-:W0:Y:S01]  /*e910*/  SHFL.IDX PT, R59, R43, RZ, 0x1c1f ;  /* 0x001c1fff2b3b7589 */ /* 0x000e2200000e0000 */
[----:B------:R-:W-:Y:S02]  /*e920*/  F2FP.F16.F32.PACK_AB R6, R101, R100 ;  /* 0x000000646506723e */ /* 0x000fe400000000ff */
[----:B------:R-:W-:Y:S01]  /*e930*/  F2FP.F16.F32.PACK_AB R7, R103, R102 ;  /* 0x000000666707723e */ /* 0x000fe200000000ff */
[----:B------:R-:W1:Y:S01]  /*e940*/  SHFL.IDX PT, R61, R43, 0x1, 0x1c1f ;  /* 0x003c1f002b3d7f89 */ /* 0x000e6200000e0000 */
[----:B------:R-:W-:-:S02]  /*e950*/  MOV R52, R12 ;  /* 0x0000000c00347202 */ /* 0x000fc40000000f00 */
[----:B------:R-:W-:Y:S01]  /*e960*/  F2FP.F16.F32.PACK_AB R8, R105, R104 ;  /* 0x000000686908723e */ /* 0x000fe200000000ff */
[----:B------:R-:W-:Y:S01]  /*e970*/  STSM.16.M88.4 [R53], R4 ;  /* 0x0000000435007844 */ /* 0x000fe20000000200 */
[----:B------:R-:W-:Y:S02]  /*e980*/  F2FP.F16.F32.PACK_AB R9, R107, R106 ;  /* 0x0000006a6b09723e */ /* 0x000fe400000000ff */
[----:B------:R-:W-:Y:S02]  /*e990*/  F2FP.F16.F32.PACK_AB R10, R109, R108 ;  /* 0x0000006c6d0a723e */ /* 0x000fe400000000ff */
[----:B------:R-:W-:Y:S02]  /*e9a0*/  F2FP.F16.F32.PACK_AB R11, R111, R110 ;  /* 0x0000006e6f0b723e */ /* 0x000fe400000000ff */
[----:B------:R-:W-:Y:S02]  /*e9b0*/  F2FP.F16.F32.PACK_AB R12, R113, R112 ;  /* 0x00000070710c723e */ /* 0x000fe400000000ff */
[----:B------:R-:W-:Y:S01]  /*e9c0*/  F2FP.F16.F32.PACK_AB R13, R115, R114 ;  /* 0x00000072730d723e */ /* 0x000fe200000000ff */
[----:B------:R-:W-:Y:S01]  /*e9d0*/  STSM.16.M88.4 [R52], R8 ;  /* 0x0000000834007844 */ /* 0x000fe20000000200 */
[----:B------:R-:W-:-:S02]  /*e9e0*/  F2FP.F16.F32.PACK_AB R14, R117, R116 ;  /* 0x00000074750e723e */ /* 0x000fc400000000ff */
[----:B------:R-:W-:Y:S02]  /*e9f0*/  F2FP.F16.F32.PACK_AB R15, R119, R118 ;  /* 0x00000076770f723e */ /* 0x000fe400000000ff */
[----:B------:R-:W-:Y:S02]  /*ea00*/  F2FP.F16.F32.PACK_AB R24, R121, R120 ;  /* 0x000000787918723e */ /* 0x000fe400000000ff */
[----:B------:R-:W-:Y:S01]  /*ea10*/  F2FP.F16.F32.PACK_AB R25, R123, R122 ;  /* 0x0000007a7b19723e */ /* 0x000fe200000000ff */
[----:B------:R2:W-:Y:S01]  /*ea20*/  STSM.16.M88.4 [R63], R12 ;  /* 0x0000000c3f007844 */ /* 0x0005e20000000200 */
[C---:B------:R-:W-:Y:S02]  /*ea30*/  LOP3.LUT R3, R40.reuse, 0x180, RZ, 0xc0, !PT ;  /* 0x0000018028037812 */ /* 0x040fe400078ec0ff */
[----:B------:R-:W-:Y:S01]  /*ea40*/  IADD3 R21, P4, R40, 0x6000, RZ ;  /* 0x0000600028157810 */ /* 0x000fe20007f9e0ff */
[----:B------:R3:W-:Y:S01]  /*ea50*/  STSM.16.M88.4 [R62], R24 ;  /* 0x000000183e007844 */ /* 0x0007e20000000200 */
[----:B------:R-:W-:Y:S01]  /*ea60*/  SHF.R.U64 R3, R3, 0x3, RZ ;  /* 0x0000000303037819 */ /* 0x000fe200000012ff */
[----:B------:R-:W-:Y:S01]  /*ea70*/  UIMAD UR5, UR10, UR8, URZ ;  /* 0x000000080a0572a4 */ /* 0x000fe2000f8e023f */
[----:B------:R-:W-:Y:S01]  /*ea80*/  LOP3.LUT R20, R21, 0x180, RZ, 0xc0, !PT ;  /* 0x0000018015147812 */ /* 0x000fe200078ec0ff */
[----:B------:R4:W-:Y:S01]  /*ea90*/  STSM.16.M88.4 [R57], R28 ;  /* 0x0000001c39007844 */ /* 0x0009e20000000200 */
[----:B------:R-:W-:Y:S01]  /*eaa0*/  LOP3.LUT R40, R3, R40, RZ, 0x3c, !PT ;  /* 0x0000002803287212 */ /* 0x000fe200078e3cff */
[--C-:B------:R-:W-:Y:S01]  /*eab0*/  IMAD.X R3, RZ, RZ, R41.reuse, P5 ;  /* 0x000000ffff037224 */ /* 0x100fe200028e0629 */
[----:B--2---:R-:W2:Y:S08]  /*eac0*/  @P1 LDC R15, c[0x0][0xbec] ;  /* 0x0002fb00ff0f1b82 */ /* 0x004eb00000000800 */
[----:B------:R-:W-:Y:S08]  /*ead0*/  BAR.SYNC.DEFER_BLOCKING 0x1, 0x180 ;  /* 0x0046000000007b1d */ /* 0x000ff00000010000 */
[----:B---3--:R-:W3:Y:S01]  /*eae0*/  @P1 LDC R25, c[0x0][0xbf0] ;  /* 0x0002fc00ff191b82 */ /* 0x008ee20000000800 */
[----:B------:R-:W-:Y:S01]  /*eaf0*/  IMAD R12, R143, 0x60, R144 ;  /* 0x000000608f0c7824 */ /* 0x000fe200078e0290 */
[----:B------:R-:W-:Y:S01]  /*eb00*/  UIMAD.WIDE.U32 UR6, UR38, UR8, URZ ;  /* 0x00000008260672a5 */ /* 0x000fe2000f8e003f */
[----:B------:R-:W-:Y:S01]  /*eb10*/  SHF.R.U64 R20, R20, 0x3, RZ ;  /* 0x0000000314147819 */ /* 0x000fe200000012ff */
[----:B------:R-:W-:Y:S01]  /*eb20*/  ULDC.64 UR10, c[0x0][0xaf0] ;  /* 0x0002bc00000a7ab9 */ /* 0x000fe20000000a00 */
[----:B------:R-:W-:Y:S01]  /*eb30*/  VIADD R14, R12, UR39 ;  /* 0x000000270c0e7c36 */ /* 0x000fe20008000000 */
[----:B------:R-:W-:Y:S01]  /*eb40*/  UIMAD UR5, UR38, UR9, UR5 ;  /* 0x00000009260572a4 */ /* 0x000fe2000f8e0205 */
[----:B------:R-:W-:Y:S01]  /*eb50*/  LOP3.LUT R20, R20, R21, RZ, 0x3c, !PT ;  /* 0x0000001514147212 */ /* 0x000fe200078e3cff */
[----:B------:R-:W-:Y:S01]  /*eb60*/  UIMAD UR8, UR12, UR10, URZ ;  /* 0x0000000a0c0872a4 */ /* 0x000fe2000f8e023f */
[----:B------:R-:W-:Y:S01]  /*eb70*/  IMAD.MOV.U32 R13, RZ, RZ, R14 ;  /* 0x000000ffff0d7224 */ /* 0x000fe200078e000e */
[----:B------:R-:W-:Y:S01]  /*eb80*/  UIADD3 UR7, UR7, UR5, URZ ;  /* 0x0000000507077290 */ /* 0x000fe2000fffe03f */
[----:B------:R-:W-:Y:S01]  /*eb90*/  IMAD.X R21, RZ, RZ, R41, P4 ;  /* 0x000000ffff157224 */ /* 0x000fe200020e0629 */
[----:B0-----:R4:W-:Y:S04]  /*eba0*/  @!P2 ST.E desc[UR52][R58.64], R36 ;  /* 0x000000243a00a985 */ /* 0x0019e8000c101934 */
[----:B-1----:R4:W-:Y:S04]  /*ebb0*/  @!P0 ST.E desc[UR52][R60.64], R37 ;  /* 0x000000253c008985 */ /* 0x0029e8000c101934 */
[----:B------:R2:W5:Y:S01]  /*ebc0*/  LD.E.128 R8, desc[UR52][R2.64] ;  /* 0x0000003402087980 */ /* 0x000562000c101d00 */
[----:B------:R-:W-:-:S02]  /*ebd0*/  UIMAD UR5, UR45, UR11, UR8 ;  /* 0x0000000b2d0572a4 */ /* 0x000fc4000f8e0208 */
[----:B------:R-:W-:Y:S01]  /*ebe0*/  UIMAD.WIDE.U32 UR6, UR45, UR10, UR6 ;  /* 0x0000000a2d0672a5 */ /* 0x000fe2000f8e0006 */
[----:B------:R-:W5:Y:S01]  /*ebf0*/  LD.E.128 R40, desc[UR52][R40.64] ;  /* 0x0000003428287980 */ /* 0x000f62000c101d00 */
[----:B------:R-:W-:-:S03]  /*ec00*/  ULDC.64 UR8, c[0x0][0xae0] ;  /* 0x0002b80000087ab9 */ /* 0x000fc60000000a00 */
[----:B------:R-:W5:Y:S01]  /*ec10*/  LD.E.128 R44, desc[UR52][R38.64] ;  /* 0x00000034262c7980 */ /* 0x000f62000c101d00 */
[----:B--2---:R-:W-:-:S03]  /*ec20*/  @P1 IMAD.HI.U32 R2, R14, R15, RZ ;  /* 0x0000000f0e021227 */ /* 0x004fc600078e00ff */
[----:B------:R-:W5:Y:S02]  /*ec30*/  LD.E.128 R48, desc[UR52][R34.64] ;  /* 0x0000003422307980 */ /* 0x000f64000c101d00 */
[----:B---3--:R-:W-:Y:S01]  /*ec40*/  @P1 SHF.R.U32.HI R13, RZ, R25, R2 ;  /* 0x00000019ff0d1219 */ /* 0x008fe20000011602 */
[----:B------:R-:W-:Y:S01]  /*ec50*/  UIADD3 UR5, UR7, UR5, URZ ;  /* 0x0000000507057290 */ /* 0x000fe2000fffe03f */
[----:B------:R-:W5:Y:S02]  /*ec60*/  LD.E.128 R4, desc[UR52][R32.64] ;  /* 0x0000003420047980 */ /* 0x000f64000c101d00 */
[--C-:B------:R-:W-:Y:S01]  /*ec70*/  SHF.R.S32.HI R12, RZ, 0x1f, R13.reuse ;  /* 0x0000001fff0c7819 */ /* 0x100fe2000001140d */
[----:B------:R-:W-:Y:S01]  /*ec80*/  IMAD.MOV R15, RZ, RZ, -R13 ;  /* 0x000000ffff0f7224 */ /* 0x000fe200078e0a0d */
[----:B------:R0:W5:Y:S01]  /*ec90*/  LD.E.128 R52, desc[UR52][R20.64] ;  /* 0x0000003414347980 */ /* 0x000162000c101d00 */
[----:B------:R-:W-:Y:S02]  /*eca0*/  IMAD.U32 R3, RZ, RZ, UR7 ;  /* 0x00000007ff037e24 */ /* 0x000fe4000f8e00ff */
[----:B------:R-:W-:Y:S01]  /*ecb0*/  IMAD R15, R0, R15, R14 ;  /* 0x0000000f000f7224 */ /* 0x000fe200078e020e */
[----:B------:R-:W-:Y:S01]  /*ecc0*/  @!PT LDS RZ, [RZ] ;  /* 0x00000000fffff984 */ /* 0x000fe20000000800 */
[----:B------:R-:W-:Y:S01]  /*ecd0*/  @!PT LDS RZ, [RZ] ;  /* 0x00000000fffff984 */ /* 0x000fe20000000800 */
[----:B------:R-:W-:Y:S01]  /*ece0*/  @!PT LDS RZ, [RZ] ;  /* 0x00000000fffff984 */ /* 0x000fe20000000800 */
[----:B------:R-:W-:Y:S01]  /*ecf0*/  @!PT LDS RZ, [RZ] ;  /* 0x00000000fffff984 */ /* 0x000fe20000000800 */
[----:B------:R1:W-:Y:S06]  /*ed00*/  MEMBAR.ALL.CTA ;  /* 0x0000000000007992 */ /* 0x0003ec0000008000 */
[----:B-1----:R-:W1:Y:S01]  /*ed10*/  FENCE.VIEW.ASYNC.S ;  /* 0x00000000000073c6 */ /* 0x002e620000000000 */
[----:B------:R-:W-:Y:S01]  /*ed20*/  IMAD.U32 R2, RZ, RZ, UR6 ;  /* 0x00000006ff027e24 */ /* 0x000fe2000f8e00ff */
[----:B------:R-:W-:Y:S01]  /*ed30*/  ULDC.64 UR6, c[0x0][0xad8] ;  /* 0x0002b60000067ab9 */ /* 0x000fe20000000a00 */
[----:B------:R-:W-:-:S02]  /*ed40*/  IMAD.U32 R3, RZ, RZ, UR5 ;  /* 0x00000005ff037e24 */ /* 0x000fc4000f8e00ff */
[----:B------:R-:W-:Y:S01]  /*ed50*/  IMAD R12, R12, UR8, RZ ;  /* 0x000000080c0c7c24 */ /* 0x000fe2000f8e02ff */
[----:B------:R-:W-:Y:S01]  /*ed60*/  SHF.R.S32.HI R0, RZ, 0x1f, R15 ;  /* 0x0000001fff007819 */ /* 0x000fe2000001140f */
[----:B------:R-:W-:-:S04]  /*ed70*/  IMAD.WIDE.U32 R2, R13, UR8, R2 ;  /* 0x000000080d027c25 */ /* 0x000fc8000f8e0002 */
[----:B0-----:R-:W-:Y:S02]  /*ed80*/  IMAD R21, R13, UR9, R12 ;  /* 0x000000090d157c24 */ /* 0x001fe4000f8e020c */
[----:B------:R-:W-:Y:S02]  /*ed90*/  IMAD R0, R0, UR6, RZ ;  /* 0x0000000600007c24 */ /* 0x000fe4000f8e02ff */
[----:B------:R-:W-:Y:S02]  /*eda0*/  IMAD.IADD R3, R3, 0x1, R21 ;  /* 0x0000000103037824 */ /* 0x000fe400078e0215 */
[----:B------:R-:W-:Y:S01]  /*edb0*/  VIADD R25, R144, UR39 ;  /* 0x0000002790197c36 */ /* 0x000fe20008000000 */
[----:B------:R-:W-:Y:S01]  /*edc0*/  UIADD3 UR5, UR40, 0x2d820, URZ ;  /* 0x0002d82028057890 */ /* 0x000fe2000fffe03f */
[C---:B------:R-:W-:Y:S02]  /*edd0*/  IMAD R13, R15.reuse, UR7, R0 ;  /* 0x000000070f0d7c24 */ /* 0x040fe4000f8e0200 */
[----:B------:R-:W-:Y:S01]  /*ede0*/  IMAD.WIDE.U32 R2, R15, UR6, R2 ;  /* 0x000000060f027c25 */ /* 0x000fe2000f8e0002 */
[----:B------:R-:W-:Y:S01]  /*edf0*/  ISETP.GE.AND P0, PT, R25, R56, PT ;  /* 0x000000381900720c */ /* 0x000fe20003f06270 */
[----:B------:R-:W-:Y:S01]  /*ee00*/  ULDC.64 UR6, c[0x0][0xa80] ;  /* 0x0002a00000067ab9 */ /* 0x000fe20000000a00 */
[----:B------:R-:W-:Y:S01]  /*ee10*/  UPRMT UR5, URZ, 0x654, UR5 ;  /* 0x000006543f057896 */ /* 0x000fe20008000005 */
[----:B------:R-:W-:Y:S01]  /*ee20*/  IMAD.IADD R3, R3, 0x1, R13 ;  /* 0x0000000103037824 */ /* 0x000fe200078e020d */
[----:B------:R-:W-:-:S04]  /*ee30*/  LEA R0, P1, R2, UR6, 0x1 ;  /* 0x0000000602007c11 */ /* 0x000fc8000f8208ff */
[----:B------:R-:W-:Y:S01]  /*ee40*/  LEA.HI.X R24, R2, UR7, R3, 0x1, P1 ;  /* 0x0000000702187c11 */ /* 0x000fe200088f0c03 */
[----:B-1----:R4:W0:Y:S01]  /*ee50*/  SHFL.IDX PT, R12, R0, RZ, 0x1c1f ;  /* 0x001c1fff000c7589 */ /* 0x00282200000e0000 */
[----:B------:R-:W-:Y:S01]  /*ee60*/  BSSY B1, `(.L_x_901) ;  /* 0x0000010000017945 */ /* 0x000fe20003800000 */
[----:B------:R-:W-:Y:S02]  /*ee70*/  SYNCS.ARRIVE.TRANS64.RED.A1T0 RZ, [UR5], RZ ;  /* 0x000000ffffff79a7 */ /* 0x000fe40008100405 */
[----:B------:R4:W1:Y:S01]  /*ee80*/  SHFL.IDX PT, R13, R24, RZ, 0x1c1f ;  /* 0x001c1fff180d7589 */ /* 0x00086200000e0000 */
[----:B------:R-:W-:Y:S05]  /*ee90*/  @P0 BRA `(.L_x_902) ;  /* 0x0000000000300947 */ /* 0x000fea0003800000 */
[----:B------:R-:W-:Y:S02]  /*eea0*/  ULDC UR5, c[0x0][0xac8] ;  /* 0x0002b20000057ab9 */ /* 0x000fe40000000800 */
[----:B------:R-:W-:Y:S02]  /*eeb0*/  ISETP.GE.AND P1, PT, R141, UR5, PT ;  /* 0x000000058d007c0c */ /* 0x000fe4000bf26270 */
[----:B------:R-:W-:Y:S02]  /*eec0*/  ISETP.GE.AND P2, PT, R142, UR5, PT ;  /* 0x000000058e007c0c */ /* 0x000fe4000bf46270 */
[----:B------:R-:W-:-:S09]  /*eed0*/  ISETP.GE.AND P0, PT, R140, UR5, PT ;  /* 0x000000058c007c0c */ /* 0x000fd2000bf06270 */
[CC--:B0-----:R-:W-:Y:S02]  /*eee0*/  @!P1 LEA R14, P3, R141.reuse, R12.reuse, 0x1 ;  /* 0x0000000c8d0e9211 */ /* 0x0c1fe400078608ff */
[----:B------:R-:W-:Y:S02]  /*eef0*/  @!P2 LEA R20, P4, R142, R12, 0x1 ;  /* 0x0000000c8e14a211 */ /* 0x000fe400078808ff */
[----:B-1----:R-:W-:Y:S01]  /*ef00*/  @!P0 IMAD.WIDE R2, R140, 0x2, R12 ;  /* 0x000000028c028825 */ /* 0x002fe200078e020c */
[-C--:B------:R-:W-:Y:S02]  /*ef10*/  @!P1 LEA.HI.X R15, R141, R13.reuse, R150, 0x1, P3 ;  /* 0x0000000d8d0f9211 */ /* 0x080fe400018f0c96 */
[----:B------:R-:W-:Y:S02]  /*ef20*/  @!P2 LEA.HI.X R21, R142, R13, R149, 0x1, P4 ;  /* 0x0000000d8e15a211 */ /* 0x000fe400020f0c95 */
[----:B-----5:R2:W-:Y:S04]  /*ef30*/  @!P0 ST.E.128 desc[UR52][R2.64], R40 ;  /* 0x0000002802008985 */ /* 0x0205e8000c101d34 */
[----:B------:R2:W-:Y:S04]  /*ef40*/  @!P1 ST.E.128 desc[UR52][R14.64], R48 ;  /* 0x000000300e009985 */ /* 0x0005e8000c101d34 */
[----:B------:R2:W-:Y:S02]  /*ef50*/  @!P2 ST.E.128 desc[UR52][R20.64], R52 ;  /* 0x000000341400a985 */ /* 0x0005e4000c101d34 */
.L_x_902:
[----:B------:R-:W-:Y:S05]  /*ef60*/  BSYNC B1 ;  /* 0x0000000000017941 */ /* 0x000fea0003800000 */
.L_x_901:
[----:B--2---:R-:W-:Y:S01]  /*ef70*/  VIADD R3, R25, 0x60 ;  /* 0x0000006019037836 */ /* 0x004fe20000000000 */
[----:B-1----:R1:W2:Y:S04]  /*ef80*/  SHFL.IDX PT, R13, R24, 0x1, 0x1c1f ;  /* 0x003c1f00180d7f89 */ /* 0x0022a800000e0000 */
[----:B------:R-:W-:Y:S01]  /*ef90*/  ISETP.GE.AND P0, PT, R3, R56, PT ;  /* 0x000000380300720c */ /* 0x000fe20003f06270 */
[----:B0-----:R1:W0:-:S12]  /*efa0*/  SHFL.IDX PT, R12, R0, 0x1, 0x1c1f ;  /* 0x003c1f00000c7f89 */ /* 0x00121800000e0000 */
[----:B-1----:R-:W-:Y:S05]  /*efb0*/  @P0 BRA `(.L_x_903) ;  /* 0x0000000800240947 */ /* 0x002fea0003800000 */
[----:B------:R-:W-:Y:S02]  /*efc0*/  ULDC UR5, c[0x0][0xac8] ;  /* 0x0002b20000057ab9 */ /* 0x000fe40000000800 */
[----:B------:R-:W-:Y:S02]  /*efd0*/  ISETP.GE.AND P2, PT, R141, UR5, PT ;  /* 0x000000058d007c0c */ /* 0x000fe4000bf46270 */
[----:B------:R-:W-:-:S11]  /*efe0*/  ISETP.GE.AND P1, PT, R140, UR5, PT ;  /* 0x000000058c007c0c */ /* 0x000fd6000bf26270 */
[C---:B0-----:R-:W-:Y:S02]  /*eff0*/  @!P2 LEA R14, P0, R141.reuse, R12, 0x1 ;  /* 0x0000000c8d0ea211 */ /* 0x041fe400078008ff */
[----:B--2---:R-:W-:Y:S02]  /*f000*/  @!P1 IMAD.WIDE R2, R140, 0x2, R12 ;  /* 0x000000028c029825 */ /* 0x004fe400078e020c */
[----:B------:R-:W-:Y:S02]  /*f010*/  @!P2 LEA.HI.X R15, R141, R13, R150, 0x1, P0 ;  /* 0x0000000d8d0fa211 */ /* 0x000fe400000f0c96 */
[----:B------:R-:W-:Y:S01]  /*f020*/  ISETP.GE.AND P0, PT, R142, UR5, PT ;  /* 0x000000058e007c0c */ /* 0x000fe2000bf06270 */
[----:B-----5:R1:W-:Y:S04]  /*f030*/  @!P1 ST.E.128 desc[UR52][R2.64], R44 ;  /* 0x0000002c02009985 */ /* 0x0203e8000c101d34 */
[----:B------:R1:W-:Y:S08]  /*f040*/  @!P2 ST.E.128 desc[UR52][R14.64], R4 ;  /* 0x000000040e00a985 */ /* 0x0003f0000c101d34 */
[----:B------:R-:W-:Y:S05]  /*f050*/  @P0 BRA `(.L_x_903) ;  /* 0x0000000400fc0947 */ /* 0x000fea0003800000 */
[----:B-1----:R-:W-:-:S04]  /*f060*/  LEA R2, P0, R142, R12, 0x1 ;  /* 0x0000000c8e027211 */ /* 0x002fc800078008ff */
[----:B------:R-:W-:-:S05]  /*f070*/  LEA.HI.X R3, R142, R13, R149, 0x1, P0 ;  /* 0x0000000d8e037211 */ /* 0x000fca00000f0c95 */
[----:B------:R3:W-:Y:S01]  /*f080*/  ST.E.128 desc[UR52][R2.64], R8 ;  /* 0x0000000802007985 */ /* 0x0007e2000c101d34 */
[----:B------:R-:W-:Y:S05]  /*f090*/  BRA `(.L_x_903) ;  /* 0x0000000400ec7947 */ /* 0x000fea0003800000 */
.L_x_900:
[----:B------:R-:W0:Y:S01]  /*f0a0*/  LDC R8, c[0x0][0xbe8] ;  /* 0x0002fa00ff087b82 */ /* 0x000e220000000800 */
[----:B------:R-:W-:Y:S01]  /*f0b0*/  ISETP.GE.AND P0, PT, R151, 0xc0, PT ;  /* 0x000000c09700780c */ /* 0x000fe20003f06270 */
[----:B------:R-:W-:Y:S01]  /*f0c0*/  USHF.R.S32.HI UR8, URZ, 0x1f, UR38 ;  /* 0x0000001f3f087899 */ /* 0x000fe20008011426 */
[----:B------:R-:W-:Y:S01]  /*f0d0*/  BSSY B1, `(.L_x_904) ;  /* 0x000002f000017945 */ /* 0x000fe20003800000 */
[----:B------:R-:W-:Y:S01]  /*f0e0*/  USHF.R.S32.HI UR9, URZ, 0x1f, UR45 ;  /* 0x0000001f3f097899 */ /* 0x000fe2000801142d */
[----:B------:R-:W-:Y:S01]  /*f0f0*/  IMAD R6, R143, 0x60, R144 ;  /* 0x000000608f067824 */ /* 0x000fe200078e0290 */
[----:B0-----:R-:W-:-:S13]  /*f100*/  ISETP.NE.AND P1, PT, R8, 0x1, PT ;  /* 0x000000010800780c */ /* 0x001fda0003f25270 */
[----:B------:R-:W0:Y:S08]  /*f110*/  @P1 LDC R9, c[0x0][0xbec] ;  /* 0x0002fb00ff091b82 */ /* 0x000e300000000800 */
[----:B------:R-:W1:Y:S01]  /*f120*/  @P1 LDC R11, c[0x0][0xbf0] ;  /* 0x0002fc00ff0b1b82 */ /* 0x000e620000000800 */
[----:B------:R-:W-:Y:S05]  /*f130*/  @P0 BRA `(.L_x_905) ;  /* 0x0000000000a00947 */ /* 0x000fea0003800000 */
[----:B------:R-:W2:Y:S01]  /*f140*/  S2R R0, SR_TID.X ;  /* 0x0000000000007919 */ /* 0x000ea20000002100 */
[----:B------:R-:W3:Y:S01]  /*f150*/  LDC R3, c[0x0][0xbe8] ;  /* 0x0002fa00ff037b82 */ /* 0x000ee20000000800 */
[----:B------:R-:W-:Y:S01]  /*f160*/  IMAD.U32 R4, RZ, RZ, UR39 ;  /* 0x00000027ff047e24 */ /* 0x000fe2000f8e00ff */
[----:B------:R-:W-:Y:S02]  /*f170*/  ULDC UR5, c[0x0][0xa88] ;  /* 0x0002a20000057ab9 */ /* 0x000fe40000000800 */
[----:B---3--:R-:W-:Y:S02]  /*f180*/  IMAD R5, R3, UR5, RZ ;  /* 0x0000000503057c24 */ /* 0x008fe4000f8e02ff */
[----:B--2---:R-:W-:-:S04]  /*f190*/  IADD3 R4, R4, -0x80, R0 ;  /* 0xffffff8004047810 */ /* 0x004fc80007ffe000 */
[----:B------:R-:W-:-:S13]  /*f1a0*/  ISETP.GE.AND P0, PT, R4, R5, PT ;  /* 0x000000050400720c */ /* 0x000fda0003f06270 */
[----:B------:R-:W-:Y:S05]  /*f1b0*/  @P0 BRA `(.L_x_905) ;  /* 0x0000000000800947 */ /* 0x000fea0003800000 */
[----:B------:R-:W-:Y:S01]  /*f1c0*/  ISETP.NE.AND P0, PT, R3, 0x1, PT ;  /* 0x000000010300780c */ /* 0x000fe20003f05270 */
[----:B------:R-:W-:Y:S01]  /*f1d0*/  ULDC.64 UR10, c[0x0][0xb90] ;  /* 0x0002e400000a7ab9 */ /* 0x000fe20000000a00 */
[----:B------:R-:W-:Y:S01]  /*f1e0*/  IMAD.MOV.U32 R2, RZ, RZ, R4 ;  /* 0x000000ffff027224 */ /* 0x000fe200078e0004 */
[----:B------:R-:W-:Y:S02]  /*f1f0*/  UIMAD UR5, UR8, UR10, URZ ;  /* 0x0000000a080572a4 */ /* 0x000fe4000f8e023f */
[----:B------:R-:W-:Y:S02]  /*f200*/  UIMAD.WIDE.U32 UR6, UR38, UR10, URZ ;  /* 0x0000000a260672a5 */ /* 0x000fe4000f8e003f */
[----:B------:R-:W-:-:S03]  /*f210*/  UIMAD UR5, UR38, UR11, UR5 ;  /* 0x0000000b260572a4 */ /* 0x000fc6000f8e0205 */
[----:B------:R-:W-:Y:S01]  /*f220*/  ULDC.64 UR10, c[0x0][0xb98] ;  /* 0x0002e600000a7ab9 */ /* 0x000fe20000000a00 */
[----:B------:R-:W-:Y:S02]  /*f230*/  UIADD3 UR7, UR7, UR5, URZ ;  /* 0x0000000507077290 */ /* 0x000fe4000fffe03f */
[----:B------:R-:W2:Y:S01]  /*f240*/  @P0 LDC R5, c[0x0][0xbec] ;  /* 0x0002fb00ff050b82 */ /* 0x000ea20000000800 */
[----:B------:R-:W-:Y:S02]  /*f250*/  UIMAD UR5, UR9, UR10, URZ ;  /* 0x0000000a090572a4 */ /* 0x000fe4000f8e023f */
[----:B------:R-:W-:Y:S02]  /*f260*/  UIMAD.WIDE.U32 UR6, UR45, UR10, UR6 ;  /* 0x0000000a2d0672a5 */ /* 0x000fe4000f8e0006 */
[----:B------:R-:W-:-:S03]  /*f270*/  UIMAD UR5, UR45, UR11, UR5 ;  /* 0x0000000b2d0572a4 */ /* 0x000fc6000f8e0205 */
[----:B------:R-:W3:Y:S01]  /*f280*/  @P0 LDC R7, c[0x0][0xbf0] ;  /* 0x0002fc00ff070b82 */ /* 0x000ee20000000800 */
[----:B------:R-:W-:Y:S01]  /*f290*/  ULDC.64 UR10, c[0x0][0xb88] ;  /* 0x0002e200000a7ab9 */ /* 0x000fe20000000a00 */
[----:B--2---:R-:W-:-:S05]  /*f2a0*/  @P0 IMAD.HI.U32 R0, R4, R5, RZ ;  /* 0x0000000504000227 */ /* 0x004fca00078e00ff */
[----:B---3--:R-:W-:-:S05]  /*f2b0*/  @P0 SHF.R.U32.HI R2, RZ, R7, R0 ;  /* 0x00000007ff020219 */ /* 0x008fca0000011600 */
[----:B------:R-:W-:-:S04]  /*f2c0*/  IMAD.MOV R5, RZ, RZ, -R2 ;  /* 0x000000ffff057224 */ /* 0x000fc800078e0a02 */
[----:B------:R-:W-:Y:S01]  /*f2d0*/  IMAD R5, R3, R5, R4 ;  /* 0x0000000503057224 */ /* 0x000fe200078e0204 */
[----:B------:R-:W-:Y:S01]  /*f2e0*/  SHF.R.S32.HI R3, RZ, 0x1f, R2 ;  /* 0x0000001fff037819 */ /* 0x000fe20000011402 */
[----:B------:R-:W-:Y:S01]  /*f2f0*/  IMAD.U32 R4, RZ, RZ, UR5 ;  /* 0x00000005ff047e24 */ /* 0x000fe2000f8e00ff */
[----:B------:R-:W-:Y:S02]  /*f300*/  IADD3 R2, P0, R2, UR6, RZ ;  /* 0x0000000602027c10 */ /* 0x000fe4000ff1e0ff */
[----:B------:R-:W-:Y:S02]  /*f310*/  SHF.R.S32.HI R0, RZ, 0x1f, R5 ;  /* 0x0000001fff007819 */ /* 0x000fe40000011405 */
[----:B------:R-:W-:Y:S01]  /*f320*/  IADD3.X R3, R3, UR7, R4, P0, !PT ;  /* 0x0000000703037c10 */ /* 0x000fe200087fe404 */
[----:B------:R-:W-:Y:S02]  /*f330*/  ULDC.64 UR6, c[0x0][0xb50] ;  /* 0x0002d40000067ab9 */ /* 0x000fe40000000a00 */
[----:B------:R-:W-:-:S02]  /*f340*/  IMAD R0, R0, UR10, RZ ;  /* 0x0000000a00007c24 */ /* 0x000fc4000f8e02ff */
[----:B------:R-:W-:-:S04]  /*f350*/  IMAD.WIDE.U32 R2, R5, UR10, R2 ;  /* 0x0000000a05027c25 */ /* 0x000fc8000f8e0002 */
[----:B------:R-:W-:Y:S01]  /*f360*/  IMAD R7, R5, UR11, R0 ;  /* 0x0000000b05077c24 */ /* 0x000fe2000f8e0200 */
[----:B------:R-:W-:-:S03]  /*f370*/  LEA R4, P0, R2, UR6, 0x2 ;  /* 0x0000000602047c11 */ /* 0x000fc6000f8010ff */
[----:B------:R-:W-:-:S05]  /*f380*/  IMAD.IADD R3, R3, 0x1, R7 ;  /* 0x0000000103037824 */ /* 0x000fca00078e0207 */
[----:B------:R-:W-:Y:S01]  /*f390*/  LEA.HI.X R5, R2, UR7, R3, 0x2, P0 ;  /* 0x0000000702057c11 */ /* 0x000fe200080f1403 */
[----:B------:R-:W-:-:S05]  /*f3a0*/  IMAD.MOV.U32 R3, RZ, RZ, -0x800000 ;  /* 0xff800000ff037424 */ /* 0x000fca00078e00ff */
[----:B------:R2:W-:Y:S02]  /*f3b0*/  STG.E desc[UR52][R4.64], R3 ;  /* 0x0000000304007986 */ /* 0x0005e4000c101934 */
.L_x_905:
[----:B------:R-:W-:Y:S05]  /*f3c0*/  BSYNC B1 ;  /* 0x0000000000017941 */ /* 0x000fea0003800000 */
.L_x_904:
[----:B------:R-:W-:Y:S01]  /*f3d0*/  ULDC.64 UR10, c[0x0][0xae8] ;  /* 0x0002ba00000a7ab9 */ /* 0x000fe20000000a00 */
[----:B------:R-:W-:Y:S01]  /*f3e0*/  VIADD R6, R6, UR39 ;  /* 0x0000002706067c36 */ /* 0x000fe20008000000 */
[----:B------:R-:W-:Y:S01]  /*f3f0*/  UIMAD UR5, UR8, UR10, URZ ;  /* 0x0000000a080572a4 */ /* 0x000fe2000f8e023f */
[----:B------:R-:W-:Y:S01]  /*f400*/  BSSY B1, `(.L_x_906) ;  /* 0x0000033000017945 */ /* 0x000fe20003800000 */
[----:B------:R-:W-:Y:S01]  /*f410*/  UIMAD.WIDE.U32 UR6, UR38, UR10, URZ ;  /* 0x0000000a260672a5 */ /* 0x000fe2000f8e003f */
[----:B0-----:R-:W-:Y:S01]  /*f420*/  @P1 IMAD.HI.U32 R0, R6, R9, RZ ;  /* 0x0000000906001227 */ /* 0x001fe200078e00ff */
[----:B------:R-:W-:-:S03]  /*f430*/  UIMAD UR5, UR38, UR11, UR5 ;  /* 0x0000000b260572a4 */ /* 0x000fc6000f8e0205 */
[----:B------:R-:W-:Y:S01]  /*f440*/  ULDC.64 UR10, c[0x0][0xaf0] ;  /* 0x0002bc00000a7ab9 */ /* 0x000fe20000000a00 */
[----:B------:R-:W-:Y:S01]  /*f450*/  UIADD3 UR7, UR7, UR5, URZ ;  /* 0x0000000507077290 */ /* 0x000fe2000fffe03f */
[----:B--2---:R-:W-:Y:S01]  /*f460*/  IMAD.MOV.U32 R5, RZ, RZ, R6 ;  /* 0x000000ffff057224 */ /* 0x004fe200078e0006 */
[----:B------:R-:W-:Y:S01]  /*f470*/  UIMAD UR5, UR9, UR10, URZ ;  /* 0x0000000a090572a4 */ /* 0x000fe2000f8e023f */
[----:B-1----:R-:W-:Y:S01]  /*f480*/  @P1 SHF.R.U32.HI R5, RZ, R11, R0 ;  /* 0x0000000bff051219 */ /* 0x002fe20000011600 */
[----:B------:R-:W-:Y:S02]  /*f490*/  UIMAD.WIDE.U32 UR6, UR45, UR10, UR6 ;  /* 0x0000000a2d0672a5 */ /* 0x000fe4000f8e0006 */
[----:B------:R-:W-:Y:S01]  /*f4a0*/  UIMAD UR5, UR45, UR11, UR5 ;  /* 0x0000000b2d0572a4 */ /* 0x000fe2000f8e0205 */
[--C-:B------:R-:W-:Y:S01]  /*f4b0*/  SHF.R.S32.HI R0, RZ, 0x1f, R5.reuse ;  /* 0x0000001fff007819 */ /* 0x100fe20000011405 */
[----:B------:R-:W-:Y:S01]  /*f4c0*/  IMAD.MOV R7, RZ, RZ, -R5 ;  /* 0x000000ffff077224 */ /* 0x000fe200078e0a05 */
[----:B------:R-:W-:Y:S01]  /*f4d0*/  ULDC.64 UR8, c[0x0][0xae0] ;  /* 0x0002b80000087ab9 */ /* 0x000fe20000000a00 */
[----:B------:R-:W-:-:S02]  /*f4e0*/  UIADD3 UR5, UR7, UR5, URZ ;  /* 0x0000000507057290 */ /* 0x000fc4000fffe03f */
[----:B------:R-:W-:Y:S02]  /*f4f0*/  IMAD.U32 R3, RZ, RZ, UR7 ;  /* 0x00000007ff037e24 */ /* 0x000fe4000f8e00ff */
[----:B------:R-:W-:Y:S02]  /*f500*/  IMAD R7, R8, R7, R6 ;  /* 0x0000000708077224 */ /* 0x000fe400078e0206 */
[----:B------:R-:W-:Y:S02]  /*f510*/  IMAD R0, R0, UR8, RZ ;  /* 0x0000000800007c24 */ /* 0x000fe4000f8e02ff */
[----:B------:R-:W-:Y:S01]  /*f520*/  IMAD.U32 R2, RZ, RZ, UR6 ;  /* 0x00000006ff027e24 */ /* 0x000fe2000f8e00ff */
[----:B------:R-:W-:Y:S01]  /*f530*/  ULDC.64 UR6, c[0x0][0xad8] ;  /* 0x0002b60000067ab9 */ /* 0x000fe20000000a00 */
[----:B------:R-:W-:Y:S01]  /*f540*/  IMAD.U32 R3, RZ, RZ, UR5 ;  /* 0x00000005ff037e24 */ /* 0x000fe2000f8e00ff */
[----:B------:R-:W-:Y:S01]  /*f550*/  ULDC UR5, c[0x0][0xa88] ;  /* 0x0002a20000057ab9 */ /* 0x000fe20000000800 */
[C---:B------:R-:W-:Y:S01]  /*f560*/  IMAD R9, R5.reuse, UR9, R0 ;  /* 0x0000000905097c24 */ /* 0x040fe2000f8e0200 */
[----:B------:R-:W-:Y:S01]  /*f570*/  SHF.R.S32.HI R0, RZ, 0x1f, R7 ;  /* 0x0000001fff007819 */ /* 0x000fe20000011407 */
[----:B------:R-:W-:-:S04]  /*f580*/  IMAD.WIDE.U32 R2, R5, UR8, R2 ;  /* 0x0000000805027c25 */ /* 0x000fc8000f8e0002 */
[----:B------:R-:W-:Y:S02]  /*f590*/  IMAD R0, R0, UR6, RZ ;  /* 0x0000000600007c24 */ /* 0x000fe4000f8e02ff */
[----:B------:R-:W-:Y:S02]  /*f5a0*/  IMAD.IADD R3, R3, 0x1, R9 ;  /* 0x0000000103037824 */ /* 0x000fe400078e0209 */
[C---:B------:R-:W-:Y:S02]  /*f5b0*/  IMAD R5, R7.reuse, UR7, R0 ;  /* 0x0000000707057c24 */ /* 0x040fe4000f8e0200 */
[----:B------:R-:W-:Y:S01]  /*f5c0*/  IMAD.WIDE.U32 R2, R7, UR6, R2 ;  /* 0x0000000607027c25 */ /* 0x000fe2000f8e0002 */
[----:B------:R-:W-:-:S03]  /*f5d0*/  ULDC.64 UR6, c[0x0][0xa80] ;  /* 0x0002a00000067ab9 */ /* 0x000fc60000000a00 */
[----:B------:R-:W-:Y:S01]  /*f5e0*/  IMAD R7, R8, UR5, RZ ;  /* 0x0000000508077c24 */ /* 0x000fe2000f8e02ff */
[----:B------:R-:W-:Y:S01]  /*f5f0*/  LEA R4, P1, R2, UR6, 0x1 ;  /* 0x0000000602047c11 */ /* 0x000fe2000f8208ff */
[----:B------:R-:W-:Y:S02]  /*f600*/  VIADD R0, R144, UR39 ;  /* 0x0000002790007c36 */ /* 0x000fe40008000000 */
[----:B------:R-:W-:-:S03]  /*f610*/  IMAD.IADD R3, R3, 0x1, R5 ;  /* 0x0000000103037824 */ /* 0x000fc600078e0205 */
[----:B------:R-:W-:Y:S02]  /*f620*/  ISETP.GE.AND P0, PT, R0, R7, PT ;  /* 0x000000070000720c */ /* 0x000fe40003f06270 */
[----:B------:R-:W-:Y:S02]  /*f630*/  LEA.HI.X R5, R2, UR7, R3, 0x1, P1 ;  /* 0x0000000702057c11 */ /* 0x000fe400088f0c03 */
[----:B------:R0:W1:Y:S04]  /*f640*/  SHFL.IDX PT, R2, R4, RZ, 0x1c1f ;  /* 0x001c1fff04027589 */ /* 0x00006800000e0000 */
[----:B------:R0:W2:Y:S05]  /*f650*/  SHFL.IDX PT, R3, R5, RZ, 0x1c1f ;  /* 0x001c1fff05037589 */ /* 0x0000aa00000e0000 */
[----:B------:R-:W-:Y:S05]  /*f660*/  @P0 BRA `(.L_x_907) ;  /* 0x0000000000300947 */ /* 0x000fea0003800000 */
[----:B------:R-:W-:Y:S02]  /*f670*/  ULDC UR5, c[0x0][0xac8] ;  /* 0x0002b20000057ab9 */ /* 0x000fe40000000800 */
[----:B------:R-:W-:Y:S02]  /*f680*/  ISETP.GE.AND P3, PT, R141, UR5, PT ;  /* 0x000000058d007c0c */ /* 0x000fe4000bf66270 */
[----:B------:R-:W-:Y:S02]  /*f690*/  ISETP.GE.AND P4, PT, R142, UR5, PT ;  /* 0x000000058e007c0c */ /* 0x000fe4000bf86270 */
[----:B------:R-:W-:-:S09]  /*f6a0*/  ISETP.GE.AND P2, PT, R140, UR5, PT ;  /* 0x000000058c007c0c */ /* 0x000fd2000bf46270 */
[CC--:B-1----:R-:W-:Y:S02]  /*f6b0*/  @!P3 LEA R10, P0, R141.reuse, R2.reuse, 0x1 ;  /* 0x000000028d0ab211 */ /* 0x0c2fe400078008ff */
[----:B------:R-:W-:Y:S02]  /*f6c0*/  @!P4 LEA R12, P1, R142, R2, 0x1 ;  /* 0x000000028e0cc211 */ /* 0x000fe400078208ff */
[----:B--2---:R-:W-:Y:S01]  /*f6d0*/  @!P2 IMAD.WIDE R8, R140, 0x2, R2 ;  /* 0x000000028c08a825 */ /* 0x004fe200078e0202 */
[-C--:B------:R-:W-:Y:S02]  /*f6e0*/  @!P3 LEA.HI.X R11, R141, R3.reuse, R150, 0x1, P0 ;  /* 0x000000038d0bb211 */ /* 0x080fe400000f0c96 */
[----:B------:R-:W-:Y:S02]  /*f6f0*/  @!P4 LEA.HI.X R13, R142, R3, R149, 0x1, P1 ;  /* 0x000000038e0dc211 */ /* 0x000fe400008f0c95 */
[----:B------:R3:W-:Y:S04]  /*f700*/  @!P2 ST.E.128 desc[UR52][R8.64], RZ ;  /* 0x000000ff0800a985 */ /* 0x0007e8000c101d34 */
[----:B------:R3:W-:Y:S04]  /*f710*/  @!P3 ST.E.128 desc[UR52][R10.64], RZ ;  /* 0x000000ff0a00b985 */ /* 0x0007e8000c101d34 */
[----:B------:R3:W-:Y:S02]  /*f720*/  @!P4 ST.E.128 desc[UR52][R12.64], RZ ;  /* 0x000000ff0c00c985 */ /* 0x0007e4000c101d34 */
.L_x_907:
[----:B------:R-:W-:Y:S05]  /*f730*/  BSYNC B1 ;  /* 0x0000000000017941 */ /* 0x000fea0003800000 */
.L_x_906:
[----:B------:R-:W-:Y:S01]  /*f740*/  VIADD R0, R0, 0x60 ;  /* 0x0000006000007836 */ /* 0x000fe20000000000 */
[----:B--2---:R2:W4:Y:S04]  /*f750*/  SHFL.IDX PT, R3, R5, 0x1, 0x1c1f ;  /* 0x003c1f0005037f89 */ /* 0x00452800000e0000 */
[----:B------:R-:W-:Y:S01]  /*f760*/  ISETP.GE.AND P0, PT, R0, R7, PT ;  /* 0x000000070000720c */ /* 0x000fe20003f06270 */
[----:B-1----:R2:W1:-:S12]  /*f770*/  SHFL.IDX PT, R2, R4, 0x1, 0x1c1f ;  /* 0x003c1f0004027f89 */ /* 0x00245800000e0000 */
[----:B--2---:R-:W-:Y:S05]  /*f780*/  @P0 BRA `(.L_x_903) ;  /* 0x0000000000300947 */ /* 0x004fea0003800000 */
[----:B------:R-:W-:Y:S02]  /*f790*/  ULDC UR5, c[0x0][0xac8] ;  /* 0x0002b20000057ab9 */ /* 0x000fe40000000800 */
[----:B------:R-:W-:Y:S02]  /*f7a0*/  ISETP.GE.AND P3, PT, R141, UR5, PT ;  /* 0x000000058d007c0c */ /* 0x000fe4000bf66270 */
[----:B------:R-:W-:Y:S02]  /*f7b0*/  ISETP.GE.AND P4, PT, R142, UR5, PT ;  /* 0x000000058e007c0c */ /* 0x000fe4000bf86270 */
[----:B------:R-:W-:-:S09]  /*f7c0*/  ISETP.GE.AND P2, PT, R140, UR5, PT ;  /* 0x000000058c007c0c */ /* 0x000fd2000bf46270 */
[CC--:B-1----:R-:W-:Y:S02]  /*f7d0*/  @!P3 LEA R6, P0, R141.reuse, R2.reuse, 0x1 ;  /* 0x000000028d06b211 */ /* 0x0c2fe400078008ff */
[----:B---3--:R-:W-:Y:S02]  /*f7e0*/  @!P4 LEA R8, P1, R142, R2, 0x1 ;  /* 0x000000028e08c211 */ /* 0x008fe400078208ff */
[----:B0---4-:R-:W-:Y:S01]  /*f7f0*/  @!P2 IMAD.WIDE R4, R140, 0x2, R2 ;  /* 0x000000028c04a825 */ /* 0x011fe200078e0202 */
[-C--:B------:R-:W-:Y:S02]  /*f800*/  @!P3 LEA.HI.X R7, R141, R3.reuse, R150, 0x1, P0 ;  /* 0x000000038d07b211 */ /* 0x080fe400000f0c96 */
[----:B------:R-:W-:Y:S02]  /*f810*/  @!P4 LEA.HI.X R9, R142, R3, R149, 0x1, P1 ;  /* 0x000000038e09c211 */ /* 0x000fe400008f0c95 */
[----:B------:R0:W-:Y:S04]  /*f820*/  @!P2 ST.E.128 desc[UR52][R4.64], RZ ;  /* 0x000000ff0400a985 */ /* 0x0001e8000c101d34 */
[----:B------:R0:W-:Y:S04]  /*f830*/  @!P3 ST.E.128 desc[UR52][R6.64], RZ ;  /* 0x000000ff0600b985 */ /* 0x0001e8000c101d34 */
[----:B------:R0:W-:Y:S02]  /*f840*/  @!P4 ST.E.128 desc[UR52][R8.64], RZ ;  /* 0x000000ff0800c985 */ /* 0x0001e4000c101d34 */
.L_x_903:
[----:B------:R-:W-:Y:S05]  /*f850*/  BSYNC B0 ;  /* 0x0000000000007941 */ /* 0x000fea0003800000 */
.L_x_899:
[----:B------:R-:W-:Y:S02]  /*f860*/  ULDC UR5, c[0x0][0xc38] ;  /* 0x00030e0000057ab9 */ /* 0x000fe40000000800 */
[----:B------:R-:W-:-:S06]  /*f870*/  UISETP.GE.AND UP0, UPT, UR4, UR5, UPT ;  /* 0x000000050400728c */ /* 0x000fcc000bf06270 */
[----:B------:R-:W-:-:S13]  /*f880*/  PLOP3.LUT P0, PT, PT, PT, UP0, 0x80, 0x0 ;  /* 0x000000000000781c */ /* 0x000fda0003f0f008 */
[----:B------:R-:W-:Y:S05]  /*f890*/  @!P0 BRA `(.L_x_908) ;  /* 0xffffff14006c8947 */ /* 0x000fea000383ffff */
[----:B------:R-:W-:Y:S05]  /*f8a0*/  EXIT ;  /* 0x000000000000794d */ /* 0x000fea0003800000 */
.L_x_810:
[----:B------:R-:W-:-:S08]  /*f8b0*/  NOP ;  /* 0x0000000000007918 */ /* 0x000fd00000000000 */
[----:B------:R-:W0:-:S00]  /*f8c0*/  USETMAXREG.DEALLOC.CTAPOOL 0x20 ;  /* 0x00000020000079c8 */ /* 0x000e0000080e0500 */
[----:B0-----:R-:W-:-:S06]  /*f8d0*/  LOP3.LUT R0, R0, 0x3, RZ, 0xc0, !PT ;  /* 0x0000000300007812 */ /* 0x001fcc00078ec0ff */
[----:B------:R-:W0:Y:S01]  /*f8e0*/  S2UR UR10, SR_CTAID.X ;  /* 0x00000000000a79c3 */ /* 0x000e220000002500 */
[----:B------:R-:W-:Y:S01]  /*f8f0*/  LOP3.LUT R19, R19, 0xfffff7ff, RZ, 0xc0, !PT ;  /* 0xfffff7ff13137812 */ /* 0x000fe200078ec0ff */
[----:B------:R-:W-:Y:S01]  /*f900*/  STL [R1+0x14], RZ ;  /* 0x000014ff01007387 */ /* 0x000fe20000100800 */
[----:B------:R-:W-:Y:S02]  /*f910*/  IMAD.MOV.U32 R23, RZ, RZ, RZ ;  /* 0x000000ffff177224 */ /* 0x000fe400078e00ff */
[----:B------:R-:W-:Y:S01]  /*f920*/  IMAD.MOV.U32 R26, RZ, RZ, 0x1 ;  /* 0x00000001ff1a7424 */ /* 0x000fe200078e00ff */
[----:B------:R1:W2:Y:S02]  /*f930*/  SHFL.IDX PT, R2, R0, RZ, 0x1f ;  /* 0x00001fff00027589 */ /* 0x0002a400000e0000 */
[----:B-1----:R-:W0:Y:S01]  /*f940*/  LDC R0, c[0x0][0xc38] ;  /* 0x00030e00ff007b82 */ /* 0x002e220000000800 */
[----:B--2---:R-:W-:-:S13]  /*f950*/  ISETP.NE.AND P0, PT, R2, RZ, PT ;  /* 0x000000ff0200720c */ /* 0x004fda0003f05270 */
[----:B------:R-:W-:Y:S01]  /*f960*/  @P0 LOP3.LUT R19, R19, 0x800, RZ, 0xfc, !PT ;  /* 0x0000080013130812 */ /* 0x000fe200078efcff */
[----:B------:R-:W-:Y:S06]  /*f970*/  @P0 BAR.ARV 0x4, 0x200 ;  /* 0x0108000000000b1d */ /* 0x000fec0000002000 */
[----:B0-----:R-:W-:-:S13]  /*f980*/  ISETP.LE.AND P0, PT, R0, UR10, PT ;  /* 0x0000000a00007c0c */ /* 0x001fda000bf03270 */
[----:B------:R-:W-:Y:S05]  /*f990*/  @P0 BRA `(.L_x_909) ;  /* 0x0000004000540947 */ /* 0x000fea0003800000 */
[----:B------:R-:W0:Y:S01]  /*f9a0*/  S2R R7, SR_TID.X ;  /* 0x0000000000077919 */ /* 0x000e220000002100 */
[----:B------:R-:W-:Y:S01]  /*f9b0*/  ULDC.64 UR6, c[0x0][0x2f0] ;  /* 0x0000bc0000067ab9 */ /* 0x000fe20000000a00 */
[----:B------:R-:W-:Y:S01]  /*f9c0*/  ULDC UR9, c[0x0][0x2b8] ;  /* 0x0000ae0000097ab9 */ /* 0x000fe20000000800 */
[----:B------:R-:W-:Y:S01]  /*f9d0*/  LOP3.LUT R19, R19, 0xfffffffd, RZ, 0xc0, !PT ;  /* 0xfffffffd13137812 */ /* 0x000fe200078ec0ff */
[----:B------:R-:W1:Y:S01]  /*f9e0*/  S2UR UR8, SR_CgaCtaId ;  /* 0x00000000000879c3 */ /* 0x000e620000008800 */
[----:B------:R-:W-:Y:S01]  /*f9f0*/  ULDC.64 UR4, c[0x0][0x418] ;  /* 0x0001060000047ab9 */ /* 0x000fe20000000a00 */
[----:B------:R-:W-:Y:S01]  /*fa00*/  ULDC UR38, c[0x0][0x288] ;  /* 0x0000a20000267ab9 */ /* 0x000fe20000000800 */
[----:B------:R-:W-:Y:S01]  /*fa10*/  UISETP.NE.U32.AND UP0, UPT, UR4, URZ, UPT ;  /* 0x0000003f0400728c */ /* 0x000fe2000bf05070 */
[----:B------:R-:W-:Y:S01]  /*fa20*/  IMAD.MOV.U32 R26, RZ, RZ, 0x1 ;  /* 0x00000001ff1a7424 */ /* 0x000fe200078e00ff */
[----:B------:R-:W-:Y:S01]  /*fa30*/  ULDC UR37, c[0x0][0x448] ;  /* 0x0001120000257ab9 */ /* 0x000fe20000000800 */
[----:B------:R-:W-:Y:S01]  /*fa40*/  ULDC UR4, c[0x0][0x424] ;  /* 0x0001090000047ab9 */ /* 0x000fe20000000800 */
[----:B------:R-:W-:Y:S01]  /*fa50*/  UISETP.NE.AND.EX UP0, UPT, UR5, URZ, UPT, UP0 ;  /* 0x0000003f0500728c */ /* 0x000fe2000bf05300 */
[----:B------:R-:W-:Y:S01]  /*fa60*/  IMAD.MOV.U32 R23, RZ, RZ, RZ ;  /* 0x000000ffff177224 */ /* 0x000fe200078e00ff */
[----:B------:R-:W-:Y:S01]  /*fa70*/  UIMAD UR37, UR37, UR38, URZ ;  /* 0x00000026252572a4 */ /* 0x000fe2000f8e023f */
[----:B------:R-:W-:Y:S01]  /*fa80*/  UMOV UR5, 0x400 ;  /* 0x0000040000057882 */ /* 0x000fe20000000000 */
[----:B------:R-:W-:Y:S01]  /*fa90*/  USEL UR4, UR4, 0x1, UP0 ;  /* 0x0000000104047887 */ /* 0x000fe20008000000 */
[----:B------:R-:W-:Y:S01]  /*faa0*/  ULDC UR46, c[0x0][0xc] ;  /* 0x00000300002e7ab9 */ /* 0x000fe20000000800 */
[----:B------:R-:W-:-:S02]  /*fab0*/  ULOP3.LUT UR47, UR42, 0x2, URZ, 0xfc, !UPT ;  /* 0x000000022a2f7892 */ /* 0x000fc4000f8efc3f */
[----:B------:R-:W-:-:S04]  /*fac0*/  UIMAD UR36, UR4, UR6, URZ ;  /* 0x00000006042472a4 */ /* 0x000fc8000f8e023f */
[----:B------:R-:W-:Y:S02]  /*fad0*/  UIADD3 UR4, UR36, 0x7f, URZ ;  /* 0x0000007f24047890 */ /* 0x000fe4000fffe03f */
[----:B------:R-:W-:Y:S02]  /*fae0*/  UIADD3 UR48, UR36, 0x1, -UR38 ;  /* 0x0000000124307890 */ /* 0x000fe4000fffe826 */
[----:B-1----:R-:W-:Y:S02]  /*faf0*/  ULEA UR8, UR8, UR5, 0x18 ;  /* 0x0000000508087291 */ /* 0x002fe4000f8ec03f */
[----:B------:R-:W-:Y:S01]  /*fb00*/  USHF.R.S32.HI UR5, URZ, 0x1f, UR4 ;  /* 0x0000001f3f057899 */ /* 0x000fe20008011404 */
[C---:B0-----:R-:W-:Y:S01]  /*fb10*/  IMAD.SHL.U32 R0, R7.reuse, 0x8, RZ ;  /* 0x0000000807007824 */ /* 0x041fe200078e00ff */
[----:B------:R-:W-:Y:S01]  /*fb20*/  LOP3.LUT R6, R7, 0x7f, RZ, 0xc0, !PT ;  /* 0x0000007f07067812 */ /* 0x000fe200078ec0ff */
[----:B------:R-:W-:Y:S01]  /*fb30*/  UIADD3 UR38, UR36, -UR38, URZ ;  /* 0x8000002624267290 */ /* 0x000fe2000fffe03f */
[----:B------:R-:W-:Y:S01]  /*fb40*/  IMAD.U32 R16, RZ, RZ, UR8 ;  /* 0x00000008ff107e24 */ /* 0x000fe2000f8e00ff */
[----:B------:R-:W-:Y:S01]  /*fb50*/  ULEA.HI UR5, UR5, UR4, URZ, 0x7 ;  /* 0x0000000405057291 */ /* 0x000fe2000f8f383f */
[----:B------:R-:W-:-:S02]  /*fb60*/  LOP3.LUT R2, R0, 0xd8, RZ, 0xc0, !PT ;  /* 0x000000d800027812 */ /* 0x000fc400078ec0ff */
[----:B------:R-:W-:Y:S01]  /*fb70*/  LOP3.LUT R4, R0, 0x18, RZ, 0xc0, !PT ;  /* 0x0000001800047812 */ /* 0x000fe200078ec0ff */
[----:B------:R-:W-:Y:S01]  /*fb80*/  USHF.R.S32.HI UR39, URZ, 0x7, UR5 ;  /* 0x000000073f277899 */ /* 0x000fe20008011405 */
[----:B------:R-:W-:Y:S01]  /*fb90*/  LOP3.LUT R3, R2, 0x18, R7, 0x78, !PT ;  /* 0x0000001802037812 */ /* 0x000fe200078e7807 */
[----:B------:R-:W-:-:S03]  /*fba0*/  IMAD.U32 R2, RZ, RZ, UR10 ;  /* 0x0000000aff027e24 */ /* 0x000fc6000f8e00ff */
[----:B------:R-:W-:Y:S02]  /*fbb0*/  LOP3.LUT R5, R3, 0x320, R0, 0xf8, !PT ;  /* 0x0000032003057812 */ /* 0x000fe400078ef800 */
[----:B------:R-:W-:Y:S01]  /*fbc0*/  LOP3.LUT R0, R4, 0x20, RZ, 0xfc, !PT ;  /* 0x0000002004007812 */ /* 0x000fe200078efcff */
[----:B------:R0:W-:Y:S03]  /*fbd0*/  STL [R1+0x10], R2 ;  /* 0x0000100201007387 */ /* 0x0001e60000100800 */
[C---:B------:R-:W-:Y:S01]  /*fbe0*/  ISETP.GE.AND P0, PT, R0.reuse, UR7, PT ;  /* 0x0000000700007c0c */ /* 0x040fe2000bf06270 */
[----:B------:R1:W-:Y:S01]  /*fbf0*/  STL [R1+0x14], RZ ;  /* 0x000014ff01007387 */ /* 0x0003e20000100800 */
[----:B------:R-:W-:Y:S02]  /*fc00*/  ISETP.GE.AND P1, PT, R0, UR9, PT ;  /* 0x0000000900007c0c */ /* 0x000fe4000bf26270 */
[----:B0-----:R-:W-:-:S09]  /*fc10*/  SHF.R.U32.HI R2, RZ, 0x2, R6 ;  /* 0x00000002ff027819 */ /* 0x001fd20000011606 */
[----:B------:R-:W-:Y:S02]  /*fc20*/  @P0 LOP3.LUT R19, R19, 0x2, RZ, 0xfc, !PT ;  /* 0x0000000213130812 */ /* 0x000fe400078efcff */
[----:B------:R-:W-:Y:S02]  /*fc30*/  ISETP.GE.AND P0, PT, R0, UR7, PT ;  /* 0x0000000700007c0c */ /* 0x000fe4000bf06270 */
[----:B------:R-:W-:Y:S02]  /*fc40*/  LOP3.LUT R19, R19, 0xfffffdff, RZ, 0xc0, !PT ;  /* 0xfffffdff13137812 */ /* 0x000fe400078ec0ff */
[----:B------:R-:W-:Y:S02]  /*fc50*/  LOP3.LUT R0, R4, 0x40, RZ, 0xfc, !PT ;  /* 0x0000004004007812 */ /* 0x000fe400078efcff */
[----:B------:R-:W-:Y:S02]  /*fc60*/  @P1 LOP3.LUT R19, R19, 0x200, RZ, 0xfc, !PT ;  /* 0x0000020013131812 */ /* 0x000fe400078efcff */
[----:B------:R-:W-:-:S02]  /*fc70*/  ISETP.GE.AND P2, PT, R0, UR7, PT ;  /* 0x0000000700007c0c */ /* 0x000fc4000bf46270 */
[----:B------:R-:W-:Y:S02]  /*fc80*/  LOP3.LUT R19, R19, 0xffffffef, RZ, 0xc0, !PT ;  /* 0xffffffef13137812 */ /* 0x000fe400078ec0ff */
[C---:B------:R-:W-:Y:S02]  /*fc90*/  ISETP.GE.AND P1, PT, R0.reuse, UR9, PT ;  /* 0x0000000900007c0c */ /* 0x040fe4000bf26270 */
[----:B------:R-:W-:Y:S02]  /*fca0*/  @P0 LOP3.LUT R19, R19, 0x10, RZ, 0xfc, !PT ;  /* 0x0000001013130812 */ /* 0x000fe400078efcff */
[----:B------:R-:W-:Y:S01]  /*fcb0*/  ISETP.GE.AND P0, PT, R0, UR7, PT ;  /* 0x0000000700007c0c */ /* 0x000fe2000bf06270 */
[----:B------:R-:W-:Y:S01]  /*fcc0*/  IMAD.SHL.U32 R0, R7, 0x20, RZ ;  /* 0x0000002007007824 */ /* 0x000fe200078e00ff */
[----:B------:R-:W-:-:S04]  /*fcd0*/  LOP3.LUT R19, R19, 0xfffffffe, RZ, 0xc0, !PT ;  /* 0xfffffffe13137812 */ /* 0x000fc800078ec0ff */
[----:B------:R-:W-:Y:S02]  /*fce0*/  @P2 LOP3.LUT R19, R19, 0x1, RZ, 0xfc, !PT ;  /* 0x0000000113132812 */ /* 0x000fe400078efcff */
[----:B------:R-:W-:Y:S02]  /*fcf0*/  LOP3.LUT R0, R0, 0x60, RZ, 0xc0, !PT ;  /* 0x0000006000007812 */ /* 0x000fe400078ec0ff */
[----:B------:R-:W-:Y:S02]  /*fd00*/  LOP3.LUT R19, R19, 0xfffffeff, RZ, 0xc0, !PT ;  /* 0xfffffeff13137812 */ /* 0x000fe400078ec0ff */
[----:B------:R-:W-:Y:S02]  /*fd10*/  ISETP.GE.AND P2, PT, R4, UR7, PT ;  /* 0x0000000704007c0c */ /* 0x000fe4000bf46270 */
[----:B------:R-:W-:Y:S02]  /*fd20*/  @P1 LOP3.LUT R19, R19, 0x100, RZ, 0xfc, !PT ;  /* 0x0000010013131812 */ /* 0x000fe400078efcff */
[----:B------:R-:W-:Y:S01]  /*fd30*/  LOP3.LUT R2, R2, R0, RZ, 0xfc, !PT ;  /* 0x0000000002027212 */ /* 0x000fe200078efcff */
[----:B------:R-:W-:Y:S01]  /*fd40*/  IMAD R0, R5, 0x2, R16 ;  /* 0x0000000205007824 */ /* 0x000fe200078e0210 */
[----:B------:R-:W-:-:S02]  /*fd50*/  LOP3.LUT R19, R19, 0xfffffff7, RZ, 0xc0, !PT ;  /* 0xfffffff713137812 */ /* 0x000fc400078ec0ff */
[C---:B------:R-:W-:Y:S02]  /*fd60*/  ISETP.GE.AND P1, PT, R4.reuse, UR7, PT ;  /* 0x0000000704007c0c */ /* 0x040fe4000bf26270 */
[----:B------:R-:W-:Y:S01]  /*fd70*/  @P0 LOP3.LUT R19, R19, 0x8, RZ, 0xfc, !PT ;  /* 0x0000000813130812 */ /* 0x000fe200078efcff */
[----:B------:R1:W-:Y:S01]  /*fd80*/  STL [R1+0xc], R0 ;  /* 0x00000c0001007387 */ /* 0x0003e20000100800 */
[----:B------:R-:W-:Y:S02]  /*fd90*/  ISETP.GE.AND P0, PT, R4, UR9, PT ;  /* 0x0000000904007c0c */ /* 0x000fe4000bf06270 */
[----:B------:R-:W-:-:S04]  /*fda0*/  LOP3.LUT R19, R19, 0xfffffffb, RZ, 0xc0, !PT ;  /* 0xfffffffb13137812 */ /* 0x000fc800078ec0ff */
[----:B------:R-:W-:-:S04]  /*fdb0*/  @P2 LOP3.LUT R19, R19, 0x4, RZ, 0xfc, !PT ;  /* 0x0000000413132812 */ /* 0x000fc800078efcff */
[----:B------:R-:W-:-:S04]  /*fdc0*/  LOP3.LUT R19, R19, 0xfffffbff, RZ, 0xc0, !PT ;  /* 0xfffffbff13137812 */ /* 0x000fc800078ec0ff */
[----:B------:R-:W-:-:S04]  /*fdd0*/  LOP3.LUT R19, R19, 0xffffffdf, RZ, 0xc0, !PT ;  /* 0xffffffdf13137812 */ /* 0x000fc800078ec0ff */
[----:B------:R-:W-:-:S04]  /*fde0*/  @P1 LOP3.LUT R19, R19, 0x20, RZ, 0xfc, !PT ;  /* 0x0000002013131812 */ /* 0x000fc800078efcff */
[----:B-1----:R-:W-:-:S07]  /*fdf0*/  @P0 LOP3.LUT R19, R19, 0x400, RZ, 0xfc, !PT ;  /* 0x0000040013130812 */ /* 0x002fce00078efcff */
.L_x_964:
[----:B--2---:R-:W2:Y:S01]  /*fe00*/  LDL R0, [R1+0x10] ;  /* 0x0000100001007983 */ /* 0x004ea20000100800 */
[----:B------:R-:W-:Y:S02]  /*fe10*/  ULDC UR7, c[0x0][0xc60] ;  /* 0x0003180000077ab9 */ /* 0x000fe40000000800 */
[----:B------:R-:W-:-:S11]  /*fe20*/  UISETP.NE.AND UP0, UPT, UR7, 0x1, UPT ;  /* 0x000000010700788c */ /* 0x000fd6000bf05270 */
[----:B------:R-:W-:Y:S01]  /*fe30*/  @UP0 ULDC UR4, c[0x0][0xc64] ;  /* 0x0003190000040ab9 */ /* 0x000fe20000000800 */
[----:B------:R-:W-:Y:S01]  /*fe40*/  @UP0 ULDC UR8, c[0x0][0xc68] ;  /* 0x00031a0000080ab9 */ /* 0x000fe20000000800 */
[C---:B--2---:R-:W-:Y:S02]  /*fe50*/  R2UR UR40, R0.reuse ;  /* 0x00000000002872ca */ /* 0x044fe400000e0000 */
[----:B------:R-:W-:-:S11]  /*fe60*/  R2UR UR6, R0 ;  /* 0x00000000000672ca */ /* 0x000fd600000e0000 */
[----:B------:R-:W-:-:S04]  /*fe70*/  UIMAD.WIDE.U32 UR4, UR40, UR4, URZ ;  /* 0x00000004280472a5 */ /* 0x000fc8000f8e003f */
[----:B------:R-:W-:-:S03]  /*fe80*/  @UP0 USHF.R.U32.HI UR40, URZ, UR8, UR5 ;  /* 0x000000083f280299 */ /* 0x000fc60008011605 */
[----:B------:R-:W-:Y:S02]  /*fe90*/  ULDC UR4, c[0x0][0xc78] ;  /* 0x00031e0000047ab9 */ /* 0x000fe40000000800 */
[----:B------:R-:W-:Y:S02]  /*fea0*/  UISETP.GE.AND UP0, UPT, UR40, UR4, UPT ;  /* 0x000000042800728c */ /* 0x000fe4000bf06270 */
[----:B------:R-:W-:-:S04]  /*feb0*/  UIADD3 UR4, -UR40, URZ, URZ ;  /* 0x0000003f28047290 */ /* 0x000fc8000fffe13f */
[----:B------:R-:W-:Y:S01]  /*fec0*/  PLOP3.LUT P0, PT, PT, PT, UP0, 0x40, 0x0 ;  /* 0x000000000000781c */ /* 0x000fe20003f0e808 */
[----:B------:R-:W-:-:S12]  /*fed0*/  UIMAD UR7, UR7, UR4, UR6 ;  /* 0x00000004070772a4 */ /* 0x000fd8000f8e0206 */
[----:B0--3--:R-:W-:Y:S05]  /*fee0*/  @P0 BRA `(.L_x_910) ;  /* 0x0000000000200947 */ /* 0x009fea0003800000 */
        /* <DEDUP_REMOVED lines=8> */
.L_x_910:
[----:B------:R-:W-:Y:S01]  /*ff70*/  ULDC UR8, c[0x0][0xc54] ;  /* 0x0003150000087ab9 */ /* 0x000fe20000000800 */
[----:B------:R-:W-:Y:S01]  /*ff80*/  UMOV UR6, UR7 ;  /* 0x0000000700067c82 */ /* 0x000fe20008000000 */
[----:B------:R-:W-:-:S11]  /*ff90*/  UISETP.NE.AND UP0, UPT, UR8, 0x1, UPT ;  /* 0x000000010800788c */ /* 0x000fd6000bf05270 */
[----:B------:R-:W-:Y:S02]  /*ffa0*/  @UP0 ULDC.64 UR10, c[0x0][0xc58] ;  /* 0x00031600000a0ab9 */ /* 0x000fe40000000a00 */
[----:B------:R-:W-:-:S04]  /*ffb0*/  UIMAD.WIDE.U32 UR4, UR7, UR10, URZ ;  /* 0x0000000a070472a5 */ /* 0x000fc8000f8e003f */
[----:B------:R-:W-:-:S04]  /*ffc0*/  @UP0 USHF.R.U32.HI UR6, URZ, UR11, UR5 ;  /* 0x0000000b3f060299 */ /* 0x000fc80008011605 */
[----:B------:R-:W-:-:S12]  /*ffd0*/  UIMAD UR4, UR6, UR8, URZ ;  /* 0x00000008060472a4 */ /* 0x000fd8000f8e023f */
.L_x_911:
[----:B------:R-:W-:Y:S01]  /*ffe0*/  ULDC UR5, c[0x0][0xc48] ;  /* 0x0003120000057ab9 */ /* 0x000fe20000000800 */
[----:B------:R-:W-:Y:S01]  /*fff0*/  ULDC.64 UR8, c[0x0][0xa28] ;  /* 0x00028a0000087ab9 */ /* 0x000fe20000000a00 */
[----:B------:R-:W-:Y:S01]  /*10000*/  UISETP.NE.AND UP1, UPT, UR5, 0x1, UPT ;  /* 0x000000010500788c */ /* 0x000fe2000bf25270 */
[----:B------:R-:W-:Y:S01]  /*10010*/  IMAD.MOV.U32 R18, RZ, RZ, RZ ;  /* 0x000000ffff127224 */ /* 0x000fe200078e00ff */
[----:B------:R-:W-:Y:S02]  /*10020*/  UIADD3 UR4, UR7, -UR4, URZ ;  /* 0x8000000407047290 */ /* 0x000fe4000fffe03f */
[----:B------:R-:W-:Y:S01]  /*10030*/  UISETP.NE.U32.AND UP0, UPT, UR8, URZ, UPT ;  /* 0x0000003f0800728c */ /* 0x000fe2000bf05070 */
[----:B------:R-:W-:Y:S02]  /*10040*/  ULDC UR5, c[0x0][0xc54] ;  /* 0x0003150000057ab9 */ /* 0x000fe40000000800 */
[----:B------:R-:W-:Y:S02]  /*10050*/  UIMAD UR40, UR40, UR5, UR4 ;  /* 0x00000005282872a4 */ /* 0x000fe4000f8e0204 */
[----:B------:R-:W-:-:S02]  /*10060*/  UISETP.NE.AND.EX UP0, UPT, UR9, URZ, UPT, UP0 ;  /* 0x0000003f0900728c */ /* 0x000fc4000bf05300 */
[----:B------:R-:W-:Y:S01]  /*10070*/  @UP1 ULDC UR4, c[0x0][0xc4c] ;  /* 0x0003130000041ab9 */ /* 0x000fe20000000800 */
[----:B------:R-:W-:Y:S01]  /*10080*/  @UP1 ULDC UR7, c[0x0][0xc50] ;  /* 0x0003140000071ab9 */ /* 0x000fe20000000800 */
[----:B------:R-:W-:Y:S02]  /*10090*/  UIMAD.WIDE.U32 UR4, UR40, UR4, URZ ;  /* 0x00000004280472a5 */ /* 0x000fe4000f8e003f */
[----:B------:R-:W-:Y:S01]  /*100a0*/  UMOV UR41, UR40 ;  /* 0x0000002800297c82 */ /* 0x000fe20008000000 */
[----:B------:R-:W-:Y:S01]  /*100b0*/  PLOP3.LUT P0, PT, PT, PT, UP0, 0x80, 0x0 ;  /* 0x000000000000781c */ /* 0x000fe20003f0f008 */
[----:B------:R-:W-:-:S03]  /*100c0*/  @UP1 USHF.R.U32.HI UR41, URZ, UR7, UR5 ;  /* 0x000000073f291299 */ /* 0x000fc60008011605 */
[----:B------:R-:W-:Y:S02]  /*100d0*/  @UP0 ULDC.64 UR4, c[0x0][0xa28] ;  /* 0x00028a0000040ab9 */ /* 0x000fe40000000a00 */
[----:B------:R-:W-:-:S06]  /*100e0*/  @UP0 UIMAD.WIDE UR4, UR41, 0x4, UR4 ;  /* 0x00000004290408a5 */ /* 0x000fcc000f8e0204 */
[----:B------:R-:W-:Y:S01]  /*100f0*/  IMAD.U32 R2, RZ, RZ, UR4 ;  /* 0x00000004ff027e24 */ /* 0x000fe2000f8e00ff */
[----:B------:R-:W-:Y:S01]  /*10100*/  ULOP3.LUT UR6, URZ, UR6, URZ, 0x33, !UPT ;  /* 0x000000063f067292 */ /* 0x000fe2000f8e333f */
[----:B------:R-:W-:Y:S01]  /*10110*/  IMAD.U32 R3, RZ, RZ, UR5 ;  /* 0x00000005ff037e24 */ /* 0x000fe2000f8e00ff */
[----:B------:R-:W-:Y:S01]  /*10120*/  ULDC UR5, c[0x0][0x448] ;  /* 0x0001120000057ab9 */ /* 0x000fe20000000800 */
[----:B------:R-:W-:-:S03]  /*10130*/  ULDC UR4, c[0x0][0xc3c] ;  /* 0x00030f0000047ab9 */ /* 0x000fc60000000800 */
[----:B------:R-:W2:Y:S01]  /*10140*/  @P0 LDG.E R18, desc[UR52][R2.64] ;  /* 0x0000003402120981 */ /* 0x000ea2000c1e1900 */
[----:B------:R-:W-:Y:S02]  /*10150*/  UISETP.NE.AND UP2, UPT, UR5, 0x1, UPT ;  /* 0x000000010500788c */ /* 0x000fe4000bf45270 */
[----:B------:R-:W-:Y:S02]  /*10160*/  UIADD3 UR6, UR6, UR4, URZ ;  /* 0x0000000406067290 */ /* 0x000fe4000fffe03f */
[----:B------:R-:W-:Y:S02]  /*10170*/  UP2UR UR49, UPR, URZ, 0x4 ;  /* 0x000000043f317883 */ /* 0x000fe40008000000 */
[----:B------:R-:W-:-:S04]  /*10180*/  UIMAD UR43, UR6, 0xc0, URZ ;  /* 0x000000c0062b78a4 */ /* 0x000fc8000f8e023f */
[----:B------:R-:W-:Y:S01]  /*10190*/  UIADD3 UR6, UR43, 0xbf, URZ ;  /* 0x000000bf2b067890 */ /* 0x000fe2000fffe03f */
[----:B------:R-:W-:Y:S01]  /*101a0*/  @UP2 ULDC UR4, c[0x0][0x44c] ;  /* 0x0001130000042ab9 */ /* 0x000fe20000000800 */
[----:B------:R-:W-:Y:S02]  /*101b0*/  @UP2 ULDC UR7, c[0x0][0x450] ;  /* 0x0001140000072ab9 */ /* 0x000fe40000000800 */
[----:B------:R-:W-:-:S04]  /*101c0*/  UIMAD.WIDE.U32 UR4, UR6, UR4, URZ ;  /* 0x00000004060472a5 */ /* 0x000fc8000f8e003f */
[----:B------:R-:W-:-:S03]  /*101d0*/  @UP2 USHF.R.U32.HI UR6, URZ, UR7, UR5 ;  /* 0x000000073f062299 */ /* 0x000fc60008011605 */
[----:B------:R-:W-:Y:S01]  /*101e0*/  ULDC.64 UR4, c[0x0][0x9e0] ;  /* 0x0002780000047ab9 */ /* 0x000fe20000000a00 */
[----:B------:R-:W-:Y:S02]  /*101f0*/  UIADD3 UR6, UR48, UR6, URZ ;  /* 0x0000000630067290 */ /* 0x000fe4000fffe03f */
[----:B------:R-:W-:Y:S02]  /*10200*/  UISETP.GE.AND UP0, UPT, UR5, 0x1, UPT ;  /* 0x000000010500788c */ /* 0x000fe4000bf06270 */
[----:B------:R-:W-:-:S04]  /*10210*/  UIADD3 UR4, UR6, UR4, URZ ;  /* 0x0000000406047290 */ /* 0x000fc8000fffe03f */
[----:B------:R-:W-:Y:S01]  /*10220*/  PLOP3.LUT P0, PT, PT, PT, UP0, 0x40, 0x0 ;  /* 0x000000000000781c */ /* 0x000fe20003f0e808 */
[----:B--2---:R0:W-:-:S12]  /*10230*/  STL [R1+0x8], R18 ;  /* 0x0000081201007387 */ /* 0x0041d80000100800 */
[----:B------:R-:W-:Y:S05]  /*10240*/  @P0 BRA `(.L_x_912) ;  /* 0x0000000000440947 */ /* 0x000fea0003800000 */
        /* <DEDUP_REMOVED lines=10> */
.L_x_913:
[----:B------:R-:W-:-:S11]  /*102f0*/  UISETP.NE.AND UP1, UPT, UR5, 0x1, UPT ;  /* 0x000000010500788c */ /* 0x000fd6000bf25270 */
[----:B------:R-:W-:Y:S02]  /*10300*/  @UP1 ULDC.64 UR10, c[0x0][0x9e8] ;  /* 0x00027a00000a1ab9 */ /* 0x000fe40000000a00 */
[----:B------:R-:W-:-:S04]  /*10310*/  UIMAD.WIDE.U32 UR6, UR8, UR10, URZ ;  /* 0x0000000a080672a5 */ /* 0x000fc8000f8e003f */
[----:B------:R-:W-:-:S12]  /*10320*/  @UP1 USHF.R.U32.HI UR8, URZ, UR11, UR7 ;  /* 0x0000000b3f081299 */ /* 0x000fd80008011607 */
.L_x_914:
[----:B------:R-:W-:-:S04]  /*10330*/  UIMAD UR8, UR8, UR5, UR5 ;  /* 0x00000005080872a4 */ /* 0x000fc8000f8e0205 */
[----:B------:R-:W-:-:S04]  /*10340*/  UISETP.LT.AND UP1, UPT, UR4, UR8, UPT ;  /* 0x000000080400728c */ /* 0x000fc8000bf21270 */
[----:B------:R-:W-:-:S12]  /*10350*/  USEL UR4, UR4, UR8, UP1 ;  /* 0x0000000804047287 */ /* 0x000fd80008800000 */
.L_x_912:
[----:B------:R-:W-:Y:S01]  /*10360*/  UISETP.NE.AND UP1, UPT, UR49, URZ, UPT ;  /* 0x0000003f3100728c */ /* 0x000fe2000bf25270 */
[----:B------:R-:W-:Y:S01]  /*10370*/  PLOP3.LUT P0, PT, PT, PT, UP0, 0x40, 0x0 ;  /* 0x000000000000781c */ /* 0x000fe20003f0e808 */
[----:B------:R-:W-:-:S04]  /*10380*/  UIADD3 UR4, UR4, 0x7f, URZ ;  /* 0x0000007f04047890 */ /* 0x000fc8000fffe03f */
[----:B------:R-:W-:-:S04]  /*10390*/  USHF.R.S32.HI UR8, URZ, 0x1f, UR4 ;  /* 0x0000001f3f087899 */ /* 0x000fc80008011404 */
[----:B------:R-:W-:Y:S01]  /*103a0*/  ULEA.HI UR8, UR8, UR4, URZ, 0x7 ;  /* 0x0000000408087291 */ /* 0x000fe2000f8f383f */
[----:B------:R-:W-:Y:S01]  /*103b0*/  @UP1 ULDC UR6, c[0x0][0x44c] ;  /* 0x0001130000061ab9 */ /* 0x000fe20000000800 */
[----:B------:R-:W-:Y:S01]  /*103c0*/  @UP1 ULDC UR9, c[0x0][0x450] ;  /* 0x0001140000091ab9 */ /* 0x000fe20000000800 */
[----:B------:R-:W-:Y:S02]  /*103d0*/  UIMAD.WIDE.U32 UR6, UR43, UR6, URZ ;  /* 0x000000062b0672a5 */ /* 0x000fe4000f8e003f */
[----:B------:R-:W-:Y:S01]  /*103e0*/  UMOV UR4, UR43 ;  /* 0x0000002b00047c82 */ /* 0x000fe20008000000 */
[----:B------:R-:W-:Y:S02]  /*103f0*/  USHF.R.S32.HI UR8, URZ, 0x7, UR8 ;  /* 0x000000073f087899 */ /* 0x000fe40008011408 */
[----:B------:R-:W-:Y:S02]  /*10400*/  @UP1 USHF.R.U32.HI UR4, URZ, UR9, UR7 ;  /* 0x000000093f041299 */ /* 0x000fe40008011607 */
[----:B------:R-:W-:-:S02]  /*10410*/  UISETP.LT.AND UP1, UPT, UR39, UR8, UPT ;  /* 0x000000082700728c */ /* 0x000fc4000bf21270 */
[----:B------:R-:W-:Y:S01]  /*10420*/  UIADD3 UR4, UR38, UR4, URZ ;  /* 0x0000000426047290 */ /* 0x000fe2000fffe03f */
[----:B------:R-:W-:Y:S01]  /*10430*/  ULDC UR6, c[0x0][0x9dc] ;  /* 0x0002770000067ab9 */ /* 0x000fe20000000800 */
[----:B------:R-:W-:Y:S02]  /*10440*/  USEL UR44, UR39, UR8, UP1 ;  /* 0x00000008272c7287 */ /* 0x000fe40008800000 */
[----:B------:R-:W-:Y:S01]  /*10450*/  UIADD3 UR8, UR4, -UR6, URZ ;  /* 0x8000000604087290 */ /* 0x000fe2000fffe03f */
[----:B------:R-:W-:Y:S11]  /*10460*/  @P0 BRA `(.L_x_915) ;  /* 0x0000000000440947 */ /* 0x000ff60003800000 */
        /* <DEDUP_REMOVED lines=10> */
.L_x_916:
[----:B------:R-:W-:-:S11]  /*10510*/  UISETP.NE.AND UP0, UPT, UR5, 0x1, UPT ;  /* 0x000000010500788c */ /* 0x000fd6000bf05270 */
[----:B------:R-:W-:Y:S02]  /*10520*/  @UP0 ULDC.64 UR10, c[0x0][0x9e8] ;  /* 0x00027a00000a0ab9 */ /* 0x000fe40000000a00 */
[----:B------:R-:W-:-:S04]  /*10530*/  UIMAD.WIDE.U32 UR6, UR4, UR10, URZ ;  /* 0x0000000a040672a5 */ /* 0x000fc8000f8e003f */
[----:B------:R-:W-:-:S12]  /*10540*/  @UP0 USHF.R.U32.HI UR4, URZ, UR11, UR7 ;  /* 0x0000000b3f040299 */ /* 0x000fd80008011607 */
.L_x_917:
[----:B------:R-:W-:-:S04]  /*10550*/  UIMAD UR4, UR4, UR5, URZ ;  /* 0x00000005040472a4 */ /* 0x000fc8000f8e023f */
[----:B------:R-:W-:-:S04]  /*10560*/  UISETP.LT.AND UP0, UPT, UR8, UR4, UPT ;  /* 0x000000040800728c */ /* 0x000fc8000bf01270 */
[----:B------:R-:W-:-:S12]  /*10570*/  USEL UR8, UR8, UR4, !UP0 ;  /* 0x0000000408087287 */ /* 0x000fd8000c000000 */
.L_x_915:
[----:B------:R-:W-:Y:S01]  /*10580*/  USHF.R.S32.HI UR4, URZ, 0x1f, UR8 ;  /* 0x0000001f3f047899 */ /* 0x000fe20008011408 */
[----:B------:R-:W-:Y:S03]  /*10590*/  BSSY B7, `(.L_x_918) ;  /* 0x0000339000077945 */ /* 0x000fe60003800000 */
[----:B------:R-:W-:-:S04]  /*105a0*/  ULEA.HI UR4, UR4, UR8, URZ, 0x7 ;  /* 0x0000000804047291 */ /* 0x000fc8000f8f383f */
[----:B------:R-:W-:-:S04]  /*105b0*/  USHF.R.S32.HI UR4, URZ, 0x7, UR4 ;  /* 0x000000073f047899 */ /* 0x000fc80008011404 */
[----:B------:R-:W-:-:S04]  /*105c0*/  UISETP.LT.AND UP0, UPT, URZ, UR4, UPT ;  /* 0x000000043f00728c */ /* 0x000fc8000bf01270 */
[----:B------:R-:W-:-:S04]  /*105d0*/  USEL UR45, URZ, UR4, !UP0 ;  /* 0x000000043f2d7287 */ /* 0x000fc8000c000000 */
[----:B------:R-:W-:-:S06]  /*105e0*/  UISETP.GT.AND UP0, UPT, UR44, UR45, UPT ;  /* 0x0000002d2c00728c */ /* 0x000fcc000bf04270 */
[----:B------:R-:W-:-:S13]  /*105f0*/  PLOP3.LUT P0, PT, PT, PT, UP0, 0x80, 0x0 ;  /* 0x000000000000781c */ /* 0x000fda0003f0f008 */
        /* <DEDUP_REMOVED lines=8> */
[----:B------:R-:W1:Y:S08]  /*10680*/  FLO.U32 R0, UR4 ;  /* 0x0000000400007d00 */ /* 0x000e7000080e0000 */
[----:B------:R-:W2:Y:S01]  /*10690*/  POPC R5, UR4 ;  /* 0x0000000400057d09 */ /* 0x000ea20008000000 */
[----:B-1----:R-:W-:-:S13]  /*106a0*/  ISETP.EQ.U32.AND P0, PT, R0, R7, PT ;  /* 0x000000070000720c */ /* 0x002fda0003f02070 */
[----:B--2---:R-:W2:Y:S01]  /*106b0*/  @P0 ATOMG.E.ADD.STRONG.GPU PT, R3, desc[UR52][R2.64], R5 ;  /* 0x00000005020309a8 */ /* 0x004ea200081ee1f4 */
[----:B------:R-:W1:Y:S02]  /*106c0*/  S2R R4, SR_LTMASK ;  /* 0x0000000000047919 */ /* 0x000e640000003900 */
[----:B-1----:R-:W-:-:S04]  /*106d0*/  LOP3.LUT R4, R4, UR4, RZ, 0xc0, !PT ;  /* 0x0000000404047c12 */ /* 0x002fc8000f8ec0ff */
[----:B------:R-:W1:Y:S01]  /*106e0*/  POPC R7, R4 ;  /* 0x0000000400077309 */ /* 0x000e620000000000 */
[----:B--2---:R-:W1:Y:S02]  /*106f0*/  SHFL.IDX PT, R0, R3, R0, 0x1f ;  /* 0x00001f0003007589 */ /* 0x004e6400000e0000 */
[----:B-1----:R-:W-:-:S05]  /*10700*/  IADD3 R0, R0, UR46, R7 ;  /* 0x0000002e00007c10 */ /* 0x002fca000fffe007 */
[----:B------:R1:W-:Y:S01]  /*10710*/  STL [R1+0x10], R0 ;  /* 0x0000100001007387 */ /* 0x0003e20000100800 */
[----:B------:R-:W-:Y:S05]  /*10720*/  BRA `(.L_x_920) ;  /* 0x00000030007c7947 */ /* 0x000fea0003800000 */
.L_x_919:
        /* <DEDUP_REMOVED lines=20> */
.L_x_922:
[----:B------:R-:W-:Y:S05]  /*10870*/  BSYNC B6 ;  /* 0x0000000000067941 */ /* 0x000fea0003800000 */
.L_x_921:
        /* <DEDUP_REMOVED lines=20> */
.L_x_925:
[----:B------:R0:W1:Y:S01]  /*109c0*/  LDC.64 R2, c[0x4][R17] ;  /* 0x0100000011027b82 */ /* 0x0000620000000a00 */
[----:B------:R-:W-:Y:S01]  /*109d0*/  ULDC.64 UR6, c[0x4][0x88] ;  /* 0x0100220000067ab9 */ /* 0x000fe20000000a00 */
[----:B------:R-:W-:Y:S01]  /*109e0*/  ULDC.64 UR8, c[0x4][0x90] ;  /* 0x0100240000087ab9 */ /* 0x000fe20000000a00 */
[----:B------:R-:W-:Y:S01]  /*109f0*/  ULDC.64 UR4, c[0x4][0x18] ;  /* 0x0100060000047ab9 */ /* 0x000fe20000000a00 */
        /* <DEDUP_REMOVED lines=8> */
[----:B0-----:R-:W-:-:S07]  /*10a80*/  IMAD.MOV.U32 R13, RZ, RZ, RZ ;  /* 0x000000ffff0d7224 */ /* 0x001fce00078e00ff */
[----:B------:R-:W-:-:S07]  /*10a90*/  LEPC R20, `(.L_x_924) ;  /* 0x000000001014794e */ /* 0x000fce0000000000 */
[----:B-1----:R-:W-:Y:S05]  /*10aa0*/  CALL.ABS.NOINC R2 ;  /* 0x0000000002007343 */ /* 0x002fea0003c00000 */
.L_x_924:
[----:B------:R-:W-:Y:S05]  /*10ab0*/  BSYNC B6 ;  /* 0x0000000000067941 */ /* 0x000fea0003800000 */
.L_x_923:
[----:B------:R-:W-:Y:S01]  /*10ac0*/  ULDC.64 UR4, c[0x0][0x9f8] ;  /* 0x00027e0000047ab9 */ /* 0x000fe20000000a00 */
[----:B------:R-:W-:Y:S01]  /*10ad0*/  IMAD.U32 R17, RZ, RZ, UR41 ;  /* 0x00000029ff117e24 */ /* 0x000fe2000f8e00ff */
[----:B------:R-:W-:Y:S01]  /*10ae0*/  UISETP.NE.U32.AND UP0, UPT, UR4, URZ, UPT ;  /* 0x0000003f0400728c */ /* 0x000fe2000bf05070 */
[----:B------:R-:W1:Y:S03]  /*10af0*/  LDC R10, c[0x0][0x430] ;  /* 0x00010c00ff0a7b82 */ /* 0x000e660000000800 */
[----:B------:R-:W-:-:S06]  /*10b00*/  UISETP.NE.AND.EX UP0, UPT, UR5, URZ, UPT, UP0 ;  /* 0x0000003f0500728c */ /* 0x000fcc000bf05300 */
[----:B------:R-:W-:-:S05]  /*10b10*/  PLOP3.LUT P0, PT, PT, PT, UP0, 0x80, 0x0 ;  /* 0x000000000000781c */ /* 0x000fca0003f0f008 */
[----:B------:R-:W-:Y:S02]  /*10b20*/  @UP0 ULDC.64 UR4, c[0x0][0x9f8] ;  /* 0x00027e0000040ab9 */ /* 0x000fe40000000a00 */
[----:B------:R-:W-:-:S06]  /*10b30*/  @UP0 UIMAD.WIDE UR4, UR41, 0x4, UR4 ;  /* 0x00000004290408a5 */ /* 0x000fcc000f8e0204 */
[----:B------:R-:W-:Y:S01]  /*10b40*/  IMAD.U32 R2, RZ, RZ, UR4 ;  /* 0x00000004ff027e24 */ /* 0x000fe2000f8e00ff */
[----:B------:R-:W-:Y:S01]  /*10b50*/  ULDC UR4, c[0x0][0xc48] ;  /* 0x0003120000047ab9 */ /* 0x000fe20000000800 */
[----:B------:R-:W-:-:S05]  /*10b60*/  IMAD.U32 R3, RZ, RZ, UR5 ;  /* 0x00000005ff037e24 */ /* 0x000fca000f8e00ff */
[----:B------:R-:W2:Y:S01]  /*10b70*/  @P0 LDG.E R17, desc[UR52][R2.64] ;  /* 0x0000003402110981 */ /* 0x000ea2000c1e1900 */
[----:B------:R-:W-:Y:S01]  /*10b80*/  UMOV UR5, 0xffffffff ;  /* 0xffffffff00057882 */ /* 0x000fe20000000000 */
[----:B------:R-:W-:Y:S02]  /*10b90*/  IMAD.U32 R22, RZ, RZ, UR4 ;  /* 0x00000004ff167e24 */ /* 0x000fe4000f8e00ff */
[----:B--2---:R2:W-:Y:S01]  /*10ba0*/  STL [R1], R17 ;  /* 0x0000001101007387 */ /* 0x0045e20000100800 */
[----:B-1----:R-:W-:Y:S05]  /*10bb0*/  BRA.DIV UR5, `(.L_x_926) ;  /* 0x0000003605887947 */ /* 0x002fea000b800000 */
.L_x_980:
[----:B------:R-:W1:Y:S01]  /*10bc0*/  S2R R3, SR_TID.X ;  /* 0x0000000000037919 */ /* 0x000e620000002100 */
[----:B------:R-:W-:Y:S01]  /*10bd0*/  UIADD3 UR4, UR44, -0x1, URZ ;  /* 0xffffffff2c047890 */ /* 0x000fe2000fffe03f */
[----:B------:R-:W-:Y:S01]  /*10be0*/  ISETP.NE.AND P1, PT, R10, 0x1, PT ;  /* 0x000000010a00780c */ /* 0x000fe20003f25270 */
[----:B------:R-:W3:Y:S01]  /*10bf0*/  S2R R0, SR_TID.X ;  /* 0x0000000000007919 */ /* 0x000ee20000002100 */
[----:B------:R-:W-:-:S03]  /*10c00*/  SHF.R.S32.HI R11, RZ, 0x1f, R17 ;  /* 0x0000001fff0b7819 */ /* 0x000fc60000011411 */
[----:B------:R-:W-:Y:S01]  /*10c10*/  IMAD.U32 R8, RZ, RZ, UR4 ;  /* 0x00000004ff087e24 */ /* 0x000fe2000f8e00ff */
[----:B------:R-:W-:Y:S01]  /*10c20*/  LOP3.LUT R19, R19, 0xffffff7f, RZ, 0xc0, !PT ;  /* 0xffffff7f13137812 */ /* 0x000fe200078ec0ff */
[----:B------:R4:W-:Y:S02]  /*10c30*/  STL [R1+0x4], R11 ;  /* 0x0000040b01007387 */ /* 0x0009e40000100800 */
[----:B------:R-:W-:-:S04]  /*10c40*/  IMAD.SHL.U32 R8, R8, 0x80, RZ ;  /* 0x0000008008087824 */ /* 0x000fc800078e00ff */
[----:B------:R-:W0:Y:S01]  /*10c50*/  @P1 LDC R9, c[0x0][0x438] ;  /* 0x00010e00ff091b82 */ /* 0x000e220000000800 */
[----:B------:R-:W-:Y:S01]  /*10c60*/  @P1 LOP3.LUT R19, R19, 0x80, RZ, 0xfc, !PT ;  /* 0x0000008013131812 */ /* 0x000fe200078efcff */
[----:B-1----:R-:W-:Y:S01]  /*10c70*/  IMAD.SHL.U32 R3, R3, 0x20, RZ ;  /* 0x0000002003037824 */ /* 0x002fe200078e00ff */
[----:B---3--:R-:W-:-:S04]  /*10c80*/  LOP3.LUT R0, R0, 0x7f, RZ, 0xc0, !PT ;  /* 0x0000007f00007812 */ /* 0x008fc800078ec0ff */
[----:B------:R-:W-:Y:S02]  /*10c90*/  LOP3.LUT R3, R3, 0x60, RZ, 0xc0, !PT ;  /* 0x0000006003037812 */ /* 0x000fe400078ec0ff */
[----:B------:R-:W-:-:S04]  /*10ca0*/  SHF.R.U32.HI R0, RZ, 0x2, R0 ;  /* 0x00000002ff007819 */ /* 0x000fc80000011600 */
[----:B------:R-:W-:Y:S02]  /*10cb0*/  LOP3.LUT R6, R8, R0, R3, 0xfe, !PT ;  /* 0x0000000008067212 */ /* 0x000fe400078efe03 */
[----:B------:R-:W1:Y:S02]  /*10cc0*/  @P1 LDC R3, c[0x0][0x434] ;  /* 0x00010d00ff031b82 */ /* 0x000e640000000800 */
[C---:B------:R-:W-:Y:S01]  /*10cd0*/  ISETP.GE.AND P0, PT, R6.reuse, UR36, PT ;  /* 0x0000002406007c0c */ /* 0x040fe2000bf06270 */
[----:B------:R-:W-:-:S04]  /*10ce0*/  IMAD.IADD R6, R6, 0x1, R18 ;  /* 0x0000000106067824 */ /* 0x000fc800078e0212 */
[----:B------:R-:W-:-:S08]  /*10cf0*/  IMAD.MOV.U32 R7, RZ, RZ, R6 ;  /* 0x000000ffff077224 */ /* 0x000fd000078e0006 */
[----:B------:R-:W3:Y:S01]  /*10d00*/  @!P0 LDC.64 R4, c[0x0][0x428] ;  /* 0x00010a00ff048b82 */ /* 0x000ee20000000a00 */
[----:B-1----:R-:W-:-:S05]  /*10d10*/  @P1 IMAD.HI.U32 R0, R6, R3, RZ ;  /* 0x0000000306001227 */ /* 0x002fca00078e00ff */
[----:B0-----:R-:W-:-:S04]  /*10d20*/  @P1 SHF.R.U32.HI R7, RZ, R9, R0 ;  /* 0x00000009ff071219 */ /* 0x001fc80000011600 */
[--C-:B------:R-:W-:Y:S01]  /*10d30*/  @!P0 SHF.R.S32.HI R3, RZ, 0x1f, R7.reuse ;  /* 0x0000001fff038819 */ /* 0x100fe20000011407 */
[----:B------:R-:W-:Y:S02]  /*10d40*/  @!P0 IMAD.MOV.U32 R2, RZ, RZ, R7 ;  /* 0x000000ffff028224 */ /* 0x000fe400078e0007 */
[-C--:B---3--:R-:W-:Y:S02]  /*10d50*/  @!P0 IMAD R0, R11, R4.reuse, RZ ;  /* 0x000000040b008224 */ /* 0x088fe400078e02ff */
[----:B------:R-:W-:-:S04]  /*10d60*/  @!P0 IMAD.WIDE.U32 R2, R17, R4, R2 ;  /* 0x0000000411028225 */ /* 0x000fc800078e0002 */
[----:B------:R-:W-:Y:S02]  /*10d70*/  @!P0 IMAD R0, R17, R5, R0 ;  /* 0x0000000511008224 */ /* 0x000fe400078e0200 */
[----:B------:R-:W0:Y:S02]  /*10d80*/  @!P0 LDC.64 R4, c[0x0][0x418] ;  /* 0x00010600ff048b82 */ /* 0x000e240000000a00 */
[----:B------:R-:W-:Y:S02]  /*10d90*/  @!P0 IMAD.IADD R0, R3, 0x1, R0 ;  /* 0x0000000103008824 */ /* 0x000fe400078e0200 */
[----:B------:R-:W-:Y:S01]  /*10da0*/  IMAD R3, RZ, RZ, -UR41 ;  /* 0x80000029ff037e24 */ /* 0x000fe2000f8e02ff */
[----:B0-----:R-:W-:-:S04]  /*10db0*/  @!P0 LEA R4, P1, R2, R4, 0x2 ;  /* 0x0000000402048211 */ /* 0x001fc800078210ff */
[----:B------:R-:W-:Y:S01]  /*10dc0*/  @!P0 LEA.HI.X R5, R2, R5, R0, 0x2, P1 ;  /* 0x0000000502058211 */ /* 0x000fe200008f1400 */
[----:B------:R-:W-:Y:S02]  /*10dd0*/  IMAD.U32 R2, RZ, RZ, UR47 ;  /* 0x0000002fff027e24 */ /* 0x000fe4000f8e00ff */
[----:B------:R-:W-:-:S03]  /*10de0*/  IMAD.MOV.U32 R0, RZ, RZ, RZ ;  /* 0x000000ffff007224 */ /* 0x000fc600078e00ff */
[----:B------:R-:W-:Y:S01]  /*10df0*/  ISETP.NE.AND P2, PT, R2, 0x3, PT ;  /* 0x000000030200780c */ /* 0x000fe20003f45270 */
[----:B------:R-:W-:Y:S01]  /*10e00*/  IMAD R22, R22, R3, UR40 ;  /* 0x0000002816167e24 */ /* 0x000fe2000f8e0203 */
[----:B------:R-:W-:Y:S01]  /*10e10*/  LOP3.LUT R19, R19, 0xffffffbf, RZ, 0xc0, !PT ;  /* 0xffffffbf13137812 */ /* 0x000fe200078ec0ff */
[----:B------:R-:W-:Y:S01]  /*10e20*/  IMAD.MOV R3, RZ, RZ, -R7 ;  /* 0x000000ffff037224 */ /* 0x000fe200078e0a07 */
[----:B------:R0:W5:Y:S01]  /*10e30*/  @!P0 LDG.E R0, desc[UR52][R4.64] ;  /* 0x0000003404008981 */ /* 0x000162000c1e1900 */
[----:B------:R-:W-:Y:S01]  /*10e40*/  IMAD.U32 R24, RZ, RZ, UR4 ;  /* 0x00000004ff187e24 */ /* 0x000fe2000f8e00ff */
[----:B------:R-:W-:-:S07]  /*10e50*/  SHF.R.S32.HI R29, RZ, 0x1f, R22 ;  /* 0x0000001fff1d7819 */ /* 0x000fce0000011416 */
[----:B------:R-:W-:Y:S01]  /*10e60*/  @P2 LOP3.LUT R19, R19, 0x40, RZ, 0xfc, !PT ;  /* 0x0000004013132812 */ /* 0x000fe200078efcff */
[----:B0-----:R-:W-:Y:S01]  /*10e70*/  IMAD R5, R10, R3, R6 ;  /* 0x000000030a057224 */ /* 0x001fe200078e0206 */
[----:B----4-:R-:W-:Y:S06]  /*10e80*/  @!P2 BRA `(.L_x_927) ;  /* 0x000000000004a947 */ /* 0x010fec0003800000 */
[----:B------:R-:W-:Y:S01]  /*10e90*/  BPT.TRAP 0x1 ;  /* 0x000000040000795c */ /* 0x000fe20000300000 */
.L_x_927:
        /* <DEDUP_REMOVED lines=18> */
[----:B--2---:R-:W-:Y:S01]  /*10fc0*/  LEA R17, P0, R2, UR4, 0x1 ;  /* 0x0000000402117c11 */ /* 0x004fe2000f8008ff */
[----:B------:R-:W-:-:S05]  /*10fd0*/  IMAD.IADD R6, R3, 0x1, R6 ;  /* 0x0000000103067824 */ /* 0x000fca00078e0206 */
[----:B------:R-:W-:Y:S01]  /*10fe0*/  LEA.HI.X R18, R2, UR5, R6, 0x1, P0 ;  /* 0x0000000502127c11 */ /* 0x000fe200080f0c06 */
[----:B------:R-:W-:Y:S01]  /*10ff0*/  IMAD R6, R23, 0x8, R16 ;  /* 0x0000000817067824 */ /* 0x000fe200078e0210 */
[----:B------:R-:W-:-:S04]  /*11000*/  SHF.L.U32 R2, R26, 0x1f, RZ ;  /* 0x0000001f1a027819 */ /* 0x000fc800000006ff */
[----:B------:R-:W0:Y:S02]  /*11010*/  SYNCS.PHASECHK.TRANS64.TRYWAIT P0, [R6+URZ+0x2d840], R2 ;  /* 0x02d84002060075a7 */ /* 0x000e24000800017f */
[----:B0-----:R-:W-:Y:S05]  /*11020*/  @!P0 BRA `(.L_x_929) ;  /* 0x0000003000988947 */ /* 0x001fea0003800000 */
.L_x_981:
[----:B------:R-:W-:Y:S05]  /*11030*/  BSYNC B0 ;  /* 0x0000000000007941 */ /* 0x000fea0003800000 */
.L_x_928:
[----:B------:R-:W1:Y:S01]  /*11040*/  S2R R9, SR_TID.X ;  /* 0x0000000000097919 */ /* 0x000e620000002100 */
[----:B------:R-:W-:Y:S01]  /*11050*/  ULDC.64 UR4, c[0x0][0x300] ;  /* 0x0000c00000047ab9 */ /* 0x000fe20000000a00 */
[C---:B------:R-:W-:Y:S01]  /*11060*/  LOP3.LUT P4, RZ, R19.reuse, 0x4, RZ, 0xc0, !PT ;  /* 0x0000000413ff7812 */ /* 0x040fe2000788c0ff */
[----:B------:R-:W-:Y:S01]  /*11070*/  IMAD R4, R4, UR4, RZ ;  /* 0x0000000404047c24 */ /* 0x000fe2000f8e02ff */
[----:B------:R-:W-:Y:S01]  /*11080*/  LOP3.LUT P3, RZ, R19, 0x2, RZ, 0xc0, !PT ;  /* 0x0000000213ff7812 */ /* 0x000fe2000786c0ff */
[----:B0-----:R-:W-:Y:S01]  /*11090*/  IMAD.WIDE.U32 R2, R5, UR4, RZ ;  /* 0x0000000405027c25 */ /* 0x001fe2000f8e00ff */
[----:B------:R-:W-:-:S03]  /*110a0*/  LOP3.LUT P2, RZ, R19, 0x1, RZ, 0xc0, !PT ;  /* 0x0000000113ff7812 */ /* 0x000fc6000784c0ff */
[----:B------:R-:W-:Y:S01]  /*110b0*/  IMAD R4, R5, UR5, R4 ;  /* 0x0000000505047c24 */ /* 0x000fe2000f8e0204 */
[----:B------:R-:W-:Y:S02]  /*110c0*/  ULDC.64 UR4, c[0x0][0x310] ;  /* 0x0000c40000047ab9 */ /* 0x000fe40000000a00 */
[----:B------:R-:W-:Y:S02]  /*110d0*/  IMAD R7, R7, UR4, RZ ;  /* 0x0000000407077c24 */ /* 0x000fe4000f8e02ff */
[----:B------:R-:W-:Y:S02]  /*110e0*/  IMAD.IADD R3, R3, 0x1, R4 ;  /* 0x0000000103037824 */ /* 0x000fe400078e0204 */
[C---:B------:R-:W-:Y:S02]  /*110f0*/  IMAD R7, R0.reuse, UR5, R7 ;  /* 0x0000000500077c24 */ /* 0x040fe4000f8e0207 */
[----:B------:R-:W-:Y:S01]  /*11100*/  IMAD.WIDE.U32 R2, R0, UR4, R2 ;  /* 0x0000000400027c25 */ /* 0x000fe2000f8e0002 */
[----:B------:R-:W-:-:S03]  /*11110*/  ULDC.64 UR4, c[0x0][0x308] ;  /* 0x0000c20000047ab9 */ /* 0x000fc60000000a00 */
[----:B------:R-:W-:Y:S02]  /*11120*/  IMAD R5, R29, UR4, RZ ;  /* 0x000000041d057c24 */ /* 0x000fe4000f8e02ff */
[----:B------:R-:W-:Y:S02]  /*11130*/  IMAD.IADD R3, R3, 0x1, R7 ;  /* 0x0000000103037824 */ /* 0x000fe400078e0207 */
[C---:B------:R-:W-:Y:S02]  /*11140*/  IMAD R0, R22.reuse, UR5, R5 ;  /* 0x0000000516007c24 */ /* 0x040fe4000f8e0205 */
[----:B------:R-:W-:Y:S01]  /*11150*/  IMAD.WIDE.U32 R2, R22, UR4, R2 ;  /* 0x0000000416027c25 */ /* 0x000fe2000f8e0002 */
[----:B------:R-:W-:Y:S01]  /*11160*/  ULDC.64 UR4, c[0x0][0x2e8] ;  /* 0x0000ba0000047ab9 */ /* 0x000fe20000000a00 */
[----:B-1----:R-:W-:Y:S02]  /*11170*/  LOP3.LUT R9, R9, 0x7f, RZ, 0xc0, !PT ;  /* 0x0000007f09097812 */ /* 0x002fe400078ec0ff */
[----:B------:R-:W-:Y:S01]  /*11180*/  IMAD.IADD R0, R3, 0x1, R0 ;  /* 0x0000000103007824 */ /* 0x000fe200078e0200 */
[----:B------:R-:W-:Y:S01]  /*11190*/  LEA R4, P0, R2, UR4, 0x1 ;  /* 0x0000000402047c11 */ /* 0x000fe2000f8008ff */
[----:B------:R-:W-:Y:S01]  /*111a0*/  UMOV UR4, 0xffffffff ;  /* 0xffffffff00047882 */ /* 0x000fe20000000000 */
[----:B------:R-:W-:-:S02]  /*111b0*/  SHF.R.U32.HI R10, RZ, 0x2, R9 ;  /* 0x00000002ff0a7819 */ /* 0x000fc40000011609 */
[----:B------:R-:W0:Y:S01]  /*111c0*/  S2R R9, SR_TID.X ;  /* 0x0000000000097919 */ /* 0x000e220000002100 */
[----:B------:R-:W-:Y:S02]  /*111d0*/  LEA.HI.X R0, R2, UR5, R0, 0x1, P0 ;  /* 0x0000000502007c11 */ /* 0x000fe400080f0c00 */
[----:B------:R-:W-:-:S04]  /*111e0*/  IADD3 R5, -R10, UR36, -R8 ;  /* 0x000000240a057c10 */ /* 0x000fc8000fffe908 */
[----:B------:R-:W-:Y:S01]  /*111f0*/  ISETP.GE.AND P0, PT, R5, 0x1, PT ;  /* 0x000000010500780c */ /* 0x000fe20003f06270 */
[C---:B0-----:R-:W-:Y:S02]  /*11200*/  IMAD.SHL.U32 R10, R9.reuse, 0x8, RZ ;  /* 0x00000008090a7824 */ /* 0x041fe400078e00ff */
[----:B------:R-:W-:-:S03]  /*11210*/  IMAD.SHL.U32 R11, R9, 0x8, RZ ;  /* 0x00000008090b7824 */ /* 0x000fc600078e00ff */
[----:B------:R-:W-:-:S04]  /*11220*/  LOP3.LUT R10, R10, 0xd8, RZ, 0xc0, !PT ;  /* 0x000000d80a0a7812 */ /* 0x000fc800078ec0ff */
[----:B------:R-:W-:Y:S01]  /*11230*/  LOP3.LUT R10, R10, 0x18, R9, 0x78, !PT ;  /* 0x000000180a0a7812 */ /* 0x000fe200078e7809 */
[----:B------:R-:W-:-:S03]  /*11240*/  IMAD.SHL.U32 R9, R9, 0x8, RZ ;  /* 0x0000000809097824 */ /* 0x000fc600078e00ff */
[----:B------:R-:W-:Y:S02]  /*11250*/  LOP3.LUT R10, R10, 0x320, R11, 0xf8, !PT ;  /* 0x000003200a0a7812 */ /* 0x000fe400078ef80b */
[----:B------:R-:W-:-:S03]  /*11260*/  LOP3.LUT R9, R9, 0x18, RZ, 0xc0, !PT ;  /* 0x0000001809097812 */ /* 0x000fc600078ec0ff */
[----:B------:R-:W-:Y:S01]  /*11270*/  IMAD R7, R23, 0x3000, R10 ;  /* 0x0000300017077824 */ /* 0x000fe200078e020a */
[----:B------:R-:W-:Y:S06]  /*11280*/  BRA.DIV UR4, `(.L_x_930) ;  /* 0x0000003204147947 */ /* 0x000fec000b800000 */
[----:B------:R-:W0:Y:S01]  /*11290*/  SHFL.IDX PT, R3, R4, RZ, 0x1c1f ;  /* 0x001c1fff04037589 */ /* 0x000e2200000e0000 */
[----:B------:R-:W-:-:S03]  /*112a0*/  @P0 IMAD R8, R7, 0x2, R16 ;  /* 0x0000000207080824 */ /* 0x000fc600078e0210 */
[----:B------:R-:W1:Y:S04]  /*112b0*/  SHFL.IDX PT, R2, R0, RZ, 0x1c1f ;  /* 0x001c1fff00027589 */ /* 0x000e6800000e0000 */
[----:B------:R-:W-:Y:S01]  /*112c0*/  SHFL.IDX PT, R14, R4, 0x3, 0x1c1f ;  /* 0x007c1f00040e7f89 */ /* 0x000fe200000e0000 */
        /* <DEDUP_REMOVED lines=33> */
.L_x_991:
[----:B------:R-:W-:-:S13]  /*114e0*/  ISETP.GE.AND P0, PT, R5, 0x61, PT ;  /* 0x000000610500780c */ /* 0x000fda0003f06270 */
[----:B0-----:R-:W-:Y:S01]  /*114f0*/  @P0 LEA R2, P1, R9, R14, 0x1 ;  /* 0x0000000e09020211 */ /* 0x001fe200078208ff */
        /* <DEDUP_REMOVED lines=10> */
.L_x_931:
        /* <DEDUP_REMOVED lines=11> */
.L_x_932:
[----:B------:R-:W-:Y:S01]  /*11650*/  VIADD R0, R16, 0xc400 ;  /* 0x0000c40010007836 */ /* 0x000fe20000000000 */
[----:B------:R1:W-:Y:S06]  /*11660*/  SYNCS.ARRIVE.TRANS64.A1T0 RZ, [R6+URZ+0x2d830], RZ ;  /* 0x02d830ff06ff79a7 */ /* 0x0003ec000810003f */
[----:B------:R-:W-:Y:S05]  /*11670*/  WARPSYNC.ALL ;  /* 0x0000000000007948 */ /* 0x000fea0003800000 */
[----:B------:R-:W-:Y:S01]  /*11680*/  BAR.SYNC.DEFER_BLOCKING 0x8, 0x200 ;  /* 0x0208000000007b1d */ /* 0x000fe20000010000 */
[----:B------:R-:W-:-:S05]  /*11690*/  LOP3.LUT P0, RZ, R0, 0x1bf, RZ, 0xc0, !PT ;  /* 0x000001bf00ff7812 */ /* 0x000fca000780c0ff */
[----:B------:R-:W-:Y:S08]  /*116a0*/  BSSY B6, `(.L_x_933) ;  /* 0x0000012000067945 */ /* 0x000ff00003800000 */
[----:B------:R-:W-:Y:S05]  /*116b0*/  @!P0 BRA `(.L_x_934) ;  /* 0x0000000000408947 */ /* 0x000fea0003800000 */
[----:B0-----:R-:W-:Y:S01]  /*116c0*/  MOV R2, 0x0 ;  /* 0x0000000000027802 */ /* 0x001fe20000000f00 */
[----:B------:R-:W-:Y:S01]  /*116d0*/  ULDC.64 UR6, c[0x4][0x88] ;  /* 0x0100220000067ab9 */ /* 0x000fe20000000a00 */
[----:B------:R-:W-:Y:S01]  /*116e0*/  ULDC.64 UR8, c[0x4][0x90] ;  /* 0x0100240000087ab9 */ /* 0x000fe20000000a00 */
[----:B------:R-:W-:Y:S01]  /*116f0*/  ULDC.64 UR4, c[0x4][0x20] ;  /* 0x0100080000047ab9 */ /* 0x000fe20000000a00 */
[----:B------:R-:W-:Y:S02]  /*11700*/  IMAD.U32 R4, RZ, RZ, UR6 ;  /* 0x00000006ff047e24 */ /* 0x000fe4000f8e00ff */
[----:B------:R-:W0:Y:S01]  /*11710*/  LDC.64 R2, c[0x4][R2] ;  /* 0x0100000002027b82 */ /* 0x000e220000000a00 */
[----:B------:R-:W-:Y:S02]  /*11720*/  IMAD.U32 R5, RZ, RZ, UR7 ;  /* 0x00000007ff057e24 */ /* 0x000fe4000f8e00ff */
[----:B-1----:R-:W-:Y:S02]  /*11730*/  IMAD.U32 R6, RZ, RZ, UR8 ;  /* 0x00000008ff067e24 */ /* 0x002fe4000f8e00ff */
[----:B------:R-:W-:-:S02]  /*11740*/  IMAD.U32 R7, RZ, RZ, UR9 ;  /* 0x00000009ff077e24 */ /* 0x000fc4000f8e00ff */
[----:B------:R-:W-:Y:S02]  /*11750*/  IMAD.U32 R10, RZ, RZ, UR4 ;  /* 0x00000004ff0a7e24 */ /* 0x000fe4000f8e00ff */
[----:B------:R-:W-:Y:S02]  /*11760*/  IMAD.U32 R11, RZ, RZ, UR5 ;  /* 0x00000005ff0b7e24 */ /* 0x000fe4000f8e00ff */
[----:B------:R-:W-:Y:S02]  /*11770*/  IMAD.MOV.U32 R8, RZ, RZ, 0x70 ;  /* 0x00000070ff087424 */ /* 0x000fe400078e00ff */
[----:B------:R-:W-:Y:S02]  /*11780*/  IMAD.MOV.U32 R12, RZ, RZ, 0x1 ;  /* 0x00000001ff0c7424 */ /* 0x000fe400078e00ff */
[----:B------:R-:W-:-:S07]  /*11790*/  IMAD.MOV.U32 R13, RZ, RZ, RZ ;  /* 0x000000ffff0d7224 */ /* 0x000fce00078e00ff */
[----:B------:R-:W-:-:S07]  /*117a0*/  LEPC R20, `(.L_x_934) ;  /* 0x000000001014794e */ /* 0x000fce0000000000 */
[----:B0-----:R-:W-:Y:S05]  /*117b0*/  CALL.ABS.NOINC R2 ;  /* 0x0000000002007343 */ /* 0x001fea0003c00000 */
.L_x_934:
[----:B------:R-:W-:Y:S05]  /*117c0*/  BSYNC B6 ;  /* 0x0000000000067941 */ /* 0x000fea0003800000 */
.L_x_933:
[----:B------:R2:W5:Y:S01]  /*117d0*/  LDL R10, [R1+0xc] ;  /* 0x00000c00010a7983 */ /* 0x0005620000100800 */
[----:B------:R-:W-:Y:S01]  /*117e0*/  UISETP.NE.AND UP0, UPT, UR49, URZ, UPT ;  /* 0x0000003f3100728c */ /* 0x000fe2000bf05270 */
[----:B------:R-:W0:Y:S01]  /*117f0*/  S2R R20, SR_TID.X ;  /* 0x0000000000147919 */ /* 0x000e220000002100 */
[----:B------:R-:W-:Y:S01]  /*11800*/  R2UR UR6, R29 ;  /* 0x000000001d0672ca */ /* 0x000fe200000e0000 */
[----:B------:R-:W-:-:S03]  /*11810*/  ULDC.64 UR8, c[0x0][0x2d8] ;  /* 0x0000b60000087ab9 */ /* 0x000fc60000000a00 */
[----:B------:R-:W-:Y:S01]  /*11820*/  PLOP3.LUT P0, PT, PT, PT, UP0, 0x80, 0x0 ;  /* 0x000000000000781c */ /* 0x000fe20003f0f008 */
[----:B------:R-:W-:Y:S01]  /*11830*/  ULDC UR12, c[0x0][0x448] ;  /* 0x00011200000c7ab9 */ /* 0x000fe20000000800 */
[----:B------:R-:W-:Y:S01]  /*11840*/  R2UR UR7, R22 ;  /* 0x00000000160772ca */ /* 0x000fe200000e0000 */
[----:B------:R-:W-:Y:S01]  /*11850*/  ULDC.64 UR10, c[0x0][0x280] ;  /* 0x0000a000000a7ab9 */ /* 0x000fe20000000a00 */
[C---:B------:R-:W-:Y:S01]  /*11860*/  LOP3.LUT P3, RZ, R19.reuse, 0x400, RZ, 0xc0, !PT ;  /* 0x0000040013ff7812 */ /* 0x040fe2000786c0ff */
[----:B------:R-:W-:Y:S01]  /*11870*/  @UP0 ULDC UR4, c[0x0][0x44c] ;  /* 0x0001130000040ab9 */ /* 0x000fe20000000800 */
[----:B------:R-:W-:Y:S01]  /*11880*/  @UP0 ULDC UR13, c[0x0][0x44c] ;  /* 0x00011300000d0ab9 */ /* 0x000fe20000000800 */
[C---:B------:R-:W-:Y:S02]  /*11890*/  LOP3.LUT P4, RZ, R19.reuse, 0x200, RZ, 0xc0, !PT ;  /* 0x0000020013ff7812 */ /* 0x040fe4000788c0ff */
[----:B------:R-:W-:Y:S02]  /*118a0*/  LOP3.LUT P5, RZ, R19, 0x100, RZ, 0xc0, !PT ;  /* 0x0000010013ff7812 */ /* 0x000fe400078ac0ff */
[C---:B0-----:R-:W-:Y:S01]  /*118b0*/  LOP3.LUT R2, R20.reuse, 0x7f, RZ, 0xc0, !PT ;  /* 0x0000007f14027812 */ /* 0x041fe200078ec0ff */
[----:B------:R-:W-:-:S03]  /*118c0*/  IMAD.SHL.U32 R20, R20, 0x20, RZ ;  /* 0x0000002014147824 */ /* 0x000fc600078e00ff */
[----:B------:R-:W-:Y:S02]  /*118d0*/  SHF.R.U32.HI R2, RZ, 0x2, R2 ;  /* 0x00000002ff027819 */ /* 0x000fe40000011602 */
[----:B------:R-:W-:-:S04]  /*118e0*/  LOP3.LUT R20, R20, 0x60, RZ, 0xc0, !PT ;  /* 0x0000006014147812 */ /* 0x000fc800078ec0ff */
[----:B------:R-:W-:-:S05]  /*118f0*/  LOP3.LUT R2, R2, R20, RZ, 0xfc, !PT ;  /* 0x0000001402027212 */ /* 0x000fca00078efcff */
[----:B-1----:R-:W-:-:S04]  /*11900*/  VIADD R6, R2, UR43 ;  /* 0x0000002b02067c36 */ /* 0x002fc80008000000 */
[----:B------:R-:W-:Y:S01]  /*11910*/  @P0 IMAD.HI.U32 R0, R6, UR4, RZ ;  /* 0x0000000406000c27 */ /* 0x000fe2000f8e00ff */
[----:B------:R-:W-:Y:S01]  /*11920*/  PLOP3.LUT P0, PT, PT, PT, UP0, 0x80, 0x0 ;  /* 0x000000000000781c */ /* 0x000fe20003f0f008 */
[----:B------:R-:W-:Y:S02]  /*11930*/  @UP0 ULDC UR4, c[0x0][0x450] ;  /* 0x0001140000040ab9 */ /* 0x000fe40000000800 */
[----:B------:R-:W-:Y:S01]  /*11940*/  IMAD.MOV.U32 R3, RZ, RZ, R6 ;  /* 0x000000ffff037224 */ /* 0x000fe200078e0006 */
[----:B------:R-:W-:-:S09]  /*11950*/  UIMAD UR6, UR6, UR8, URZ ;  /* 0x00000008060672a4 */ /* 0x000fd2000f8e023f */
[----:B------:R-:W-:Y:S02]  /*11960*/  @P0 SHF.R.U32.HI R3, RZ, UR4, R0 ;  /* 0x00000004ff030c19 */ /* 0x000fe40008011600 */
[----:B------:R-:W-:Y:S01]  /*11970*/  R2UR UR4, R22 ;  /* 0x00000000160472ca */ /* 0x000fe200000e0000 */
[----:B------:R-:W-:Y:S02]  /*11980*/  UIMAD UR7, UR7, UR9, UR6 ;  /* 0x00000009070772a4 */ /* 0x000fe4000f8e0206 */
[----:B------:R-:W-:Y:S01]  /*11990*/  USHF.R.S32.HI UR6, URZ, 0x1f, UR41 ;  /* 0x0000001f3f067899 */ /* 0x000fe20008011429 */
[----:B------:R-:W-:-:S09]  /*119a0*/  SHF.R.S32.HI R0, RZ, 0x1f, R3 ;  /* 0x0000001fff007819 */ /* 0x000fd20000011403 */
[----:B------:R-:W-:-:S03]  /*119b0*/  UIMAD.WIDE.U32 UR4, UR4, UR8, URZ ;  /* 0x00000008040472a5 */ /* 0x000fc6000f8e003f */
[----:B------:R-:W-:Y:S01]  /*119c0*/  ULDC.64 UR8, c[0x0][0x2e0] ;  /* 0x0000b80000087ab9 */ /* 0x000fe20000000a00 */
[----:B------:R-:W-:Y:S02]  /*119d0*/  UIADD3 UR5, UR5, UR7, URZ ;  /* 0x0000000705057290 */ /* 0x000fe4000fffe03f */
[----:B------:R-:W-:Y:S02]  /*119e0*/  UIMAD UR6, UR6, UR8, URZ ;  /* 0x00000008060672a4 */ /* 0x000fe4000f8e023f */
[----:B------:R-:W-:Y:S02]  /*119f0*/  UIMAD.WIDE.U32 UR4, UR41, UR8, UR4 ;  /* 0x00000008290472a5 */ /* 0x000fe4000f8e0004 */
[----:B------:R-:W-:-:S03]  /*11a00*/  UIMAD UR6, UR41, UR9, UR6 ;  /* 0x00000009290672a4 */ /* 0x000fc6000f8e0206 */
[----:B------:R-:W-:Y:S02]  /*11a10*/  ULDC.64 UR8, c[0x0][0x2d0] ;  /* 0x0000b40000087ab9 */ /* 0x000fe40000000a00 */
[----:B------:R-:W-:Y:S01]  /*11a20*/  IMAD R0, R0, UR8, RZ ;  /* 0x0000000800007c24 */ /* 0x000fe2000f8e02ff */
[----:B------:R-:W-:Y:S01]  /*11a30*/  UIADD3 UR5, UR5, UR6, URZ ;  /* 0x0000000605057290 */ /* 0x000fe2000fffe03f */
[----:B------:R-:W-:Y:S02]  /*11a40*/  IMAD.U32 R4, RZ, RZ, UR8 ;  /* 0x00000008ff047e24 */ /* 0x000fe4000f8e00ff */
[C---:B------:R-:W-:Y:S01]  /*11a50*/  IMAD R5, R3.reuse, UR9, R0 ;  /* 0x0000000903057c24 */ /* 0x040fe2000f8e0200 */
[----:B------:R-:W-:Y:S01]  /*11a60*/  ULDC.64 UR6, c[0x0][0x2c8] ;  /* 0x0000b20000067ab9 */ /* 0x000fe20000000a00 */
[----:B------:R-:W-:Y:S02]  /*11a70*/  IMAD.MOV R0, RZ, RZ, -R3 ;  /* 0x000000ffff007224 */ /* 0x000fe400078e0a03 */
[----:B------:R-:W-:-:S04]  /*11a80*/  IMAD.WIDE.U32 R2, R3, R4, UR4 ;  /* 0x0000000403027e25 */ /* 0x000fc8000f8e0004 */
[----:B------:R-:W-:Y:S02]  /*11a90*/  IMAD R0, R0, UR12, R6 ;  /* 0x0000000c00007c24 */ /* 0x000fe4000f8e0206 */
[----:B------:R-:W-:-:S03]  /*11aa0*/  IMAD.IADD R3, R3, 0x1, R5 ;  /* 0x0000000103037824 */ /* 0x000fc600078e0205 */
[----:B------:R-:W-:Y:S01]  /*11ab0*/  SHF.R.S32.HI R5, RZ, 0x1f, R0 ;  /* 0x0000001fff057819 */ /* 0x000fe20000011400 */
[----:B------:R-:W-:-:S04]  /*11ac0*/  IMAD.WIDE.U32 R2, R0, UR6, R2 ;  /* 0x0000000600027c25 */ /* 0x000fc8000f8e0002 */
[----:B------:R-:W-:-:S04]  /*11ad0*/  IMAD R5, R5, UR6, RZ ;  /* 0x0000000605057c24 */ /* 0x000fc8000f8e02ff */
[----:B------:R-:W-:Y:S01]  /*11ae0*/  IMAD R5, R0, UR7, R5 ;  /* 0x0000000700057c24 */ /* 0x000fe2000f8e0205 */
[----:B------:R-:W-:-:S03]  /*11af0*/  LEA R0, P0, R2, UR10, 0x1 ;  /* 0x0000000a02007c11 */ /* 0x000fc6000f8008ff */
[----:B------:R-:W-:-:S05]  /*11b00*/  IMAD.IADD R5, R3, 0x1, R5 ;  /* 0x0000000103057824 */ /* 0x000fca00078e0205 */
[----:B------:R-:W-:Y:S02]  /*11b10*/  LEA.HI.X R5, R2, UR11, R5, 0x1, P0 ;  /* 0x0000000b02057c11 */ /* 0x000fe400080f0c05 */
[----:B------:R-:W-:Y:S01]  /*11b20*/  PLOP3.LUT P0, PT, PT, PT, UP0, 0x80, 0x0 ;  /* 0x000000000000781c */ /* 0x000fe20003f0f008 */
[----:B------:R-:W-:-:S12]  /*11b30*/  VIADD R6, R6, 0x80 ;  /* 0x0000008006067836 */ /* 0x000fd80000000000 */
[----:B------:R-:W-:Y:S01]  /*11b40*/  @P0 IMAD.HI.U32 R3, R6, UR13, RZ ;  /* 0x0000000d06030c27 */ /* 0x000fe2000f8e00ff */
[----:B------:R-:W-:Y:S01]  /*11b50*/  PLOP3.LUT P0, PT, PT, PT, UP0, 0x80, 0x0 ;  /* 0x000000000000781c */ /* 0x000fe20003f0f008 */
[----:B------:R-:W-:Y:S02]  /*11b60*/  @UP0 ULDC UR13, c[0x0][0x450] ;  /* 0x00011400000d0ab9 */ /* 0x000fe40000000800 */
[----:B------:R-:W-:Y:S01]  /*11b70*/  IMAD.MOV.U32 R2, RZ, RZ, R6 ;  /* 0x000000ffff027224 */ /* 0x000fe200078e0006 */
[----:B------:R-:W0:Y:S09]  /*11b80*/  S2R R20, SR_TID.X ;  /* 0x0000000000147919 */ /* 0x000e320000002100 */
[----:B------:R-:W-:-:S05]  /*11b90*/  @P0 SHF.R.U32.HI R2, RZ, UR13, R3 ;  /* 0x0000000dff020c19 */ /* 0x000fca0008011603 */
[----:B------:R-:W-:-:S04]  /*11ba0*/  IMAD.MOV R3, RZ, RZ, -R2 ;  /* 0x000000ffff037224 */ /* 0x000fc800078e0a02 */
[----:B------:R-:W-:Y:S01]  /*11bb0*/  IMAD R6, R3, UR12, R6 ;  /* 0x0000000c03067c24 */ /* 0x000fe2000f8e0206 */
[----:B------:R-:W-:-:S05]  /*11bc0*/  SHF.R.S32.HI R3, RZ, 0x1f, R2 ;  /* 0x0000001fff037819 */ /* 0x000fca0000011402 */
[----:B------:R-:W-:-:S04]  /*11bd0*/  IMAD R3, R3, UR8, RZ ;  /* 0x0000000803037c24 */ /* 0x000fc8000f8e02ff */
[C---:B------:R-:W-:Y:S02]  /*11be0*/  IMAD R7, R2.reuse, UR9, R3 ;  /* 0x0000000902077c24 */ /* 0x040fe4000f8e0203 */
[----:B------:R-:W-:Y:S01]  /*11bf0*/  IMAD.WIDE.U32 R2, R2, R4, UR4 ;  /* 0x0000000402027e25 */ /* 0x000fe2000f8e0004 */
[----:B------:R-:W-:-:S03]  /*11c00*/  SHF.R.S32.HI R4, RZ, 0x1f, R6 ;  /* 0x0000001fff047819 */ /* 0x000fc60000011406 */
[----:B------:R-:W-:Y:S02]  /*11c10*/  IMAD.IADD R3, R3, 0x1, R7 ;  /* 0x0000000103037824 */ /* 0x000fe400078e0207 */
[----:B------:R-:W-:Y:S02]  /*11c20*/  IMAD R4, R4, UR6, RZ ;  /* 0x0000000604047c24 */ /* 0x000fe4000f8e02ff */
[----:B------:R-:W-:-:S04]  /*11c30*/  IMAD.WIDE.U32 R2, R6, UR6, R2 ;  /* 0x0000000606027c25 */ /* 0x000fc8000f8e0002 */
[----:B------:R-:W-:Y:S01]  /*11c40*/  IMAD R7, R6, UR7, R4 ;  /* 0x0000000706077c24 */ /* 0x000fe2000f8e0204 */
[----:B0-----:R-:W-:-:S03]  /*11c50*/  LOP3.LUT R21, R20, 0x7f, RZ, 0xc0, !PT ;  /* 0x0000007f14157812 */ /* 0x001fc600078ec0ff */
[----:B------:R-:W-:Y:S01]  /*11c60*/  IMAD.IADD R6, R3, 0x1, R7 ;  /* 0x0000000103067824 */ /* 0x000fe200078e0207 */
[----:B------:R-:W-:Y:S01]  /*11c70*/  LEA R7, P0, R2, UR10, 0x1 ;  /* 0x0000000a02077c11 */ /* 0x000fe2000f8008ff */
[----:B------:R-:W-:Y:S01]  /*11c80*/  IMAD.SHL.U32 R20, R20, 0x8, RZ ;  /* 0x0000000814147824 */ /* 0x000fe200078e00ff */
[----:B------:R-:W-:Y:S02]  /*11c90*/  UMOV UR4, 0xffffffff ;  /* 0xffffffff00047882 */ /* 0x000fe40000000000 */
[----:B------:R-:W-:Y:S02]  /*11ca0*/  LEA.HI.X R6, R2, UR11, R6, 0x1, P0 ;  /* 0x0000000b02067c11 */ /* 0x000fe400080f0c06 */
[----:B------:R-:W-:Y:S02]  /*11cb0*/  LOP3.LUT R20, R20, 0x18, RZ, 0xc0, !PT ;  /* 0x0000001814147812 */ /* 0x000fe400078ec0ff */
[----:B------:R-:W-:Y:S01]  /*11cc0*/  SHF.R.U32.HI R21, RZ, 0x2, R21 ;  /* 0x00000002ff157819 */ /* 0x000fe20000011615 */
[----:B--2---:R-:W-:Y:S06]  /*11cd0*/  BRA.DIV UR4, `(.L_x_935) ;  /* 0x0000002a04e47947 */ /* 0x004fec000b800000 */
[----:B------:R-:W0:Y:S01]  /*11ce0*/  SHFL.IDX PT, R3, R0, RZ, 0x1c1f ;  /* 0x001c1fff00037589 */ /* 0x000e2200000e0000 */
[----:B------:R-:W-:-:S03]  /*11cf0*/  VIADD R4, R21, UR43 ;  /* 0x0000002b15047c36 */ /* 0x000fc60008000000 */
        /* <DEDUP_REMOVED lines=9> */
[----:B-----5:R-:W-:Y:S04]  /*11d90*/  @!P0 LDGSTS.E.BYPASS.LTC128B.128 [R10+0xc400], desc[UR52][R2.64], !P3 ;  /* 0x0c400000020a8fae */ /* 0x020fe8000d901d74 */
[----:B------:R-:W-:Y:S04]  /*11da0*/  @!P0 LDGSTS.E.BYPASS.LTC128B.128 [R10+0xf400], desc[UR52][R2.64+0x40], !P4 ;  /* 0x0f400040020a8fae */ /* 0x000fe8000e101d74 */
[----:B------:R0:W-:Y:S01]  /*11db0*/  @!P0 LDGSTS.E.BYPASS.LTC128B.128 [R10+0x12400], desc[UR52][R2.64+0x80], !P5 ;  /* 0x12400080020a8fae */ /* 0x0001e2000e901d74 */
[----:B------:R-:W-:Y:S01]  /*11dc0*/  ISETP.GE.AND P0, PT, R8, UR37, PT ;  /* 0x0000002508007c0c */ /* 0x000fe2000bf06270 */
[----:B------:R-:W-:-:S02]  /*11dd0*/  VIADD R8, R4, 0x40 ;  /* 0x0000004004087836 */ /* 0x000fc40000000000 */
        /* <DEDUP_REMOVED lines=10> */
[----:B------:R-:W-:-:S03]  /*11e80*/  ISETP.GE.AND P0, PT, R8, UR37, PT ;  /* 0x0000002508007c0c */ /* 0x000fc6000bf06270 */
[----:B0-----:R-:W0:Y:S04]  /*11e90*/  SHFL.IDX PT, R3, R0, 0x2, 0x1c1f ;  /* 0x005c1f0000037f89 */ /* 0x001e2800000e0000 */
[----:B------:R-:W1:Y:S04]  /*11ea0*/  SHFL.IDX PT, R2, R5, 0x2, 0x1c1f ;  /* 0x005c1f0005027f89 */ /* 0x000e6800000e0000 */
[----:B------:R-:W2:Y:S04]  /*11eb0*/  SHFL.IDX PT, R0, R0, 0x3, 0x1c1f ;  /* 0x007c1f0000007f89 */ /* 0x000ea800000e0000 */
[----:B------:R-:W3:Y:S01]  /*11ec0*/  SHFL.IDX PT, R5, R5, 0x3, 0x1c1f ;  /* 0x007c1f0005057f89 */ /* 0x000ee200000e0000 */
        /* <DEDUP_REMOVED lines=8> */
[----:B0-----:R-:W-:-:S05]  /*11f50*/  VIADD R2, R4, 0x60 ;  /* 0x0000006004027836 */ /* 0x001fca0000000000 */
[----:B------:R-:W-:-:S13]  /*11f60*/  ISETP.GE.AND P0, PT, R2, UR37, PT ;  /* 0x0000002502007c0c */ /* 0x000fda000bf06270 */
[----:B--2---:R-:W-:Y:S02]  /*11f70*/  @!P0 LEA R8, P1, R20, R0, 0x1 ;  /* 0x0000000014088211 */ /* 0x004fe400078208ff */
[----:B------:R-:W-:Y:S03]  /*11f80*/  SHFL.IDX PT, R0, R6, RZ, 0x1c1f ;  /* 0x001c1fff06007589 */ /* 0x000fe600000e0000 */
[----:B---3--:R-:W-:Y:S01]  /*11f90*/  @!P0 IMAD.X R9, RZ, RZ, R5, P1 ;  /* 0x000000ffff098224 */ /* 0x008fe200008e0605 */
[----:B------:R-:W-:Y:S01]  /*11fa0*/  SHFL.IDX PT, R6, R6, 0x1, 0x1c1f ;  /* 0x003c1f0006067f89 */ /* 0x000fe200000e0000 */
[----:B------:R-:W-:Y:S02]  /*11fb0*/  @!P0 IMAD.MOV.U32 R2, RZ, RZ, R8 ;  /* 0x000000ffff028224 */ /* 0x000fe400078e0008 */
[----:B------:R-:W-:-:S05]  /*11fc0*/  @!P0 IMAD.MOV.U32 R3, RZ, RZ, R9 ;  /* 0x000000ffff038224 */ /* 0x000fca00078e0009 */
[----:B------:R-:W-:Y:S04]  /*11fd0*/  @!P0 LDGSTS.E.BYPASS.LTC128B.128 [R10+0xdc00], desc[UR52][R2.64], !P3 ;  /* 0x0dc00000020a8fae */ /* 0x000fe8000d901d74 */
[----:B------:R-:W-:Y:S04]  /*11fe0*/  @!P0 LDGSTS.E.BYPASS.LTC128B.128 [R10+0x10c00], desc[UR52][R2.64+0x40], !P4 ;  /* 0x10c00040020a8fae */ /* 0x000fe8000e101d74 */
[----:B------:R0:W-:Y:S04]  /*11ff0*/  @!P0 LDGSTS.E.BYPASS.LTC128B.128 [R10+0x13c00], desc[UR52][R2.64+0x80], !P5 ;  /* 0x13c00080020a8fae */ /* 0x0001e8000e901d74 */
[----:B0-----:R-:W0:Y:S01]  /*12000*/  SHFL.IDX PT, R2, R7, RZ, 0x1c1f ;  /* 0x001c1fff07027589 */ /* 0x001e2200000e0000 */
[----:B------:R-:W-:-:S05]  /*12010*/  VIADD R3, R4, 0x80 ;  /* 0x0000008004037836 */ /* 0x000fca0000000000 */
[----:B------:R-:W-:-:S13]  /*12020*/  ISETP.GE.AND P0, PT, R3, UR37, PT ;  /* 0x0000002503007c0c */ /* 0x000fda000bf06270 */
[----:B0-----:R-:W-:-:S05]  /*12030*/  @!P0 LEA R5, P1, R20, R2, 0x1 ;  /* 0x0000000214058211 */ /* 0x001fca00078208ff */
[----:B------:R-:W-:Y:S02]  /*12040*/  @!P0 IMAD.X R0, RZ, RZ, R0, P1 ;  /* 0x000000ffff008224 */ /* 0x000fe400008e0600 */
[----:B------:R-:W-:Y:S02]  /*12050*/  @!P0 IMAD.MOV.U32 R2, RZ, RZ, R5 ;  /* 0x000000ffff028224 */ /* 0x000fe400078e0005 */
[----:B------:R-:W-:-:S05]  /*12060*/  @!P0 IMAD.MOV.U32 R3, RZ, RZ, R0 ;  /* 0x000000ffff038224 */ /* 0x000fca00078e0000 */
[----:B------:R0:W-:Y:S04]  /*12070*/  @!P0 LDGSTS.E.BYPASS.LTC128B.128 [R10+0xe400], desc[UR52][R2.64], !P3 ;  /* 0x0e400000020a8fae */ /* 0x0001e8000d901d74 */
[----:B------:R0:W-:Y:S04]  /*12080*/  @!P0 LDGSTS.E.BYPASS.LTC128B.128 [R10+0x11400], desc[UR52][R2.64+0x40], !P4 ;  /* 0x11400040020a8fae */ /* 0x0001e8000e101d74 */
[----:B------:R0:W-:Y:S02]  /*12090*/  @!P0 LDGSTS.E.BYPASS.LTC128B.128 [R10+0x14400], desc[UR52][R2.64+0x80], !P5 ;  /* 0x14400080020a8fae */ /* 0x0001e4000e901d74 */
.L_x_1004:
[----:B------:R-:W-:-:S05]  /*120a0*/  VIADD R4, R4, 0xa0 ;  /* 0x000000a004047836 */ /* 0x000fca0000000000 */
[----:B------:R-:W-:-:S13]  /*120b0*/  ISETP.GE.AND P0, PT, R4, UR37, PT ;  /* 0x0000002504007c0c */ /* 0x000fda000bf06270 */
[----:B0-----:R-:W-:-:S05]  /*120c0*/  @!P0 LEA R2, P1, R20, R14, 0x1 ;  /* 0x0000000e14028211 */ /* 0x001fca00078208ff */
[----:B------:R-:W-:-:S05]  /*120d0*/  @!P0 IMAD.X R3, RZ, RZ, R6, P1 ;  /* 0x000000ffff038224 */ /* 0x000fca00008e0606 */
[----:B------:R-:W-:Y:S01]  /*120e0*/  @!PT LDS RZ, [RZ] ;  /* 0x00000000fffff984 */ /* 0x000fe20000000800 */
[----:B------:R-:W-:Y:S01]  /*120f0*/  @!PT LDS RZ, [RZ] ;  /* 0x00000000fffff984 */ /* 0x000fe20000000800 */
[----:B------:R-:W-:Y:S01]  /*12100*/  @!PT LDS RZ, [RZ] ;  /* 0x00000000fffff984 */ /* 0x000fe20000000800 */
[----:B------:R0:W-:Y:S04]  /*12110*/  @!P0 LDGSTS.E.BYPASS.LTC128B.128 [R10+0xec00], desc[UR52][R2.64], !P3 ;  /* 0x0ec00000020a8fae */ /* 0x0001e8000d901d74 */
[----:B------:R0:W-:Y:S04]  /*12120*/  @!P0 LDGSTS.E.BYPASS.LTC128B.128 [R10+0x11c00], desc[UR52][R2.64+0x40], !P4 ;  /* 0x11c00040020a8fae */ /* 0x0001e8000e101d74 */
[----:B------:R0:W-:Y:S01]  /*12130*/  @!P0 LDGSTS.E.BYPASS.LTC128B.128 [R10+0x14c00], desc[UR52][R2.64+0x80], !P5 ;  /* 0x14c00080020a8fae */ /* 0x0001e2000e901d74 */
[----:B------:R-:W-:Y:S01]  /*12140*/  PLOP3.LUT P0, PT, PT, PT, PT, 0x80, 0x0 ;  /* 0x000000000000781c */ /* 0x000fe20003f0f070 */
[----:B------:R-:W-:-:S12]  /*12150*/  NOP ;  /* 0x0000000000007918 */ /* 0x000fd80000000000 */
.L_x_936:
[----:B------:R-:W-:Y:S02]  /*12160*/  PLOP3.LUT P1, PT, P1, P0, PT, 0xa2, 0x0 ;  /* 0x000000000000781c */ /* 0x000fe40000f21472 */
[----:B------:R-:W-:-:S08]  /*12170*/  @P0 R2UR P1, UR4, R16 ;  /* 0x00000000100402ca */ /* 0x000fd00000020000 */
[----:B------:R-:W-:-:S05]  /*12180*/  @P0 PLOP3.LUT P0, PT, P1, PT, PT, 0x80, 0x0 ;  /* 0x000000000000081c */ /* 0x000fca0000f0f070 */
[----:B------:R-:W-:Y:S01]  /*12190*/  @!P1 SYNCS.ARRIVE.TRANS64.RED.A0T1 RZ, [UR4+0x2d800], RZ ;  /* 0x02d800ffffff99a7 */ /* 0x000fe20008200404 */
[----:B------:R-:W-:Y:S07]  /*121a0*/  @!P1 ARRIVES.LDGSTSBAR.64.TRANSCNT [UR4+0x2d800] ;  /* 0x02d80000ff0099b0 */ /* 0x000fee0008000a84 */
[----:B------:R-:W-:Y:S05]  /*121b0*/  @P0 BRA.U.ANY `(.L_x_936) ;  /* 0xfffffffd00e80947 */ /* 0x000fea000393ffff */
[----:B0-----:R-:W2:Y:S02]  /*121c0*/  LDL.LU R2, [R1+0x14] ;  /* 0x0000140001027983 */ /* 0x001ea40000300800 */
        /* <DEDUP_REMOVED lines=9> */
[----:B------:R-:W1:Y:S03]  /*12260*/  SYNCS.PHASECHK.TRANS64.TRYWAIT P0, [R16+URZ+0x2d820], R3 ;  /* 0x02d82003100075a7 */ /* 0x000e66000800017f */
[----:B01----:R-:W-:Y:S05]  /*12270*/  @!P0 BRA `(.L_x_938) ;  /* 0x0000002c00888947 */ /* 0x003fea0003800000 */
.L_x_1005:
[----:B------:R-:W-:Y:S05]  /*12280*/  BSYNC B0 ;  /* 0x0000000000007941 */ /* 0x000fea0003800000 */
.L_x_937:
[----:B------:R-:W-:-:S04]  /*12290*/  UIADD3 UR4, UR44, -0x2, URZ ;  /* 0xfffffffe2c047890 */ /* 0x000fc8000fffe03f */
[----:B------:R-:W-:-:S06]  /*122a0*/  UISETP.GE.AND UP0, UPT, UR4, UR45, UPT ;  /* 0x0000002d0400728c */ /* 0x000fcc000bf06270 */
[----:B------:R-:W-:-:S13]  /*122b0*/  PLOP3.LUT P0, PT, PT, PT, UP0, 0x40, 0x0 ;  /* 0x000000000000781c */ /* 0x000fda0003f0e808 */
[----:B------:R-:W-:Y:S05]  /*122c0*/  @P0 BRA `(.L_x_939) ;  /* 0x0000000c00d00947 */ /* 0x000fea0003800000 */
[----:B------:R-:W-:Y:S01]  /*122d0*/  BSSY B0, `(.L_x_939) ;  /* 0x00000f3000007945 */ /* 0x000fe20003800000 */
[----:B------:R-:W-:Y:S02]  /*122e0*/  IMAD.MOV.U32 R9, RZ, RZ, R23 ;  /* 0x000000ffff097224 */ /* 0x000fe400078e0017 */
[----:B------:R-:W-:Y:S02]  /*122f0*/  IMAD.MOV.U32 R20, RZ, RZ, R26 ;  /* 0x000000ffff147224 */ /* 0x000fe400078e001a */
[----:B------:R-:W-:Y:S02]  /*12300*/  IMAD.MOV.U32 R28, RZ, RZ, R24 ;  /* 0x000000ffff1c7224 */ /* 0x000fe400078e0018 */
[----:B------:R-:W-:-:S07]  /*12310*/  IMAD.U32 R0, RZ, RZ, UR4 ;  /* 0x00000004ff007e24 */ /* 0x000fce000f8e00ff */
.L_x_952:
[----:B------:R-:W2:Y:S01]  /*12320*/  LDL R8, [R1+0x8] ;  /* 0x0000080001087983 */ /* 0x000ea20000100800 */
[----:B------:R-:W1:Y:S03]  /*12330*/  LDC R4, c[0x0][0x430] ;  /* 0x00010c00ff047b82 */ /* 0x000e660000000800 */
[----:B------:R-:W3:Y:S04]  /*12340*/  LDL R6, [R1+0x4] ;  /* 0x0000040001067983 */ /* 0x000ee80000100800 */
[----:B------:R-:W4:Y:S01]  /*12350*/  LDL R7, [R1] ;  /* 0x0000000001077983 */ /* 0x000f220000100800 */
[----:B0-----:R-:W0:Y:S01]  /*12360*/  S2R R3, SR_TID.X ;  /* 0x0000000000037919 */ /* 0x001e220000002100 */
[----:B-1----:R-:W-:-:S13]  /*12370*/  ISETP.NE.AND P0, PT, R4, 0x1, PT ;  /* 0x000000010400780c */ /* 0x002fda0003f05270 */
[----:B------:R-:W1:Y:S01]  /*12380*/  @P0 LDC R4, c[0x0][0x434] ;  /* 0x00010d00ff040b82 */ /* 0x000e620000000800 */
[----:B0-----:R-:W-:-:S04]  /*12390*/  LOP3.LUT R2, R3, 0x7f, RZ, 0xc0, !PT ;  /* 0x0000007f03027812 */ /* 0x001fc800078ec0ff */
[----:B------:R-:W-:-:S03]  /*123a0*/  SHF.R.U32.HI R5, RZ, 0x2, R2 ;  /* 0x00000002ff057819 */ /* 0x000fc60000011602 */
[----:B------:R-:W0:Y:S01]  /*123b0*/  @P0 LDC R2, c[0x0][0x438] ;  /* 0x00010e00ff020b82 */ /* 0x000e220000000800 */
[----:B------:R-:W-:Y:S02]  /*123c0*/  IMAD.SHL.U32 R3, R3, 0x20, RZ ;  /* 0x0000002003037824 */ /* 0x000fe400078e00ff */
[----:B------:R-:W-:-:S03]  /*123d0*/  IMAD R5, R0, 0x80, R5 ;  /* 0x0000008000057824 */ /* 0x000fc600078e0205 */
[----:B------:R-:W-:Y:S01]  /*123e0*/  LOP3.LUT R3, R3, 0x60, RZ, 0xc0, !PT ;  /* 0x0000006003037812 */ /* 0x000fe200078ec0ff */
[----:B------:R-:W-:Y:S05]  /*123f0*/  YIELD ;  /* 0x0000000000007946 */ /* 0x000fea0003800000 */
[----:B------:R-:W-:Y:S01]  /*12400*/  ULDC.64 UR4, c[0x0][0x428] ;  /* 0x00010a0000047ab9 */ /* 0x000fe20000000a00 */
[----:B--2---:R-:W-:-:S05]  /*12410*/  IADD3 R5, R3, R5, R8 ;  /* 0x0000000503057210 */ /* 0x004fca0007ffe008 */
[----:B-1----:R-:W-:-:S04]  /*12420*/  @P0 IMAD.HI.U32 R3, R5, R4, RZ ;  /* 0x0000000405030227 */ /* 0x002fc800078e00ff */
[----:B------:R-:W-:Y:S01]  /*12430*/  IMAD.MOV.U32 R4, RZ, RZ, R5 ;  /* 0x000000ffff047224 */ /* 0x000fe200078e0005 */
[----:B0-----:R-:W-:Y:S01]  /*12440*/  @P0 SHF.R.U32.HI R4, RZ, R2, R3 ;  /* 0x00000002ff040219 */ /* 0x001fe20000011603 */
        /* <DEDUP_REMOVED lines=24> */
.L_x_940:
[----:B------:R-:W-:Y:S01]  /*125d0*/  IMAD R6, R23, 0x8, R16 ;  /* 0x0000000817067824 */ /* 0x000fe200078e0210 */
[----:B------:R-:W-:Y:S01]  /*125e0*/  SHF.L.U32 R0, R26, 0x1f, RZ ;  /* 0x0000001f1a007819 */ /* 0x000fe200000006ff */
[----:B------:R-:W-:Y:S03]  /*125f0*/  BSSY B1, `(.L_x_941) ;  /* 0x0000003000017945 */ /* 0x000fe60003800000 */
[----:B------:R-:W0:Y:S02]  /*12600*/  SYNCS.PHASECHK.TRANS64.TRYWAIT P0, [R6+URZ+0x2d840], R0 ;  /* 0x02d84000060075a7 */ /* 0x000e24000800017f */
[----:B0-----:R-:W-:Y:S05]  /*12610*/  @!P0 BRA `(.L_x_942) ;  /* 0x0000002800b48947 */ /* 0x001fea0003800000 */
.L_x_1006:
[----:B------:R-:W-:Y:S05]  /*12620*/  BSYNC B1 ;  /* 0x0000000000017941 */ /* 0x000fea0003800000 */
.L_x_941:
[----:B------:R-:W1:Y:S01]  /*12630*/  S2R R12, SR_TID.X ;  /* 0x00000000000c7919 */ /* 0x000e620000002100 */
[----:B------:R-:W-:Y:S01]  /*12640*/  SHF.R.S32.HI R21, RZ, 0x1f, R5 ;  /* 0x0000001fff157819 */ /* 0x000fe20000011405 */
[----:B------:R-:W-:Y:S01]  /*12650*/  ULDC.64 UR4, c[0x0][0x300] ;  /* 0x0000c00000047ab9 */ /* 0x000fe20000000a00 */
[----:B------:R-:W-:Y:S01]  /*12660*/  LOP3.LUT P3, RZ, R19, 0x4, RZ, 0xc0, !PT ;  /* 0x0000000413ff7812 */ /* 0x000fe2000786c0ff */
[----:B------:R-:W-:Y:S01]  /*12670*/  IMAD.WIDE.U32 R2, R5, UR4, RZ ;  /* 0x0000000405027c25 */ /* 0x000fe2000f8e00ff */
[C---:B------:R-:W-:Y:S02]  /*12680*/  LOP3.LUT P2, RZ, R19.reuse, 0x2, RZ, 0xc0, !PT ;  /* 0x0000000213ff7812 */ /* 0x040fe4000784c0ff */
[----:B------:R-:W-:Y:S01]  /*12690*/  LOP3.LUT P1, RZ, R19, 0x1, RZ, 0xc0, !PT ;  /* 0x0000000113ff7812 */ /* 0x000fe2000782c0ff */
        /* <DEDUP_REMOVED lines=10> */
[----:B-1----:R-:W-:Y:S02]  /*12740*/  IMAD.SHL.U32 R8, R12, 0x8, RZ ;  /* 0x000000080c087824 */ /* 0x002fe400078e00ff */
[C---:B------:R-:W-:Y:S02]  /*12750*/  IMAD R0, R22.reuse, UR5, R0 ;  /* 0x0000000516007c24 */ /* 0x040fe4000f8e0200 */
[----:B------:R-:W-:Y:S01]  /*12760*/  IMAD.WIDE.U32 R2, R22, UR4, R2 ;  /* 0x0000000416027c25 */ /* 0x000fe2000f8e0002 */
[----:B------:R-:W-:Y:S01]  /*12770*/  LOP3.LUT R8, R8, 0xd8, RZ, 0xc0, !PT ;  /* 0x000000d808087812 */ /* 0x000fe200078ec0ff */
[----:B------:R-:W-:-:S02]  /*12780*/  ULDC.64 UR4, c[0x0][0x2e8] ;  /* 0x0000ba0000047ab9 */ /* 0x000fc40000000a00 */
[----:B------:R-:W-:Y:S01]  /*12790*/  IMAD.SHL.U32 R11, R12, 0x8, RZ ;  /* 0x000000080c0b7824 */ /* 0x000fe200078e00ff */
[----:B------:R-:W-:Y:S01]  /*127a0*/  LOP3.LUT R8, R8, 0x18, R12, 0x78, !PT ;  /* 0x0000001808087812 */ /* 0x000fe200078e780c */
[----:B------:R-:W-:Y:S01]  /*127b0*/  IMAD.IADD R0, R0, 0x1, R3 ;  /* 0x0000000100007824 */ /* 0x000fe200078e0203 */
[----:B------:R-:W-:Y:S01]  /*127c0*/  LEA R7, P0, R2, UR4, 0x1 ;  /* 0x0000000402077c11 */ /* 0x000fe2000f8008ff */
[----:B------:R-:W-:Y:S01]  /*127d0*/  UMOV UR4, 0xffffffff ;  /* 0xffffffff00047882 */ /* 0x000fe20000000000 */
[----:B------:R-:W-:Y:S02]  /*127e0*/  LOP3.LUT R8, R8, 0x320, R11, 0xf8, !PT ;  /* 0x0000032008087812 */ /* 0x000fe400078ef80b */
[----:B------:R-:W-:-:S03]  /*127f0*/  LEA.HI.X R10, R2, UR5, R0, 0x1, P0 ;  /* 0x00000005020a7c11 */ /* 0x000fc600080f0c00 */
[----:B------:R-:W-:Y:S01]  /*12800*/  IMAD R8, R23, 0x3000, R8 ;  /* 0x0000300017087824 */ /* 0x000fe200078e0208 */
[----:B------:R-:W-:Y:S06]  /*12810*/  BRA.DIV UR4, `(.L_x_943) ;  /* 0x0000002a04487947 */ /* 0x000fec000b800000 */
[----:B------:R-:W0:Y:S01]  /*12820*/  S2R R3, SR_TID.X ;  /* 0x0000000000037919 */ /* 0x000e220000002100 */
        /* <DEDUP_REMOVED lines=27> */
.L_x_1016:
        /* <DEDUP_REMOVED lines=10> */
.L_x_944:
        /* <DEDUP_REMOVED lines=11> */
.L_x_945:
[----:B------:R1:W-:Y:S01]  /*12b30*/  SYNCS.ARRIVE.TRANS64.A1T0 RZ, [R6+URZ+0x2d830], RZ ;  /* 0x02d830ff06ff79a7 */ /* 0x0003e2000810003f */
[----:B------:R-:W-:Y:S05]  /*12b40*/  @!P2 BRA `(.L_x_946) ;  /* 0x000000000004a947 */ /* 0x000fea0003800000 */
[----:B------:R-:W-:Y:S01]  /*12b50*/  BPT.TRAP 0x1 ;  /* 0x000000040000795c */ /* 0x000fe20000300000 */
.L_x_946:
[----:B------:R-:W-:Y:S01]  /*12b60*/  SHF.L.U32 R2, R20, 0x1f, RZ ;  /* 0x0000001f14027819 */ /* 0x000fe200000006ff */
[----:B-1----:R-:W-:Y:S01]  /*12b70*/  IMAD R6, R9, 0x8, R16 ;  /* 0x0000000809067824 */ /* 0x002fe200078e0210 */
[----:B------:R-:W-:Y:S03]  /*12b80*/  BSSY B1, `(.L_x_947) ;  /* 0x0000003000017945 */ /* 0x000fe60003800000 */
[----:B------:R-:W1:Y:S02]  /*12b90*/  SYNCS.PHASECHK.TRANS64.TRYWAIT P0, [R6+URZ+0x2d860], R2 ;  /* 0x02d86002060075a7 */ /* 0x000e64000800017f */
[----:B-1----:R-:W-:Y:S05]  /*12ba0*/  @!P0 BRA `(.L_x_948) ;  /* 0x0000002800a88947 */ /* 0x002fea0003800000 */
.L_x_1017:
[----:B------:R-:W-:Y:S05]  /*12bb0*/  BSYNC B1 ;  /* 0x0000000000017941 */ /* 0x000fea0003800000 */
.L_x_947:
[----:B------:R-:W0:Y:S01]  /*12bc0*/  S2R R3, SR_TID.X ;  /* 0x0000000000037919 */ /* 0x000e220000002100 */
[----:B-1----:R-:W-:Y:S01]  /*12bd0*/  IMAD.MOV.U32 R2, RZ, RZ, -0x80 ;  /* 0xffffff80ff027424 */ /* 0x002fe200078e00ff */
[----:B------:R-:W-:Y:S01]  /*12be0*/  UMOV UR4, 0xffffffff ;  /* 0xffffffff00047882 */ /* 0x000fe20000000000 */
[C---:B------:R-:W-:Y:S02]  /*12bf0*/  LOP3.LUT P3, RZ, R19.reuse, 0x20, RZ, 0xc0, !PT ;  /* 0x0000002013ff7812 */ /* 0x040fe4000786c0ff */
[----:B------:R-:W-:Y:S01]  /*12c00*/  IMAD R2, R28, R2, UR36 ;  /* 0x000000241c027e24 */ /* 0x000fe2000f8e0202 */
[C---:B------:R-:W-:Y:S02]  /*12c10*/  LOP3.LUT P2, RZ, R19.reuse, 0x10, RZ, 0xc0, !PT ;  /* 0x0000001013ff7812 */ /* 0x040fe4000784c0ff */
[----:B------:R-:W-:Y:S01]  /*12c20*/  LOP3.LUT P1, RZ, R19, 0x8, RZ, 0xc0, !PT ;  /* 0x0000000813ff7812 */ /* 0x000fe2000782c0ff */
[C---:B0-----:R-:W-:Y:S02]  /*12c30*/  IMAD.SHL.U32 R7, R3.reuse, 0x8, RZ ;  /* 0x0000000803077824 */ /* 0x041fe400078e00ff */
[----:B------:R-:W-:-:S03]  /*12c40*/  IMAD.SHL.U32 R8, R3, 0x8, RZ ;  /* 0x0000000803087824 */ /* 0x000fc600078e00ff */
[----:B------:R-:W-:-:S04]  /*12c50*/  LOP3.LUT R7, R7, 0xd8, RZ, 0xc0, !PT ;  /* 0x000000d807077812 */ /* 0x000fc800078ec0ff */
[----:B------:R-:W-:Y:S02]  /*12c60*/  LOP3.LUT R7, R7, 0x18, R3, 0x78, !PT ;  /* 0x0000001807077812 */ /* 0x000fe400078e7803 */
[----:B------:R-:W-:Y:S02]  /*12c70*/  LOP3.LUT R3, R3, 0x7f, RZ, 0xc0, !PT ;  /* 0x0000007f03037812 */ /* 0x000fe400078ec0ff */
[----:B------:R-:W-:Y:S02]  /*12c80*/  LOP3.LUT R7, R7, 0x320, R8, 0xf8, !PT ;  /* 0x0000032007077812 */ /* 0x000fe400078ef808 */
[----:B------:R-:W-:-:S03]  /*12c90*/  SHF.R.U32.HI R3, RZ, 0x2, R3 ;  /* 0x00000002ff037819 */ /* 0x000fc60000011603 */
[----:B------:R-:W-:Y:S02]  /*12ca0*/  IMAD R7, R9, 0x3000, R7 ;  /* 0x0000300009077824 */ /* 0x000fe400078e0207 */
[----:B------:R-:W-:Y:S01]  /*12cb0*/  IMAD.IADD R8, R2, 0x1, -R3 ;  /* 0x0000000102087824 */ /* 0x000fe200078e0a03 */
[----:B------:R-:W-:Y:S06]  /*12cc0*/  BRA.DIV UR4, `(.L_x_949) ;  /* 0x0000002a04747947 */ /* 0x000fec000b800000 */
[----:B------:R-:W0:Y:S01]  /*12cd0*/  SHFL.IDX PT, R2, R17, RZ, 0x1c1f ;  /* 0x001c1fff11027589 */ /* 0x000e2200000e0000 */
        /* <DEDUP_REMOVED lines=33> */
.L_x_1027:
        /* <DEDUP_REMOVED lines=21> */
[----:B------:R-:W-:Y:S02]  /*13040*/  ULDC.64 UR4, c[0x0][0x330] ;  /* 0x0000cc0000047ab9 */ /* 0x000fe40000000a00 */
[----:B------:R-:W-:Y:S02]  /*13050*/  IMAD R5, R29, UR4, RZ ;  /* 0x000000041d057c24 */ /* 0x000fe4000f8e02ff */
[----:B------:R-:W-:Y:S02]  /*13060*/  IMAD.IADD R3, R3, 0x1, R25 ;  /* 0x0000000103037824 */ /* 0x000fe400078e0219 */
[C---:B------:R-:W-:Y:S02]  /*13070*/  IMAD R5, R22.reuse, UR5, R5 ;  /* 0x0000000516057c24 */ /* 0x040fe4000f8e0205 */
[----:B------:R-:W-:Y:S01]  /*13080*/  IMAD.WIDE.U32 R2, R22, UR4, R2 ;  /* 0x0000000416027c25 */ /* 0x000fe2000f8e0002 */
[----:B------:R-:W-:-:S03]  /*13090*/  ULDC.64 UR4, c[0x0][0x318] ;  /* 0x0000c60000047ab9 */ /* 0x000fc60000000a00 */
[----:B------:R-:W-:Y:S01]  /*130a0*/  IMAD.IADD R3, R5, 0x1, R3 ;  /* 0x0000000105037824 */ /* 0x000fe200078e0203 */
[----:B0-----:R-:W-:-:S04]  /*130b0*/  LEA R17, P0, R2, UR4, 0x1 ;  /* 0x0000000402117c11 */ /* 0x001fc8000f8008ff */
[----:B------:R-:W-:Y:S02]  /*130c0*/  LEA.HI.X R18, R2, UR5, R3, 0x1, P0 ;  /* 0x0000000502127c11 */ /* 0x000fe400080f0c03 */
[----:B------:R-:W-:-:S13]  /*130d0*/  PLOP3.LUT P0, PT, PT, PT, PT, 0x80, 0x0 ;  /* 0x000000000000781c */ /* 0x000fda0003f0f070 */
.L_x_950:
        /* <DEDUP_REMOVED lines=11> */
.L_x_951:
[C---:B------:R-:W-:Y:S01]  /*13190*/  ISETP.GT.AND P0, PT, R24.reuse, UR45, PT ;  /* 0x0000002d18007c0c */ /* 0x040fe2000bf04270 */
[----:B------:R1:W-:Y:S01]  /*131a0*/  SYNCS.ARRIVE.TRANS64.A1T0 RZ, [R6+URZ+0x2d850], RZ ;  /* 0x02d850ff06ff79a7 */ /* 0x0003e2000810003f */
[----:B------:R-:W-:Y:S02]  /*131b0*/  VIADD R0, R24, 0xffffffff ;  /* 0xffffffff18007836 */ /* 0x000fe40000000000 */
[----:B------:R-:W-:Y:S02]  /*131c0*/  IMAD.MOV.U32 R9, RZ, RZ, R23 ;  /* 0x000000ffff097224 */ /* 0x000fe400078e0017 */
[----:B------:R-:W-:Y:S02]  /*131d0*/  IMAD.MOV.U32 R20, RZ, RZ, R26 ;  /* 0x000000ffff147224 */ /* 0x000fe400078e001a */
[----:B------:R-:W-:-:S05]  /*131e0*/  IMAD.MOV.U32 R28, RZ, RZ, R24 ;  /* 0x000000ffff1c7224 */ /* 0x000fca00078e0018 */
[----:B-1----:R-:W-:Y:S05]  /*131f0*/  @P0 BRA `(.L_x_952) ;  /* 0xfffffff000480947 */ /* 0x002fea000383ffff */
[----:B------:R-:W-:Y:S05]  /*13200*/  BSYNC B0 ;  /* 0x0000000000007941 */ /* 0x000fea0003800000 */
.L_x_939:
[----:B------:R-:W1:Y:S01]  /*13210*/  S2R R0, SR_TID.X ;  /* 0x0000000000007919 */ /* 0x000e620000002100 */
[----:B------:R-:W-:Y:S01]  /*13220*/  BSSY B0, `(.L_x_953) ;  /* 0x0000011000007945 */ /* 0x000fe20003800000 */
[----:B-1----:R-:W-:-:S04]  /*13230*/  LOP3.LUT R0, R0, 0x7f, RZ, 0xc0, !PT ;  /* 0x0000007f00007812 */ /* 0x002fc800078ec0ff */
[----:B------:R-:W-:-:S13]  /*13240*/  ISETP.NE.AND P2, PT, R0, RZ, PT ;  /* 0x000000ff0000720c */ /* 0x000fda0003f45270 */
[----:B------:R-:W-:Y:S05]  /*13250*/  @P2 BRA `(.L_x_954) ;  /* 0x0000000000342947 */ /* 0x000fea0003800000 */
[----:B------:R-:W1:Y:S01]  /*13260*/  S2R R7, SR_LANEID ;  /* 0x0000000000077919 */ /* 0x000e620000000000 */
[----:B------:R-:W-:Y:S01]  /*13270*/  VOTEU.ANY UR4, UPT, PT ;  /* 0x0000000000047886 */ /* 0x000fe200038e0100 */
[----:B0-----:R-:W0:Y:S01]  /*13280*/  LDC.64 R2, c[0x0][0xc80] ;  /* 0x00032000ff027b82 */ /* 0x001e220000000a00 */
[----:B------:R-:W1:Y:S08]  /*13290*/  FLO.U32 R0, UR4 ;  /* 0x0000000400007d00 */ /* 0x000e7000080e0000 */
[----:B------:R-:W0:Y:S01]  /*132a0*/  POPC R5, UR4 ;  /* 0x0000000400057d09 */ /* 0x000e220008000000 */
[----:B-1----:R-:W-:-:S13]  /*132b0*/  ISETP.EQ.U32.AND P0, PT, R0, R7, PT ;  /* 0x000000070000720c */ /* 0x002fda0003f02070 */
[----:B0-----:R-:W2:Y:S01]  /*132c0*/  @P0 ATOMG.E.ADD.STRONG.GPU PT, R3, desc[UR52][R2.64], R5 ;  /* 0x00000005020309a8 */ /* 0x001ea200081ee1f4 */
[----:B------:R-:W0:Y:S02]  /*132d0*/  S2R R4, SR_LTMASK ;  /* 0x0000000000047919 */ /* 0x000e240000003900 */
[----:B0-----:R-:W-:-:S04]  /*132e0*/  LOP3.LUT R4, R4, UR4, RZ, 0xc0, !PT ;  /* 0x0000000404047c12 */ /* 0x001fc8000f8ec0ff */
[----:B------:R-:W0:Y:S01]  /*132f0*/  POPC R7, R4 ;  /* 0x0000000400077309 */ /* 0x000e220000000000 */
[----:B--2---:R-:W0:Y:S02]  /*13300*/  SHFL.IDX PT, R0, R3, R0, 0x1f ;  /* 0x00001f0003007589 */ /* 0x004e2400000e0000 */
[----:B0-----:R-:W-:-:S05]  /*13310*/  IADD3 R0, R0, UR46, R7 ;  /* 0x0000002e00007c10 */ /* 0x001fca000fffe007 */
[----:B------:R1:W-:Y:S02]  /*13320*/  STL [R1+0x10], R0 ;  /* 0x0000100001007387 */ /* 0x0003e40000100800 */
.L_x_954:
[----:B------:R-:W-:Y:S05]  /*13330*/  BSYNC B0 ;  /* 0x0000000000007941 */ /* 0x000fea0003800000 */
.L_x_953:
[----:B-1----:R-:W-:-:S05]  /*13340*/  IMAD.U32 R0, RZ, RZ, UR47 ;  /* 0x0000002fff007e24 */ /* 0x002fca000f8e00ff */
[----:B------:R-:W-:-:S13]  /*13350*/  ISETP.NE.AND P0, PT, R0, 0x3, PT ;  /* 0x000000030000780c */ /* 0x000fda0003f05270 */
[----:B------:R-:W-:Y:S05]  /*13360*/  @!P0 BRA `(.L_x_955) ;  /* 0x0000000000048947 */ /* 0x000fea0003800000 */
[----:B------:R-:W-:Y:S01]  /*13370*/  BPT.TRAP 0x1 ;  /* 0x000000040000795c */ /* 0x000fe20000300000 */
.L_x_955:
[----:B------:R-:W-:Y:S01]  /*13380*/  IMAD R4, R23, 0x8, R16 ;  /* 0x0000000817047824 */ /* 0x000fe200078e0210 */
[----:B0-----:R-:W-:Y:S01]  /*13390*/  SHF.L.U32 R3, R26, 0x1f, RZ ;  /* 0x0000001f1a037819 */ /* 0x001fe200000006ff */
[----:B------:R-:W-:Y:S03]  /*133a0*/  BSSY B0, `(.L_x_956) ;  /* 0x0000003000007945 */ /* 0x000fe60003800000 */
[----:B------:R-:W0:Y:S02]  /*133b0*/  SYNCS.PHASECHK.TRANS64.TRYWAIT P0, [R4+URZ+0x2d860], R3 ;  /* 0x02d86003040075a7 */ /* 0x000e24000800017f */
[----:B0-----:R-:W-:Y:S05]  /*133c0*/  @!P0 BRA `(.L_x_957) ;  /* 0x0000002800188947 */ /* 0x001fea0003800000 */
.L_x_1028:
[----:B------:R-:W-:Y:S05]  /*133d0*/  BSYNC B0 ;  /* 0x0000000000007941 */ /* 0x000fea0003800000 */
.L_x_956:
[----:B------:R-:W1:Y:S01]  /*133e0*/  S2R R7, SR_TID.X ;  /* 0x0000000000077919 */ /* 0x000e620000002100 */
[----:B------:R-:W-:Y:S01]  /*133f0*/  IMAD.MOV.U32 R5, RZ, RZ, -0x80 ;  /* 0xffffff80ff057424 */ /* 0x000fe200078e00ff */
[----:B------:R-:W-:Y:S01]  /*13400*/  UMOV UR4, 0xffffffff ;  /* 0xffffffff00047882 */ /* 0x000fe20000000000 */
[C---:B------:R-:W-:Y:S02]  /*13410*/  LOP3.LUT P4, RZ, R19.reuse, 0x20, RZ, 0xc0, !PT ;  /* 0x0000002013ff7812 */ /* 0x040fe4000788c0ff */
[----:B------:R-:W-:Y:S01]  /*13420*/  IMAD R5, R24, R5, UR36 ;  /* 0x0000002418057e24 */ /* 0x000fe2000f8e0205 */
[C---:B------:R-:W-:Y:S02]  /*13430*/  LOP3.LUT P3, RZ, R19.reuse, 0x10, RZ, 0xc0, !PT ;  /* 0x0000001013ff7812 */ /* 0x040fe4000786c0ff */
[----:B------:R-:W-:Y:S01]  /*13440*/  LOP3.LUT P1, RZ, R19, 0x8, RZ, 0xc0, !PT ;  /* 0x0000000813ff7812 */ /* 0x000fe2000782c0ff */
[C---:B-1----:R-:W-:Y:S01]  /*13450*/  IMAD.SHL.U32 R0, R7.reuse, 0x8, RZ ;  /* 0x0000000807007824 */ /* 0x042fe200078e00ff */
[C---:B------:R-:W-:Y:S01]  /*13460*/  LOP3.LUT R6, R7.reuse, 0x7f, RZ, 0xc0, !PT ;  /* 0x0000007f07067812 */ /* 0x040fe200078ec0ff */
[----:B------:R-:W-:-:S03]  /*13470*/  IMAD.SHL.U32 R2, R7, 0x8, RZ ;  /* 0x0000000807027824 */ /* 0x000fc600078e00ff */
[----:B------:R-:W-:Y:S02]  /*13480*/  LOP3.LUT R0, R0, 0xd8, RZ, 0xc0, !PT ;  /* 0x000000d800007812 */ /* 0x000fe400078ec0ff */
[----:B------:R-:W-:Y:S02]  /*13490*/  SHF.R.U32.HI R6, RZ, 0x2, R6 ;  /* 0x00000002ff067819 */ /* 0x000fe40000011606 */
[----:B------:R-:W-:-:S03]  /*134a0*/  LOP3.LUT R0, R0, 0x18, R7, 0x78, !PT ;  /* 0x0000001800007812 */ /* 0x000fc600078e7807 */
[----:B------:R-:W-:Y:S01]  /*134b0*/  IMAD.IADD R5, R5, 0x1, -R6 ;  /* 0x0000000105057824 */ /* 0x000fe200078e0a06 */
[----:B------:R-:W-:-:S05]  /*134c0*/  LOP3.LUT R0, R0, 0x320, R2, 0xf8, !PT ;  /* 0x0000032000007812 */ /* 0x000fca00078ef802 */
[----:B------:R-:W-:Y:S01]  /*134d0*/  IMAD R7, R23, 0x3000, R0 ;  /* 0x0000300017077824 */ /* 0x000fe200078e0200 */
[----:B------:R-:W-:Y:S06]  /*134e0*/  BRA.DIV UR4, `(.L_x_958) ;  /* 0x0000002604e47947 */ /* 0x000fec000b800000 */
[----:B------:R-:W1:Y:S01]  /*134f0*/  S2R R2, SR_TID.X ;  /* 0x0000000000027919 */ /* 0x000e620000002100 */
[----:B------:R-:W2:Y:S04]  /*13500*/  SHFL.IDX PT, R14, R17, RZ, 0x1c1f ;  /* 0x001c1fff110e7589 */ /* 0x000ea800000e0000 */
[----:B------:R-:W0:Y:S01]  /*13510*/  SHFL.IDX PT, R0, R18, RZ, 0x1c1f ;  /* 0x001c1fff12007589 */ /* 0x000e2200000e0000 */
[----:B-1----:R-:W-:-:S05]  /*13520*/  IMAD.SHL.U32 R2, R2, 0x8, RZ ;  /* 0x0000000802027824 */ /* 0x002fca00078e00ff */
[----:B------:R-:W-:-:S05]  /*13530*/  LOP3.LUT R2, R2, 0x18, RZ, 0xc0, !PT ;  /* 0x0000001802027812 */ /* 0x000fca00078ec0ff */
[----:B------:R-:W-:-:S05]  /*13540*/  IMAD.SHL.U32 R6, R2, 0x2, RZ ;  /* 0x0000000202067824 */ /* 0x000fca00078e00ff */
[----:B--2---:R-:W-:Y:S02]  /*13550*/  IADD3 R2, P0, R14, R6, RZ ;  /* 0x000000060e027210 */ /* 0x004fe40007f1e0ff */
[----:B------:R-:W1:Y:S03]  /*13560*/  SHFL.IDX PT, R14, R17, 0x1, 0x1c1f ;  /* 0x003c1f00110e7f89 */ /* 0x000e6600000e0000 */
[----:B0-----:R-:W-:Y:S01]  /*13570*/  IMAD.X R3, RZ, RZ, R0, P0 ;  /* 0x000000ffff037224 */ /* 0x001fe200000e0600 */
[----:B------:R-:W-:Y:S01]  /*13580*/  ISETP.LT.OR P0, PT, R5, 0x1, P4 ;  /* 0x000000010500780c */ /* 0x000fe20002701670 */
[----:B------:R-:W-:Y:S02]  /*13590*/  IMAD R0, R7, 0x2, R16 ;  /* 0x0000000207007824 */ /* 0x000fe400078e0210 */
[----:B------:R-:W-:Y:S10]  /*135a0*/  SHFL.IDX PT, R7, R18, 0x3, 0x1c1f ;  /* 0x007c1f0012077f89 */ /* 0x000ff400000e0000 */
        /* <DEDUP_REMOVED lines=25> */
.L_x_1038:
        /* <DEDUP_REMOVED lines=13> */
.L_x_959:
        /* <DEDUP_REMOVED lines=11> */
.L_x_960:
[----:B------:R2:W-:Y:S01]  /*138c0*/  SYNCS.ARRIVE.TRANS64.A1T0 RZ, [R4+URZ+0x2d850], RZ ;  /* 0x02d850ff04ff79a7 */ /* 0x0005e2000810003f */
[----:B------:R-:W-:-:S05]  /*138d0*/  VIADD R23, R23, 0x1 ;  /* 0x0000000117177836 */ /* 0x000fca0000000000 */
[----:B------:R-:W-:-:S04]  /*138e0*/  ISETP.NE.AND P0, PT, R23, 0x2, PT ;  /* 0x000000021700780c */ /* 0x000fc80003f05270 */
[----:B------:R-:W-:Y:S02]  /*138f0*/  SEL R3, RZ, 0x1, P0 ;  /* 0x00000001ff037807 */ /* 0x000fe40000000000 */
[----:B------:R-:W-:Y:S02]  /*13900*/  SEL R23, R23, RZ, P0 ;  /* 0x000000ff17177207 */ /* 0x000fe40000000000 */
[----:B--2---:R-:W-:-:S07]  /*13910*/  LOP3.LUT R26, R26, R3, RZ, 0x3c, !PT ;  /* 0x000000031a1a7212 */ /* 0x004fce00078e3cff */
.L_x_920:
[----:B------:R-:W-:Y:S05]  /*13920*/  BSYNC B7 ;  /* 0x0000000000077941 */ /* 0x000fea0003800000 */
.L_x_918:
[----:B------:R2:W5:Y:S01]  /*13930*/  LDL R2, [R1+0x10] ;  /* 0x0000100001027983 */ /* 0x0005620000100800 */
[----:B------:R-:W-:-:S13]  /*13940*/  LOP3.LUT P0, RZ, R19, 0x800, RZ, 0xc0, !PT ;  /* 0x0000080013ff7812 */ /* 0x000fda000780c0ff */
[----:B--2---:R-:W-:Y:S05]  /*13950*/  @!P0 BRA `(.L_x_961) ;  /* 0x0000000000288947 */ /* 0x004fea0003800000 */
[----:B------:R-:W-:Y:S05]  /*13960*/  WARPSYNC.ALL ;  /* 0x0000000000007948 */ /* 0x000fea0003800000 */
[----:B------:R-:W2:Y:S08]  /*13970*/  S2UR UR5, SR_CgaCtaId ;  /* 0x00000000000579c3 */ /* 0x000eb00000008800 */
[----:B------:R-:W-:Y:S06]  /*13980*/  BAR.SYNC.DEFER_BLOCKING 0x5, 0x200 ;  /* 0x0148000000007b1d */ /* 0x000fec0000010000 */
[----:B------:R-:W-:-:S02]  /*13990*/  UMOV UR4, 0x400 ;  /* 0x0000040000047882 */ /* 0x000fc40000000000 */
[----:B--2---:R-:W-:-:S06]  /*139a0*/  ULEA UR4, UR5, UR4, 0x18 ;  /* 0x0000000405047291 */ /* 0x004fcc000f8ec03f */
[----:B------:R-:W-:-:S05]  /*139b0*/  IMAD.U32 R16, RZ, RZ, UR4 ;  /* 0x00000004ff107e24 */ /* 0x000fca000f8e00ff */
[----:B-----5:R-:W2:Y:S04]  /*139c0*/  LDS R2, [R16+0x2d8d0] ;  /* 0x02d8d00010027984 */ /* 0x020ea80000000800 */
[----:B--2---:R2:W-:Y:S01]  /*139d0*/  STL [R1+0x10], R2 ;  /* 0x0000100201007387 */ /* 0x0045e20000100800 */
[----:B------:R-:W-:Y:S06]  /*139e0*/  BAR.ARV 0x4, 0x200 ;  /* 0x0108000000007b1d */ /* 0x000fec0000002000 */
[----:B------:R-:W-:Y:S05]  /*139f0*/  BRA `(.L_x_962) ;  /* 0x00000000002c7947 */ /* 0x000fea0003800000 */
.L_x_961:
[----:B------:R-:W-:-:S03]  /*13a00*/  UMOV UR4, 0xffffffff ;  /* 0xffffffff00047882 */ /* 0x000fc60000000000 */
[----:B------:R-:W-:Y:S05]  /*13a10*/  BRA.DIV UR4, `(.L_x_963) ;  /* 0x0000002604fc7947 */ /* 0x000fea000b800000 */
[----:B-----5:R2:W3:Y:S02]  /*13a20*/  SHFL.IDX PT, R14, R2, RZ, 0x1f ;  /* 0x00001fff020e7589 */ /* 0x0204e400000e0000 */
.L_x_1041:
[----:B------:R-:W4:Y:S01]  /*13a30*/  @!P2 S2R R3, SR_CgaCtaId ;  /* 0x000000000003a919 */ /* 0x000f220000008800 */
[----:B------:R-:W-:Y:S05]  /*13a40*/  WARPSYNC.ALL ;  /* 0x0000000000007948 */ /* 0x000fea0003800000 */
[----:B------:R-:W-:Y:S01]  /*13a50*/  BAR.SYNC.DEFER_BLOCKING 0x4, 0x200 ;  /* 0x0108000000007b1d */ /* 0x000fe20000010000 */
[----:B-1----:R-:W-:-:S05]  /*13a60*/  @!P2 MOV R0, 0x400 ;  /* 0x000004000000a802 */ /* 0x002fca0000000f00 */
[----:B---3--:R3:W-:Y:S01]  /*13a70*/  STL [R1+0x10], R14 ;  /* 0x0000100e01007387 */ /* 0x0087e20000100800 */
[----:B----4-:R-:W-:-:S05]  /*13a80*/  @!P2 LEA R16, R3, R0, 0x18 ;  /* 0x000000000310a211 */ /* 0x010fca00078ec0ff */
[----:B------:R3:W-:Y:S01]  /*13a90*/  @!P2 STS [R16+0x2d8d0], R2 ;  /* 0x02d8d0021000a388 */ /* 0x0007e20000000800 */
[----:B------:R-:W-:Y:S06]  /*13aa0*/  BAR.ARV 0x5, 0x200 ;  /* 0x0148000000007b1d */ /* 0x000fec0000002000 */
.L_x_962:
[----:B-1----:R-:W4:Y:S01]  /*13ab0*/  LDL R0, [R1+0x10] ;  /* 0x0000100001007983 */ /* 0x002f220000100800 */
[----:B------:R-:W-:Y:S02]  /*13ac0*/  ULDC UR4, c[0x0][0xc38] ;  /* 0x00030e0000047ab9 */ /* 0x000fe40000000800 */
[----:B----4-:R-:W-:-:S13]  /*13ad0*/  ISETP.GE.AND P0, PT, R0, UR4, PT ;  /* 0x0000000400007c0c */ /* 0x010fda000bf06270 */
[----:B------:R-:W-:Y:S05]  /*13ae0*/  @!P0 BRA `(.L_x_964) ;  /* 0xffffffc000c48947 */ /* 0x000fea000383ffff */
.L_x_909:
[----:B------:R-:W4:Y:S01]  /*13af0*/  LDL.LU R0, [R1+0x14] ;  /* 0x0000140001007983 */ /* 0x000f220000300800 */
[----:B------:R-:W-:Y:S01]  /*13b00*/  BSSY B0, `(.L_x_965) ;  /* 0x000000b000007945 */ /* 0x000fe20003800000 */
[----:B------:R-:W1:Y:S01]  /*13b10*/  S2R R5, SR_CgaCtaId ;  /* 0x0000000000057919 */ /* 0x000e620000008800 */
[----:B----4-:R-:W-:-:S05]  /*13b20*/  VIADD R0, R0, 0x1 ;  /* 0x0000000100007836 */ /* 0x010fca0000000000 */
[----:B--23--:R-:W-:-:S04]  /*13b30*/  LEA.HI R2, R0, R0, RZ, 0x1 ;  /* 0x0000000000027211 */ /* 0x00cfc800078f08ff */
[----:B------:R-:W-:Y:S02]  /*13b40*/  LOP3.LUT R3, R2, 0xfffffffe, RZ, 0xc0, !PT ;  /* 0xfffffffe02037812 */ /* 0x000fe400078ec0ff */
[----:B------:R-:W-:-:S03]  /*13b50*/  MOV R2, 0x400 ;  /* 0x0000040000027802 */ /* 0x000fc60000000f00 */
[----:B------:R-:W-:Y:S01]  /*13b60*/  IMAD.IADD R0, R0, 0x1, -R3 ;  /* 0x0000000100007824 */ /* 0x000fe200078e0a03 */
[----:B-1----:R-:W-:-:S04]  /*13b70*/  LEA R4, R5, R2, 0x18 ;  /* 0x0000000205047211 */ /* 0x002fc800078ec0ff */
[----:B------:R-:W-:-:S04]  /*13b80*/  SHF.L.U32 R0, R0, 0x1f, RZ ;  /* 0x0000001f00007819 */ /* 0x000fc800000006ff */
[----:B------:R-:W1:Y:S02]  /*13b90*/  SYNCS.PHASECHK.TRANS64.TRYWAIT P0, [R4+URZ+0x2d820], R0 ;  /* 0x02d82000040075a7 */ /* 0x000e64000800017f */
[----:B-1----:R-:W-:Y:S05]  /*13ba0*/  @!P0 BRA `(.L_x_966) ;  /* 0x0000002400c08947 */ /* 0x002fea0003800000 */
.L_x_1042:
[----:B------:R-:W-:Y:S05]  /*13bb0*/  BSYNC B0 ;  /* 0x0000000000007941 */ /* 0x000fea0003800000 */
.L_x_965:
[----:B------:R-:W-:-:S03]  /*13bc0*/  UMOV UR4, 0xffffffff ;  /* 0xffffffff00047882 */ /* 0x000fc60000000000 */
[----:B------:R-:W-:Y:S05]  /*13bd0*/  BRA.DIV UR4, `(.L_x_967) ;  /* 0x0000002604c87947 */ /* 0x000fea000b800000 */
[----:B-1----:R-:W1:Y:S02]  /*13be0*/  S2R R0, SR_TID.X ;  /* 0x0000000000007919 */ /* 0x002e640000002100 */
[----:B-1----:R-:W-:-:S04]  /*13bf0*/  SHF.R.U32.HI R0, RZ, 0x5, R0 ;  /* 0x00000005ff007819 */ /* 0x002fc80000011600 */
[----:B------:R-:W-:-:S05]  /*13c00*/  LOP3.LUT R0, R0, 0x3, RZ, 0xc0, !PT ;  /* 0x0000000300007812 */ /* 0x000fca00078ec0ff */
[----:B------:R1:W2:Y:S02]  /*13c10*/  SHFL.IDX PT, R14, R0, RZ, 0x1f ;  /* 0x00001fff000e7589 */ /* 0x0002a400000e0000 */
.L_x_1045:
[----:B--2---:R-:W-:Y:S01]  /*13c20*/  ISETP.NE.AND P0, PT, R14, RZ, PT ;  /* 0x000000ff0e00720c */ /* 0x004fe20003f05270 */
[----:B------:R-:W-:-:S12]  /*13c30*/  BSSY B0, `(.L_x_968) ;  /* 0x0000024000007945 */ /* 0x000fd80003800000 */
[----:B------:R-:W-:Y:S05]  /*13c40*/  @P0 BRA `(.L_x_969) ;  /* 0x0000000000880947 */ /* 0x000fea0003800000 */
[----:B------:R-:W-:-:S03]  /*13c50*/  UMOV UR4, 0xffffffff ;  /* 0xffffffff00047882 */ /* 0x000fc60000000000 */
[----:B------:R-:W-:Y:S05]  /*13c60*/  BRA.DIV UR4, `(.L_x_970) ;  /* 0x0000002604d87947 */ /* 0x000fea000b800000 */
[----:B------:R-:W-:-:S13]  /*13c70*/  ELECT P6, URZ, PT ;  /* 0x00000000003f782f */ /* 0x000fda00038c0000 */
.L_x_1048:
[----:B------:R-:W-:Y:S05]  /*13c80*/  @!P6 BRA `(.L_x_969) ;  /* 0x000000000078e947 */ /* 0x000fea0003800000 */
[----:B------:R-:W-:-:S06]  /*13c90*/  ULOP3.LUT UR4, UR42, 0x2, URZ, 0xfc, !UPT ;  /* 0x000000022a047892 */ /* 0x000fcc000f8efc3f */
[----:B-1----:R-:W-:-:S05]  /*13ca0*/  IMAD.U32 R0, RZ, RZ, UR4 ;  /* 0x00000004ff007e24 */ /* 0x002fca000f8e00ff */
[----:B------:R-:W-:-:S13]  /*13cb0*/  ISETP.NE.AND P0, PT, R0, 0x3, PT ;  /* 0x000000030000780c */ /* 0x000fda0003f05270 */
[----:B------:R-:W-:Y:S05]  /*13cc0*/  @!P0 BRA `(.L_x_971) ;  /* 0x0000000000048947 */ /* 0x000fea0003800000 */
[----:B------:R-:W-:Y:S01]  /*13cd0*/  BPT.TRAP 0x1 ;  /* 0x000000040000795c */ /* 0x000fe20000300000 */
.L_x_971:
[C---:B------:R-:W-:Y:S01]  /*13ce0*/  IMAD R5, R23.reuse, 0x8, R4 ;  /* 0x0000000817057824 */ /* 0x040fe200078e0204 */
[----:B------:R-:W-:Y:S01]  /*13cf0*/  SHF.L.U32 R0, R26, 0x1f, RZ ;  /* 0x0000001f1a007819 */ /* 0x000fe200000006ff */
[----:B------:R-:W-:-:S03]  /*13d00*/  VIADD R23, R23, 0x1 ;  /* 0x0000000117177836 */ /* 0x000fc60000000000 */
[----:B------:R-:W1:Y:S02]  /*13d10*/  SYNCS.PHASECHK.TRANS64.TRYWAIT P1, [R5+URZ+0x2d840], R0 ;  /* 0x02d84000050075a7 */ /* 0x000e64000802017f */
[----:B------:R-:W-:-:S04]  /*13d20*/  ISETP.NE.AND P2, PT, R23, 0x2, PT ;  /* 0x000000021700780c */ /* 0x000fc80003f45270 */
[----:B------:R-:W-:Y:S01]  /*13d30*/  SEL R3, RZ, 0x1, P2 ;  /* 0x00000001ff037807 */ /* 0x000fe20001000000 */
[----:B-1----:R-:W-:Y:S08]  /*13d40*/  @!P1 BRA `(.L_x_972) ;  /* 0x0000002400c09947 */ /* 0x002ff00003800000 */
.L_x_1049:
[----:B------:R-:W-:Y:S02]  /*13d50*/  SEL R23, R23, RZ, P2 ;  /* 0x000000ff17177207 */ /* 0x000fe40001000000 */
[----:B------:R-:W-:Y:S01]  /*13d60*/  LOP3.LUT R2, R26, R3, RZ, 0x3c, !PT ;  /* 0x000000031a027212 */ /* 0x000fe200078e3cff */
[----:B------:R-:W-:Y:S06]  /*13d70*/  @!P0 BRA `(.L_x_973) ;  /* 0x0000000000048947 */ /* 0x000fec0003800000 */
[----:B------:R-:W-:Y:S01]  /*13d80*/  BPT.TRAP 0x1 ;  /* 0x000000040000795c */ /* 0x000fe20000300000 */
.L_x_973:
[----:B------:R-:W-:Y:S01]  /*13d90*/  IMAD R23, R23, 0x8, R4 ;  /* 0x0000000817177824 */ /* 0x000fe200078e0204 */
[----:B------:R-:W-:-:S04]  /*13da0*/  SHF.L.U32 R2, R2, 0x1f, RZ ;  /* 0x0000001f02027819 */ /* 0x000fc800000006ff */
[----:B------:R-:W2:Y:S02]  /*13db0*/  SYNCS.PHASECHK.TRANS64.TRYWAIT P1, [R23+URZ+0x2d840], R2 ;  /* 0x02d84002170075a7 */ /* 0x000ea4000802017f */
[----:B--2---:R-:W-:Y:S05]  /*13dc0*/  @!P1 BRA `(.L_x_974) ;  /* 0x0000002400b49947 */ /* 0x004fea0003800000 */
.L_x_1050:
[----:B------:R-:W-:Y:S05]  /*13dd0*/  @!P0 BRA `(.L_x_975) ;  /* 0x0000000000048947 */ /* 0x000fea0003800000 */
[----:B------:R-:W-:Y:S01]  /*13de0*/  BPT.TRAP 0x1 ;  /* 0x000000040000795c */ /* 0x000fe20000300000 */
.L_x_975:
[----:B------:R-:W3:Y:S02]  /*13df0*/  SYNCS.PHASECHK.TRANS64.TRYWAIT P1, [R5+URZ+0x2d860], R0 ;  /* 0x02d86000050075a7 */ /* 0x000ee4000802017f */
[----:B---3--:R-:W-:Y:S05]  /*13e00*/  @!P1 BRA `(.L_x_976) ;  /* 0x0000002400b89947 */ /* 0x008fea0003800000 */
.L_x_1051:
[----:B------:R-:W-:Y:S05]  /*13e10*/  @!P0 BRA `(.L_x_977) ;  /* 0x0000000000048947 */ /* 0x000fea0003800000 */
[----:B------:R-:W-:Y:S01]  /*13e20*/  BPT.TRAP 0x1 ;  /* 0x000000040000795c */ /* 0x000fe20000300000 */
.L_x_977:
[----:B----4-:R4:W0:Y:S02]  /*13e30*/  SYNCS.PHASECHK.TRANS64.TRYWAIT P0, [R23+URZ+0x2d860], R2 ;  /* 0x02d86002170075a7 */ /* 0x010824000800017f */
[----:B0-----:R-:W-:Y:S05]  /*13e40*/  @!P0 NANOSLEEP.SYNCS 0x989680 ;  /* 0x009896800000895d */ /* 0x001fea0003900000 */
[----:B------:R-:W0:Y:S02]  /*13e50*/  @!P0 SYNCS.PHASECHK.TRANS64 P0, [R23+URZ+0x2d860], R2 ;  /* 0x02d86002170085a7 */ /* 0x000e24000800007f */
[----:B0-----:R-:W-:Y:S05]  /*13e60*/  @!P0 BRA `(.L_x_977) ;  /* 0xfffffffc00f08947 */ /* 0x001fea000383ffff */
.L_x_969:
[----:B------:R-:W-:Y:S05]  /*13e70*/  BSYNC B0 ;  /* 0x0000000000007941 */ /* 0x000fea0003800000 */
.L_x_968:
[----:B------:R-:W-:Y:S05]  /*13e80*/  EXIT ;  /* 0x000000000000794d */ /* 0x000fea0003800000 */
.L_x_822:
[----:B0-----:R-:W-:-:S04]  /*13e90*/  IMAD.U32 R3, RZ, RZ, UR40 ;  /* 0x00000028ff037e24 */ /* 0x001fc8000f8e00ff */
[----:B------:R0:W1:Y:S03]  /*13ea0*/  SYNCS.PHASECHK.TRANS64.TRYWAIT P1, [R3+URZ+0x2d800], R0 ;  /* 0x02d80000030075a7 */ /* 0x000066000802017f */
[----:B-1----:R-:W-:Y:S05]  /*13eb0*/  @!P1 NANOSLEEP.SYNCS 0x989680 ;  /* 0x009896800000995d */ /* 0x002fea0003900000 */
[----:B------:R-:W1:Y:S02]  /*13ec0*/  @!P1 SYNCS.PHASECHK.TRANS64 P1, [R3+URZ+0x2d800], R0 ;  /* 0x02d80000030095a7 */ /* 0x000e64000802007f */
[----:B-1----:R-:W-:Y:S05]  /*13ed0*/  @!P1 BRA `(.L_x_822) ;  /* 0xfffffffc00ec9947 */ /* 0x002fea000383ffff */
[----:B------:R-:W-:Y:S05]  /*13ee0*/  BRA `(.L_x_978) ;  /* 0xfffffedc00007947 */ /* 0x000fea000383ffff */
.L_x_826:
[----:B-1----:R1:W2:Y:S02]  /*13ef0*/  SYNCS.PHASECHK.TRANS64.TRYWAIT P1, [R3+URZ+0x2d830], R0 ;  /* 0x02d83000030075a7 */ /* 0x0022a4000802017f */
[----:B--2---:R-:W-:Y:S05]  /*13f00*/  @!P1 NANOSLEEP.SYNCS 0x989680 ;  /* 0x009896800000995d */ /* 0x004fea0003900000 */
[----:B------:R-:W2:Y:S02]  /*13f10*/  @!P1 SYNCS.PHASECHK.TRANS64 P1, [R3+URZ+0x2d830], R0 ;  /* 0x02d83000030095a7 */ /* 0x000ea4000802007f */
[----:B--2---:R-:W-:Y:S05]  /*13f20*/  @!P1 BRA `(.L_x_826) ;  /* 0xfffffffc00f09947 */ /* 0x004fea000383ffff */
[----:B------:R-:W-:Y:S05]  /*13f30*/  BRA `(.L_x_825) ;  /* 0xfffffedc001c7947 */ /* 0x000fea000383ffff */
.L_x_843:
[----:B-1--4-:R-:W-:-:S04]  /*13f40*/  IMAD.U32 R9, RZ, RZ, UR6 ;  /* 0x00000006ff097e24 */ /* 0x012fc8000f8e00ff */
[----:B------:R1:W2:Y:S03]  /*13f50*/  SYNCS.PHASECHK.TRANS64.TRYWAIT P1, [R9+URZ+0x2d830], R0 ;  /* 0x02d83000090075a7 */ /* 0x0002a6000802017f */
[----:B--2---:R-:W-:Y:S05]  /*13f60*/  @!P1 NANOSLEEP.SYNCS 0x989680 ;  /* 0x009896800000995d */ /* 0x004fea0003900000 */
[----:B------:R-:W2:Y:S02]  /*13f70*/  @!P1 SYNCS.PHASECHK.TRANS64 P1, [R9+URZ+0x2d830], R0 ;  /* 0x02d83000090095a7 */ /* 0x000ea4000802007f */
[----:B--2---:R-:W-:Y:S05]  /*13f80*/  @!P1 BRA `(.L_x_843) ;  /* 0xfffffffc00ec9947 */ /* 0x004fea000383ffff */
[----:B------:R-:W-:Y:S05]  /*13f90*/  BRA `(.L_x_840) ;  /* 0xffffff1000347947 */ /* 0x000fea000383ffff */
.L_x_847:
[----:B-1----:R-:W-:-:S04]  /*13fa0*/  IMAD.U32 R9, RZ, RZ, UR6 ;  /* 0x00000006ff097e24 */ /* 0x002fc8000f8e00ff */
[----:B------:R1:W2:Y:S03]  /*13fb0*/  SYNCS.PHASECHK.TRANS64.TRYWAIT P1, [R9+URZ+0x2d850], R0 ;  /* 0x02d85000090075a7 */ /* 0x0002a6000802017f */
[----:B--2---:R-:W-:Y:S05]  /*13fc0*/  @!P1 NANOSLEEP.SYNCS 0x989680 ;  /* 0x009896800000995d */ /* 0x004fea0003900000 */
[----:B------:R-:W2:Y:S02]  /*13fd0*/  @!P1 SYNCS.PHASECHK.TRANS64 P1, [R9+URZ+0x2d850], R0 ;  /* 0x02d85000090095a7 */ /* 0x000ea4000802007f */
[----:B--2---:R-:W-:Y:S05]  /*13fe0*/  @!P1 BRA `(.L_x_847) ;  /* 0xfffffffc00ec9947 */ /* 0x004fea000383ffff */
[----:B------:R-:W-:Y:S05]  /*13ff0*/  BRA `(.L_x_844) ;  /* 0xffffff1000e07947 */ /* 0x000fea000383ffff */
.L_x_866:
[----:B-1----:R-:W-:-:S04]  /*14000*/  IMAD.U32 R7, RZ, RZ, UR6 ;  /* 0x00000006ff077e24 */ /* 0x002fc8000f8e00ff */
[----:B------:R1:W2:Y:S03]  /*14010*/  SYNCS.PHASECHK.TRANS64.TRYWAIT P1, [R7+URZ+0x2d830], R0 ;  /* 0x02d83000070075a7 */ /* 0x0002a6000802017f */
[----:B--2---:R-:W-:Y:S05]  /*14020*/  @!P1 NANOSLEEP.SYNCS 0x989680 ;  /* 0x009896800000995d */ /* 0x004fea0003900000 */
[----:B------:R-:W2:Y:S02]  /*14030*/  @!P1 SYNCS.PHASECHK.TRANS64 P1, [R7+URZ+0x2d830], R0 ;  /* 0x02d83000070095a7 */ /* 0x000ea4000802007f */
[----:B--2---:R-:W-:Y:S05]  /*14040*/  @!P1 BRA `(.L_x_866) ;  /* 0xfffffffc00ec9947 */ /* 0x004fea000383ffff */
[----:B------:R-:W-:Y:S05]  /*14050*/  BRA `(.L_x_863) ;  /* 0xffffff4400347947 */ /* 0x000fea000383ffff */
.L_x_870:
[----:B-1----:R-:W-:-:S04]  /*14060*/  IMAD.U32 R7, RZ, RZ, UR6 ;  /* 0x00000006ff077e24 */ /* 0x002fc8000f8e00ff */
[----:B------:R1:W2:Y:S03]  /*14070*/  SYNCS.PHASECHK.TRANS64.TRYWAIT P1, [R7+URZ+0x2d850], R0 ;  /* 0x02d85000070075a7 */ /* 0x0002a6000802017f */
[----:B--2---:R-:W-:Y:S05]  /*14080*/  @!P1 NANOSLEEP.SYNCS 0x989680 ;  /* 0x009896800000995d */ /* 0x004fea0003900000 */
[----:B------:R-:W2:Y:S02]  /*14090*/  @!P1 SYNCS.PHASECHK.TRANS64 P1, [R7+URZ+0x2d850], R0 ;  /* 0x02d85000070095a7 */ /* 0x000ea4000802007f */
[----:B--2---:R-:W-:Y:S05]  /*140a0*/  @!P1 BRA `(.L_x_870) ;  /* 0xfffffffc00ec9947 */ /* 0x004fea000383ffff */
[----:B------:R-:W-:Y:S05]  /*140b0*/  BRA `(.L_x_867) ;  /* 0xffffff4400e07947 */ /* 0x000fea000383ffff */
.L_x_878:
[----:B-1----:R-:W-:-:S04]  /*140c0*/  IMAD.U32 R9, RZ, RZ, UR6 ;  /* 0x00000006ff097e24 */ /* 0x002fc8000f8e00ff */
[----:B------:R1:W2:Y:S03]  /*140d0*/  SYNCS.PHASECHK.TRANS64.TRYWAIT P1, [R9+URZ+0x2d830], R0 ;  /* 0x02d83000090075a7 */ /* 0x0002a6000802017f */
[----:B--2---:R-:W-:Y:S05]  /*140e0*/  @!P1 NANOSLEEP.SYNCS 0x989680 ;  /* 0x009896800000995d */ /* 0x004fea0003900000 */
[----:B------:R-:W2:Y:S02]  /*140f0*/  @!P1 SYNCS.PHASECHK.TRANS64 P1, [R9+URZ+0x2d830], R0 ;  /* 0x02d83000090095a7 */ /* 0x000ea4000802007f */
[----:B--2---:R-:W-:Y:S05]  /*14100*/  @!P1 BRA `(.L_x_878) ;  /* 0xfffffffc00ec9947 */ /* 0x004fea000383ffff */
[----:B------:R-:W-:Y:S05]  /*14110*/  BRA `(.L_x_875) ;  /* 0xffffff64005c7947 */ /* 0x000fea000383ffff */
.L_x_882:
[----:B-1----:R-:W-:-:S04]  /*14120*/  IMAD.U32 R9, RZ, RZ, UR6 ;  /* 0x00000006ff097e24 */ /* 0x002fc8000f8e00ff */
[----:B------:R1:W2:Y:S03]  /*14130*/  SYNCS.PHASECHK.TRANS64.TRYWAIT P1, [R9+URZ+0x2d850], R0 ;  /* 0x02d85000090075a7 */ /* 0x0002a6000802017f */
[----:B--2---:R-:W-:Y:S05]  /*14140*/  @!P1 NANOSLEEP.SYNCS 0x989680 ;  /* 0x009896800000995d */ /* 0x004fea0003900000 */
[----:B------:R-:W2:Y:S02]  /*14150*/  @!P1 SYNCS.PHASECHK.TRANS64 P1, [R9+URZ+0x2d850], R0 ;  /* 0x02d85000090095a7 */ /* 0x000ea4000802007f */
[----:B--2---:R-:W-:Y:S05]  /*14160*/  @!P1 BRA `(.L_x_882) ;  /* 0xfffffffc00ec9947 */ /* 0x004fea000383ffff */
[----:B------:R-:W-:Y:S05]  /*14170*/  BRA `(.L_x_879) ;  /* 0xffffff6800087947 */ /* 0x000fea000383ffff */
.L_x_897:
[----:B-1----:R-:W-:-:S04]  /*14180*/  IMAD.U32 R6, RZ, RZ, UR8 ;  /* 0x00000008ff067e24 */ /* 0x002fc8000f8e00ff */
[----:B------:R1:W2:Y:S03]  /*14190*/  SYNCS.PHASECHK.TRANS64.TRYWAIT P1, [R6+URZ+0x2d850], R5 ;  /* 0x02d85005060075a7 */ /* 0x0002a6000802017f */
[----:B--2---:R-:W-:Y:S05]  /*141a0*/  @!P1 NANOSLEEP.SYNCS 0x989680 ;  /* 0x009896800000995d */ /* 0x004fea0003900000 */
[----:B------:R-:W2:Y:S02]  /*141b0*/  @!P1 SYNCS.PHASECHK.TRANS64 P1, [R6+URZ+0x2d850], R5 ;  /* 0x02d85005060095a7 */ /* 0x000ea4000802007f */
[----:B--2---:R-:W-:Y:S05]  /*141c0*/  @!P1 BRA `(.L_x_897) ;  /* 0xfffffffc00ec9947 */ /* 0x004fea000383ffff */
[----:B------:R-:W-:Y:S05]  /*141d0*/  BRA `(.L_x_896) ;  /* 0xffffff9400807947 */ /* 0x000fea000383ffff */
.L_x_926:
[----:B------:R-:W1:Y:S01]  /*141e0*/  S2R R20, SR_TID.X ;  /* 0x0000000000147919 */ /* 0x000e620000002100 */
        /* <DEDUP_REMOVED lines=9> */
.L_x_979:
[----:B------:R-:W-:Y:S05]  /*14280*/  BRA `(.L_x_980) ;  /* 0xffffffc8004c7947 */ /* 0x000fea000383ffff */
.L_x_929:
[----:B0-----:R0:W1:Y:S02]  /*14290*/  SYNCS.PHASECHK.TRANS64.TRYWAIT P0, [R6+URZ+0x2d840], R2 ;  /* 0x02d84002060075a7 */ /* 0x001064000800017f */
[----:B-1----:R-:W-:Y:S05]  /*142a0*/  @!P0 NANOSLEEP.SYNCS 0x989680 ;  /* 0x009896800000895d */ /* 0x002fea0003900000 */
[----:B------:R-:W1:Y:S02]  /*142b0*/  @!P0 SYNCS.PHASECHK.TRANS64 P0, [R6+URZ+0x2d840], R2 ;  /* 0x02d84002060085a7 */ /* 0x000e64000800007f */
[----:B-1----:R-:W-:Y:S05]  /*142c0*/  @!P0 BRA `(.L_x_929) ;  /* 0xfffffffc00f08947 */ /* 0x002fea000383ffff */
[----:B------:R-:W-:Y:S05]  /*142d0*/  BRA `(.L_x_981) ;  /* 0xffffffcc00547947 */ /* 0x000fea000383ffff */
.L_x_930:
        /* <DEDUP_REMOVED lines=8> */
.L_x_983:
[----:B------:R-:W-:Y:S05]  /*14360*/  BSYNC B0 ;  /* 0x0000000000007941 */ /* 0x000fea0003800000 */
.L_x_982:
[----:B------:R-:W-:Y:S02]  /*14370*/  IMAD.MOV.U32 R13, RZ, RZ, R4 ;  /* 0x000000ffff0d7224 */ /* 0x000fe400078e0004 */
[----:B------:R-:W-:Y:S02]  /*14380*/  IMAD.MOV.U32 R12, RZ, RZ, RZ ;  /* 0x000000ffff0c7224 */ /* 0x000fe400078e00ff */
[----:B------:R-:W-:Y:S02]  /*14390*/  IMAD.MOV.U32 R11, RZ, RZ, 0x1c1f ;  /* 0x00001c1fff0b7424 */ /* 0x000fe400078e00ff */
[----:B------:R-:W-:Y:S02]  /*143a0*/  IMAD.MOV.U32 R15, RZ, RZ, -0x1 ;  /* 0xffffffffff0f7424 */ /* 0x000fe400078e00ff */
[----:B------:R-:W-:Y:S02]  /*143b0*/  IMAD.MOV.U32 R2, RZ, RZ, R14 ;  /* 0x000000ffff027224 */ /* 0x000fe400078e000e */
[----:B------:R-:W-:-:S07]  /*143c0*/  @P0 IMAD R8, R7, 0x2, R16 ;  /* 0x0000000207080824 */ /* 0x000fce00078e0210 */
[----:B------:R-:W-:Y:S05]  /*143d0*/  WARPSYNC.COLLECTIVE R15, `(.L_x_984) ;  /* 0x000000000f087348 */ /* 0x000fea0003c00000 */
[----:B------:R0:W1:Y:S02]  /*143e0*/  SHFL.IDX P6, R14, R13, R12, R11 ;  /* 0x0000000c0d0e7389 */ /* 0x00006400000c000b */
[----:B01----:R-:W-:Y:S01]  /*143f0*/  ENDCOLLECTIVE ;  /* 0x000000000000791b */ /* 0x003fe20003800000 */
.L_x_984:
[----:B------:R-:W-:Y:S02]  /*14400*/  IMAD.MOV.U32 R13, RZ, RZ, R0 ;  /* 0x000000ffff0d7224 */ /* 0x000fe400078e0000 */
[----:B------:R-:W-:Y:S02]  /*14410*/  IMAD.MOV.U32 R12, RZ, RZ, 0x1 ;  /* 0x00000001ff0c7424 */ /* 0x000fe400078e00ff */
[----:B------:R-:W-:-:S07]  /*14420*/  IMAD.MOV.U32 R3, RZ, RZ, R14 ;  /* 0x000000ffff037224 */ /* 0x000fce00078e000e */
[----:B------:R-:W-:Y:S05]  /*14430*/  WARPSYNC.COLLECTIVE R15, `(.L_x_985) ;  /* 0x000000000f087348 */ /* 0x000fea0003c00000 */
[----:B------:R0:W1:Y:S02]  /*14440*/  SHFL.IDX P6, R14, R13, R12, R11 ;  /* 0x0000000c0d0e7389 */ /* 0x00006400000c000b */
[----:B01----:R-:W-:Y:S01]  /*14450*/  ENDCOLLECTIVE ;  /* 0x000000000000791b */ /* 0x003fe20003800000 */
.L_x_985:
        /* <DEDUP_REMOVED lines=17> */
.L_x_986:
[----:B------:R-:W-:Y:S02]  /*14570*/  @P0 IMAD R8, R7, 0x2, R16 ;  /* 0x0000000207080824 */ /* 0x000fe400078e0210 */
[----:B------:R-:W-:Y:S02]  /*14580*/  IMAD.MOV.U32 R13, RZ, RZ, R0 ;  /* 0x000000ffff0d7224 */ /* 0x000fe400078e0000 */
[----:B------:R-:W-:Y:S02]  /*14590*/  IMAD.MOV.U32 R12, RZ, RZ, 0x2 ;  /* 0x00000002ff0c7424 */ /* 0x000fe400078e00ff */
[----:B------:R-:W-:-:S07]  /*145a0*/  IMAD.MOV.U32 R3, RZ, RZ, R14 ;  /* 0x000000ffff037224 */ /* 0x000fce00078e000e */
[----:B------:R-:W-:Y:S05]  /*145b0*/  WARPSYNC.COLLECTIVE R15, `(.L_x_987) ;  /* 0x000000000f087348 */ /* 0x000fea0003c00000 */
[----:B------:R0:W1:Y:S02]  /*145c0*/  SHFL.IDX P6, R14, R13, R12, R11 ;  /* 0x0000000c0d0e7389 */ /* 0x00006400000c000b */
[----:B01----:R-:W-:Y:S01]  /*145d0*/  ENDCOLLECTIVE ;  /* 0x000000000000791b */ /* 0x003fe20003800000 */
.L_x_987:
        /* <DEDUP_REMOVED lines=17> */
.L_x_988:
[----:B------:R-:W-:Y:S02]  /*146f0*/  @P0 IMAD R8, R7, 0x2, R16 ;  /* 0x0000000207080824 */ /* 0x000fe400078e0210 */
[----:B------:R-:W-:Y:S02]  /*14700*/  IMAD.MOV.U32 R13, RZ, RZ, R0 ;  /* 0x000000ffff0d7224 */ /* 0x000fe400078e0000 */
[----:B------:R-:W-:Y:S02]  /*14710*/  IMAD.MOV.U32 R12, RZ, RZ, 0x3 ;  /* 0x00000003ff0c7424 */ /* 0x000fe400078e00ff */
[----:B------:R-:W-:-:S07]  /*14720*/  IMAD.MOV.U32 R3, RZ, RZ, R14 ;  /* 0x000000ffff037224 */ /* 0x000fce00078e000e */
[----:B------:R-:W-:Y:S05]  /*14730*/  WARPSYNC.COLLECTIVE R15, `(.L_x_989) ;  /* 0x000000000f087348 */ /* 0x000fea0003c00000 */
[----:B------:R0:W1:Y:S02]  /*14740*/  SHFL.IDX P6, R14, R13, R12, R11 ;  /* 0x0000000c0d0e7389 */ /* 0x00006400000c000b */
[----:B01----:R-:W-:Y:S01]  /*14750*/  ENDCOLLECTIVE ;  /* 0x000000000000791b */ /* 0x003fe20003800000 */
.L_x_989:
        /* <DEDUP_REMOVED lines=16> */
.L_x_990:
[----:B------:R-:W-:Y:S05]  /*14860*/  BRA `(.L_x_991) ;  /* 0xffffffcc001c7947 */ /* 0x000fea000383ffff */
.L_x_935:
[----:B------:R-:W-:Y:S02]  /*14870*/  IMAD.MOV.U32 R13, RZ, RZ, R5 ;  /* 0x000000ffff0d7224 */ /* 0x000fe400078e0005 */
[----:B------:R-:W-:Y:S02]  /*14880*/  IMAD.MOV.U32 R12, RZ, RZ, RZ ;  /* 0x000000ffff0c7224 */ /* 0x000fe400078e00ff */
[----:B------:R-:W-:Y:S02]  /*14890*/  IMAD.MOV.U32 R11, RZ, RZ, 0x1c1f ;  /* 0x00001c1fff0b7424 */ /* 0x000fe400078e00ff */
[----:B------:R-:W-:Y:S02]  /*148a0*/  IMAD.MOV.U32 R15, RZ, RZ, -0x1 ;  /* 0xffffffffff0f7424 */ /* 0x000fe400078e00ff */
[----:B------:R-:W-:-:S07]  /*148b0*/  VIADD R4, R21, UR43 ;  /* 0x0000002b15047c36 */ /* 0x000fce0008000000 */
[----:B-----5:R-:W-:Y:S05]  /*148c0*/  WARPSYNC.COLLECTIVE R15, `(.L_x_992) ;  /* 0x000000000f087348 */ /* 0x020fea0003c00000 */
[----:B------:R0:W1:Y:S02]  /*148d0*/  SHFL.IDX P6, R14, R13, R12, R11 ;  /* 0x0000000c0d0e7389 */ /* 0x00006400000c000b */
[----:B01---5:R-:W-:Y:S01]  /*148e0*/  ENDCOLLECTIVE ;  /* 0x000000000000791b */ /* 0x023fe20003800000 */
.L_x_992:
[C---:B------:R-:W-:Y:S01]  /*148f0*/  VIADD R8, R4.reuse, 0x20 ;  /* 0x0000002004087836 */ /* 0x040fe20000000000 */
[----:B------:R-:W-:Y:S01]  /*14900*/  ISETP.GE.AND P0, PT, R4, UR37, PT ;  /* 0x0000002504007c0c */ /* 0x000fe2000bf06270 */
[----:B------:R-:W-:Y:S02]  /*14910*/  IMAD.MOV.U32 R13, RZ, RZ, R0 ;  /* 0x000000ffff0d7224 */ /* 0x000fe400078e0000 */
[----:B------:R-:W-:-:S10]  /*14920*/  IMAD.MOV.U32 R2, RZ, RZ, R14 ;  /* 0x000000ffff027224 */ /* 0x000fd400078e000e */
[----:B------:R-:W-:Y:S05]  /*14930*/  WARPSYNC.COLLECTIVE R15, `(.L_x_993) ;  /* 0x000000000f087348 */ /* 0x000fea0003c00000 */
[----:B------:R0:W1:Y:S02]  /*14940*/  SHFL.IDX P6, R14, R13, R12, R11 ;  /* 0x0000000c0d0e7389 */ /* 0x00006400000c000b */
[----:B01----:R-:W-:Y:S01]  /*14950*/  ENDCOLLECTIVE ;  /* 0x000000000000791b */ /* 0x003fe20003800000 */
.L_x_993:
[----:B------:R-:W-:Y:S02]  /*14960*/  IMAD.MOV.U32 R13, RZ, RZ, R5 ;  /* 0x000000ffff0d7224 */ /* 0x000fe400078e0005 */
[----:B------:R-:W-:Y:S02]  /*14970*/  IMAD.MOV.U32 R12, RZ, RZ, 0x1 ;  /* 0x00000001ff0c7424 */ /* 0x000fe400078e00ff */
[----:B------:R-:W-:-:S07]  /*14980*/  IMAD.MOV.U32 R3, RZ, RZ, R14 ;  /* 0x000000ffff037224 */ /* 0x000fce00078e000e */
[----:B------:R-:W-:Y:S05]  /*14990*/  WARPSYNC.COLLECTIVE R15, `(.L_x_994) ;  /* 0x000000000f087348 */ /* 0x000fea0003c00000 */
[----:B------:R0:W1:Y:S02]  /*149a0*/  SHFL.IDX P6, R14, R13, R12, R11 ;  /* 0x0000000c0d0e7389 */ /* 0x00006400000c000b */
[----:B01----:R-:W-:Y:S01]  /*149b0*/  ENDCOLLECTIVE ;  /* 0x000000000000791b */ /* 0x003fe20003800000 */
.L_x_994:
        /* <DEDUP_REMOVED lines=17> */
.L_x_995:
[----:B------:R-:W-:Y:S02]  /*14ad0*/  IMAD.MOV.U32 R13, RZ, RZ, R5 ;  /* 0x000000ffff0d7224 */ /* 0x000fe400078e0005 */
[----:B------:R-:W-:Y:S02]  /*14ae0*/  IMAD.MOV.U32 R12, RZ, RZ, 0x2 ;  /* 0x00000002ff0c7424 */ /* 0x000fe400078e00ff */
[----:B------:R-:W-:-:S07]  /*14af0*/  IMAD.MOV.U32 R3, RZ, RZ, R14 ;  /* 0x000000ffff037224 */ /* 0x000fce00078e000e */
[----:B------:R-:W-:Y:S05]  /*14b00*/  WARPSYNC.COLLECTIVE R15, `(.L_x_996) ;  /* 0x000000000f087348 */ /* 0x000fea0003c00000 */
[----:B------:R0:W1:Y:S02]  /*14b10*/  SHFL.IDX P6, R14, R13, R12, R11 ;  /* 0x0000000c0d0e7389 */ /* 0x00006400000c000b */
[----:B01----:R-:W-:Y:S01]  /*14b20*/  ENDCOLLECTIVE ;  /* 0x000000000000791b */ /* 0x003fe20003800000 */
.L_x_996:
        /* <DEDUP_REMOVED lines=13> */
[----:B------:R-:W-:Y:S01]  /*14c00*/  ISETP.GE.AND P0, PT, R2, UR37, PT ;  /* 0x0000002502007c0c */ /* 0x000fe2000bf06270 */
[----:B------:R-:W-:-:S12]  /*14c10*/  IMAD.MOV.U32 R2, RZ, RZ, R14 ;  /* 0x000000ffff027224 */ /* 0x000fd800078e000e */
[----:B------:R-:W-:Y:S05]  /*14c20*/  WARPSYNC.COLLECTIVE R15, `(.L_x_997) ;  /* 0x000000000f087348 */ /* 0x000fea0003c00000 */
[----:B------:R0:W1:Y:S02]  /*14c30*/  SHFL.IDX P6, R14, R13, R12, R11 ;  /* 0x0000000c0d0e7389 */ /* 0x00006400000c000b */
[----:B01----:R-:W-:Y:S01]  /*14c40*/  ENDCOLLECTIVE ;  /* 0x000000000000791b */ /* 0x003fe20003800000 */
.L_x_997:
[----:B------:R-:W-:Y:S02]  /*14c50*/  IMAD.MOV.U32 R13, RZ, RZ, R5 ;  /* 0x000000ffff0d7224 */ /* 0x000fe400078e0005 */
[----:B------:R-:W-:Y:S02]  /*14c60*/  IMAD.MOV.U32 R12, RZ, RZ, 0x3 ;  /* 0x00000003ff0c7424 */ /* 0x000fe400078e00ff */
[----:B------:R-:W-:-:S07]  /*14c70*/  IMAD.MOV.U32 R3, RZ, RZ, R14 ;  /* 0x000000ffff037224 */ /* 0x000fce00078e000e */
[----:B------:R-:W-:Y:S05]  /*14c80*/  WARPSYNC.COLLECTIVE R15, `(.L_x_998) ;  /* 0x000000000f087348 */ /* 0x000fea0003c00000 */
[----:B------:R0:W1:Y:S02]  /*14c90*/  SHFL.IDX P6, R14, R13, R12, R11 ;  /* 0x0000000c0d0e7389 */ /* 0x00006400000c000b */
[----:B01----:R-:W-:Y:S01]  /*14ca0*/  ENDCOLLECTIVE ;  /* 0x000000000000791b */ /* 0x003fe20003800000 */
.L_x_998:
        /* <DEDUP_REMOVED lines=10> */
.L_x_999:
[----:B------:R-:W-:Y:S01]  /*14d50*/  @!PT LDS RZ, [RZ] ;  /* 0x00000000fffff984 */ /* 0x000fe20000000800 */
[----:B------:R-:W-:Y:S01]  /*14d60*/  @!PT LDS RZ, [RZ] ;  /* 0x00000000fffff984 */ /* 0x000fe20000000800 */
[----:B------:R-:W-:Y:S01]  /*14d70*/  @!PT LDS RZ, [RZ] ;  /* 0x00000000fffff984 */ /* 0x000fe20000000800 */
[----:B------:R-:W-:Y:S04]  /*14d80*/  @!P0 LDGSTS.E.BYPASS.LTC128B.128 [R10+0xd400], desc[UR52][R2.64], !P3 ;  /* 0x0d400000020a8fae */ /* 0x000fe8000d901d74 */
[----:B------:R-:W-:Y:S04]  /*14d90*/  @!P0 LDGSTS.E.BYPASS.LTC128B.128 [R10+0x10400], desc[UR52][R2.64+0x40], !P4 ;  /* 0x10400040020a8fae */ /* 0x000fe8000e101d74 */
[----:B------:R0:W-:Y:S01]  /*14da0*/  @!P0 LDGSTS.E.BYPASS.LTC128B.128 [R10+0x13400], desc[UR52][R2.64+0x80], !P5 ;  /* 0x13400080020a8fae */ /* 0x0001e2000e901d74 */
[----:B------:R-:W-:Y:S02]  /*14db0*/  IMAD.MOV.U32 R13, RZ, RZ, R6 ;  /* 0x000000ffff0d7224 */ /* 0x000fe400078e0006 */
[----:B------:R-:W-:-:S02]  /*14dc0*/  IMAD.MOV.U32 R12, RZ, RZ, RZ ;  /* 0x000000ffff0c7224 */ /* 0x000fc400078e00ff */
[----:B0-----:R-:W-:Y:S02]  /*14dd0*/  VIADD R2, R4, 0x60 ;  /* 0x0000006004027836 */ /* 0x001fe40000000000 */
[----:B------:R-:W-:-:S07]  /*14de0*/  IMAD.MOV.U32 R0, RZ, RZ, R14 ;  /* 0x000000ffff007224 */ /* 0x000fce00078e000e */
[----:B------:R-:W-:Y:S05]  /*14df0*/  WARPSYNC.COLLECTIVE R15, `(.L_x_1000) ;  /* 0x000000000f087348 */ /* 0x000fea0003c00000 */
[----:B------:R0:W1:Y:S02]  /*14e00*/  SHFL.IDX P6, R14, R13, R12, R11 ;  /* 0x0000000c0d0e7389 */ /* 0x00006400000c000b */
[----:B01----:R-:W-:Y:S01]  /*14e10*/  ENDCOLLECTIVE ;  /* 0x000000000000791b */ /* 0x003fe20003800000 */
.L_x_1000:
[----:B------:R-:W-:-:S13]  /*14e20*/  ISETP.GE.AND P0, PT, R2, UR37, PT ;  /* 0x0000002502007c0c */ /* 0x000fda000bf06270 */
[----:B------:R-:W-:Y:S01]  /*14e30*/  @!P0 LEA R8, P1, R20, R0, 0x1 ;  /* 0x0000000014088211 */ /* 0x000fe200078208ff */
[----:B------:R-:W-:Y:S02]  /*14e40*/  VIADD R0, R4, 0x80 ;  /* 0x0000008004007836 */ /* 0x000fe40000000000 */
[----:B------:R-:W-:Y:S02]  /*14e50*/  IMAD.MOV.U32 R13, RZ, RZ, R7 ;  /* 0x000000ffff0d7224 */ /* 0x000fe400078e0007 */
[----:B------:R-:W-:Y:S02]  /*14e60*/  @!P0 IMAD.X R9, RZ, RZ, R5, P1 ;  /* 0x000000ffff098224 */ /* 0x000fe400008e0605 */
[----:B------:R-:W-:Y:S02]  /*14e70*/  @!P0 IMAD.MOV.U32 R2, RZ, RZ, R8 ;  /* 0x000000ffff028224 */ /* 0x000fe400078e0008 */
[----:B------:R-:W-:-:S05]  /*14e80*/  @!P0 IMAD.MOV.U32 R3, RZ, RZ, R9 ;  /* 0x000000ffff038224 */ /* 0x000fca00078e0009 */
[----:B------:R-:W-:Y:S01]  /*14e90*/  @!PT LDS RZ, [RZ] ;  /* 0x00000000fffff984 */ /* 0x000fe20000000800 */
[----:B------:R-:W-:Y:S01]  /*14ea0*/  @!PT LDS RZ, [RZ] ;  /* 0x00000000fffff984 */ /* 0x000fe20000000800 */
[----:B------:R-:W-:Y:S01]  /*14eb0*/  @!PT LDS RZ, [RZ] ;  /* 0x00000000fffff984 */ /* 0x000fe20000000800 */
[----:B------:R0:W-:Y:S04]  /*14ec0*/  @!P0 LDGSTS.E.BYPASS.LTC128B.128 [R10+0xdc00], desc[UR52][R2.64], !P3 ;  /* 0x0dc00000020a8fae */ /* 0x0001e8000d901d74 */
[----:B------:R0:W-:Y:S04]  /*14ed0*/  @!P0 LDGSTS.E.BYPASS.LTC128B.128 [R10+0x10c00], desc[UR52][R2.64+0x40], !P4 ;  /* 0x10c00040020a8fae */ /* 0x0001e8000e101d74 */
[----:B------:R0:W-:Y:S01]  /*14ee0*/  @!P0 LDGSTS.E.BYPASS.LTC128B.128 [R10+0x13c00], desc[UR52][R2.64+0x80], !P5 ;  /* 0x13c00080020a8fae */ /* 0x0001e2000e901d74 */
[----:B------:R-:W-:Y:S01]  /*14ef0*/  ISETP.GE.AND P0, PT, R0, UR37, PT ;  /* 0x0000002500007c0c */ /* 0x000fe2000bf06270 */
[----:B------:R-:W-:-:S12]  /*14f00*/  IMAD.MOV.U32 R0, RZ, RZ, R14 ;  /* 0x000000ffff007224 */ /* 0x000fd800078e000e */
[----:B0-----:R-:W-:Y:S05]  /*14f10*/  WARPSYNC.COLLECTIVE R15, `(.L_x_1001) ;  /* 0x000000000f087348 */ /* 0x001fea0003c00000 */
[----:B------:R1:W2:Y:S02]  /*14f20*/  SHFL.IDX P6, R14, R13, R12, R11 ;  /* 0x0000000c0d0e7389 */ /* 0x0002a400000c000b */
[----:B012---:R-:W-:Y:S01]  /*14f30*/  ENDCOLLECTIVE ;  /* 0x000000000000791b */ /* 0x007fe20003800000 */
.L_x_1001:
[----:B------:R-:W-:Y:S02]  /*14f40*/  IMAD.MOV.U32 R13, RZ, RZ, R6 ;  /* 0x000000ffff0d7224 */ /* 0x000fe400078e0006 */
[----:B------:R-:W-:Y:S02]  /*14f50*/  IMAD.MOV.U32 R12, RZ, RZ, 0x1 ;  /* 0x00000001ff0c7424 */ /* 0x000fe400078e00ff */
[----:B------:R-:W-:-:S07]  /*14f60*/  IMAD.MOV.U32 R2, RZ, RZ, R14 ;  /* 0x000000ffff027224 */ /* 0x000fce00078e000e */
[----:B------:R-:W-:Y:S05]  /*14f70*/  WARPSYNC.COLLECTIVE R15, `(.L_x_1002) ;  /* 0x000000000f087348 */ /* 0x000fea0003c00000 */
[----:B------:R0:W1:Y:S02]  /*14f80*/  SHFL.IDX P6, R14, R13, R12, R11 ;  /* 0x0000000c0d0e7389 */ /* 0x00006400000c000b */
[----:B01----:R-:W-:Y:S01]  /*14f90*/  ENDCOLLECTIVE ;  /* 0x000000000000791b */ /* 0x003fe20003800000 */
.L_x_1002:
[----:B------:R-:W-:-:S05]  /*14fa0*/  @!P0 LEA R5, P1, R20, R2, 0x1 ;  /* 0x0000000214058211 */ /* 0x000fca00078208ff */
[----:B------:R-:W-:Y:S02]  /*14fb0*/  @!P0 IMAD.X R0, RZ, RZ, R0, P1 ;  /* 0x000000ffff008224 */ /* 0x000fe400008e0600 */
[----:B------:R-:W-:Y:S02]  /*14fc0*/  @!P0 IMAD.MOV.U32 R2, RZ, RZ, R5 ;  /* 0x000000ffff028224 */ /* 0x000fe400078e0005 */
        /* <DEDUP_REMOVED lines=12> */
.L_x_1003:
[----:B------:R-:W-:Y:S05]  /*15090*/  BRA `(.L_x_1004) ;  /* 0xffffffd000007947 */ /* 0x000fea000383ffff */
.L_x_938:
[----:B0-----:R0:W1:Y:S02]  /*150a0*/  SYNCS.PHASECHK.TRANS64.TRYWAIT P0, [R16+URZ+0x2d820], R3 ;  /* 0x02d82003100075a7 */ /* 0x001064000800017f */
[----:B-1----:R-:W-:Y:S05]  /*150b0*/  @!P0 NANOSLEEP.SYNCS 0x989680 ;  /* 0x009896800000895d */ /* 0x002fea0003900000 */
[----:B------:R-:W1:Y:S02]  /*150c0*/  @!P0 SYNCS.PHASECHK.TRANS64 P0, [R16+URZ+0x2d820], R3 ;  /* 0x02d82003100085a7 */ /* 0x000e64000800007f */
[----:B-1----:R-:W-:Y:S05]  /*150d0*/  @!P0 BRA `(.L_x_938) ;  /* 0xfffffffc00f08947 */ /* 0x002fea000383ffff */
[----:B------:R-:W-:Y:S05]  /*150e0*/  BRA `(.L_x_1005) ;  /* 0xffffffd000647947 */ /* 0x000fea000383ffff */
.L_x_942:
[----:B0-----:R0:W1:Y:S02]  /*150f0*/  SYNCS.PHASECHK.TRANS64.TRYWAIT P0, [R6+URZ+0x2d840], R0 ;  /* 0x02d84000060075a7 */ /* 0x001064000800017f */
[----:B-1----:R-:W-:Y:S05]  /*15100*/  @!P0 NANOSLEEP.SYNCS 0x989680 ;  /* 0x009896800000895d */ /* 0x002fea0003900000 */
[----:B------:R-:W1:Y:S02]  /*15110*/  @!P0 SYNCS.PHASECHK.TRANS64 P0, [R6+URZ+0x2d840], R0 ;  /* 0x02d84000060085a7 */ /* 0x000e64000800007f */
[----:B-1----:R-:W-:Y:S05]  /*15120*/  @!P0 BRA `(.L_x_942) ;  /* 0xfffffffc00f08947 */ /* 0x002fea000383ffff */
[----:B------:R-:W-:Y:S05]  /*15130*/  BRA `(.L_x_1006) ;  /* 0xffffffd400387947 */ /* 0x000fea000383ffff */
.L_x_943:
        /* <DEDUP_REMOVED lines=8> */
.L_x_1008:
[----:B------:R-:W-:Y:S05]  /*151c0*/  BSYNC B1 ;  /* 0x0000000000017941 */ /* 0x000fea0003800000 */
.L_x_1007:
[----:B------:R-:W0:Y:S01]  /*151d0*/  S2R R27, SR_TID.X ;  /* 0x00000000001b7919 */ /* 0x000e220000002100 */
[----:B------:R-:W-:Y:S02]  /*151e0*/  IMAD.MOV.U32 R13, RZ, RZ, R7 ;  /* 0x000000ffff0d7224 */ /* 0x000fe400078e0007 */
        /* <DEDUP_REMOVED lines=8> */
.L_x_1009:
        /* <DEDUP_REMOVED lines=8> */
.L_x_1010:
[----:B------:R-:W-:-:S05]  /*152f0*/  IMAD.SHL.U32 R0, R27, 0x2, RZ ;  /* 0x000000021b007824 */ /* 0x000fca00078e00ff */
        /* <DEDUP_REMOVED lines=13> */
.L_x_1011:
[----:B------:R-:W-:Y:S02]  /*153d0*/  IMAD.MOV.U32 R13, RZ, RZ, R10 ;  /* 0x000000ffff0d7224 */ /* 0x000fe400078e000a */
[----:B------:R-:W-:Y:S02]  /*153e0*/  IMAD.MOV.U32 R12, RZ, RZ, 0x2 ;  /* 0x00000002ff0c7424 */ /* 0x000fe400078e00ff */
[----:B------:R-:W-:-:S07]  /*153f0*/  IMAD.MOV.U32 R2, RZ, RZ, R14 ;  /* 0x000000ffff027224 */ /* 0x000fce00078e000e */
[----:B------:R-:W-:Y:S05]  /*15400*/  WARPSYNC.COLLECTIVE R15, `(.L_x_1012) ;  /* 0x000000000f087348 */ /* 0x000fea0003c00000 */
[----:B------:R0:W1:Y:S02]  /*15410*/  SHFL.IDX P6, R14, R13, R12, R11 ;  /* 0x0000000c0d0e7389 */ /* 0x00006400000c000b */
[----:B01----:R-:W-:Y:S01]  /*15420*/  ENDCOLLECTIVE ;  /* 0x000000000000791b */ /* 0x003fe20003800000 */
.L_x_1012:
        /* <DEDUP_REMOVED lines=13> */
.L_x_1013:
[----:B------:R-:W-:Y:S02]  /*15500*/  IMAD.MOV.U32 R13, RZ, RZ, R10 ;  /* 0x000000ffff0d7224 */ /* 0x000fe400078e000a */
[----:B------:R-:W-:Y:S02]  /*15510*/  IMAD.MOV.U32 R12, RZ, RZ, 0x3 ;  /* 0x00000003ff0c7424 */ /* 0x000fe400078e00ff */
[----:B------:R-:W-:-:S07]  /*15520*/  IMAD.MOV.U32 R2, RZ, RZ, R14 ;  /* 0x000000ffff027224 */ /* 0x000fce00078e000e */
[----:B------:R-:W-:Y:S05]  /*15530*/  WARPSYNC.COLLECTIVE R15, `(.L_x_1014) ;  /* 0x000000000f087348 */ /* 0x000fea0003c00000 */
[----:B------:R0:W1:Y:S02]  /*15540*/  SHFL.IDX P6, R14, R13, R12, R11 ;  /* 0x0000000c0d0e7389 */ /* 0x00006400000c000b */
[----:B01----:R-:W-:Y:S01]  /*15550*/  ENDCOLLECTIVE ;  /* 0x000000000000791b */ /* 0x003fe20003800000 */
.L_x_1014:
        /* <DEDUP_REMOVED lines=13> */
.L_x_1015:
[----:B------:R-:W-:Y:S01]  /*15630*/  IMAD.MOV.U32 R2, RZ, RZ, R14 ;  /* 0x000000ffff027224 */ /* 0x000fe200078e000e */
[----:B------:R-:W-:Y:S06]  /*15640*/  BRA `(.L_x_1016) ;  /* 0xffffffd000e47947 */ /* 0x000fec000383ffff */
.L_x_948:
[----:B-1----:R1:W2:Y:S02]  /*15650*/  SYNCS.PHASECHK.TRANS64.TRYWAIT P0, [R6+URZ+0x2d860], R2 ;  /* 0x02d86002060075a7 */ /* 0x0022a4000800017f */
[----:B--2---:R-:W-:Y:S05]  /*15660*/  @!P0 NANOSLEEP.SYNCS 0x989680 ;  /* 0x009896800000895d */ /* 0x004fea0003900000 */
[----:B------:R-:W2:Y:S02]  /*15670*/  @!P0 SYNCS.PHASECHK.TRANS64 P0, [R6+URZ+0x2d860], R2 ;  /* 0x02d86002060085a7 */ /* 0x000ea4000800007f */
[----:B--2---:R-:W-:Y:S05]  /*15680*/  @!P0 BRA `(.L_x_948) ;  /* 0xfffffffc00f08947 */ /* 0x004fea000383ffff */
[----:B------:R-:W-:Y:S05]  /*15690*/  BRA `(.L_x_1017) ;  /* 0xffffffd400447947 */ /* 0x000fea000383ffff */
.L_x_949:
        /* <DEDUP_REMOVED lines=8> */
.L_x_1019:
[----:B------:R-:W-:Y:S05]  /*15720*/  BSYNC B1 ;  /* 0x0000000000017941 */ /* 0x000fea0003800000 */
.L_x_1018:
[----:B------:R-:W-:Y:S02]  /*15730*/  IMAD.MOV.U32 R13, RZ, RZ, R17 ;  /* 0x000000ffff0d7224 */ /* 0x000fe400078e0011 */
[----:B------:R-:W-:Y:S02]  /*15740*/  IMAD.MOV.U32 R12, RZ, RZ, RZ ;  /* 0x000000ffff0c7224 */ /* 0x000fe400078e00ff */
[----:B------:R-:W-:Y:S02]  /*15750*/  IMAD.MOV.U32 R11, RZ, RZ, 0x1c1f ;  /* 0x00001c1fff0b7424 */ /* 0x000fe400078e00ff */
[----:B------:R-:W-:Y:S02]  /*15760*/  IMAD.MOV.U32 R15, RZ, RZ, -0x1 ;  /* 0xffffffffff0f7424 */ /* 0x000fe400078e00ff */
[----:B------:R-:W-:Y:S02]  /*15770*/  IMAD.MOV.U32 R3, RZ, RZ, R14 ;  /* 0x000000ffff037224 */ /* 0x000fe400078e000e */
[----:B------:R-:W-:-:S07]  /*15780*/  IMAD R7, R7, 0x2, R16 ;  /* 0x0000000207077824 */ /* 0x000fce00078e0210 */
[----:B------:R-:W-:Y:S05]  /*15790*/  WARPSYNC.COLLECTIVE R15, `(.L_x_1020) ;  /* 0x000000000f087348 */ /* 0x000fea0003c00000 */
[----:B------:R0:W1:Y:S02]  /*157a0*/  SHFL.IDX P6, R14, R13, R12, R11 ;  /* 0x0000000c0d0e7389 */ /* 0x00006400000c000b */
[----:B01----:R-:W-:Y:S01]  /*157b0*/  ENDCOLLECTIVE ;  /* 0x000000000000791b */ /* 0x003fe20003800000 */
.L_x_1020:
[----:B------:R-:W-:Y:S02]  /*157c0*/  IMAD.MOV.U32 R13, RZ, RZ, R18 ;  /* 0x000000ffff0d7224 */ /* 0x000fe400078e0012 */
[----:B------:R-:W-:Y:S02]  /*157d0*/  IMAD.MOV.U32 R12, RZ, RZ, 0x1 ;  /* 0x00000001ff0c7424 */ /* 0x000fe400078e00ff */
[----:B------:R-:W-:-:S07]  /*157e0*/  IMAD.MOV.U32 R2, RZ, RZ, R14 ;  /* 0x000000ffff027224 */ /* 0x000fce00078e000e */
[----:B------:R-:W-:Y:S05]  /*157f0*/  WARPSYNC.COLLECTIVE R15, `(.L_x_1021) ;  /* 0x000000000f087348 */ /* 0x000fea0003c00000 */
[----:B------:R0:W1:Y:S02]  /*15800*/  SHFL.IDX P6, R14, R13, R12, R11 ;  /* 0x0000000c0d0e7389 */ /* 0x00006400000c000b */
[----:B01----:R-:W-:Y:S01]  /*15810*/  ENDCOLLECTIVE ;  /* 0x000000000000791b */ /* 0x003fe20003800000 */
.L_x_1021:
        /* <DEDUP_REMOVED lines=16> */
.L_x_1022:
[----:B------:R-:W-:Y:S02]  /*15920*/  IMAD.MOV.U32 R13, RZ, RZ, R18 ;  /* 0x000000ffff0d7224 */ /* 0x000fe400078e0012 */
[----:B------:R-:W-:Y:S02]  /*15930*/  IMAD.MOV.U32 R12, RZ, RZ, 0x2 ;  /* 0x00000002ff0c7424 */ /* 0x000fe400078e00ff */
[----:B------:R-:W-:-:S07]  /*15940*/  IMAD.MOV.U32 R2, RZ, RZ, R14 ;  /* 0x000000ffff027224 */ /* 0x000fce00078e000e */
[----:B------:R-:W-:Y:S05]  /*15950*/  WARPSYNC.COLLECTIVE R15, `(.L_x_1023) ;  /* 0x000000000f087348 */ /* 0x000fea0003c00000 */
[----:B------:R0:W1:Y:S02]  /*15960*/  SHFL.IDX P6, R14, R13, R12, R11 ;  /* 0x0000000c0d0e7389 */ /* 0x00006400000c000b */
[----:B01----:R-:W-:Y:S01]  /*15970*/  ENDCOLLECTIVE ;  /* 0x000000000000791b */ /* 0x003fe20003800000 */
.L_x_1023:
        /* <DEDUP_REMOVED lines=16> */
.L_x_1024:
[----:B------:R-:W-:Y:S02]  /*15a80*/  IMAD.MOV.U32 R13, RZ, RZ, R18 ;  /* 0x000000ffff0d7224 */ /* 0x000fe400078e0012 */
[----:B------:R-:W-:Y:S02]  /*15a90*/  IMAD.MOV.U32 R12, RZ, RZ, 0x3 ;  /* 0x00000003ff0c7424 */ /* 0x000fe400078e00ff */
[----:B------:R-:W-:-:S07]  /*15aa0*/  IMAD.MOV.U32 R2, RZ, RZ, R14 ;  /* 0x000000ffff027224 */ /* 0x000fce00078e000e */
[----:B------:R-:W-:Y:S05]  /*15ab0*/  WARPSYNC.COLLECTIVE R15, `(.L_x_1025) ;  /* 0x000000000f087348 */ /* 0x000fea0003c00000 */
[----:B------:R0:W1:Y:S02]  /*15ac0*/  SHFL.IDX P6, R14, R13, R12, R11 ;  /* 0x0000000c0d0e7389 */ /* 0x00006400000c000b */
[----:B01----:R-:W-:Y:S01]  /*15ad0*/  ENDCOLLECTIVE ;  /* 0x000000000000791b */ /* 0x003fe20003800000 */
.L_x_1025:
        /* <DEDUP_REMOVED lines=13> */
.L_x_1026:
        /* <DEDUP_REMOVED lines=8> */
.L_x_957:
[----:B0-----:R0:W1:Y:S02]  /*15c30*/  SYNCS.PHASECHK.TRANS64.TRYWAIT P0, [R4+URZ+0x2d860], R3 ;  /* 0x02d86003040075a7 */ /* 0x001064000800017f */
[----:B-1----:R-:W-:Y:S05]  /*15c40*/  @!P0 NANOSLEEP.SYNCS 0x989680 ;  /* 0x009896800000895d */ /* 0x002fea0003900000 */
[----:B------:R-:W1:Y:S02]  /*15c50*/  @!P0 SYNCS.PHASECHK.TRANS64 P0, [R4+URZ+0x2d860], R3 ;  /* 0x02d86003040085a7 */ /* 0x000e64000800007f */
[----:B-1----:R-:W-:Y:S05]  /*15c60*/  @!P0 BRA `(.L_x_957) ;  /* 0xfffffffc00f08947 */ /* 0x002fea000383ffff */
[----:B------:R-:W-:Y:S05]  /*15c70*/  BRA `(.L_x_1028) ;  /* 0xffffffd400d47947 */ /* 0x000fea000383ffff */
.L_x_958:
        /* <DEDUP_REMOVED lines=8> */
.L_x_1030:
[----:B------:R-:W-:Y:S05]  /*15d00*/  BSYNC B0 ;  /* 0x0000000000007941 */ /* 0x000fea0003800000 */
.L_x_1029:
[----:B------:R-:W0:Y:S01]  /*15d10*/  S2R R2, SR_TID.X ;  /* 0x0000000000027919 */ /* 0x000e220000002100 */
[----:B------:R-:W-:Y:S02]  /*15d20*/  IMAD.MOV.U32 R13, RZ, RZ, R17 ;  /* 0x000000ffff0d7224 */ /* 0x000fe400078e0011 */
[----:B------:R-:W-:Y:S02]  /*15d30*/  IMAD.MOV.U32 R12, RZ, RZ, RZ ;  /* 0x000000ffff0c7224 */ /* 0x000fe400078e00ff */
[----:B------:R-:W-:Y:S02]  /*15d40*/  IMAD.MOV.U32 R11, RZ, RZ, 0x1c1f ;  /* 0x00001c1fff0b7424 */ /* 0x000fe400078e00ff */
[----:B------:R-:W-:Y:S02]  /*15d50*/  IMAD.MOV.U32 R15, RZ, RZ, -0x1 ;  /* 0xffffffffff0f7424 */ /* 0x000fe400078e00ff */
[----:B------:R-:W-:-:S07]  /*15d60*/  IMAD.MOV.U32 R0, RZ, RZ, R14 ;  /* 0x000000ffff007224 */ /* 0x000fce00078e000e */
[----:B0-----:R-:W-:Y:S05]  /*15d70*/  WARPSYNC.COLLECTIVE R15, `(.L_x_1031) ;  /* 0x000000000f087348 */ /* 0x001fea0003c00000 */
[----:B------:R1:W2:Y:S02]  /*15d80*/  SHFL.IDX P6, R14, R13, R12, R11 ;  /* 0x0000000c0d0e7389 */ /* 0x0002a400000c000b */
[----:B012---:R-:W-:Y:S01]  /*15d90*/  ENDCOLLECTIVE ;  /* 0x000000000000791b */ /* 0x007fe20003800000 */
.L_x_1031:
        /* <DEDUP_REMOVED lines=9> */
.L_x_1032:
[----:B------:R-:W-:Y:S01]  /*15e30*/  IMAD.X R3, RZ, RZ, R0, P0 ;  /* 0x000000ffff037224 */ /* 0x000fe200000e0600 */
[----:B------:R-:W-:Y:S01]  /*15e40*/  ISETP.LT.OR P0, PT, R5, 0x1, P4 ;  /* 0x000000010500780c */ /* 0x000fe20002701670 */
[----:B------:R-:W-:Y:S02]  /*15e50*/  IMAD R0, R7, 0x2, R16 ;  /* 0x0000000207007824 */ /* 0x000fe400078e0210 */
        /* <DEDUP_REMOVED lines=13> */
.L_x_1033:
[----:B------:R-:W-:Y:S02]  /*15f30*/  IMAD.MOV.U32 R13, RZ, RZ, R18 ;  /* 0x000000ffff0d7224 */ /* 0x000fe400078e0012 */
[----:B------:R-:W-:Y:S01]  /*15f40*/  IMAD.MOV.U32 R12, RZ, RZ, 0x2 ;  /* 0x00000002ff0c7424 */ /* 0x000fe200078e00ff */
[----:B------:R-:W-:-:S13]  /*15f50*/  IADD3 R2, P0, R14, R6, RZ ;  /* 0x000000060e027210 */ /* 0x000fda0007f1e0ff */
[----:B------:R-:W-:Y:S05]  /*15f60*/  WARPSYNC.COLLECTIVE R15, `(.L_x_1034) ;  /* 0x000000000f087348 */ /* 0x000fea0003c00000 */
[----:B------:R0:W1:Y:S02]  /*15f70*/  SHFL.IDX P6, R14, R13, R12, R11 ;  /* 0x0000000c0d0e7389 */ /* 0x00006400000c000b */
[----:B01----:R-:W-:Y:S01]  /*15f80*/  ENDCOLLECTIVE ;  /* 0x000000000000791b */ /* 0x003fe20003800000 */
.L_x_1034:
        /* <DEDUP_REMOVED lines=15> */
.L_x_1035:
[----:B------:R-:W-:Y:S02]  /*16080*/  IMAD.MOV.U32 R13, RZ, RZ, R18 ;  /* 0x000000ffff0d7224 */ /* 0x000fe400078e0012 */
[----:B------:R-:W-:Y:S01]  /*16090*/  IMAD.MOV.U32 R12, RZ, RZ, 0x3 ;  /* 0x00000003ff0c7424 */ /* 0x000fe200078e00ff */
[----:B------:R-:W-:-:S13]  /*160a0*/  IADD3 R2, P0, R14, R6, RZ ;  /* 0x000000060e027210 */ /* 0x000fda0007f1e0ff */
[----:B------:R-:W-:Y:S05]  /*160b0*/  WARPSYNC.COLLECTIVE R15, `(.L_x_1036) ;  /* 0x000000000f087348 */ /* 0x000fea0003c00000 */
[----:B------:R0:W1:Y:S02]  /*160c0*/  SHFL.IDX P6, R14, R13, R12, R11 ;  /* 0x0000000c0d0e7389 */ /* 0x00006400000c000b */
[----:B01----:R-:W-:Y:S01]  /*160d0*/  ENDCOLLECTIVE ;  /* 0x000000000000791b */ /* 0x003fe20003800000 */
.L_x_1036:
        /* <DEDUP_REMOVED lines=12> */
.L_x_1037:
[----:B------:R-:W-:Y:S01]  /*161a0*/  @!PT LDS RZ, [RZ] ;  /* 0x00000000fffff984 */ /* 0x000fe20000000800 */
[----:B------:R-:W-:Y:S01]  /*161b0*/  @!PT LDS RZ, [RZ] ;  /* 0x00000000fffff984 */ /* 0x000fe20000000800 */
[----:B------:R-:W-:Y:S01]  /*161c0*/  @!PT LDS RZ, [RZ] ;  /* 0x00000000fffff984 */ /* 0x000fe20000000800 */
[----:B------:R0:W-:Y:S01]  /*161d0*/  LDGSTS.E.BYPASS.LTC128B.128 [R0+0x3400], desc[UR52][R2.64+0x40], !P0 ;  /* 0x0340004002007fae */ /* 0x0001e2000c101d74 */
[----:B------:R-:W-:-:S13]  /*161e0*/  ISETP.LT.OR P0, PT, R5, 0x41, P1 ;  /* 0x000000410500780c */ /* 0x000fda0000f01670 */
[----:B------:R0:W-:Y:S01]  /*161f0*/  LDGSTS.E.BYPASS.LTC128B.128 [R0+0x5400], desc[UR52][R2.64+0x80], !P0 ;  /* 0x0540008002007fae */ /* 0x0001e2000c101d74 */
[----:B------:R-:W-:Y:S05]  /*16200*/  BRA `(.L_x_1038) ;  /* 0xffffffd4004c7947 */ /* 0x000fea000383ffff */
.L_x_963:
[----:B------:R-:W-:Y:S01]  /*16210*/  BSSY B0, `(.L_x_1039) ;  /* 0x0000008000007945 */ /* 0x000fe20003800000 */
[----:B-----5:R-:W-:Y:S02]  /*16220*/  IMAD.MOV.U32 R13, RZ, RZ, R2 ;  /* 0x000000ffff0d7224 */ /* 0x020fe400078e0002 */
[----:B------:R-:W-:Y:S02]  /*16230*/  IMAD.MOV.U32 R12, RZ, RZ, RZ ;  /* 0x000000ffff0c7224 */ /* 0x000fe400078e00ff */
[----:B------:R-:W-:Y:S02]  /*16240*/  IMAD.MOV.U32 R11, RZ, RZ, 0x1f ;  /* 0x0000001fff0b7424 */ /* 0x000fe400078e00ff */
[----:B------:R-:W-:-:S07]  /*16250*/  IMAD.MOV.U32 R15, RZ, RZ, -0x1 ;  /* 0xffffffffff0f7424 */ /* 0x000fce00078e00ff */
[----:B01----:R-:W-:Y:S05]  /*16260*/  WARPSYNC.COLLECTIVE R15, `(.L_x_1040) ;  /* 0x000000000f087348 */ /* 0x003fea0003c00000 */
[----:B------:R2:W3:Y:S02]  /*16270*/  SHFL.IDX P6, R14, R13, R12, R11 ;  /* 0x0000000c0d0e7389 */ /* 0x0004e400000c000b */
[----:B0123--:R-:W-:Y:S01]  /*16280*/  ENDCOLLECTIVE ;  /* 0x000000000000791b */ /* 0x00ffe20003800000 */
.L_x_1040:
[----:B------:R-:W-:Y:S05]  /*16290*/  BSYNC B0 ;  /* 0x0000000000007941 */ /* 0x000fea0003800000 */
.L_x_1039:
[----:B------:R-:W-:Y:S05]  /*162a0*/  BRA `(.L_x_1041) ;  /* 0xffffffd400e07947 */ /* 0x000fea000383ffff */
.L_x_966:
[----:B-1----:R1:W2:Y:S02]  /*162b0*/  SYNCS.PHASECHK.TRANS64.TRYWAIT P0, [R4+URZ+0x2d820], R0 ;  /* 0x02d82000040075a7 */ /* 0x0022a4000800017f */
[----:B--2---:R-:W-:Y:S05]  /*162c0*/  @!P0 NANOSLEEP.SYNCS 0x989680 ;  /* 0x009896800000895d */ /* 0x004fea0003900000 */
[----:B------:R-:W2:Y:S02]  /*162d0*/  @!P0 SYNCS.PHASECHK.TRANS64 P0, [R4+URZ+0x2d820], R0 ;  /* 0x02d82000040085a7 */ /* 0x000ea4000800007f */
[----:B--2---:R-:W-:Y:S05]  /*162e0*/  @!P0 BRA `(.L_x_966) ;  /* 0xfffffffc00f08947 */ /* 0x004fea000383ffff */
[----:B------:R-:W-:Y:S05]  /*162f0*/  BRA `(.L_x_1042) ;  /* 0xffffffd8002c7947 */ /* 0x000fea000383ffff */
.L_x_967:
        /* <DEDUP_REMOVED lines=11> */
.L_x_1044:
[----:B------:R-:W-:Y:S05]  /*163b0*/  BSYNC B0 ;  /* 0x0000000000007941 */ /* 0x000fea0003800000 */
.L_x_1043:
[----:B------:R-:W-:Y:S05]  /*163c0*/  BRA `(.L_x_1045) ;  /* 0xffffffd800147947 */ /* 0x000fea000383ffff */
.L_x_970:
[----:B------:R-:W-:Y:S01]  /*163d0*/  BSSY B1, `(.L_x_1046) ;  /* 0x0000006000017945 */ /* 0x000fe20003800000 */
[----:B------:R-:W-:-:S07]  /*163e0*/  IMAD.MOV.U32 R15, RZ, RZ, -0x1 ;  /* 0xffffffffff0f7424 */ /* 0x000fce00078e00ff */
[----:B01----:R-:W-:Y:S05]  /*163f0*/  WARPSYNC.COLLECTIVE R15, `(.L_x_1047) ;  /* 0x000000000f0c7348 */ /* 0x003fea0003c00000 */
[----:B------:R-:W-:Y:S02]  /*16400*/  ELECT P6, UR62, PT ;  /* 0x00000000003e782f */ /* 0x000fe400038c0000 */
[----:B------:R-:W-:Y:S01]  /*16410*/  MOV R14, UR62 ;  /* 0x0000003e000e7c02 */ /* 0x000fe20008000f00 */
[----:B01----:R-:W-:Y:S10]  /*16420*/  ENDCOLLECTIVE ;  /* 0x000000000000791b */ /* 0x003ff40003800000 */
.L_x_1047:
[----:B------:R-:W-:Y:S05]  /*16430*/  BSYNC B1 ;  /* 0x0000000000017941 */ /* 0x000fea0003800000 */
.L_x_1046:
[----:B------:R-:W-:Y:S05]  /*16440*/  BRA `(.L_x_1048) ;  /* 0xffffffd8000c7947 */ /* 0x000fea000383ffff */
.L_x_972:
[----:B-1----:R1:W2:Y:S02]  /*16450*/  SYNCS.PHASECHK.TRANS64.TRYWAIT P1, [R5+URZ+0x2d840], R0 ;  /* 0x02d84000050075a7 */ /* 0x0022a4000802017f */
[----:B--2---:R-:W-:Y:S05]  /*16460*/  @!P1 NANOSLEEP.SYNCS 0x989680 ;  /* 0x009896800000995d */ /* 0x004fea0003900000 */
[----:B------:R-:W2:Y:S02]  /*16470*/  @!P1 SYNCS.PHASECHK.TRANS64 P1, [R5+URZ+0x2d840], R0 ;  /* 0x02d84000050095a7 */ /* 0x000ea4000802007f */
[----:B--2---:R-:W-:Y:S05]  /*16480*/  @!P1 BRA `(.L_x_972) ;  /* 0xfffffffc00f09947 */ /* 0x004fea000383ffff */
[----:B------:R-:W-:Y:S05]  /*16490*/  BRA `(.L_x_1049) ;  /* 0xffffffd8002c7947 */ /* 0x000fea000383ffff */
.L_x_974:
[----:B--2---:R2:W3:Y:S02]  /*164a0*/  SYNCS.PHASECHK.TRANS64.TRYWAIT P1, [R23+URZ+0x2d840], R2 ;  /* 0x02d84002170075a7 */ /* 0x0044e4000802017f */
[----:B---3--:R-:W-:Y:S05]  /*164b0*/  @!P1 NANOSLEEP.SYNCS 0x989680 ;  /* 0x009896800000995d */ /* 0x008fea0003900000 */
[----:B------:R-:W3:Y:S02]  /*164c0*/  @!P1 SYNCS.PHASECHK.TRANS64 P1, [R23+URZ+0x2d840], R2 ;  /* 0x02d84002170095a7 */ /* 0x000ee4000802007f */
[----:B---3--:R-:W-:Y:S05]  /*164d0*/  @!P1 BRA `(.L_x_974) ;  /* 0xfffffffc00f09947 */ /* 0x008fea000383ffff */
[----:B------:R-:W-:Y:S05]  /*164e0*/  BRA `(.L_x_1050) ;  /* 0xffffffd800387947 */ /* 0x000fea000383ffff */
.L_x_976:
[----:B---3--:R3:W4:Y:S02]  /*164f0*/  SYNCS.PHASECHK.TRANS64.TRYWAIT P1, [R5+URZ+0x2d860], R0 ;  /* 0x02d86000050075a7 */ /* 0x008724000802017f */
[----:B----4-:R-:W-:Y:S05]  /*16500*/  @!P1 NANOSLEEP.SYNCS 0x989680 ;  /* 0x009896800000995d */ /* 0x010fea0003900000 */
[----:B------:R-:W4:Y:S02]  /*16510*/  @!P1 SYNCS.PHASECHK.TRANS64 P1, [R5+URZ+0x2d860], R0 ;  /* 0x02d86000050095a7 */ /* 0x000f24000802007f */
[----:B----4-:R-:W-:Y:S05]  /*16520*/  @!P1 BRA `(.L_x_976) ;  /* 0xfffffffc00f09947 */ /* 0x010fea000383ffff */
[----:B------:R-:W-:Y:S05]  /*16530*/  BRA `(.L_x_1051) ;  /* 0xffffffd800347947 */ /* 0x000fea000383ffff */
.L_x_1052:
        /* <DEDUP_REMOVED lines=12> */
.L_x_2731:


//--------------------- .text._ZN7cutlass13device_kernelIN5flash11enable_sm90INS1_16FlashAttnFwdSm90INS1_25CollectiveMainloopFwdSm90ILi2EN4cute5tupleIJNS5_1CILi1EEES8_S8_EEENS6_IJNS7_ILi192EEENS7_ILi128EEENS7_ILi96EEEEEELi96ENS_6half_tEfNS_4arch4Sm90ELb0ELb1ELb0ELb1ELb1ELb0ELb0ELb0ELb1ELb1ELb0ELb0EEENS1_21CollectiveEpilogueFwdINS6_IJSA_SC_SB_EEES9_SE_SG_Li384ELb1ELb1ELb0ELb0EEENS1_36VarlenDynamicPersistentTileSchedulerILi192ELi128ELi384ELi128ELb0ELb1ELb1ELb1ELb0ELb1EEEEEEEEEvNT_6ParamsE --------------------------
	.section	.text._ZN7cutlass13device_kernelIN5flash11enable_sm90INS1_16FlashAttnFwdSm90INS1_25CollectiveMainloopFwdSm90ILi2EN4cute5tupleIJNS5_1CILi1EEES8_S8_EEENS6_IJNS7_ILi192EEENS7_ILi128EEENS7_ILi96EEEEEELi96ENS_6half_tEfNS_4arch4Sm90ELb0ELb1ELb0ELb1ELb1ELb0ELb0ELb0ELb1ELb1ELb0ELb0EEENS1_21CollectiveEpilogueFwdINS6_IJSA_SC_SB_EEES9_SE_SG_Li384ELb1ELb1ELb0ELb0EEENS1_36VarlenDynamicPersistentTileSchedulerILi192ELi128ELi384ELi128ELb0ELb1ELb1ELb1ELb0ELb1EEEEEEEEEvNT_6ParamsE,"ax",@progbits
	.align	128
.text._ZN7cutlass13device_kernelIN5flash11enable_sm90INS1_16FlashAttnFwdSm90INS1_25CollectiveMainloopFwdSm90ILi2EN4cute5tupleIJNS5_1CILi1EEES8_S8_EEENS6_IJNS7_ILi192EEENS7_ILi128EEENS7_ILi96EEEEEELi96ENS_6half_tEfNS_4arch4Sm90ELb0ELb1ELb0ELb1ELb1ELb0ELb0ELb0ELb1ELb1ELb0ELb0EEENS1_21CollectiveEpilogueFwdINS6_IJSA_SC_SB_EEES9_SE_SG_Li384ELb1ELb1ELb0ELb0EEENS1_36VarlenDynamicPersistentTileSchedulerILi192ELi128ELi384ELi128ELb0ELb1ELb1ELb1ELb0ELb1EEEEEEEEEvNT_6ParamsE:
        .type           _ZN7cutlass13device_kernelIN5flash11enable_sm90INS1_16FlashAttnFwdSm90INS1_25CollectiveMainloopFwdSm90ILi2EN4cute5tupleIJNS5_1CILi1EEES8_S8_EEENS6_IJNS7_ILi192EEENS7_ILi128EEENS7_ILi96EEEEEELi96ENS_6half_tEfNS_4arch4Sm90ELb0ELb1ELb0ELb1ELb1ELb0ELb0ELb0ELb1ELb1ELb0ELb0EEENS1_21CollectiveEpilogueFwdINS6_IJSA_SC_SB_EEES9_SE_SG_Li384ELb1ELb1ELb0ELb0EEENS1_36VarlenDynamicPersistentTileSchedulerILi192ELi128ELi384ELi128ELb0ELb1ELb1ELb1ELb0ELb1EEEEEEEEEvNT_6ParamsE,@function
        .size           _ZN7cutlass13device_kernelIN5flash11enable_sm90INS1_16FlashAttnFwdSm90INS1_25CollectiveMainloopFwdSm90ILi2EN4cute5tupleIJNS5_1CILi1EEES8_S8_EEENS6_IJNS7_ILi192EEENS7_ILi128EEENS7_ILi96EEEEEELi96ENS_6half_tEfNS_4arch4Sm90ELb0ELb1ELb0ELb1ELb1ELb0ELb0ELb0ELb1ELb1ELb0ELb0EEENS1_21CollectiveEpilogueFwdINS6_IJSA_SC_SB_EEES9_SE_SG_Li384ELb1ELb1ELb0ELb0EEENS1_36VarlenDynamicPersistentTileSchedulerILi192ELi128ELi384ELi128ELb0ELb1ELb1ELb1ELb0ELb1EEEEEEEEEvNT_6ParamsE,(.L_x_2732 - _ZN7cutlass13device_kernelIN5flash11enable_sm90INS1_16FlashAttnFwdSm90INS1_25CollectiveMainloopFwdSm90ILi2EN4cute5tupleIJNS5_1CILi1EEES8_S8_EEENS6_IJNS7_ILi192EEENS7_ILi128EEENS7_ILi96EEEEEELi96ENS_6half_tEfNS_4arch4Sm90ELb0ELb1ELb0ELb1ELb1ELb0ELb0ELb0ELb1ELb1ELb0ELb0EEENS1_21CollectiveEpilogueFwdINS6_IJSA_SC_SB_EEES9_SE_SG_Li384ELb1ELb1ELb0ELb0EEENS1_36VarlenDynamicPersistentTileSchedulerILi192ELi128ELi384ELi128ELb0ELb1ELb1ELb1ELb0ELb1EEEEEEEEEvNT_6ParamsE)
        .other          _ZN7cutlass13device_kernelIN5flash11enable_sm90INS1_16FlashAttnFwdSm90INS1_25CollectiveMainloopFwdSm90ILi2EN4cute5tupleIJNS5_1CILi1EEES8_S8_EEENS6_IJNS7_ILi192EEENS7_ILi128EEENS7_ILi96EEEEEELi96ENS_6half_tEfNS_4arch4Sm90ELb0ELb1ELb0ELb1ELb1ELb0ELb0ELb0ELb1ELb1ELb0ELb0EEENS1_21CollectiveEpilogueFwdINS6_IJSA_SC_SB_EEES9_SE_SG_Li384ELb1ELb1ELb0ELb0EEENS1_36VarlenDynamicPersistentTileSchedulerILi192ELi128ELi384ELi128ELb0ELb1ELb1ELb1ELb0ELb1EEEEEEEEEvNT_6ParamsE,@"STO_CUDA_ENTRY STV_DEFAULT"
_ZN7cutlass13device_kernelIN5flash11enable_sm90INS1_16FlashAttnFwdSm90INS1_25CollectiveMainloopFwdSm90ILi2EN4cute5tupleIJNS5_1CILi1EEES8_S8_EEENS6_IJNS7_ILi192EEENS7_ILi128EEENS7_ILi96EEEEEELi96ENS_6half_tEfNS_4arch4Sm90ELb0ELb1ELb0ELb1ELb1ELb0ELb0ELb0ELb1ELb1ELb0ELb0EEENS1_21CollectiveEpilogueFwdINS6_IJSA_SC_SB_EEES9_SE_SG_Li384ELb1ELb1ELb0ELb0EEENS1_36VarlenDynamicPersistentTileSchedulerILi192ELi128ELi384ELi128ELb0ELb1ELb1ELb1ELb0ELb1EEEEEEEEEvNT_6ParamsE:
        /* <DEDUP_REMOVED lines=45> */
.L_x_1053:
        /* <DEDUP_REMOVED lines=22> */
.L_x_1054:
        /* <DEDUP_REMOVED lines=18> */
.L_x_1055:
        /* <DEDUP_REMOVED lines=22> */
.L_x_1056:
        /* <DEDUP_REMOVED lines=23> */
.L_x_1057:
        /* <DEDUP_REMOVED lines=8> */
.L_x_1059:
        /* <DEDUP_REMOVED lines=18> */
[----:B------:R-:W-:Y:S01]  /*09c0*/  VIADD R150, R2, 0xffffff80 ;  /* 0xffffff8002967836 */ /* 0x000fe20000000000 */
[----:B------:R-:W-:Y:S01]  /*09d0*/  R2UR UR5, R9 ;  /* 0x00000000090572ca */ /* 0x000fe200000e0000 */
[----:B------:R-:W-:Y:S01]  /*09e0*/  IMAD.MOV.U32 R18, RZ, RZ, 0x40 ;  /* 0x00000040ff127424 */ /* 0x000fe200078e00ff */
[----:B------:R-:W-:Y:S01]  /*09f0*/  R2UR UR7, R10 ;  /* 0x000000000a0772ca */ /* 0x000fe200000e0000 */
[----:B------:R-:W-:Y:S01]  /*0a00*/  ULOP3.LUT UR50, UR43, 0x1, URZ, 0xfc, !UPT ;  /* 0x000000012b327892 */ /* 0x000fe2000f8efc3f */
[----:B------:R-:W-:Y:S01]  /*0a10*/  SHF.R.S32.HI R3, RZ, 0x1f, R150 ;  /* 0x0000001fff037819 */ /* 0x000fe20000011496 */
[----:B------:R-:W-:Y:S01]  /*0a20*/  UMOV UR49, URZ ;  /* 0x0000003f00317c82 */ /* 0x000fe20008000000 */
[----:B------:R-:W-:Y:S01]  /*0a30*/  R2UR UR6, R11 ;  /* 0x000000000b0672ca */ /* 0x000fe200000e0000 */
[----:B------:R-:W-:Y:S01]  /*0a40*/  UMOV UR48, URZ ;  /* 0x0000003f00307c82 */ /* 0x000fe20008000000 */
[CC--:B------:R-:W-:Y:S01]  /*0a50*/  LEA.HI R145, R3.reuse, R150.reuse, RZ, 0x7 ;  /* 0x0000009603917211 */ /* 0x0c0fe200078f38ff */
[----:B------:R-:W-:Y:S01]  /*0a60*/  UMOV UR47, URZ ;  /* 0x0000003f002f7c82 */ /* 0x000fe20008000000 */
[----:B------:R-:W-:-:S02]  /*0a70*/  LEA.HI R0, R3, R150, RZ, 0x4 ;  /* 0x0000009603007211 */ /* 0x000fc400078f20ff */
[----:B------:R-:W-:Y:S02]  /*0a80*/  LOP3.LUT R7, R145, 0xffffff80, RZ, 0xc0, !PT ;  /* 0xffffff8091077812 */ /* 0x000fe400078ec0ff */
[----:B------:R-:W-:Y:S02]  /*0a90*/  LOP3.LUT R5, R0, 0xfffffff0, RZ, 0xc0, !PT ;  /* 0xfffffff000057812 */ /* 0x000fe400078ec0ff */
[----:B------:R-:W-:Y:S01]  /*0aa0*/  LEA.HI R4, R3, R150, RZ, 0x5 ;  /* 0x0000009603047211 */ /* 0x000fe200078f28ff */
[C---:B------:R-:W-:Y:S01]  /*0ab0*/  IMAD.IADD R144, R150.reuse, 0x1, -R7 ;  /* 0x0000000196907824 */ /* 0x040fe200078e0a07 */
[----:B------:R-:W-:Y:S01]  /*0ac0*/  SHF.R.S32.HI R7, RZ, 0x4, R0 ;  /* 0x00000004ff077819 */ /* 0x000fe20000011400 */
[----:B------:R-:W-:Y:S01]  /*0ad0*/  IMAD.IADD R5, R150, 0x1, -R5 ;  /* 0x0000000196057824 */ /* 0x000fe200078e0a05 */
[----:B------:R-:W-:Y:S02]  /*0ae0*/  SHF.R.S32.HI R6, RZ, 0x5, R4 ;  /* 0x00000005ff067819 */ /* 0x000fe40000011404 */
[----:B------:R-:W-:-:S02]  /*0af0*/  LEA.HI R2, R0, R7, RZ, 0x1 ;  /* 0x0000000700027211 */ /* 0x000fc400078f08ff */
[--C-:B------:R-:W-:Y:S01]  /*0b00*/  SHF.R.S32.HI R0, RZ, 0x1f, R5.reuse ;  /* 0x0000001fff007819 */ /* 0x100fe20000011405 */
[----:B------:R-:W-:Y:S01]  /*0b10*/  IMAD R12, R6, 0x10, R5 ;  /* 0x00000010060c7824 */ /* 0x000fe200078e0205 */
[----:B------:R-:W-:Y:S02]  /*0b20*/  LOP3.LUT R2, R2, 0x1ffffffe, RZ, 0xc0, !PT ;  /* 0x1ffffffe02027812 */ /* 0x000fe400078ec0ff */
[----:B------:R-:W-:Y:S02]  /*0b30*/  LEA.HI R0, R0, R5, RZ, 0x3 ;  /* 0x0000000500007211 */ /* 0x000fe400078f18ff */
[----:B------:R-:W-:Y:S01]  /*0b40*/  SHF.R.S32.HI R145, RZ, 0x7, R145 ;  /* 0x00000007ff917819 */ /* 0x000fe20000011491 */
[----:B------:R-:W-:Y:S01]  /*0b50*/  IMAD.IADD R2, R7, 0x1, -R2 ;  /* 0x0000000107027824 */ /* 0x000fe200078e0a02 */
[----:B------:R-:W-:Y:S01]  /*0b60*/  LEA.HI R143, R3, R150, RZ, 0x2 ;  /* 0x00000096038f7211 */ /* 0x000fe200078f10ff */
[C---:B------:R-:W-:Y:S01]  /*0b70*/  IMAD.SHL.U32 R4, R0.reuse, 0x40, RZ ;  /* 0x0000004000047824 */ /* 0x040fe200078e00ff */
[----:B------:R-:W-:Y:S01]  /*0b80*/  LOP3.LUT R0, R0, 0xfffffff8, RZ, 0xc0, !PT ;  /* 0xfffffff800007812 */ /* 0x000fe200078ec0ff */
[----:B------:R-:W-:Y:S01]  /*0b90*/  IMAD.SHL.U32 R3, R2, 0x8, RZ ;  /* 0x0000000802037824 */ /* 0x000fe200078e00ff */
[----:B------:R-:W-:-:S02]  /*0ba0*/  SHF.R.S32.HI R9, RZ, 0x1f, R144 ;  /* 0x0000001fff097819 */ /* 0x000fc40000011490 */
[----:B------:R-:W-:Y:S01]  /*0bb0*/  LOP3.LUT R4, R4, 0x7ffffe00, RZ, 0xc0, !PT ;  /* 0x7ffffe0004047812 */ /* 0x000fe200078ec0ff */
[----:B------:R-:W-:Y:S01]  /*0bc0*/  IMAD.IADD R0, R5, 0x1, -R0 ;  /* 0x0000000105007824 */ /* 0x000fe200078e0a00 */
[-C--:B------:R-:W-:Y:S01]  /*0bd0*/  LEA.HI R8, R9, R144.reuse, RZ, 0x2 ;  /* 0x0000009009087211 */ /* 0x080fe200078f10ff */
[----:B------:R-:W-:Y:S01]  /*0be0*/  IMAD.HI R5, R145, 0x55555556, RZ ;  /* 0x5555555691057827 */ /* 0x000fe200078e02ff */
[----:B------:R-:W-:Y:S02]  /*0bf0*/  LEA.HI R9, R9, R144, RZ, 0x5 ;  /* 0x0000009009097211 */ /* 0x000fe400078f28ff */
[----:B------:R-:W-:Y:S01]  /*0c00*/  SHF.R.S32.HI R10, RZ, 0x2, R8 ;  /* 0x00000002ff0a7819 */ /* 0x000fe20000011408 */
[----:B------:R-:W-:Y:S01]  /*0c10*/  IMAD R6, R6, 0x400, R4 ;  /* 0x0000040006067824 */ /* 0x000fe200078e0204 */
[----:B------:R-:W-:Y:S01]  /*0c20*/  SHF.R.S32.HI R11, RZ, 0x1f, R8 ;  /* 0x0000001fff0b7819 */ /* 0x000fe20000011408 */
[----:B------:R-:W-:Y:S01]  /*0c30*/  IMAD.SHL.U32 R4, R0, 0x40, RZ ;  /* 0x0000004000047824 */ /* 0x000fe200078e00ff */
[----:B------:R-:W-:Y:S01]  /*0c40*/  LEA.HI R2, R5, R5, RZ, 0x1 ;  /* 0x0000000505027211 */ /* 0x000fe200078f08ff */
[----:B------:R-:W-:Y:S01]  /*0c50*/  IMAD.U32 R147, R12, 0x20, R3 ;  /* 0x000000200c937824 */ /* 0x000fe200078e0003 */
[----:B------:R-:W-:-:S02]  /*0c60*/  LOP3.LUT R5, R143, 0xfffffffc, RZ, 0xc0, !PT ;  /* 0xfffffffc8f057812 */ /* 0x000fc400078ec0ff */
[----:B------:R-:W-:Y:S01]  /*0c70*/  LOP3.LUT R4, R4, 0x1c0, RZ, 0xc0, !PT ;  /* 0x000001c004047812 */ /* 0x000fe200078ec0ff */
[----:B------:R-:W-:Y:S01]  /*0c80*/  IMAD R2, R2, -0x3, R145 ;  /* 0xfffffffd02027824 */ /* 0x000fe200078e0291 */
[----:B------:R-:W-:Y:S01]  /*0c90*/  LEA.HI R11, R11, R10, RZ, 0x3 ;  /* 0x0000000a0b0b7211 */ /* 0x000fe200078f18ff */
[----:B------:R-:W-:Y:S01]  /*0ca0*/  IMAD.IADD R142, R150, 0x1, -R5 ;  /* 0x00000001968e7824 */ /* 0x000fe200078e0a05 */
[----:B------:R-:W-:Y:S02]  /*0cb0*/  LOP3.LUT R3, R4, 0x8, R3, 0xf8, !PT ;  /* 0x0000000804037812 */ /* 0x000fe400078ef803 */
[----:B------:R-:W-:Y:S01]  /*0cc0*/  SHF.R.U32.HI R4, RZ, 0x3, R4 ;  /* 0x00000003ff047819 */ /* 0x000fe20000011604 */
[----:B------:R-:W-:Y:S01]  /*0cd0*/  IMAD.SHL.U32 R138, R142, 0x8, RZ ;  /* 0x000000088e8a7824 */ /* 0x000fe200078e00ff */
[----:B------:R-:W-:Y:S02]  /*0ce0*/  LOP3.LUT R11, R11, 0xfffffff8, RZ, 0xc0, !PT ;  /* 0xfffffff80b0b7812 */ /* 0x000fe400078ec0ff */
[----:B------:R-:W-:Y:S01]  /*0cf0*/  LOP3.LUT R3, R3, R4, RZ, 0x3c, !PT ;  /* 0x0000000403037212 */ /* 0x000fe200078e3cff */
[----:B------:R-:W-:Y:S01]  /*0d00*/  VIADD R140, R138, 0x20 ;  /* 0x000000208a8c7836 */ /* 0x000fe20000000000 */
[----:B------:R-:W-:Y:S01]  /*0d10*/  R2P PR, R0, 0x6 ;  /* 0x0000000600007804 */ /* 0x000fe20000000000 */
[----:B------:R-:W-:Y:S01]  /*0d20*/  IMAD.IADD R10, R10, 0x1, -R11 ;  /* 0x000000010a0a7824 */ /* 0x000fe200078e0a0b */
[----:B------:R-:W-:Y:S01]  /*0d30*/  SHF.R.S32.HI R9, RZ, 0x5, R9 ;  /* 0x00000005ff097819 */ /* 0x000fe20000011409 */
[----:B------:R-:W-:Y:S01]  /*0d40*/  IMAD.IADD R3, R6, 0x1, R3 ;  /* 0x0000000106037824 */ /* 0x000fe200078e0203 */
[----:B------:R-:W-:Y:S01]  /*0d50*/  LEA.HI R0, R142, R142, RZ, 0x1 ;  /* 0x0000008e8e007211 */ /* 0x000fe200078f08ff */
[----:B------:R-:W-:Y:S01]  /*0d60*/  VIADD R141, R138, 0x40 ;  /* 0x000000408a8d7836 */ /* 0x000fe20000000000 */
[----:B------:R-:W-:Y:S01]  /*0d70*/  SEL R18, R18, 0xffffffc0, !P2 ;  /* 0xffffffc012127807 */ /* 0x000fe20005000000 */
[----:B------:R-:W-:Y:S01]  /*0d80*/  IMAD R9, R9, 0x10, R10 ;  /* 0x0000001009097824 */ /* 0x000fe200078e020a */
[----:B------:R-:W-:-:S02]  /*0d90*/  LEA R17, R3, UR41, 0x1 ;  /* 0x0000002903117c11 */ /* 0x000fc4000f8e08ff */
[----:B------:R-:W-:Y:S01]  /*0da0*/  LOP3.LUT R5, R0, 0x1ffffffe, RZ, 0xc0, !PT ;  /* 0x1ffffffe00057812 */ /* 0x000fe200078ec0ff */
[----:B------:R-:W-:Y:S01]  /*0db0*/  IMAD R146, R2, 0x40, R9 ;  /* 0x0000004002927824 */ /* 0x000fe200078e0209 */
[----:B------:R-:W-:Y:S01]  /*0dc0*/  LOP3.LUT R3, R8, 0x7ffffffc, RZ, 0xc0, !PT ;  /* 0x7ffffffc08037812 */ /* 0x000fe200078ec0ff */
[C---:B------:R-:W-:Y:S01]  /*0dd0*/  VIADD R19, R17.reuse, 0x21800 ;  /* 0x0002180011137836 */ /* 0x040fe20000000000 */
[----:B------:R-:W-:Y:S01]  /*0de0*/  SHF.R.S32.HI R143, RZ, 0x2, R143 ;  /* 0x00000002ff8f7819 */ /* 0x000fe2000001148f */
[----:B------:R-:W-:Y:S01]  /*0df0*/  VIADD R22, R17, 0x21820 ;  /* 0x0002182011167836 */ /* 0x000fe20000000000 */
[----:B------:R-:W-:Y:S01]  /*0e00*/  SHF.R.S32.HI R149, RZ, 0x1f, R140 ;  /* 0x0000001fff957819 */ /* 0x000fe2000001148c */
[----:B------:R-:W-:Y:S01]  /*0e10*/  IMAD.IADD R5, R142, 0x1, -R5 ;  /* 0x000000018e057824 */ /* 0x000fe200078e0a05 */
[----:B------:R-:W-:Y:S01]  /*0e20*/  SHF.R.S32.HI R148, RZ, 0x1f, R141 ;  /* 0x0000001fff947819 */ /* 0x000fe2000001148d */
[C---:B------:R-:W-:Y:S02]  /*0e30*/  @P1 VIADD R22, R19.reuse, 0xffffffe0 ;  /* 0xffffffe013161836 */ /* 0x040fe40000000000 */
[----:B------:R-:W-:-:S02]  /*0e40*/  IMAD.IADD R19, R19, 0x1, R18 ;  /* 0x0000000113137824 */ /* 0x000fc400078e0212 */
[----:B------:R-:W-:Y:S02]  /*0e50*/  IMAD.IADD R16, R144, 0x1, -R3 ;  /* 0x0000000190107824 */ /* 0x000fe400078e0a03 */
[----:B------:R-:W-:Y:S02]  /*0e60*/  IMAD R137, R5, 0x8, R146 ;  /* 0x0000000805897824 */ /* 0x000fe400078e0292 */
[----:B------:R-:W-:Y:S02]  /*0e70*/  IMAD.IADD R18, R18, 0x1, R22 ;  /* 0x0000000112127824 */ /* 0x000fe400078e0216 */
[----:B------:R-:W-:-:S07]  /*0e80*/  VIADD R136, R22, 0x6000 ;  /* 0x0000600016887836 */ /* 0x000fce0000000000 */
.L_x_1159:
[----:B------:R-:W-:Y:S01]  /*0e90*/  ULDC.64 UR8, c[0x0][0xa28] ;  /* 0x00028a0000087ab9 */ /* 0x000fe20000000a00 */
[----:B------:R-:W-:Y:S01]  /*0ea0*/  ULDC UR4, c[0x0][0x424] ;  /* 0x0001090000047ab9 */ /* 0x000fe20000000800 */
[----:B------:R-:W-:-:S04]  /*0eb0*/  UISETP.NE.U32.AND UP0, UPT, UR8, URZ, UPT ;  /* 0x0000003f0800728c */ /* 0x000fc8000bf05070 */
[----:B------:R-:W-:-:S03]  /*0ec0*/  UISETP.NE.AND.EX UP0, UPT, UR9, URZ, UPT, UP0 ;  /* 0x0000003f0900728c */ /* 0x000fc6000bf05300 */
[----:B------:R-:W-:Y:S02]  /*0ed0*/  ULDC.64 UR8, c[0x0][0xa18] ;  /* 0x0002860000087ab9 */ /* 0x000fe40000000a00 */
[----:B------:R-:W-:Y:S01]  /*0ee0*/  UISETP.NE.U32.AND UP1, UPT, UR8, URZ, UPT ;  /* 0x0000003f0800728c */ /* 0x000fe2000bf25070 */
[----:B------:R-:W-:-:S03]  /*0ef0*/  PLOP3.LUT P0, PT, PT, PT, UP0, 0x80, 0x0 ;  /* 0x000000000000781c */ /* 0x000fc60003f0f008 */
[----:B------:R-:W-:-:S03]  /*0f00*/  UISETP.NE.AND.EX UP1, UPT, UR9, URZ, UPT, UP1 ;  /* 0x0000003f0900728c */ /* 0x000fc6000bf25310 */
[----:B------:R-:W-:Y:S02]  /*0f10*/  @UP0 ULDC.64 UR8, c[0x0][0xa28] ;  /* 0x00028a0000080ab9 */ /* 0x000fe40000000a00 */
[----:B------:R-:W-:Y:S01]  /*0f20*/  @UP0 UIMAD.WIDE UR8, UR6, 0x4, UR8 ;  /* 0x00000004060808a5 */ /* 0x000fe2000f8e0208 */
[----:B------:R-:W-:-:S05]  /*0f30*/  PLOP3.LUT P2, PT, PT, PT, UP1, 0x80, 0x0 ;  /* 0x000000000000781c */ /* 0x000fca0003f4f018 */
[----:B------:R-:W-:Y:S01]  /*0f40*/  @UP1 ULDC.64 UR10, c[0x0][0xa18] ;  /* 0x00028600000a1ab9 */ /* 0x000fe20000000a00 */
[----:B01----:R-:W-:Y:S02]  /*0f50*/  IMAD.U32 R2, RZ, RZ, UR8 ;  /* 0x00000008ff027e24 */ /* 0x003fe4000f8e00ff */
[----:B----4-:R-:W-:Y:S01]  /*0f60*/  IMAD.U32 R3, RZ, RZ, UR9 ;  /* 0x00000009ff037e24 */ /* 0x010fe2000f8e00ff */
[----:B------:R-:W-:-:S04]  /*0f70*/  @UP1 UIMAD.WIDE UR8, UR6, 0x4, UR10 ;  /* 0x00000004060818a5 */ /* 0x000fc8000f8e020a */
[----:B--2---:R-:W2:Y:S02]  /*0f80*/  @P0 LDG.E R2, desc[UR54][R2.64] ;  /* 0x0000003602020981 */ /* 0x004ea4000c1e1900 */
[----:B------:R-:W-:Y:S02]  /*0f90*/  IMAD.U32 R4, RZ, RZ, UR8 ;  /* 0x00000008ff047e24 */ /* 0x000fe4000f8e00ff */
[----:B------:R-:W-:Y:S01]  /*0fa0*/  IMAD.U32 R5, RZ, RZ, UR9 ;  /* 0x00000009ff057e24 */ /* 0x000fe2000f8e00ff */
[----:B------:R-:W-:-:S04]  /*0fb0*/  ULDC.64 UR8, c[0x0][0x418] ;  /* 0x0001060000087ab9 */ /* 0x000fc80000000a00 */
[----:B---3--:R-:W3:Y:S01]  /*0fc0*/  @P2 LDG.E R4, desc[UR54][R4.64] ;  /* 0x0000003604042981 */ /* 0x008ee2000c1e1900 */
[----:B------:R-:W-:Y:S01]  /*0fd0*/  UISETP.NE.U32.AND UP0, UPT, UR8, URZ, UPT ;  /* 0x0000003f0800728c */ /* 0x000fe2000bf05070 */
[----:B------:R-:W-:Y:S01]  /*0fe0*/  UMOV UR37, URZ ;  /* 0x0000003f00257c82 */ /* 0x000fe20008000000 */
[----:B------:R-:W-:Y:S02]  /*0ff0*/  UMOV UR40, UR7 ;  /* 0x0000000700287c82 */ /* 0x000fe40008000000 */
[----:B------:R-:W-:-:S03]  /*1000*/  UISETP.NE.AND.EX UP0, UPT, UR9, URZ, UPT, UP0 ;  /* 0x0000003f0900728c */ /* 0x000fc6000bf05300 */
[----:B------:R-:W-:Y:S01]  /*1010*/  ULDC.64 UR8, c[0x0][0xa20] ;  /* 0x0002880000087ab9 */ /* 0x000fe20000000a00 */
[----:B------:R-:W-:Y:S01]  /*1020*/  USEL UR4, UR4, 0x1, UP0 ;  /* 0x0000000104047887 */ /* 0x000fe20008000000 */
[----:B------:R-:W-:Y:S01]  /*1030*/  ISETP.NE.U32.AND P1, PT, RZ, UR8, PT ;  /* 0x00000008ff007c0c */ /* 0x000fe2000bf25070 */
[----:B------:R-:W-:Y:S02]  /*1040*/  ULDC UR8, c[0x0][0x2f0] ;  /* 0x0000bc0000087ab9 */ /* 0x000fe40000000800 */
[----:B------:R-:W-:Y:S01]  /*1050*/  UIMAD UR4, UR4, UR8, URZ ;  /* 0x00000008040472a4 */ /* 0x000fe2000f8e023f */
[----:B------:R-:W-:Y:S02]  /*1060*/  ISETP.NE.AND.EX P1, PT, RZ, UR9, PT, P1 ;  /* 0x00000009ff007c0c */ /* 0x000fe4000bf25310 */
[----:B--2---:R-:W-:Y:S02]  /*1070*/  @P0 R2UR UR37, R2 ;  /* 0x00000000022502ca */ /* 0x004fe400000e0000 */
[----:B---3--:R-:W-:Y:S01]  /*1080*/  @P2 R2UR UR46, R4 ;  /* 0x00000000042e22ca */ /* 0x008fe200000e0000 */
[----:B------:R-:W-:-:S14]  /*1090*/  @P2 BRA `(.L_x_1060) ;  /* 0x0000000000382947 */ /* 0x000fdc0003800000 */
[----:B------:R-:W-:Y:S01]  /*10a0*/  ULDC.64 UR8, c[0x0][0xa00] ;  /* 0x0002800000087ab9 */ /* 0x000fe20000000a00 */
[----:B------:R-:W-:Y:S01]  /*10b0*/  ULDC UR46, c[0x0][0x288] ;  /* 0x0000a200002e7ab9 */ /* 0x000fe20000000800 */
[----:B------:R-:W-:-:S04]  /*10c0*/  ISETP.NE.U32.AND P0, PT, RZ, UR8, PT ;  /* 0x00000008ff007c0c */ /* 0x000fc8000bf05070 */
[----:B------:R-:W-:-:S13]  /*10d0*/  ISETP.NE.AND.EX P0, PT, RZ, UR9, PT, P0 ;  /* 0x00000009ff007c0c */ /* 0x000fda000bf05300 */
[----:B------:R-:W-:Y:S05]  /*10e0*/  @!P0 BRA `(.L_x_1060) ;  /* 0x0000000000248947 */ /* 0x000fea0003800000 */
[----:B------:R-:W-:Y:S02]  /*10f0*/  ULDC.64 UR8, c[0x0][0xa00] ;  /* 0x0002800000087ab9 */ /* 0x000fe40000000a00 */
[----:B------:R-:W-:-:S06]  /*1100*/  UIMAD.WIDE UR8, UR6, 0x4, UR8 ;  /* 0x00000004060878a5 */ /* 0x000fcc000f8e0208 */
[----:B------:R-:W-:Y:S02]  /*1110*/  IMAD.U32 R2, RZ, RZ, UR8 ;  /* 0x00000008ff027e24 */ /* 0x000fe4000f8e00ff */
[----:B------:R-:W-:-:S05]  /*1120*/  IMAD.U32 R3, RZ, RZ, UR9 ;  /* 0x00000009ff037e24 */ /* 0x000fca000f8e00ff */
[----:B------:R-:W2:Y:S04]  /*1130*/  LDG.E R4, desc[UR54][R2.64] ;  /* 0x0000003602047981 */ /* 0x000ea8000c1e1900 */
[----:B------:R-:W3:Y:S01]  /*1140*/  LDG.E R0, desc[UR54][R2.64+0x4] ;  /* 0x0000043602007981 */ /* 0x000ee2000c1e1900 */
[----:B--2---:R-:W-:Y:S02]  /*1150*/  R2UR UR46, R4 ;  /* 0x00000000042e72ca */ /* 0x004fe400000e0000 */
[----:B---3--:R-:W-:-:S13]  /*1160*/  R2UR UR7, R0 ;  /* 0x00000000000772ca */ /* 0x008fda00000e0000 */
[----:B------:R-:W-:-:S12]  /*1170*/  UIADD3 UR46, -UR46, UR7, URZ ;  /* 0x000000072e2e7290 */ /* 0x000fd8000fffe13f */
.L_x_1060:
[----:B------:R-:W-:Y:S01]  /*1180*/  UMOV UR39, UR6 ;  /* 0x0000000600277c82 */ /* 0x000fe20008000000 */
[----:B------:R-:W-:Y:S05]  /*1190*/  @!P1 BRA `(.L_x_1061) ;  /* 0x00000000001c9947 */ /* 0x000fea0003800000 */
[----:B------:R-:W-:Y:S02]  /*11a0*/  ULDC.64 UR8, c[0x0][0xa20] ;  /* 0x0002880000087ab9 */ /* 0x000fe40000000a00 */
[----:B------:R-:W-:-:S06]  /*11b0*/  UIMAD.WIDE UR6, UR6, 0x4, UR8 ;  /* 0x00000004060678a5 */ /* 0x000fcc000f8e0208 */
[----:B------:R-:W-:Y:S02]  /*11c0*/  IMAD.U32 R2, RZ, RZ, UR6 ;  /* 0x00000006ff027e24 */ /* 0x000fe4000f8e00ff */
[----:B------:R-:W-:-:S05]  /*11d0*/  IMAD.U32 R3, RZ, RZ, UR7 ;  /* 0x00000007ff037e24 */ /* 0x000fca000f8e00ff */
[----:B------:R-:W2:Y:S02]  /*11e0*/  LDG.E R2, desc[UR54][R2.64] ;  /* 0x0000003602027981 */ /* 0x000ea4000c1e1900 */
[----:B--2---:R-:W-:Y:S01]  /*11f0*/  R2UR UR4, R2 ;  /* 0x00000000020472ca */ /* 0x004fe200000e0000 */
[----:B------:R-:W-:-:S14]  /*1200*/  BRA `(.L_x_1062) ;  /* 0x0000000000347947 */ /* 0x000fdc0003800000 */
.L_x_1061:
[----:B------:R-:W-:Y:S02]  /*1210*/  ULDC.64 UR8, c[0x0][0xa08] ;  /* 0x0002820000087ab9 */ /* 0x000fe40000000a00 */
        /* <DEDUP_REMOVED lines=12> */
.L_x_1062:
[----:B------:R-:W-:Y:S01]  /*12e0*/  ULDC UR6, c[0x0][0x448] ;  /* 0x0001120000067ab9 */ /* 0x000fe20000000800 */
[----:B------:R-:W-:Y:S02]  /*12f0*/  UIMAD UR38, UR5, 0xc0, URZ ;  /* 0x000000c0052678a4 */ /* 0x000fe4000f8e023f */
[----:B------:R-:W-:Y:S02]  /*1300*/  UISETP.NE.AND UP0, UPT, UR6, 0x1, UPT ;  /* 0x000000010600788c */ /* 0x000fe4000bf05270 */
[----:B------:R-:W-:Y:S02]  /*1310*/  UIADD3 UR8, UR38, 0xbf, URZ ;  /* 0x000000bf26087890 */ /* 0x000fe4000fffe03f */
[----:B------:R-:W-:Y:S02]  /*1320*/  UIADD3 UR37, -UR37, UR4, URZ ;  /* 0x0000000425257290 */ /* 0x000fe4000fffe13f */
[----:B------:R-:W-:Y:S01]  /*1330*/  UP2UR UR52, UPR, URZ, 0x1 ;  /* 0x000000013f347883 */ /* 0x000fe20008000000 */
[----:B------:R-:W-:Y:S01]  /*1340*/  ULDC.64 UR4, c[0x0][0x9e0] ;  /* 0x0002780000047ab9 */ /* 0x000fe20000000a00 */
[----:B------:R-:W-:-:S03]  /*1350*/  UIADD3 UR9, UR37, 0x1, -UR46 ;  /* 0x0000000125097890 */ /* 0x000fc6000fffe82e */
[----:B------:R-:W-:Y:S01]  /*1360*/  @UP0 ULDC UR6, c[0x0][0x44c] ;  /* 0x0001130000060ab9 */ /* 0x000fe20000000800 */
[----:B------:R-:W-:Y:S01]  /*1370*/  @UP0 ULDC UR10, c[0x0][0x450] ;  /* 0x00011400000a0ab9 */ /* 0x000fe20000000800 */
[----:B------:R-:W-:-:S04]  /*1380*/  UIMAD.WIDE.U32 UR6, UR8, UR6, URZ ;  /* 0x00000006080672a5 */ /* 0x000fc8000f8e003f */
[----:B------:R-:W-:Y:S02]  /*1390*/  @UP0 USHF.R.U32.HI UR8, URZ, UR10, UR7 ;  /* 0x0000000a3f080299 */ /* 0x000fe40008011607 */
[----:B------:R-:W-:Y:S02]  /*13a0*/  UISETP.GE.AND UP0, UPT, UR5, 0x1, UPT ;  /* 0x000000010500788c */ /* 0x000fe4000bf06270 */
[----:B------:R-:W-:Y:S02]  /*13b0*/  UIADD3 UR8, UR9, UR8, URZ ;  /* 0x0000000809087290 */ /* 0x000fe4000fffe03f */
[----:B------:R-:W-:Y:S02]  /*13c0*/  UP2UR UR51, UPR, URZ, 0x1 ;  /* 0x000000013f337883 */ /* 0x000fe40008000000 */
[----:B------:R-:W-:Y:S01]  /*13d0*/  PLOP3.LUT P0, PT, PT, PT, UP0, 0x40, 0x0 ;  /* 0x000000000000781c */ /* 0x000fe20003f0e808 */
[----:B------:R-:W-:-:S06]  /*13e0*/  UIADD3 UR4, UR8, UR4, URZ ;  /* 0x0000000408047290 */ /* 0x000fcc000fffe03f */
[----:B------:R-:W-:-:S06]  /*13f0*/  IMAD.U32 R0, RZ, RZ, UR4 ;  /* 0x00000004ff007e24 */ /* 0x000fcc000f8e00ff */
        /* <DEDUP_REMOVED lines=11> */
.L_x_1064:
[----:B------:R-:W-:-:S11]  /*14b0*/  UISETP.NE.AND UP0, UPT, UR5, 0x1, UPT ;  /* 0x000000010500788c */ /* 0x000fd6000bf05270 */
[----:B------:R-:W-:Y:S02]  /*14c0*/  @UP0 ULDC.64 UR8, c[0x0][0x9e8] ;  /* 0x00027a0000080ab9 */ /* 0x000fe40000000a00 */
[----:B------:R-:W-:-:S04]  /*14d0*/  UIMAD.WIDE.U32 UR6, UR4, UR8, URZ ;  /* 0x00000008040672a5 */ /* 0x000fc8000f8e003f */
[----:B------:R-:W-:-:S12]  /*14e0*/  @UP0 USHF.R.U32.HI UR4, URZ, UR9, UR7 ;  /* 0x000000093f040299 */ /* 0x000fd80008011607 */
.L_x_1065:
[----:B------:R-:W-:-:S06]  /*14f0*/  UIMAD UR4, UR4, UR5, UR5 ;  /* 0x00000005040472a4 */ /* 0x000fcc000f8e0205 */
[----:B------:R-:W-:-:S07]  /*1500*/  VIMNMX R0, R0, UR4, PT ;  /* 0x0000000400007c48 */ /* 0x000fce000bfe0100 */
.L_x_1063:
[----:B------:R-:W-:Y:S01]  /*1510*/  UISETP.NE.AND UP0, UPT, UR52, URZ, UPT ;  /* 0x0000003f3400728c */ /* 0x000fe2000bf05270 */
[----:B------:R-:W-:Y:S01]  /*1520*/  VIADD R0, R0, 0x7f ;  /* 0x0000007f00007836 */ /* 0x000fe20000000000 */
[----:B------:R-:W-:Y:S01]  /*1530*/  UMOV UR9, UR38 ;  /* 0x0000002600097c82 */ /* 0x000fe20008000000 */
[----:B------:R-:W-:Y:S02]  /*1540*/  UIADD3 UR4, UR37, 0x7f, URZ ;  /* 0x0000007f25047890 */ /* 0x000fe4000fffe03f */
[----:B------:R-:W-:Y:S01]  /*1550*/  UIADD3 UR56, UR37, -UR46, URZ ;  /* 0x8000002e25387290 */ /* 0x000fe2000fffe03f */
        /* <DEDUP_REMOVED lines=27> */
.L_x_1067:
[----:B------:R-:W-:-:S11]  /*1710*/  UISETP.NE.AND UP0, UPT, UR5, 0x1, UPT ;  /* 0x000000010500788c */ /* 0x000fd6000bf05270 */
[----:B------:R-:W-:Y:S02]  /*1720*/  @UP0 ULDC.64 UR10, c[0x0][0x9e8] ;  /* 0x00027a00000a0ab9 */ /* 0x000fe40000000a00 */
[----:B------:R-:W-:-:S04]  /*1730*/  UIMAD.WIDE.U32 UR6, UR4, UR10, URZ ;  /* 0x0000000a040672a5 */ /* 0x000fc8000f8e003f */
[----:B------:R-:W-:-:S12]  /*1740*/  @UP0 USHF.R.U32.HI UR4, URZ, UR11, UR7 ;  /* 0x0000000b3f040299 */ /* 0x000fd80008011607 */
.L_x_1068:
[----:B------:R-:W-:-:S04]  /*1750*/  UIMAD UR4, UR4, UR5, URZ ;  /* 0x00000005040472a4 */ /* 0x000fc8000f8e023f */
[----:B------:R-:W-:-:S04]  /*1760*/  UISETP.LT.AND UP0, UPT, UR9, UR4, UPT ;  /* 0x000000040900728c */ /* 0x000fc8000bf01270 */
[----:B------:R-:W-:-:S12]  /*1770*/  USEL UR9, UR9, UR4, !UP0 ;  /* 0x0000000409097287 */ /* 0x000fd8000c000000 */
.L_x_1066:
[----:B------:R-:W-:Y:S01]  /*1780*/  USHF.R.S32.HI UR4, URZ, 0x1f, UR9 ;  /* 0x0000001f3f047899 */ /* 0x000fe20008011409 */
[----:B------:R-:W-:Y:S02]  /*1790*/  PLOP3.LUT P0, PT, PT, PT, PT, 0x80, 0x0 ;  /* 0x000000000000781c */ /* 0x000fe40003f0f070 */
[----:B------:R-:W-:Y:S02]  /*17a0*/  CS2R R2, SRZ ;  /* 0x0000000000027805 */ /* 0x000fe4000001ff00 */
[----:B------:R-:W-:Y:S01]  /*17b0*/  CS2R R134, SRZ ;  /* 0x0000000000867805 */ /* 0x000fe2000001ff00 */
[----:B------:R-:W-:Y:S01]  /*17c0*/  ULEA.HI UR4, UR4, UR9, URZ, 0x7 ;  /* 0x0000000904047291 */ /* 0x000fe2000f8f383f */
[----:B------:R-:W-:Y:S02]  /*17d0*/  CS2R R132, SRZ ;  /* 0x0000000000847805 */ /* 0x000fe4000001ff00 */
[----:B------:R-:W-:Y:S02]  /*17e0*/  CS2R R130, SRZ ;  /* 0x0000000000827805 */ /* 0x000fe4000001ff00 */
[----:B------:R-:W-:Y:S01]  /*17f0*/  CS2R R128, SRZ ;  /* 0x0000000000807805 */ /* 0x000fe2000001ff00 */
[----:B------:R-:W-:Y:S01]  /*1800*/  USHF.R.S32.HI UR4, URZ, 0x7, UR4 ;  /* 0x000000073f047899 */ /* 0x000fe20008011404 */
[----:B------:R-:W-:Y:S01]  /*1810*/  CS2R R26, SRZ ;  /* 0x00000000001a7805 */ /* 0x000fe2000001ff00 */
[----:B------:R-:W-:Y:S01]  /*1820*/  IMAD.MOV.U32 R126, RZ, RZ, RZ ;  /* 0x000000ffff7e7224 */ /* 0x000fe200078e00ff */
[----:B------:R-:W-:Y:S01]  /*1830*/  CS2R R122, SRZ ;  /* 0x00000000007a7805 */ /* 0x000fe2000001ff00 */
[----:B------:R-:W-:Y:S01]  /*1840*/  UISETP.LT.AND UP0, UPT, URZ, UR4, UPT ;  /* 0x000000043f00728c */ /* 0x000fe2000bf01270 */
[----:B------:R-:W-:Y:S01]  /*1850*/  IMAD.MOV.U32 R125, RZ, RZ, RZ ;  /* 0x000000ffff7d7224 */ /* 0x000fe200078e00ff */
[----:B------:R-:W-:-:S02]  /*1860*/  CS2R R120, SRZ ;  /* 0x0000000000787805 */ /* 0x000fc4000001ff00 */
[----:B------:R-:W-:Y:S01]  /*1870*/  CS2R R118, SRZ ;  /* 0x0000000000767805 */ /* 0x000fe2000001ff00 */
[----:B------:R-:W-:Y:S01]  /*1880*/  USEL UR36, URZ, UR4, !UP0 ;  /* 0x000000043f247287 */ /* 0x000fe2000c000000 */
[----:B------:R-:W-:Y:S02]  /*1890*/  CS2R R116, SRZ ;  /* 0x0000000000747805 */ /* 0x000fe4000001ff00 */
[----:B------:R-:W-:Y:S02]  /*18a0*/  CS2R R114, SRZ ;  /* 0x0000000000727805 */ /* 0x000fe4000001ff00 */
[----:B------:R-:W-:Y:S02]  /*18b0*/  CS2R R112, SRZ ;  /* 0x0000000000707805 */ /* 0x000fe4000001ff00 */
[----:B------:R-:W-:Y:S02]  /*18c0*/  CS2R R110, SRZ ;  /* 0x00000000006e7805 */ /* 0x000fe4000001ff00 */
[----:B------:R-:W-:-:S02]  /*18d0*/  CS2R R108, SRZ ;  /* 0x00000000006c7805 */ /* 0x000fc4000001ff00 */
[----:B------:R-:W-:Y:S02]  /*18e0*/  ISETP.GT.AND P1, PT, R88, UR36, PT ;  /* 0x0000002458007c0c */ /* 0x000fe4000bf24270 */
        /* <DEDUP_REMOVED lines=8> */
[----:B------:R-:W-:Y:S01]  /*1970*/  CS2R R90, SRZ ;  /* 0x00000000005a7805 */ /* 0x000fe2000001ff00 */
[----:B------:R-:W-:Y:S02]  /*1980*/  IMAD.MOV.U32 R89, RZ, RZ, RZ ;  /* 0x000000ffff597224 */ /* 0x000fe400078e00ff */
        /* <DEDUP_REMOVED lines=34> */
.L_x_1070:
        /* <DEDUP_REMOVED lines=9> */
.L_x_1252:
[----:B------:R-:W-:Y:S05]  /*1c40*/  @!P0 BRA `(.L_x_1072) ;  /* 0x0000000000048947 */ /* 0x000fea0003800000 */
[----:B------:R-:W-:Y:S01]  /*1c50*/  BPT.TRAP 0x1 ;  /* 0x000000040000795c */ /* 0x000fe20000300000 */
.L_x_1072:
[----:B0-----:R-:W-:Y:S02]  /*1c60*/  IMAD.U32 R3, RZ, RZ, UR47 ;  /* 0x0000002fff037e24 */ /* 0x001fe4000f8e00ff */
[----:B------:R-:W-:-:S03]  /*1c70*/  IMAD.U32 R0, RZ, RZ, UR48 ;  /* 0x00000030ff007e24 */ /* 0x000fc6000f8e00ff */
[----:B------:R-:W-:Y:S02]  /*1c80*/  LEA R3, R3, UR41, 0x3 ;  /* 0x0000002903037c11 */ /* 0x000fe4000f8e18ff */
[----:B------:R-:W-:-:S04]  /*1c90*/  SHF.L.U32 R0, R0, 0x1f, RZ ;  /* 0x0000001f00007819 */ /* 0x000fc800000006ff */
[----:B------:R0:W1:Y:S01]  /*1ca0*/  SYNCS.PHASECHK.TRANS64.TRYWAIT P1, [R3+URZ+0x2d830], R0 ;  /* 0x02d83000030075a7 */ /* 0x000062000802017f */
[----:B------:R-:W-:Y:S05]  /*1cb0*/  @!P0 BRA `(.L_x_1073) ;  /* 0x0000000000048947 */ /* 0x000fea0003800000 */
[----:B------:R-:W-:Y:S01]  /*1cc0*/  BPT.TRAP 0x1 ;  /* 0x000000040000795c */ /* 0x000fe20000300000 */
.L_x_1073:
[----:B-1----:R-:W-:Y:S05]  /*1cd0*/  @P1 BRA `(.L_x_1074) ;  /* 0x0000000000081947 */ /* 0x002fea0003800000 */
[----:B------:R-:W1:Y:S02]  /*1ce0*/  SYNCS.PHASECHK.TRANS64.TRYWAIT P1, [R3+URZ+0x2d830], R0 ;  /* 0x02d83000030075a7 */ /* 0x000e64000802017f */
[----:B-1----:R-:W-:Y:S05]  /*1cf0*/  @!P1 BRA `(.L_x_1075) ;  /* 0x0000013c00149947 */ /* 0x002fea0003800000 */
.L_x_1074:
        /* <DEDUP_REMOVED lines=49> */
.L_x_1076:
[----:B------:R-:W-:Y:S01]  /*2010*/  UISETP.NE.AND UP1, UPT, UR52, URZ, UPT ;  /* 0x0000003f3400728c */ /* 0x000fe2000bf25270 */
[----:B01----:R-:W-:Y:S01]  /*2020*/  VIADD R0, R137, UR38 ;  /* 0x0000002689007c36 */ /* 0x003fe20008000000 */
[----:B------:R-:W-:Y:S01]  /*2030*/  R2UR UR6, R3 ;  /* 0x00000000030672ca */ /* 0x000fe200000e0000 */
[----:B------:R-:W-:Y:S01]  /*2040*/  IMAD.MOV.U32 R3, RZ, RZ, -0x80 ;  /* 0xffffff80ff037424 */ /* 0x000fe200078e00ff */
[----:B------:R-:W-:Y:S01]  /*2050*/  UISETP.NE.AND UP0, UPT, UR51, URZ, UPT ;  /* 0x0000003f3300728c */ /* 0x000fe2000bf05270 */
[----:B------:R-:W-:Y:S01]  /*2060*/  IMAD.U32 R5, RZ, RZ, UR46 ;  /* 0x0000002eff057e24 */ /* 0x000fe2000f8e00ff */
[----:B------:R-:W-:Y:S01]  /*2070*/  PLOP3.LUT P1, PT, PT, PT, UP1, 0x80, 0x0 ;  /* 0x000000000000781c */ /* 0x000fe20003f2f018 */
[----:B------:R-:W-:Y:S01]  /*2080*/  IMAD R6, R88, R3, 0x80 ;  /* 0x0000008058067424 */ /* 0x000fe200078e0203 */
[----:B------:R-:W-:Y:S01]  /*2090*/  PLOP3.LUT P2, PT, PT, PT, UP1, 0x80, 0x0 ;  /* 0x000000000000781c */ /* 0x000fe20003f4f018 */
[----:B------:R-:W-:Y:S01]  /*20a0*/  ULDC UR35, c[0x0][0x9dc] ;  /* 0x0002770000237ab9 */ /* 0x000fe20000000800 */
[----:B------:R-:W-:Y:S01]  /*20b0*/  ULDC UR14, c[0x0][0x9e0] ;  /* 0x00027800000e7ab9 */ /* 0x000fe20000000800 */
[----:B------:R-:W-:Y:S01]  /*20c0*/  @UP1 ULDC UR7, c[0x0][0x44c] ;  /* 0x0001130000071ab9 */ /* 0x000fe20000000800 */
[----:B------:R-:W-:Y:S01]  /*20d0*/  VIADD R3, R6, 0x1 ;  /* 0x0000000106037836 */ /* 0x000fe20000000000 */
[----:B------:R-:W-:-:S02]  /*20e0*/  LEA R8, R88, 0xffffff80, 0x7 ;  /* 0xffffff8058087811 */ /* 0x000fc400078e38ff */
[----:B------:R-:W-:-:S04]  /*20f0*/  UIADD3 UR6, UR6, 0x2d840, URZ ;  /* 0x0002d84006067890 */ /* 0x000fc8000fffe03f */
[----:B------:R-:W-:Y:S01]  /*2100*/  @P1 IMAD.HI.U32 R2, R0, UR7, RZ ;  /* 0x0000000700021c27 */ /* 0x000fe2000f8e00ff */
[----:B------:R-:W-:Y:S01]  /*2110*/  @UP1 ULDC UR7, c[0x0][0x450] ;  /* 0x0001140000071ab9 */ /* 0x000fe20000000800 */
[----:B------:R-:W-:Y:S01]  /*2120*/  UPRMT UR6, UR42, 0x654, UR6 ;  /* 0x000006542a067896 */ /* 0x000fe20008000006 */
[----:B------:R-:W-:Y:S02]  /*2130*/  PLOP3.LUT P1, PT, PT, PT, UP0, 0x40, 0x0 ;  /* 0x000000000000781c */ /* 0x000fe40003f2e808 */
[----:B------:R-:W-:Y:S01]  /*2140*/  @P2 SHF.R.U32.HI R0, RZ, UR7, R2 ;  /* 0x00000007ff002c19 */ /* 0x000fe20008011602 */
[----:B------:R-:W-:Y:S02]  /*2150*/  IMAD R2, R16, -0x2, R3 ;  /* 0xfffffffe10027824 */ /* 0x000fe400078e0203 */
[----:B------:R-:W-:Y:S02]  /*2160*/  VIADD R3, R6, UR37 ;  /* 0x0000002506037c36 */ /* 0x000fe40008000000 */
[----:B------:R-:W0:Y:S01]  /*2170*/  SHFL.IDX PT, R4, R0, RZ, 0x1c1f ;  /* 0x001c1fff00047589 */ /* 0x000e2200000e0000 */
[----:B------:R-:W-:Y:S01]  /*2180*/  SYNCS.ARRIVE.TRANS64.RED.A1T0 RZ, [UR6], RZ ;  /* 0x000000ffffff79a7 */ /* 0x000fe20008100406 */
[----:B------:R-:W-:Y:S01]  /*2190*/  ULOP3.LUT UR6, URZ, UR35, URZ, 0x33, !UPT ;  /* 0x000000233f067292 */ /* 0x000fe2000f8e333f */
[----:B------:R-:W-:Y:S01]  /*21a0*/  IADD3 R2, -R5, UR37, R2 ;  /* 0x0000002505027c10 */ /* 0x000fe2000fffe102 */
[----:B------:R-:W-:-:S04]  /*21b0*/  IMAD R7, R16, -0x2, R3 ;  /* 0xfffffffe10077824 */ /* 0x000fc800078e0203 */
[C---:B------:R-:W-:Y:S02]  /*21c0*/  VIADD R10, R2.reuse, UR14 ;  /* 0x0000000e020a7c36 */ /* 0x040fe40008000000 */
[----:B------:R-:W-:-:S03]  /*21d0*/  VIADD R9, R2, UR6 ;  /* 0x0000000602097c36 */ /* 0x000fc60008000000 */
[----:B0-----:R-:W-:Y:S01]  /*21e0*/  VIADDMNMX R2, R4, R10, R7, PT ;  /* 0x0000000a04027246 */ /* 0x001fe20003800107 */
[----:B------:R-:W-:Y:S01]  /*21f0*/  IMAD.IADD R3, R9, 0x1, R4 ;  /* 0x0000000109037824 */ /* 0x000fe200078e0204 */
[----:B------:R-:W-:Y:S06]  /*2200*/  @P1 BRA `(.L_x_1077) ;  /* 0x0000000000641947 */ /* 0x000fec0003800000 */
[----:B------:R-:W-:Y:S01]  /*2210*/  IMAD.U32 R5, RZ, RZ, UR46 ;  /* 0x0000002eff057e24 */ /* 0x000fe2000f8e00ff */
[----:B------:R-:W-:Y:S04]  /*2220*/  BSSY B0, `(.L_x_1078) ;  /* 0x0000013000007945 */ /* 0x000fe80003800000 */
[----:B------:R-:W-:-:S04]  /*2230*/  IADD3 R5, -R5, UR37, R4 ;  /* 0x0000002505057c10 */ /* 0x000fc8000fffe104 */
        /* <DEDUP_REMOVED lines=11> */
.L_x_1079:
[----:B------:R-:W-:Y:S02]  /*22f0*/  ULDC UR6, c[0x0][0x9e4] ;  /* 0x0002790000067ab9 */ /* 0x000fe40000000800 */
[----:B------:R-:W-:-:S05]  /*2300*/  IMAD.U32 R11, RZ, RZ, UR6 ;  /* 0x00000006ff0b7e24 */ /* 0x000fca000f8e00ff */
[----:B------:R-:W-:-:S13]  /*2310*/  ISETP.NE.AND P1, PT, R11, 0x1, PT ;  /* 0x000000010b00780c */ /* 0x000fda0003f25270 */
[----:B------:R-:W0:Y:S02]  /*2320*/  @P1 LDC.64 R12, c[0x0][0x9e8] ;  /* 0x00027a00ff0c1b82 */ /* 0x000e240000000a00 */
[----:B0-----:R-:W-:-:S05]  /*2330*/  @P1 IMAD.HI.U32 R4, R5, R12, RZ ;  /* 0x0000000c05041227 */ /* 0x001fca00078e00ff */
[----:B------:R-:W-:-:S07]  /*2340*/  @P1 SHF.R.U32.HI R5, RZ, R13, R4 ;  /* 0x0000000dff051219 */ /* 0x000fce0000011604 */
.L_x_1080:
[----:B------:R-:W-:Y:S05]  /*2350*/  BSYNC B0 ;  /* 0x0000000000007941 */ /* 0x000fea0003800000 */
.L_x_1078:
[----:B------:R-:W-:-:S04]  /*2360*/  IMAD R5, R5, R11, -R8 ;  /* 0x0000000b05057224 */ /* 0x000fc800078e0a08 */
[----:B------:R-:W-:-:S05]  /*2370*/  IMAD R5, R16, -0x2, R5 ;  /* 0xfffffffe10057824 */ /* 0x000fca00078e0205 */
[----:B------:R-:W-:Y:S02]  /*2380*/  VIADDMNMX R2, R5, R11, R2, PT ;  /* 0x0000000b05027246 */ /* 0x000fe40003800102 */
[----:B------:R-:W-:-:S07]  /*2390*/  VIMNMX R3, R3, R5, !PT ;  /* 0x0000000503037248 */ /* 0x000fce0007fe0100 */
.L_x_1077:
[C---:B------:R-:W-:Y:S01]  /*23a0*/  ISETP.GE.AND P6, PT, R6.reuse, 0xa, PT ;  /* 0x0000000a0600780c */ /* 0x040fe20003fc6270 */
[----:B------:R-:W0:Y:S01]  /*23b0*/  SHFL.IDX PT, R0, R0, 0x1, 0x1c1f ;  /* 0x003c1f0000007f89 */ /* 0x000e2200000e0000 */
[C---:B------:R-:W-:Y:S01]  /*23c0*/  ISETP.GE.AND P1, PT, R6.reuse, 0x2, PT ;  /* 0x000000020600780c */ /* 0x040fe20003f26270 */
[----:B------:R-:W-:Y:S01]  /*23d0*/  UISETP.NE.AND UP0, UPT, UR51, URZ, UPT ;  /* 0x0000003f3300728c */ /* 0x000fe2000bf05270 */
        /* <DEDUP_REMOVED lines=177> */
[----:B------:R-:W-:Y:S01]  /*2ef0*/  ISETP.GT.AND P6, PT, R3, 0x79, !P6 ;  /* 0x000000790300780c */ /* 0x000fe200077c4270 */
[----:B0-----:R-:W-:-:S03]  /*2f00*/  IMAD.IADD R3, R9, 0x1, R0 ;  /* 0x0000000109037824 */ /* 0x001fc600078e0200 */
[----:B------:R-:W-:Y:S02]  /*2f10*/  ISETP.LT.OR P6, PT, R2, 0x7a, P6 ;  /* 0x0000007a0200780c */ /* 0x000fe400037c1670 */
[----:B------:R-:W-:Y:S02]  /*2f20*/  VIADDMNMX R2, R0, R10, R7, PT ;  /* 0x0000000a00027246 */ /* 0x000fe40003800107 */
[----:B------:R-:W-:Y:S02]  /*2f30*/  FSEL R85, R85, -INF , !P6 ;  /* 0xff80000055557808 */ /* 0x000fe40007000000 */
[----:B------:R-:W-:-:S13]  /*2f40*/  PLOP3.LUT P6, PT, PT, PT, UP0, 0x40, 0x0 ;  /* 0x000000000000781c */ /* 0x000fda0003fce808 */
[----:B------:R-:W-:Y:S05]  /*2f50*/  @P6 BRA `(.L_x_1081) ;  /* 0x0000000000646947 */ /* 0x000fea0003800000 */
        /* <DEDUP_REMOVED lines=14> */
.L_x_1083:
[----:B------:R-:W-:Y:S02]  /*3040*/  ULDC UR6, c[0x0][0x9e4] ;  /* 0x0002790000067ab9 */ /* 0x000fe40000000800 */
[----:B------:R-:W-:-:S05]  /*3050*/  IMAD.U32 R4, RZ, RZ, UR6 ;  /* 0x00000006ff047e24 */ /* 0x000fca000f8e00ff */
[----:B------:R-:W-:-:S13]  /*3060*/  ISETP.NE.AND P6, PT, R4, 0x1, PT ;  /* 0x000000010400780c */ /* 0x000fda0003fc5270 */
[----:B------:R-:W0:Y:S02]  /*3070*/  @P6 LDC.64 R6, c[0x0][0x9e8] ;  /* 0x00027a00ff066b82 */ /* 0x000e240000000a00 */
[----:B0-----:R-:W-:-:S05]  /*3080*/  @P6 IMAD.HI.U32 R0, R9, R6, RZ ;  /* 0x0000000609006227 */ /* 0x001fca00078e00ff */
[----:B------:R-:W-:-:S07]  /*3090*/  @P6 SHF.R.U32.HI R9, RZ, R7, R0 ;  /* 0x00000007ff096219 */ /* 0x000fce0000011600 */
.L_x_1084:
[----:B------:R-:W-:Y:S05]  /*30a0*/  BSYNC B0 ;  /* 0x0000000000007941 */ /* 0x000fea0003800000 */
.L_x_1082:
[----:B------:R-:W-:-:S04]  /*30b0*/  IMAD R9, R9, R4, -R8 ;  /* 0x0000000409097224 */ /* 0x000fc800078e0a08 */
[----:B------:R-:W-:-:S05]  /*30c0*/  IMAD R9, R16, -0x2, R9 ;  /* 0xfffffffe10097824 */ /* 0x000fca00078e0209 */
[----:B------:R-:W-:Y:S02]  /*30d0*/  VIADDMNMX R2, R9, R4, R2, PT ;  /* 0x0000000409027246 */ /* 0x000fe40003800102 */
[----:B------:R-:W-:-:S07]  /*30e0*/  VIMNMX R3, R3, R9, !PT ;  /* 0x0000000903037248 */ /* 0x000fce0007fe0100 */
.L_x_1081:
        /* <DEDUP_REMOVED lines=173> */
[--C-:B------:R-:W-:Y:S01]  /*3bc0*/  FFMA.FTZ R9, R29, UR33, -R20.reuse ;  /* 0x000000211d097c23 */ /* 0x100fe20008010814 */
[----:B------:R-:W-:Y:S01]  /*3bd0*/  ISETP.GT.AND P1, PT, R3, 0x68, !P1 ;  /* 0x000000680300780c */ /* 0x000fe20004f24270 */
        /* <DEDUP_REMOVED lines=27> */
[----:B------:R-:W-:Y:S01]  /*3d90*/  FFMA.FTZ R61, R85, UR33, -R20 ;  /* 0x00000021553d7c23 */ /* 0x000fe20008010814 */
[----:B------:R-:W-:Y:S01]  /*3da0*/  MUFU.EX2 R8, R8 ;  /* 0x0000000800087308 */ /* 0x000fe20000000800 */
[----:B------:R-:W-:-:S04]  /*3db0*/  FMNMX.FTZ R7, R43, R6, !PT ;  /* 0x000000062b077209 */ /* 0x000fc80007810000 */
[----:B------:R-:W-:-:S03]  /*3dc0*/  FMNMX.FTZ R6, R46, R7, !PT ;  /* 0x000000072e067209 */ /* 0x000fc60007810000 */
[----:B------:R-:W0:Y:S01]  /*3dd0*/  MUFU.EX2 R5, R5 ;  /* 0x0000000500057308 */ /* 0x000e220000000800 */
[----:B------:R-:W-:-:S04]  /*3de0*/  FMNMX.FTZ R7, R47, R6, !PT ;  /* 0x000000062f077209 */ /* 0x000fc80007810000 */
[----:B------:R-:W-:-:S03]  /*3df0*/  FMNMX.FTZ R6, R50, R7, !PT ;  /* 0x0000000732067209 */ /* 0x000fc60007810000 */
[----:B------:R-:W1:Y:S01]  /*3e00*/  MUFU.EX2 R10, R10 ;  /* 0x0000000a000a7308 */ /* 0x000e620000000800 */
[----:B------:R-:W-:-:S04]  /*3e10*/  FMNMX.FTZ R7, R51, R6, !PT ;  /* 0x0000000633077209 */ /* 0x000fc80007810000 */
[----:B------:R-:W-:-:S03]  /*3e20*/  FMNMX.FTZ R6, R54, R7, !PT ;  /* 0x0000000736067209 */ /* 0x000fc60007810000 */
[----:B------:R-:W2:Y:S01]  /*3e30*/  MUFU.EX2 R9, R9 ;  /* 0x0000000900097308 */ /* 0x000ea20000000800 */
[----:B------:R-:W-:-:S04]  /*3e40*/  FMNMX.FTZ R7, R55, R6, !PT ;  /* 0x0000000637077209 */ /* 0x000fc80007810000 */
[----:B------:R-:W-:-:S03]  /*3e50*/  FMNMX.FTZ R6, R58, R7, !PT ;  /* 0x000000073a067209 */ /* 0x000fc60007810000 */
[----:B------:R-:W-:Y:S01]  /*3e60*/  MUFU.EX2 R12, R12 ;  /* 0x0000000c000c7308 */ /* 0x000fe20000000800 */
[----:B------:R-:W-:Y:S01]  /*3e70*/  FMNMX.FTZ R7, R59, R6, !PT ;  /* 0x000000063b077209 */ /* 0x000fe20007810000 */
[--C-:B------:R-:W-:Y:S01]  /*3e80*/  FFMA.FTZ R6, R48, UR33, -R20.reuse ;  /* 0x0000002130067c23 */ /* 0x100fe20008010814 */
[----:B------:R-:W-:Y:S02]  /*3e90*/  FFMA.FTZ R48, R73, UR33, -R20 ;  /* 0x0000002149307c23 */ /* 0x000fe40008010814 */
[----:B------:R-:W-:-:S03]  /*3ea0*/  FMNMX.FTZ R28, R62, R7, !PT ;  /* 0x000000073e1c7209 */ /* 0x000fc60007810000 */
[----:B------:R-:W-:Y:S01]  /*3eb0*/  MUFU.EX2 R13, R13 ;  /* 0x0000000d000d7308 */ /* 0x000fe20000000800 */
        /* <DEDUP_REMOVED lines=12> */
[----:B------:R-:W-:-:S03]  /*3f80*/  FFMA.FTZ R32, R56, UR33, -R20 ;  /* 0x0000002138207c23 */ /* 0x000fc60008010814 */
[----:B------:R-:W-:-:S03]  /*3f90*/  FMNMX.FTZ R36, R78, R7, !PT ;  /* 0x000000074e247209 */ /* 0x000fc60007810000 */
[----:B------:R-:W-:Y:S01]  /*3fa0*/  MUFU.EX2 R21, R21 ;  /* 0x0000001500157308 */ /* 0x000fe20000000800 */
[----:B------:R-:W-:-:S04]  /*3fb0*/  FMNMX.FTZ R7, R79, R36, !PT ;  /* 0x000000244f077209 */ /* 0x000fc80007810000 */
[----:B------:R-:W-:-:S03]  /*3fc0*/  FMNMX.FTZ R36, R82, R7, !PT ;  /* 0x0000000752247209 */ /* 0x000fc60007810000 */
[----:B------:R-:W-:Y:S01]  /*3fd0*/  MUFU.EX2 R26, R26 ;  /* 0x0000001a001a7308 */ /* 0x000fe20000000800 */
[----:B------:R-:W-:-:S04]  /*3fe0*/  FMNMX.FTZ R7, R83, R36, !PT ;  /* 0x0000002453077209 */ /* 0x000fc80007810000 */
[----:B------:R-:W-:-:S03]  /*3ff0*/  FMNMX.FTZ R36, R86, R7, !PT ;  /* 0x0000000756247209 */ /* 0x000fc60007810000 */
[----:B------:R-:W-:Y:S01]  /*4000*/  MUFU.EX2 R25, R25 ;  /* 0x0000001900197308 */ /* 0x000fe20000000800 */
[----:B------:R-:W-:Y:S01]  /*4010*/  FMNMX.FTZ R7, R87, R36, !PT ;  /* 0x0000002457077209 */ /* 0x000fe20007810000 */
[----:B------:R-:W-:-:S04]  /*4020*/  FFMA.FTZ R36, R64, UR33, -R20 ;  /* 0x0000002140247c23 */ /* 0x000fc80008010814 */
[----:B------:R-:W3:Y:S02]  /*4030*/  SHFL.BFLY PT, R40, R7, 0x2, 0x1f ;  /* 0x0c401f0007287f89 */ /* 0x000ee400000e0000 */
[----:B------:R-:W-:Y:S08]  /*4040*/  MUFU.EX2 R6, R6 ;  /* 0x0000000600067308 */ /* 0x000ff00000000800 */
[----:B------:R-:W-:Y:S08]  /*4050*/  MUFU.EX2 R29, R29 ;  /* 0x0000001d001d7308 */ /* 0x000ff00000000800 */
[----:B------:R-:W-:Y:S01]  /*4060*/  MUFU.EX2 R28, R28 ;  /* 0x0000001c001c7308 */ /* 0x000fe20000000800 */
[----:B---3--:R-:W-:Y:S01]  /*4070*/  FMNMX.FTZ R11, R7, R40, !PT ;  /* 0x00000028070b7209 */ /* 0x008fe20007810000 */
[----:B------:R-:W-:-:S06]  /*4080*/  FFMA.FTZ R40, R80, UR33, -R20 ;  /* 0x0000002150287c23 */ /* 0x000fcc0008010814 */
[----:B------:R-:W-:Y:S01]  /*4090*/  MUFU.EX2 R3, R3 ;  /* 0x0000000300037308 */ /* 0x000fe20000000800 */
[----:B------:R-:W3:Y:S07]  /*40a0*/  SHFL.BFLY PT, R56, R11, 0x1, 0x1f ;  /* 0x0c201f000b387f89 */ /* 0x000eee00000e0000 */
[----:B------:R-:W-:Y:S08]  /*40b0*/  MUFU.EX2 R32, R32 ;  /* 0x0000002000207308 */ /* 0x000ff00000000800 */
[----:B------:R-:W-:Y:S08]  /*40c0*/  MUFU.EX2 R33, R33 ;  /* 0x0000002100217308 */ /* 0x000ff00000000800 */
[----:B------:R-:W-:Y:S01]  /*40d0*/  MUFU.EX2 R2, R2 ;  /* 0x0000000200027308 */ /* 0x000fe20000000800 */
[----:B---3--:R-:W-:Y:S01]  /*40e0*/  FMNMX.FTZ R7, R11, R56, !PT ;  /* 0x000000380b077209 */ /* 0x008fe20007810000 */
[----:B------:R-:W-:-:S03]  /*40f0*/  FFMA.FTZ R56, R84, UR33, -R20 ;  /* 0x0000002154387c23 */ /* 0x000fc60008010814 */
        /* <DEDUP_REMOVED lines=17> */
[----:B0-----:R-:W-:Y:S01]  /*4210*/  FADD.FTZ R55, R8, R5 ;  /* 0x0000000508377221 */ /* 0x001fe20000010000 */
[--C-:B------:R-:W-:Y:S01]  /*4220*/  FFMA.FTZ R30, R38, UR33, -R20.reuse ;  /* 0x00000021261e7c23 */ /* 0x100fe20008010814 */
[--C-:B------:R-:W-:Y:S01]  /*4230*/  FFMA.FTZ R38, R54, UR33, -R20.reuse ;  /* 0x0000002136267c23 */ /* 0x100fe20008010814 */
[--C-:B------:R-:W-:Y:S01]  /*4240*/  FFMA.FTZ R34, R51, UR33, -R20.reuse ;  /* 0x0000002133227c23 */ /* 0x100fe20008010814 */
[----:B------:R0:W3:Y:S01]  /*4250*/  MUFU.EX2 R64, R60 ;  /* 0x0000003c00407308 */ /* 0x0000e20000000800 */
[----:B-1----:R-:W-:Y:S01]  /*4260*/  FADD.FTZ R54, R10, R55 ;  /* 0x000000370a367221 */ /* 0x002fe20000010000 */
[----:B--2---:R-:W-:Y:S01]  /*4270*/  F2FP.F16.F32.PACK_AB R10, R9, R10 ;  /* 0x0000000a090a723e */ /* 0x004fe200000000ff */
[--C-:B------:R-:W-:Y:S01]  /*4280*/  FFMA.FTZ R51, R63, UR33, -R20.reuse ;  /* 0x000000213f337c23 */ /* 0x100fe20008010814 */
[----:B------:R-:W-:Y:S01]  /*4290*/  F2FP.F16.F32.PACK_AB R8, R5, R8 ;  /* 0x000000080508723e */ /* 0x000fe200000000ff */
[--C-:B------:R-:W-:Y:S01]  /*42a0*/  FFMA.FTZ R5, R66, UR33, -R20.reuse ;  /* 0x0000002142057c23 */ /* 0x100fe20008010814 */
[--C-:B------:R-:W-:Y:S01]  /*42b0*/  FFMA.FTZ R70, R70, UR33, -R20.reuse ;  /* 0x0000002146467c23 */ /* 0x100fe20008010814 */
[--C-:B------:R-:W-:Y:S01]  /*42c0*/  FFMA.FTZ R71, R71, UR33, -R20.reuse ;  /* 0x0000002147477c23 */ /* 0x100fe20008010814 */
[----:B------:R1:W2:Y:S01]  /*42d0*/  MUFU.EX2 R68, R65 ;  /* 0x0000004100447308 */ /* 0x0002a20000000800 */
[--C-:B0-----:R-:W-:Y:S01]  /*42e0*/  FFMA.FTZ R60, R46, UR33, -R20.reuse ;  /* 0x000000212e3c7c23 */ /* 0x101fe20008010814 */
[--C-:B------:R-:W-:Y:S01]  /*42f0*/  FFMA.FTZ R46, R58, UR33, -R20.reuse ;  /* 0x000000213a2e7c23 */ /* 0x100fe20008010814 */
[--C-:B------:R-:W-:Y:S01]  /*4300*/  FFMA.FTZ R74, R74, UR33, -R20.reuse ;  /* 0x000000214a4a7c23 */ /* 0x100fe20008010814 */
[--C-:B------:R-:W-:Y:S01]  /*4310*/  FFMA.FTZ R75, R75, UR33, -R20.reuse ;  /* 0x000000214b4b7c23 */ /* 0x100fe20008010814 */
[--C-:B------:R-:W-:Y:S01]  /*4320*/  FFMA.FTZ R78, R78, UR33, -R20.reuse ;  /* 0x000000214e4e7c23 */ /* 0x100fe20008010814 */
[--C-:B------:R-:W-:Y:S01]  /*4330*/  FFMA.FTZ R79, R79, UR33, -R20.reuse ;  /* 0x000000214f4f7c23 */ /* 0x100fe20008010814 */
[--C-:B------:R-:W-:Y:S01]  /*4340*/  FFMA.FTZ R82, R82, UR33, -R20.reuse ;  /* 0x0000002152527c23 */ /* 0x100fe20008010814 */
[----:B------:R0:W4:Y:S01]  /*4350*/  MUFU.EX2 R69, R31 ;  /* 0x0000001f00457308 */ /* 0x0001220000000800 */
[--C-:B-1----:R-:W-:Y:S01]  /*4360*/  FFMA.FTZ R65, R47, UR33, -R20.reuse ;  /* 0x000000212f417c23 */ /* 0x102fe20008010814 */
[----:B------:R-:W-:Y:S01]  /*4370*/  FFMA.FTZ R47, R59, UR33, -R20 ;  /* 0x000000213b2f7c23 */ /* 0x000fe20008010814 */
[----:B------:R-:W-:Y:S01]  /*4380*/  FADD.FTZ R59, R9, R54 ;  /* 0x00000036093b7221 */ /* 0x000fe20000010000 */
[----:B---3--:R-:W-:Y:S01]  /*4390*/  FADD.FTZ R55, R11, R64 ;  /* 0x000000400b377221 */ /* 0x008fe20000010000 */
[----:B------:R-:W-:Y:S01]  /*43a0*/  F2FP.F16.F32.PACK_AB R9, R64, R11 ;  /* 0x0000000b4009723e */ /* 0x000fe200000000ff */
[--C-:B------:R-:W-:Y:S01]  /*43b0*/  FFMA.FTZ R54, R67, UR33, -R20.reuse ;  /* 0x0000002143367c23 */ /* 0x100fe20008010814 */
[--C-:B------:R-:W-:Y:S01]  /*43c0*/  FFMA.FTZ R83, R83, UR33, -R20.reuse ;  /* 0x0000002153537c23 */ /* 0x100fe20008010814 */
[----:B------:R-:W1:Y:S01]  /*43d0*/  MUFU.EX2 R4, R4 ;  /* 0x0000000400047308 */ /* 0x000e620000000800 */
[--C-:B0-----:R-:W-:Y:S01]  /*43e0*/  FFMA.FTZ R31, R50, UR33, -R20.reuse ;  /* 0x00000021321f7c23 */ /* 0x101fe20008010814 */
[--C-:B------:R-:W-:Y:S01]  /*43f0*/  FFMA.FTZ R50, R62, UR33, -R20.reuse ;  /* 0x000000213e327c23 */ /* 0x100fe20008010814 */
[----:B------:R-:W-:Y:S01]  /*4400*/  FADD.FTZ R62, R12, R59 ;  /* 0x0000003b0c3e7221 */ /* 0x000fe20000010000 */
[----:B--2---:R-:W-:Y:S01]  /*4410*/  FADD.FTZ R58, R68, R55 ;  /* 0x00000037443a7221 */ /* 0x004fe20000010000 */
[C---:B------:R-:W-:Y:S01]  /*4420*/  F2FP.F16.F32.PACK_AB R12, R13.reuse, R12 ;  /* 0x0000000c0d0c723e */ /* 0x040fe200000000ff */
[----:B------:R-:W-:Y:S01]  /*4430*/  FFMA.FTZ R86, R86, UR33, -R20 ;  /* 0x0000002156567c23 */ /* 0x000fe20008010814 */
[----:B------:R-:W-:Y:S01]  /*4440*/  FADD.FTZ R59, R13, R62 ;  /* 0x0000003e0d3b7221 */ /* 0x000fe20000010000 */
[----:B------:R-:W0:Y:S01]  /*4450*/  MUFU.EX2 R27, R27 ;  /* 0x0000001b001b7308 */ /* 0x000e220000000800 */
[C---:B----4-:R-:W-:Y:S01]  /*4460*/  FADD.FTZ R55, R69.reuse, R58 ;  /* 0x0000003a45377221 */ /* 0x050fe20000010000 */
[----:B------:R-:W-:Y:S01]  /*4470*/  F2FP.F16.F32.PACK_AB R11, R69, R68 ;  /* 0x00000044450b723e */ /* 0x000fe200000000ff */
[----:B------:R-:W-:Y:S01]  /*4480*/  FADD.FTZ R62, R14, R59 ;  /* 0x0000003b0e3e7221 */ /* 0x000fe20000010000 */
[----:B------:R-:W-:Y:S01]  /*4490*/  F2FP.F16.F32.PACK_AB R14, R15, R14 ;  /* 0x0000000e0f0e723e */ /* 0x000fe200000000ff */
[----:B------:R-:W-:-:S02]  /*44a0*/  FFMA.FTZ R20, R87, UR33, -R20 ;  /* 0x0000002157147c23 */ /* 0x000fc40008010814 */
[----:B------:R-:W-:Y:S01]  /*44b0*/  FADD.FTZ R59, R15, R62 ;  /* 0x0000003e0f3b7221 */ /* 0x000fe20000010000 */
[----:B------:R-:W2:Y:S01]  /*44c0*/  MUFU.EX2 R30, R30 ;  /* 0x0000001e001e7308 */ /* 0x000ea20000000800 */
[----:B-1----:R-:W-:Y:S01]  /*44d0*/  FADD.FTZ R58, R4, R55 ;  /* 0x00000037043a7221 */ /* 0x002fe20000010000 */
[----:B------:R1:W-:Y:S01]  /*44e0*/  STSM.16.M88.4 [R17+0x21800], R8 ;  /* 0x0218000811007844 */ /* 0x0003e20000000200 */
[----:B------:R-:W-:Y:S01]  /*44f0*/  FADD.FTZ R62, R24, R59 ;  /* 0x0000003b183e7221 */ /* 0x000fe20000010000 */
[----:B------:R-:W-:-:S04]  /*4500*/  F2FP.F16.F32.PACK_AB R24, R21, R24 ;  /* 0x000000181518723e */ /* 0x000fc800000000ff */
[----:B------:R-:W3:Y:S01]  /*4510*/  MUFU.EX2 R35, R35 ;  /* 0x0000002300237308 */ /* 0x000ee20000000800 */
[----:B0-----:R-:W-:-:S07]  /*4520*/  FADD.FTZ R55, R27, R58 ;  /* 0x0000003a1b377221 */ /* 0x001fce0000010000 */
[----:B------:R-:W0:Y:S01]  /*4530*/  MUFU.EX2 R39, R39 ;  /* 0x0000002700277308 */ /* 0x000e220000000800 */
[----:B--2---:R-:W-:Y:S01]  /*4540*/  FADD.FTZ R58, R30, R55 ;  /* 0x000000371e3a7221 */ /* 0x004fe20000010000 */
[----:B------:R-:W-:Y:S01]  /*4550*/  FADD.FTZ R55, R21, R62 ;  /* 0x0000003e15377221 */ /* 0x000fe20000010000 */
[----:B-1----:R-:W-:-:S03]  /*4560*/  F2FP.F16.F32.PACK_AB R10, R3, R28 ;  /* 0x0000001c030a723e */ /* 0x002fc600000000ff */
        /* <DEDUP_REMOVED lines=14> */
[----:B------:R-:W-:Y:S01]  /*4650*/  FADD.FTZ R62, R28, R55 ;  /* 0x000000371c3e7221 */ /* 0x000fe20000010000 */
[----:B------:R-:W-:Y:S01]  /*4660*/  F2FP.F16.F32.PACK_AB R28, R33, R32 ;  /* 0x00000020211c723e */ /* 0x000fe200000000ff */
[----:B------:R-:W2:Y:S01]  /*4670*/  MUFU.EX2 R34, R34 ;  /* 0x0000002200227308 */ /* 0x000ea20000000800 */
[----:B0-----:R-:W-:Y:S01]  /*4680*/  FADD.FTZ R58, R65, R58 ;  /* 0x0000003a413a7221 */ /* 0x001fe20000010000 */
[----:B------:R-:W-:-:S04]  /*4690*/  FADD.FTZ R15, R3, R62 ;  /* 0x0000003e030f7221 */ /* 0x000fc80000010000 */
[----:B------:R-:W-:Y:S01]  /*46a0*/  FADD.FTZ R8, R32, R15 ;  /* 0x0000000f20087221 */ /* 0x000fe20000010000 */
[----:B------:R-:W-:Y:S01]  /*46b0*/  F2FP.F16.F32.PACK_AB R15, R35, R30 ;  /* 0x0000001e230f723e */ /* 0x000fe200000000ff */
[----:B------:R-:W0:Y:S01]  /*46c0*/  MUFU.EX2 R38, R38 ;  /* 0x0000002600267308 */ /* 0x000e220000000800 */
[----:B-1----:R-:W-:Y:S01]  /*46d0*/  FADD.FTZ R13, R31, R58 ;  /* 0x0000003a1f0d7221 */ /* 0x002fe20000010000 */
[----:B------:R-:W-:Y:S01]  /*46e0*/  FADD.FTZ R11, R33, R8 ;  /* 0x00000008210b7221 */ /* 0x000fe20000010000 */
[----:B------:R-:W-:-:S03]  /*46f0*/  F2FP.F16.F32.PACK_AB R30, R37, R2 ;  /* 0x00000002251e723e */ /* 0x000fc600000000ff */
[----:B------:R-:W-:Y:S02]  /*4700*/  FADD.FTZ R8, R2, R11 ;  /* 0x0000000b02087221 */ /* 0x000fe40000010000 */
[----:B------:R-:W1:Y:S01]  /*4710*/  MUFU.EX2 R43, R43 ;  /* 0x0000002b002b7308 */ /* 0x000e620000000800 */
[----:B--2---:R-:W-:Y:S01]  /*4720*/  FADD.FTZ R9, R34, R13 ;  /* 0x0000000d22097221 */ /* 0x004fe20000010000 */
[----:B------:R-:W-:Y:S01]  /*4730*/  F2FP.F16.F32.PACK_AB R13, R27, R4 ;  /* 0x000000041b0d723e */ /* 0x000fe200000000ff */
[----:B------:R-:W-:Y:S01]  /*4740*/  FADD.FTZ R11, R37, R8 ;  /* 0x00000008250b7221 */ /* 0x000fe20000010000 */
[----:B------:R-:W-:Y:S02]  /*4750*/  F2FP.F16.F32.PACK_AB R8, R29, R6 ;  /* 0x000000061d08723e */ /* 0x000fe400000000ff */
[----:B------:R-:W-:Y:S01]  /*4760*/  F2FP.F16.F32.PACK_AB R27, R65, R60 ;  /* 0x0000003c411b723e */ /* 0x000fe200000000ff */
[----:B------:R-:W-:Y:S01]  /*4770*/  FADD.FTZ R6, R36, R11 ;  /* 0x0000000b24067221 */ /* 0x000fe20000010000 */
[----:B------:R-:W2:Y:S01]  /*4780*/  MUFU.EX2 R46, R46 ;  /* 0x0000002e002e7308 */ /* 0x000ea20000000800 */
[----:B0-----:R-:W-:Y:S01]  /*4790*/  FADD.FTZ R4, R38, R9 ;  /* 0x0000000926047221 */ /* 0x001fe20000010000 */
[----:B------:R0:W-:Y:S04]  /*47a0*/  STSM.16.M88.4 [R22], R12 ;  /* 0x0000000c16007844 */ /* 0x0001e80000000200 */
[----:B------:R3:W-:Y:S02]  /*47b0*/  STSM.16.M88.4 [R19], R24 ;  /* 0x0000001813007844 */ /* 0x0007e40000000200 */
[----:B------:R-:W4:Y:S01]  /*47c0*/  MUFU.EX2 R47, R47 ;  /* 0x0000002f002f7308 */ /* 0x000f220000000800 */
[C---:B-1----:R-:W-:Y:S01]  /*47d0*/  FADD.FTZ R9, R43.reuse, R4 ;  /* 0x000000042b097221 */ /* 0x042fe20000010000 */
[----:B------:R-:W-:-:S06]  /*47e0*/  F2FP.F16.F32.PACK_AB R11, R43, R38 ;  /* 0x000000262b0b723e */ /* 0x000fcc00000000ff */
[----:B------:R-:W1:Y:S01]  /*47f0*/  MUFU.EX2 R50, R50 ;  /* 0x0000003200327308 */ /* 0x000e620000000800 */
[----:B--2---:R-:W-:-:S07]  /*4800*/  FADD.FTZ R4, R46, R9 ;  /* 0x000000092e047221 */ /* 0x004fce0000010000 */
[----:B------:R-:W2:Y:S01]  /*4810*/  MUFU.EX2 R45, R45 ;  /* 0x0000002d002d7308 */ /* 0x000ea20000000800 */
[C---:B----4-:R-:W-:Y:S01]  /*4820*/  FADD.FTZ R9, R47.reuse, R4 ;  /* 0x000000042f097221 */ /* 0x050fe20000010000 */
[----:B------:R-:W-:-:S06]  /*4830*/  F2FP.F16.F32.PACK_AB R29, R47, R46 ;  /* 0x0000002e2f1d723e */ /* 0x000fcc00000000ff */
[----:B------:R-:W4:Y:S01]  /*4840*/  MUFU.EX2 R51, R51 ;  /* 0x0000003300337308 */ /* 0x000f220000000800 */
[----:B-1----:R-:W-:Y:S01]  /*4850*/  FADD.FTZ R4, R50, R9 ;  /* 0x0000000932047221 */ /* 0x002fe20000010000 */
[----:B------:R-:W-:-:S05]  /*4860*/  F2FP.F16.F32.PACK_AB R9, R34, R31 ;  /* 0x0000001f2209723e */ /* 0x000fca00000000ff */
[----:B------:R1:W-:Y:S01]  /*4870*/  STSM.16.M88.4 [R18], R8 ;  /* 0x0000000812007844 */ /* 0x0003e20000000200 */
[----:B------:R-:W5:Y:S01]  /*4880*/  MUFU.EX2 R44, R44 ;  /* 0x0000002c002c7308 */ /* 0x000f620000000800 */
[C---:B--2---:R-:W-:Y:S01]  /*4890*/  FADD.FTZ R3, R45.reuse, R6 ;  /* 0x000000062d037221 */ /* 0x044fe20000010000 */
[----:B0-----:R-:W-:Y:S01]  /*48a0*/  F2FP.F16.F32.PACK_AB R12, R45, R36 ;  /* 0x000000242d0c723e */ /* 0x001fe200000000ff */
[----:B------:R-:W-:-:S05]  /*48b0*/  VIADD R6, R88, 0xfffffffe ;  /* 0xfffffffe58067836 */ /* 0x000fca0000000000 */
[----:B------:R-:W0:Y:S01]  /*48c0*/  MUFU.EX2 R5, R5 ;  /* 0x0000000500057308 */ /* 0x000e220000000800 */
[C---:B----4-:R-:W-:Y:S01]  /*48d0*/  FADD.FTZ R4, R51.reuse, R4 ;  /* 0x0000000433047221 */ /* 0x050fe20000010000 */
[----:B------:R-:W-:-:S05]  /*48e0*/  F2FP.F16.F32.PACK_AB R31, R51, R50 ;  /* 0x00000032331f723e */ /* 0x000fca00000000ff */
[----:B------:R2:W-:Y:S01]  /*48f0*/  STSM.16.M88.4 [R17+0x27800], R28 ;  /* 0x0278001c11007844 */ /* 0x0005e20000000200 */
[----:B------:R-:W4:Y:S01]  /*4900*/  MUFU.EX2 R54, R54 ;  /* 0x0000003600367308 */ /* 0x000f220000000800 */
[----:B-----5:R-:W-:-:S07]  /*4910*/  FADD.FTZ R2, R44, R3 ;  /* 0x000000032c027221 */ /* 0x020fce0000010000 */
[----:B------:R-:W5:Y:S01]  /*4920*/  MUFU.EX2 R53, R53 ;  /* 0x0000003500357308 */ /* 0x000f620000000800 */
[----:B0-----:R-:W-:-:S07]  /*4930*/  FADD.FTZ R3, R5, R4 ;  /* 0x0000000405037221 */ /* 0x001fce0000010000 */
[----:B------:R-:W0:Y:S01]  /*4940*/  MUFU.EX2 R70, R70 ;  /* 0x0000004600467308 */ /* 0x000e220000000800 */
[C---:B----4-:R-:W-:Y:S01]  /*4950*/  F2FP.F16.F32.PACK_AB R13, R54.reuse, R5 ;  /* 0x00000005360d723e */ /* 0x050fe200000000ff */
[----:B------:R-:W-:-:S06]  /*4960*/  FADD.FTZ R3, R54, R3 ;  /* 0x0000000336037221 */ /* 0x000fcc0000010000 */
[----:B------:R-:W4:Y:S01]  /*4970*/  MUFU.EX2 R71, R71 ;  /* 0x0000004700477308 */ /* 0x000f220000000800 */
[C---:B-----5:R-:W-:Y:S01]  /*4980*/  FADD.FTZ R4, R53.reuse, R2 ;  /* 0x0000000235047221 */ /* 0x060fe20000010000 */
[----:B------:R-:W-:-:S06]  /*4990*/  F2FP.F16.F32.PACK_AB R14, R53, R44 ;  /* 0x0000002c350e723e */ /* 0x000fcc00000000ff */
[----:B------:R-:W5:Y:S01]  /*49a0*/  MUFU.EX2 R41, R41 ;  /* 0x0000002900297308 */ /* 0x000f620000000800 */
[----:B0-----:R-:W-:-:S07]  /*49b0*/  FADD.FTZ R2, R70, R3 ;  /* 0x0000000346027221 */ /* 0x001fce0000010000 */
[----:B------:R-:W3:Y:S01]  /*49c0*/  MUFU.EX2 R48, R48 ;  /* 0x0000003000307308 */ /* 0x000ee20000000800 */
[C---:B----4-:R-:W-:Y:S01]  /*49d0*/  F2FP.F16.F32.PACK_AB R15, R71.reuse, R70 ;  /* 0x00000046470f723e */ /* 0x050fe200000000ff */
[----:B------:R-:W-:-:S04]  /*49e0*/  FADD.FTZ R3, R71, R2 ;  /* 0x0000000247037221 */ /* 0x000fc80000010000 */
[----:B------:R2:W-:Y:S02]  /*49f0*/  STSM.16.M88.4 [R136], R12 ;  /* 0x0000000c88007844 */ /* 0x0005e40000000200 */
[----:B------:R-:W-:Y:S01]  /*4a00*/  MUFU.EX2 R52, R52 ;  /* 0x0000003400347308 */ /* 0x000fe20000000800 */
[----:B-----5:R-:W-:-:S07]  /*4a10*/  FADD.FTZ R21, R41, R4 ;  /* 0x0000000429157221 */ /* 0x020fce0000010000 */
[----:B------:R-:W0:Y:S01]  /*4a20*/  MUFU.EX2 R57, R57 ;  /* 0x0000003900397308 */ /* 0x000e220000000800 */
[C---:B---3--:R-:W-:Y:S01]  /*4a30*/  F2FP.F16.F32.PACK_AB R24, R48.reuse, R41 ;  /* 0x000000293018723e */ /* 0x048fe200000000ff */
[----:B------:R-:W-:-:S06]  /*4a40*/  FADD.FTZ R21, R48, R21 ;  /* 0x0000001530157221 */ /* 0x000fcc0000010000 */
[----:B------:R-:W3:Y:S08]  /*4a50*/  MUFU.EX2 R74, R74 ;  /* 0x0000004a004a7308 */ /* 0x000ef00000000800 */
[----:B------:R-:W4:Y:S01]  /*4a60*/  MUFU.EX2 R75, R75 ;  /* 0x0000004b004b7308 */ /* 0x000f220000000800 */
[----:B0-----:R-:W-:-:S07]  /*4a70*/  F2FP.F16.F32.PACK_AB R26, R57, R52 ;  /* 0x00000034391a723e */ /* 0x001fce00000000ff */
[----:B------:R-:W0:Y:S01]  /*4a80*/  MUFU.EX2 R78, R78 ;  /* 0x0000004e004e7308 */ /* 0x000e220000000800 */
[----:B---3--:R-:W-:-:S07]  /*4a90*/  FADD.FTZ R2, R74, R3 ;  /* 0x000000034a027221 */ /* 0x008fce0000010000 */
[----:B------:R-:W3:Y:S01]  /*4aa0*/  MUFU.EX2 R79, R79 ;  /* 0x0000004f004f7308 */ /* 0x000ee20000000800 */
[C---:B----4-:R-:W-:Y:S01]  /*4ab0*/  F2FP.F16.F32.PACK_AB R25, R75.reuse, R74 ;  /* 0x0000004a4b19723e */ /* 0x050fe200000000ff */
[----:B------:R-:W-:Y:S01]  /*4ac0*/  FADD.FTZ R3, R75, R2 ;  /* 0x000000024b037221 */ /* 0x000fe20000010000 */
[----:B------:R-:W-:-:S05]  /*4ad0*/  FADD.FTZ R2, R52, R21 ;  /* 0x0000001534027221 */ /* 0x000fca0000010000 */
[----:B------:R-:W-:Y:S01]  /*4ae0*/  MUFU.EX2 R40, R40 ;  /* 0x0000002800287308 */ /* 0x000fe20000000800 */
[----:B0-----:R-:W-:Y:S01]  /*4af0*/  FADD.FTZ R4, R78, R3 ;  /* 0x000000034e047221 */ /* 0x001fe20000010000 */
[----:B------:R-:W-:-:S06]  /*4b00*/  FADD.FTZ R3, R57, R2 ;  /* 0x0000000239037221 */ /* 0x000fcc0000010000 */
[----:B------:R-:W1:Y:S01]  /*4b10*/  MUFU.EX2 R49, R49 ;  /* 0x0000003100317308 */ /* 0x000e620000000800 */
[C---:B---3--:R-:W-:Y:S01]  /*4b20*/  F2FP.F16.F32.PACK_AB R27, R79.reuse, R78 ;  /* 0x0000004e4f1b723e */ /* 0x048fe200000000ff */
        /* <DEDUP_REMOVED lines=13> */
[----:B------:R-:W3:Y:S01]  /*4c00*/  MUFU.EX2 R5, R20 ;  /* 0x0000001400057308 */ /* 0x000ee20000000800 */
[----:B-1----:R-:W-:Y:S01]  /*4c10*/  F2FP.F16.F32.PACK_AB R9, R83, R82 ;  /* 0x000000525309723e */ /* 0x002fe200000000ff */
[----:B------:R-:W-:-:S04]  /*4c20*/  FADD.FTZ R82, R82, R21 ;  /* 0x0000001552527221 */ /* 0x000fc80000010000 */
[----:B------:R-:W-:-:S04]  /*4c30*/  FADD.FTZ R83, R83, R82 ;  /* 0x0000005253537221 */ /* 0x000fc80000010000 */
[----:B0-----:R-:W-:Y:S01]  /*4c40*/  FADD.FTZ R2, R86, R83 ;  /* 0x0000005356027221 */ /* 0x001fe20000010000 */
[----:B---3--:R-:W-:-:S03]  /*4c50*/  F2FP.F16.F32.PACK_AB R11, R5, R86 ;  /* 0x00000056050b723e */ /* 0x008fc600000000ff */
        /* <DEDUP_REMOVED lines=17> */
.L_x_1086:
[----:B------:R-:W-:Y:S02]  /*4d70*/  ULDC UR18, c[0x0][0x9e4] ;  /* 0x0002790000127ab9 */ /* 0x000fe40000000800 */
[----:B------:R-:W-:-:S11]  /*4d80*/  UISETP.NE.AND UP0, UPT, UR18, 0x1, UPT ;  /* 0x000000011200788c */ /* 0x000fd6000bf05270 */
[----:B------:R-:W-:Y:S02]  /*4d90*/  @UP0 ULDC.64 UR6, c[0x0][0x9e8] ;  /* 0x00027a0000060ab9 */ /* 0x000fe40000000a00 */
[----:B------:R-:W-:-:S04]  /*4da0*/  UIMAD.WIDE.U32 UR10, UR15, UR6, URZ ;  /* 0x000000060f0a72a5 */ /* 0x000fc8000f8e003f */
[----:B------:R-:W-:-:S12]  /*4db0*/  @UP0 USHF.R.U32.HI UR15, URZ, UR7, UR11 ;  /* 0x000000073f0f0299 */ /* 0x000fd8000801160b */
.L_x_1087:
[----:B------:R-:W-:-:S04]  /*4dc0*/  UIMAD UR15, UR15, UR18, UR18 ;  /* 0x000000120f0f72a4 */ /* 0x000fc8000f8e0212 */
[----:B------:R-:W-:-:S04]  /*4dd0*/  UISETP.LT.AND UP0, UPT, UR14, UR15, UPT ;  /* 0x0000000f0e00728c */ /* 0x000fc8000bf01270 */
[----:B------:R-:W-:-:S12]  /*4de0*/  USEL UR14, UR14, UR15, UP0 ;  /* 0x0000000f0e0e7287 */ /* 0x000fd80008000000 */
.L_x_1085:
        /* <DEDUP_REMOVED lines=40> */
.L_x_1107:
[----:B------:R-:W-:Y:S01]  /*5070*/  ISETP.NE.AND P2, PT, RZ, UR45, PT ;  /* 0x0000002dff007c0c */ /* 0x000fe2000bf45270 */
[----:B------:R-:W-:-:S04]  /*5080*/  UISETP.NE.AND UP0, UPT, UR58, 0x1, UPT ;  /* 0x000000013a00788c */ /* 0x000fc8000bf05270 */
[----:B------:R-:W-:-:S04]  /*5090*/  USEL UR48, URZ, 0x1, UP0 ;  /* 0x000000013f307887 */ /* 0x000fc80008000000 */
[----:B------:R-:W-:-:S04]  /*50a0*/  ULOP3.LUT UR48, UR28, UR48, URZ, 0x3c, !UPT ;  /* 0x000000301c307292 */ /* 0x000fc8000f8e3c3f */
[----:B------:R-:W-:Y:S08]  /*50b0*/  @P2 BRA `(.L_x_1089) ;  /* 0x0000000000382947 */ /* 0x000ff00003800000 */
[----:B------:R-:W-:Y:S05]  /*50c0*/  @!P0 BRA `(.L_x_1090) ;  /* 0x0000000000048947 */ /* 0x000fea0003800000 */
[----:B------:R-:W-:Y:S01]  /*50d0*/  BPT.TRAP 0x1 ;  /* 0x000000040000795c */ /* 0x000fe20000300000 */
.L_x_1090:
        /* <DEDUP_REMOVED lines=9> */
.L_x_1091:
[----:B-1----:R-:W-:Y:S05]  /*5170*/  @P1 BRA `(.L_x_1089) ;  /* 0x0000000000081947 */ /* 0x002fea0003800000 */
[----:B------:R-:W1:Y:S02]  /*5180*/  SYNCS.PHASECHK.TRANS64.TRYWAIT P1, [UR6+0x2d830], R0 ;  /* 0x02d83000ff0075a7 */ /* 0x000e640008020146 */
[----:B-1----:R-:W-:Y:S05]  /*5190*/  @!P1 BRA `(.L_x_1092) ;  /* 0x0000010800009947 */ /* 0x002fea0003800000 */
.L_x_1089:
[----:B-1----:R-:W1:Y:S01]  /*51a0*/  S2R R7, SR_TID.X ;  /* 0x0000000000077919 */ /* 0x002e620000002100 */
        /* <DEDUP_REMOVED lines=15> */
[----:B-1----:R-:W-:-:S05]  /*52a0*/  SHF.R.U32.HI R7, RZ, 0x7, R7 ;  /* 0x00000007ff077819 */ /* 0x002fca0000011607 */
[----:B0-----:R-:W-:-:S05]  /*52b0*/  VIADD R0, R7, 0x8 ;  /* 0x0000000807007836 */ /* 0x001fca0000000000 */
[----:B------:R0:W-:Y:S06]  /*52c0*/  BAR.SYNC.DEFER_BLOCKING R0, 0x100 ;  /* 0x000400000000751d */ /* 0x0001ec0000010000 */
[----:B--2---:R-:W-:-:S06]  /*52d0*/  WARPGROUP.ARRIVE ;  /* 0x00000000000079c5 */ /* 0x004fcc0000000000 */
        /* <DEDUP_REMOVED lines=20> */
.L_x_1094:
[----:B------:R-:W-:Y:S01]  /*5420*/  ULEA UR6, UR58, UR41, 0x3 ;  /* 0x000000293a067291 */ /* 0x000fe2000f8e183f */
[----:B------:R-:W-:-:S05]  /*5430*/  IMAD.U32 R0, RZ, RZ, UR28 ;  /* 0x0000001cff007e24 */ /* 0x000fca000f8e00ff */
[----:B------:R-:W-:-:S04]  /*5440*/  SHF.L.U32 R0, R0, 0x1f, RZ ;  /* 0x0000001f00007819 */ /* 0x000fc800000006ff */
[----:B------:R0:W1:Y:S01]  /*5450*/  SYNCS.PHASECHK.TRANS64.TRYWAIT P1, [UR6+0x2d850], R0 ;  /* 0x02d85000ff0075a7 */ /* 0x0000620008020146 */
[----:B------:R-:W-:Y:S05]  /*5460*/  @!P0 BRA `(.L_x_1095) ;  /* 0x0000000000048947 */ /* 0x000fea0003800000 */
[----:B------:R-:W-:Y:S01]  /*5470*/  BPT.TRAP 0x1 ;  /* 0x000000040000795c */ /* 0x000fe20000300000 */
.L_x_1095:
[----:B-1----:R-:W-:Y:S05]  /*5480*/  @P1 BRA `(.L_x_1093) ;  /* 0x0000000000081947 */ /* 0x002fea0003800000 */
[----:B------:R-:W1:Y:S02]  /*5490*/  SYNCS.PHASECHK.TRANS64.TRYWAIT P1, [UR6+0x2d850], R0 ;  /* 0x02d85000ff0075a7 */ /* 0x000e640008020146 */
[----:B-1----:R-:W-:Y:S05]  /*54a0*/  @!P1 BRA `(.L_x_1096) ;  /* 0x0000010400549947 */ /* 0x002fea0003800000 */
.L_x_1093:
[----:B------:R-:W-:Y:S01]  /*54b0*/  UIADD3 UR6, UR41, 0x400, URZ ;  /* 0x0000040029067890 */ /* 0x000fe2000fffe03f */
[----:B------:R-:W-:Y:S01]  /*54c0*/  WARPGROUP.ARRIVE ;  /* 0x00000000000079c5 */ /* 0x000fe20000000000 */
[----:B------:R-:W-:-:S05]  /*54d0*/  ULEA UR7, UR53, UR41, 0xd ;  /* 0x0000002935077291 */ /* 0x000fca000f8e683f */
[----:B------:R-:W1:Y:S01]  /*54e0*/  S2R R8, SR_TID.X ;  /* 0x0000000000087919 */ /* 0x000e620000002100 */
        /* <DEDUP_REMOVED lines=70> */
.L_x_1097:
[----:B------:R-:W-:Y:S01]  /*5950*/  UISETP.NE.AND UP1, UPT, UR52, URZ, UPT ;  /* 0x0000003f3400728c */ /* 0x000fe2000bf25270 */
[----:B------:R-:W-:Y:S01]  /*5960*/  VIADD R7, R137, UR38 ;  /* 0x0000002689077c36 */ /* 0x000fe20008000000 */
[----:B------:R-:W-:Y:S01]  /*5970*/  ULEA UR6, UR47, UR41, 0x3 ;  /* 0x000000292f067291 */ /* 0x000fe2000f8e183f */
[----:B------:R-:W-:Y:S01]  /*5980*/  IMAD.U32 R8, RZ, RZ, UR46 ;  /* 0x0000002eff087e24 */ /* 0x000fe2000f8e00ff */
[----:B------:R-:W-:Y:S02]  /*5990*/  UISETP.NE.AND UP0, UPT, UR51, URZ, UPT ;  /* 0x0000003f3300728c */ /* 0x000fe4000bf05270 */
        /* <DEDUP_REMOVED lines=14> */
[----:B------:R-:W-:-:S05]  /*5a80*/  IMAD R9, R16, -0x2, R9 ;  /* 0xfffffffe10097824 */ /* 0x000fca00078e0209 */
[----:B------:R-:W-:-:S05]  /*5a90*/  IADD3 R9, -R8, UR37, R9 ;  /* 0x0000002508097c10 */ /* 0x000fca000fffe109 */
[C---:B------:R-:W-:Y:S02]  /*5aa0*/  VIADD R11, R9.reuse, UR56 ;  /* 0x00000038090b7c36 */ /* 0x040fe40008000000 */
[----:B------:R-:W-:Y:S02]  /*5ab0*/  VIADD R10, R9, UR6 ;  /* 0x00000006090a7c36 */ /* 0x000fe40008000000 */
[----:B0-----:R-:W-:Y:S02]  /*5ac0*/  IMAD.IADD R9, R11, 0x1, R15 ;  /* 0x000000010b097824 */ /* 0x001fe400078e020f */
[----:B------:R-:W-:Y:S01]  /*5ad0*/  IMAD.IADD R8, R15, 0x1, R10 ;  /* 0x000000010f087824 */ /* 0x000fe200078e020a */
[----:B------:R-:W-:Y:S06]  /*5ae0*/  @P1 BRA `(.L_x_1098) ;  /* 0x00000000005c1947 */ /* 0x000fec0003800000 */
[----:B------:R-:W-:Y:S01]  /*5af0*/  IMAD.U32 R12, RZ, RZ, UR46 ;  /* 0x0000002eff0c7e24 */ /* 0x000fe2000f8e00ff */
[----:B------:R-:W-:Y:S04]  /*5b00*/  BSSY B0, `(.L_x_1099) ;  /* 0x0000011000007945 */ /* 0x000fe80003800000 */
[----:B------:R-:W-:-:S04]  /*5b10*/  IADD3 R15, -R12, UR37, R15 ;  /* 0x000000250c0f7c10 */ /* 0x000fc8000fffe10f */
        /* <DEDUP_REMOVED lines=10> */
.L_x_1100:
[----:B------:R-:W-:-:S05]  /*5bc0*/  IMAD.U32 R14, RZ, RZ, UR34 ;  /* 0x00000022ff0e7e24 */ /* 0x000fca000f8e00ff */
[----:B------:R-:W-:-:S13]  /*5bd0*/  ISETP.NE.AND P1, PT, R14, 0x1, PT ;  /* 0x000000010e00780c */ /* 0x000fda0003f25270 */
[----:B------:R-:W0:Y:S02]  /*5be0*/  @P1 LDC.64 R12, c[0x0][0x9e8] ;  /* 0x00027a00ff0c1b82 */ /* 0x000e240000000a00 */
[----:B0-----:R-:W-:-:S05]  /*5bf0*/  @P1 IMAD.HI.U32 R12, R15, R12, RZ ;  /* 0x0000000c0f0c1227 */ /* 0x001fca00078e00ff */
[----:B------:R-:W-:-:S07]  /*5c00*/  @P1 SHF.R.U32.HI R15, RZ, R13, R12 ;  /* 0x0000000dff0f1219 */ /* 0x000fce000001160c */
.L_x_1101:
[----:B------:R-:W-:Y:S05]  /*5c10*/  BSYNC B0 ;  /* 0x0000000000007941 */ /* 0x000fea0003800000 */
.L_x_1099:
[----:B------:R-:W-:-:S04]  /*5c20*/  IMAD R15, R15, R14, -R0 ;  /* 0x0000000e0f0f7224 */ /* 0x000fc800078e0a00 */
[----:B------:R-:W-:-:S05]  /*5c30*/  IMAD R15, R16, -0x2, R15 ;  /* 0xfffffffe100f7824 */ /* 0x000fca00078e020f */
[----:B------:R-:W-:Y:S02]  /*5c40*/  VIADDMNMX R9, R15, R14, R9, PT ;  /* 0x0000000e0f097246 */ /* 0x000fe40003800109 */
[----:B------:R-:W-:-:S07]  /*5c50*/  VIMNMX R8, R8, R15, !PT ;  /* 0x0000000f08087248 */ /* 0x000fce0007fe0100 */
.L_x_1098:
        /* <DEDUP_REMOVED lines=116> */
.L_x_1104:
[----:B------:R-:W-:-:S05]  /*63a0*/  IMAD.U32 R12, RZ, RZ, UR34 ;  /* 0x00000022ff0c7e24 */ /* 0x000fca000f8e00ff */
[----:B------:R-:W-:-:S13]  /*63b0*/  ISETP.NE.AND P2, PT, R12, 0x1, PT ;  /* 0x000000010c00780c */ /* 0x000fda0003f45270 */
[----:B------:R-:W0:Y:S02]  /*63c0*/  @P2 LDC.64 R8, c[0x0][0x9e8] ;  /* 0x00027a00ff082b82 */ /* 0x000e240000000a00 */
[----:B0-----:R-:W-:-:S05]  /*63d0*/  @P2 IMAD.HI.U32 R8, R7, R8, RZ ;  /* 0x0000000807082227 */ /* 0x001fca00078e00ff */
[----:B------:R-:W-:-:S07]  /*63e0*/  @P2 SHF.R.U32.HI R7, RZ, R9, R8 ;  /* 0x00000009ff072219 */ /* 0x000fce0000011608 */
.L_x_1105:
[----:B------:R-:W-:Y:S05]  /*63f0*/  BSYNC B0 ;  /* 0x0000000000007941 */ /* 0x000fea0003800000 */
.L_x_1103:
[----:B------:R-:W-:-:S04]  /*6400*/  IMAD R7, R7, R12, -R0 ;  /* 0x0000000c07077224 */ /* 0x000fc800078e0a00 */
[----:B------:R-:W-:-:S05]  /*6410*/  IMAD R7, R16, -0x2, R7 ;  /* 0xfffffffe10077824 */ /* 0x000fca00078e0207 */
[----:B------:R-:W-:Y:S02]  /*6420*/  VIADDMNMX R11, R7, R12, R11, PT ;  /* 0x0000000c070b7246 */ /* 0x000fe4000380010b */
[----:B------:R-:W-:-:S07]  /*6430*/  VIMNMX R10, R10, R7, !PT ;  /* 0x000000070a0a7248 */ /* 0x000fce0007fe0100 */
.L_x_1102:
        /* <DEDUP_REMOVED lines=92> */
[C---:B------:R-:W-:Y:S02]  /*6a00*/  ISETP.LT.OR P3, PT, R11.reuse, 0x42, P3 ;  /* 0x000000420b00780c */ /* 0x040fe40001f61670 */
        /* <DEDUP_REMOVED lines=36> */
[----:B------:R-:W-:Y:S01]  /*6c50*/  FFMA.FTZ R56, R56, UR33, -R7 ;  /* 0x0000002138387c23 */ /* 0x000fe20008010807 */
[----:B------:R-:W-:Y:S01]  /*6c60*/  FSEL R66, R66, -INF , !P2 ;  /* 0xff80000042427808 */ /* 0x000fe20005000000 */
[----:B------:R-:W-:Y:S01]  /*6c70*/  MUFU.EX2 R8, R8 ;  /* 0x0000000800087308 */ /* 0x000fe20000000800 */
[----:B------:R-:W-:-:S02]  /*6c80*/  FMNMX.FTZ R29, R47, R28, !PT ;  /* 0x0000001c2f1d7209 */ /* 0x000fc40007810000 */
[----:B------:R-:W-:Y:S02]  /*6c90*/  ISETP.LT.OR P3, PT, R11, 0x52, P3 ;  /* 0x000000520b00780c */ /* 0x000fe40001f61670 */
[----:B------:R-:W-:Y:S01]  /*6ca0*/  FMNMX.FTZ R32, R50, R29, !PT ;  /* 0x0000001d32207209 */ /* 0x000fe20007810000 */
[----:B------:R-:W-:Y:S01]  /*6cb0*/  FFMA.FTZ R29, R45, UR33, -R7 ;  /* 0x000000212d1d7c23 */ /* 0x000fe20008010807 */
[----:B------:R-:W-:Y:S01]  /*6cc0*/  ISETP.GT.AND P4, PT, R10, 0x59, P1 ;  /* 0x000000590a00780c */ /* 0x000fe20000f84270 */
[----:B------:R-:W-:Y:S01]  /*6cd0*/  MUFU.EX2 R28, R44 ;  /* 0x0000002c001c7308 */ /* 0x000fe20000000800 */
[----:B------:R-:W-:Y:S02]  /*6ce0*/  FMNMX.FTZ R33, R51, R32, !PT ;  /* 0x0000002033217209 */ /* 0x000fe40007810000 */
[----:B------:R-:W-:Y:S02]  /*6cf0*/  ISETP.LT.OR P5, PT, R11, 0x59, P5 ;  /* 0x000000590b00780c */ /* 0x000fe40002fa1670 */
[----:B------:R-:W-:-:S02]  /*6d00*/  FMNMX.FTZ R32, R54, R33, !PT ;  /* 0x0000002136207209 */ /* 0x000fc40007810000 */
[----:B------:R-:W-:Y:S01]  /*6d10*/  FSEL R67, R67, -INF , !P3 ;  /* 0xff80000043437808 */ /* 0x000fe20005800000 */
[----:B------:R-:W-:Y:S01]  /*6d20*/  MUFU.EX2 R9, R9 ;  /* 0x0000000900097308 */ /* 0x000fe20000000800 */
[----:B------:R-:W-:Y:S02]  /*6d30*/  FMNMX.FTZ R33, R55, R32, !PT ;  /* 0x0000002037217209 */ /* 0x000fe40007810000 */
[----:B------:R-:W-:Y:S02]  /*6d40*/  ISETP.GT.AND P2, PT, R10, 0x60, P1 ;  /* 0x000000600a00780c */ /* 0x000fe40000f44270 */
[----:B0-----:R-:W-:Y:S01]  /*6d50*/  FMNMX.FTZ R36, R58, R33, !PT ;  /* 0x000000213a247209 */ /* 0x001fe20007810000 */
[--C-:B------:R-:W-:Y:S01]  /*6d60*/  FFMA.FTZ R33, R49, UR33, -R7.reuse ;  /* 0x0000002131217c23 */ /* 0x100fe20008010807 */
[----:B------:R-:W-:Y:S01]  /*6d70*/  FSEL R70, R70, -INF , !P5 ;  /* 0xff80000046467808 */ /* 0x000fe20006800000 */
[----:B------:R0:W-:Y:S01]  /*6d80*/  MUFU.EX2 R32, R48 ;  /* 0x0000003000207308 */ /* 0x0001e20000000800 */
[----:B------:R-:W-:Y:S01]  /*6d90*/  FMNMX.FTZ R37, R59, R36, !PT ;  /* 0x000000243b257209 */ /* 0x000fe20007810000 */
[--C-:B------:R-:W-:Y:S01]  /*6da0*/  FFMA.FTZ R49, R65, UR33, -R7.reuse ;  /* 0x0000002141317c23 */ /* 0x100fe20008010807 */
[----:B------:R-:W-:Y:S01]  /*6db0*/  ISETP.LT.OR P4, PT, R11, 0x5a, P4 ;  /* 0x0000005a0b00780c */ /* 0x000fe20002781670 */
[----:B------:R-:W-:Y:S01]  /*6dc0*/  FFMA.FTZ R65, R81, UR33, -R7 ;  /* 0x0000002151417c23 */ /* 0x000fe20008010807 */
[----:B------:R-:W-:-:S02]  /*6dd0*/  FMNMX.FTZ R36, R62, R37, !PT ;  /* 0x000000253e247209 */ /* 0x000fc40007810000 */
[----:B------:R-:W-:Y:S01]  /*6de0*/  ISETP.GT.AND P3, PT, R10, 0x61, P1 ;  /* 0x000000610a00780c */ /* 0x000fe20000f64270 */
[----:B------:R-:W-:Y:S01]  /*6df0*/  MUFU.EX2 R12, R12 ;  /* 0x0000000c000c7308 */ /* 0x000fe20000000800 */
[----:B------:R-:W-:Y:S01]  /*6e00*/  FMNMX.FTZ R37, R63, R36, !PT ;  /* 0x000000243f257209 */ /* 0x000fe20007810000 */
[--C-:B0-----:R-:W-:Y:S01]  /*6e10*/  FFMA.FTZ R48, R64, UR33, -R7.reuse ;  /* 0x0000002140307c23 */ /* 0x101fe20008010807 */
[----:B------:R-:W-:Y:S01]  /*6e20*/  ISETP.LT.OR P2, PT, R11, 0x61, P2 ;  /* 0x000000610b00780c */ /* 0x000fe20001741670 */
[--C-:B------:R-:W-:Y:S01]  /*6e30*/  FFMA.FTZ R64, R80, UR33, -R7.reuse ;  /* 0x0000002150407c23 */ /* 0x100fe20008010807 */
[----:B------:R-:W-:Y:S01]  /*6e40*/  FMNMX.FTZ R40, R66, R37, !PT ;  /* 0x0000002542287209 */ /* 0x000fe20007810000 */
[--C-:B------:R-:W-:Y:S01]  /*6e50*/  FFMA.FTZ R37, R53, UR33, -R7.reuse ;  /* 0x0000002135257c23 */ /* 0x100fe20008010807 */
[----:B------:R-:W-:Y:S01]  /*6e60*/  FSEL R71, R71, -INF , !P4 ;  /* 0xff80000047477808 */ /* 0x000fe20006000000 */
[----:B------:R0:W-:Y:S01]  /*6e70*/  MUFU.EX2 R36, R52 ;  /* 0x0000003400247308 */ /* 0x0001e20000000800 */
[----:B------:R-:W-:Y:S01]  /*6e80*/  FMNMX.FTZ R41, R67, R40, !PT ;  /* 0x0000002843297209 */ /* 0x000fe20007810000 */
[--C-:B------:R-:W-:Y:S01]  /*6e90*/  FFMA.FTZ R53, R69, UR33, -R7.reuse ;  /* 0x0000002145357c23 */ /* 0x100fe20008010807 */
[----:B------:R-:W-:Y:S01]  /*6ea0*/  ISETP.GT.AND P5, PT, R10, 0x68, P1 ;  /* 0x000000680a00780c */ /* 0x000fe20000fa4270 */
[----:B------:R-:W-:Y:S01]  /*6eb0*/  FFMA.FTZ R69, R85, UR33, -R7 ;  /* 0x0000002155457c23 */ /* 0x000fe20008010807 */
[----:B------:R-:W-:-:S02]  /*6ec0*/  FMNMX.FTZ R40, R70, R41, !PT ;  /* 0x0000002946287209 */ /* 0x000fc40007810000 */
[----:B------:R-:W-:Y:S01]  /*6ed0*/  FSEL R74, R74, -INF , !P2 ;  /* 0xff8000004a4a7808 */ /* 0x000fe20005000000 */
[----:B------:R-:W-:Y:S01]  /*6ee0*/  MUFU.EX2 R13, R13 ;  /* 0x0000000d000d7308 */ /* 0x000fe20000000800 */
[----:B------:R-:W-:Y:S01]  /*6ef0*/  ISETP.LT.OR P3, PT, R11, 0x62, P3 ;  /* 0x000000620b00780c */ /* 0x000fe20001f61670 */
[--C-:B0-----:R-:W-:Y:S01]  /*6f00*/  FFMA.FTZ R52, R68, UR33, -R7.reuse ;  /* 0x0000002144347c23 */ /* 0x101fe20008010807 */
[----:B------:R-:W-:Y:S01]  /*6f10*/  FMNMX.FTZ R41, R71, R40, !PT ;  /* 0x0000002847297209 */ /* 0x000fe20007810000 */
[----:B------:R-:W-:Y:S01]  /*6f20*/  FFMA.FTZ R68, R84, UR33, -R7 ;  /* 0x0000002154447c23 */ /* 0x000fe20008010807 */
[----:B------:R-:W-:Y:S02]  /*6f30*/  ISETP.GT.AND P4, PT, R10, 0x69, P1 ;  /* 0x000000690a00780c */ /* 0x000fe40000f84270 */
[----:B------:R-:W-:Y:S01]  /*6f40*/  ISETP.LT.OR P5, PT, R11, 0x69, P5 ;  /* 0x000000690b00780c */ /* 0x000fe20002fa1670 */
[----:B------:R0:W-:Y:S01]  /*6f50*/  MUFU.EX2 R40, R56 ;  /* 0x0000003800287308 */ /* 0x0001e20000000800 */
[----:B------:R-:W-:-:S02]  /*6f60*/  FSEL R75, R75, -INF , !P3 ;  /* 0xff8000004b4b7808 */ /* 0x000fc40005800000 */
[----:B------:R-:W-:Y:S01]  /*6f70*/  FMNMX.FTZ R44, R74, R41, !PT ;  /* 0x000000294a2c7209 */ /* 0x000fe20007810000 */
[--C-:B------:R-:W-:Y:S01]  /*6f80*/  FFMA.FTZ R41, R57, UR33, -R7.reuse ;  /* 0x0000002139297c23 */ /* 0x100fe20008010807 */
[----:B------:R-:W-:Y:S01]  /*6f90*/  ISETP.GT.AND P2, PT, R10, 0x70, P1 ;  /* 0x000000700a00780c */ /* 0x000fe20000f44270 */
[--C-:B------:R-:W-:Y:S01]  /*6fa0*/  FFMA.FTZ R57, R73, UR33, -R7.reuse ;  /* 0x0000002149397c23 */ /* 0x100fe20008010807 */
[----:B------:R-:W-:Y:S01]  /*6fb0*/  FSEL R78, R78, -INF , !P5 ;  /* 0xff8000004e4e7808 */ /* 0x000fe20006800000 */
[----:B------:R-:W-:Y:S01]  /*6fc0*/  MUFU.EX2 R14, R14 ;  /* 0x0000000e000e7308 */ /* 0x000fe20000000800 */
[----:B------:R-:W-:Y:S01]  /*6fd0*/  ISETP.LT.OR P4, PT, R11, 0x6a, P4 ;  /* 0x0000006a0b00780c */ /* 0x000fe20002781670 */
[--C-:B0-----:R-:W-:Y:S01]  /*6fe0*/  FFMA.FTZ R56, R72, UR33, -R7.reuse ;  /* 0x0000002148387c23 */ /* 0x101fe20008010807 */
[----:B------:R-:W-:Y:S01]  /*6ff0*/  FMNMX.FTZ R45, R75, R44, !PT ;  /* 0x0000002c4b2d7209 */ /* 0x000fe20007810000 */
[--C-:B------:R-:W-:Y:S01]  /*7000*/  FFMA.FTZ R44, R60, UR33, -R7.reuse ;  /* 0x000000213c2c7c23 */ /* 0x100fe20008010807 */
[----:B------:R-:W-:Y:S01]  /*7010*/  ISETP.GT.AND P3, PT, R10, 0x71, P1 ;  /* 0x000000710a00780c */ /* 0x000fe20000f64270 */
[----:B------:R-:W-:Y:S01]  /*7020*/  FFMA.FTZ R60, R76, UR33, -R7 ;  /* 0x000000214c3c7c23 */ /* 0x000fe20008010807 */
[C---:B------:R-:W-:Y:S01]  /*7030*/  ISETP.GT.AND P5, PT, R10.reuse, 0x78, P1 ;  /* 0x000000780a00780c */ /* 0x040fe20000fa4270 */
[----:B------:R-:W-:Y:S01]  /*7040*/  MUFU.EX2 R15, R15 ;  /* 0x0000000f000f7308 */ /* 0x000fe20000000800 */
[----:B------:R-:W-:-:S02]  /*7050*/  ISETP.GT.AND P1, PT, R10, 0x79, P1 ;  /* 0x000000790a00780c */ /* 0x000fc40000f24270 */
[----:B------:R-:W-:Y:S02]  /*7060*/  ISETP.LT.OR P2, PT, R11, 0x71, P2 ;  /* 0x000000710b00780c */ /* 0x000fe40001741670 */
[----:B------:R-:W-:Y:S02]  /*7070*/  FSEL R79, R79, -INF , !P4 ;  /* 0xff8000004f4f7808 */ /* 0x000fe40006000000 */
[----:B------:R-:W-:Y:S01]  /*7080*/  FMNMX.FTZ R10, R78, R45, !PT ;  /* 0x0000002d4e0a7209 */ /* 0x000fe20007810000 */
[----:B------:R-:W-:Y:S01]  /*7090*/  MUFU.EX2 R21, R21 ;  /* 0x0000001500157308 */ /* 0x000fe20000000800 */
[----:B------:R-:W-:Y:S02]  /*70a0*/  ISETP.LT.OR P3, PT, R11, 0x72, P3 ;  /* 0x000000720b00780c */ /* 0x000fe40001f61670 */
[----:B------:R-:W-:Y:S02]  /*70b0*/  FSEL R82, R82, -INF , !P2 ;  /* 0xff80000052527808 */ /* 0x000fe40005000000 */
[----:B------:R-:W-:-:S02]  /*70c0*/  FMNMX.FTZ R45, R79, R10, !PT ;  /* 0x0000000a4f2d7209 */ /* 0x000fc40007810000 */
[----:B------:R-:W-:Y:S01]  /*70d0*/  ISETP.LT.OR P5, PT, R11, 0x79, P5 ;  /* 0x000000790b00780c */ /* 0x000fe20002fa1670 */
[----:B------:R-:W-:Y:S01]  /*70e0*/  MUFU.EX2 R25, R25 ;  /* 0x0000001900197308 */ /* 0x000fe20000000800 */
[----:B------:R-:W-:Y:S02]  /*70f0*/  FSEL R83, R83, -INF , !P3 ;  /* 0xff80000053537808 */ /* 0x000fe40005800000 */
[----:B------:R-:W-:Y:S01]  /*7100*/  FMNMX.FTZ R10, R82, R45, !PT ;  /* 0x0000002d520a7209 */ /* 0x000fe20007810000 */
[--C-:B------:R-:W-:Y:S01]  /*7110*/  FFMA.FTZ R45, R61, UR33, -R7.reuse ;  /* 0x000000213d2d7c23 */ /* 0x100fe20008010807 */
[----:B------:R-:W-:Y:S01]  /*7120*/  ISETP.LT.OR P1, PT, R11, 0x7a, P1 ;  /* 0x0000007a0b00780c */ /* 0x000fe20000f21670 */
[----:B------:R-:W-:Y:S01]  /*7130*/  FFMA.FTZ R61, R77, UR33, -R7 ;  /* 0x000000214d3d7c23 */ /* 0x000fe20008010807 */
[----:B------:R-:W-:Y:S01]  /*7140*/  FSEL R86, R86, -INF , !P5 ;  /* 0xff80000056567808 */ /* 0x000fe20006800000 */
[----:B------:R-:W-:Y:S01]  /*7150*/  MUFU.EX2 R29, R29 ;  /* 0x0000001d001d7308 */ /* 0x000fe20000000800 */
[----:B------:R-:W-:-:S02]  /*7160*/  FMNMX.FTZ R11, R83, R10, !PT ;  /* 0x0000000a530b7209 */ /* 0x000fc40007810000 */
[----:B------:R-:W-:Y:S02]  /*7170*/  FSEL R87, R87, -INF , !P1 ;  /* 0xff80000057577808 */ /* 0x000fe40004800000 */
[----:B------:R-:W-:Y:S02]  /*7180*/  FMNMX.FTZ R10, R86, R11, !PT ;  /* 0x0000000b560a7209 */ /* 0x000fe40007810000 */
[----:B------:R-:W-:Y:S01]  /*7190*/  FSEL R72, R0, RZ, P6 ;  /* 0x000000ff00487208 */ /* 0x000fe20003000000 */
[----:B------:R-:W-:Y:S01]  /*71a0*/  MUFU.EX2 R33, R33 ;  /* 0x0000002100217308 */ /* 0x000fe20000000800 */
[----:B------:R-:W-:-:S03]  /*71b0*/  FMNMX.FTZ R10, R87, R10, !PT ;  /* 0x0000000a570a7209 */ /* 0x000fc60007810000 */
[----:B------:R-:W-:Y:S02]  /*71c0*/  FADD.FTZ R72, -R72, R5 ;  /* 0x0000000548487221 */ /* 0x000fe40000010100 */
[----:B------:R-:W0:Y:S02]  /*71d0*/  SHFL.BFLY PT, R11, R10, 0x2, 0x1f ;  /* 0x0c401f000a0b7f89 */ /* 0x000e2400000e0000 */
[----:B------:R-:W-:Y:S01]  /*71e0*/  FMUL.FTZ R5, R72, UR33 ;  /* 0x0000002148057c20 */ /* 0x000fe20008410000 */
        /* <DEDUP_REMOVED lines=14> */
[----:B------:R-:W-:Y:S01]  /*72d0*/  MUFU.EX2 R53, R53 ;  /* 0x0000003500357308 */ /* 0x000fe20000000800 */
[--C-:B------:R-:W-:Y:S01]  /*72e0*/  FFMA.FTZ R76, R35, UR33, -R72.reuse ;  /* 0x00000021234c7c23 */ /* 0x100fe20008010848 */
[----:B------:R-:W-:Y:S01]  /*72f0*/  FSEL R35, R7, RZ, P1 ;  /* 0x000000ff07237208 */ /* 0x000fe20000800000 */
[--C-:B------:R-:W-:Y:S01]  /*7300*/  FFMA.FTZ R10, R26, UR33, -R72.reuse ;  /* 0x000000211a0a7c23 */ /* 0x100fe20008010848 */
[--C-:B------:R-:W-:Y:S01]  /*7310*/  FFMA.FTZ R80, R27, UR33, -R72.reuse ;  /* 0x000000211b507c23 */ /* 0x100fe20008010848 */
[--C-:B------:R-:W-:Y:S01]  /*7320*/  FFMA.FTZ R11, R30, UR33, -R72.reuse ;  /* 0x000000211e0b7c23 */ /* 0x100fe20008010848 */
[----:B------:R-:W-:Y:S01]  /*7330*/  FFMA.FTZ R77, R31, UR33, -R72 ;  /* 0x000000211f4d7c23 */ /* 0x000fe20008010848 */
[----:B------:R-:W-:Y:S01]  /*7340*/  FADD.FTZ R4, -R35, R4 ;  /* 0x0000000423047221 */ /* 0x000fe20000010100 */
[--C-:B------:R-:W-:Y:S01]  /*7350*/  FFMA.FTZ R34, R34, UR33, -R72.reuse ;  /* 0x0000002122227c23 */ /* 0x100fe20008010848 */
[----:B------:R-:W-:Y:S01]  /*7360*/  MUFU.EX2 R10, R10 ;  /* 0x0000000a000a7308 */ /* 0x000fe20000000800 */
[----:B------:R-:W-:Y:S01]  /*7370*/  FFMA.FTZ R30, R50, UR33, -R72 ;  /* 0x00000021321e7c23 */ /* 0x000fe20008010848 */
[----:B------:R-:W-:Y:S01]  /*7380*/  FMUL.FTZ R4, R4, UR33 ;  /* 0x0000002104047c20 */ /* 0x000fe20008410000 */
[----:B-1----:R-:W-:Y:S01]  /*7390*/  FFMA.FTZ R50, R5, R3, R8 ;  /* 0x0000000305327223 */ /* 0x002fe20000010008 */
[--C-:B------:R-:W-:Y:S01]  /*73a0*/  FFMA.FTZ R31, R38, UR33, -R72.reuse ;  /* 0x00000021261f7c23 */ /* 0x100fe20008010848 */
[--C-:B------:R-:W-:Y:S01]  /*73b0*/  FFMA.FTZ R73, R39, UR33, -R72.reuse ;  /* 0x0000002127497c23 */ /* 0x100fe20008010848 */
[----:B------:R-:W-:Y:S01]  /*73c0*/  FFMA.FTZ R39, R47, UR33, -R72 ;  /* 0x000000212f277c23 */ /* 0x000fe20008010848 */
[----:B------:R-:W-:Y:S01]  /*73d0*/  FADD.FTZ R47, R9, R50 ;  /* 0x00000032092f7221 */ /* 0x000fe20000010000 */
[----:B------:R-:W0:Y:S01]  /*73e0*/  MUFU.EX2 R4, R4 ;  /* 0x0000000400047308 */ /* 0x000e220000000800 */
[--C-:B------:R-:W-:Y:S01]  /*73f0*/  FFMA.FTZ R26, R42, UR33, -R72.reuse ;  /* 0x000000212a1a7c23 */ /* 0x100fe20008010848 */
[--C-:B------:R-:W-:Y:S01]  /*7400*/  FFMA.FTZ R38, R51, UR33, -R72.reuse ;  /* 0x0000002133267c23 */ /* 0x100fe20008010848 */
[----:B------:R-:W-:Y:S01]  /*7410*/  FADD.FTZ R50, R12, R47 ;  /* 0x0000002f0c327221 */ /* 0x000fe20000010000 */
[--C-:B------:R-:W-:Y:S01]  /*7420*/  FFMA.FTZ R42, R43, UR33, -R72.reuse ;  /* 0x000000212b2a7c23 */ /* 0x100fe20008010848 */
[--C-:B------:R-:W-:Y:S01]  /*7430*/  FFMA.FTZ R27, R46, UR33, -R72.reuse ;  /* 0x000000212e1b7c23 */ /* 0x100fe20008010848 */
[--C-:B------:R-:W-:Y:S01]  /*7440*/  FFMA.FTZ R54, R54, UR33, -R72.reuse ;  /* 0x0000002136367c23 */ /* 0x100fe20008010848 */
[--C-:B------:R-:W-:Y:S01]  /*7450*/  FFMA.FTZ R85, R55, UR33, -R72.reuse ;  /* 0x0000002137557c23 */ /* 0x100fe20008010848 */
[----:B------:R-:W1:Y:S01]  /*7460*/  MUFU.EX2 R80, R80 ;  /* 0x0000005000507308 */ /* 0x000e620000000800 */
        /* <DEDUP_REMOVED lines=8> */
[----:B0-----:R-:W-:Y:S01]  /*74f0*/  FFMA.FTZ R3, R4, R2, R10 ;  /* 0x0000000204037223 */ /* 0x001fe2000001000a */
[----:B------:R-:W-:-:S06]  /*7500*/  FFMA.FTZ R59, R79, UR33, -R72 ;  /* 0x000000214f3b7c23 */ /* 0x000fcc0008010848 */
[----:B------:R-:W0:Y:S01]  /*7510*/  MUFU.EX2 R77, R77 ;  /* 0x0000004d004d7308 */ /* 0x000e220000000800 */
[----:B-1----:R-:W-:Y:S01]  /*7520*/  FADD.FTZ R2, R80, R3 ;  /* 0x0000000350027221 */ /* 0x002fe20000010000 */
[----:B------:R-:W-:Y:S01]  /*7530*/  FADD.FTZ R3, R13, R50 ;  /* 0x000000320d037221 */ /* 0x000fe20000010000 */
[----:B------:R-:W-:-:S05]  /*7540*/  FFMA.FTZ R50, R67, UR33, -R72 ;  /* 0x0000002143327c23 */ /* 0x000fca0008010848 */
[----:B------:R-:W1:Y:S01]  /*7550*/  MUFU.EX2 R34, R34 ;  /* 0x0000002200227308 */ /* 0x000e620000000800 */
[----:B--2---:R-:W-:-:S07]  /*7560*/  FADD.FTZ R2, R11, R2 ;  /* 0x000000020b027221 */ /* 0x004fce0000010000 */
[----:B------:R-:W2:Y:S01]  /*7570*/  MUFU.EX2 R76, R76 ;  /* 0x0000004c004c7308 */ /* 0x000ea20000000800 */
[----:B0-----:R-:W-:Y:S01]  /*7580*/  FADD.FTZ R51, R77, R2 ;  /* 0x000000024d337221 */ /* 0x001fe20000010000 */
[----:B------:R-:W-:-:S04]  /*7590*/  FADD.FTZ R2, R14, R3 ;  /* 0x000000030e027221 */ /* 0x000fc80000010000 */
[----:B------:R-:W-:Y:S02]  /*75a0*/  FADD.FTZ R3, R15, R2 ;  /* 0x000000020f037221 */ /* 0x000fe40000010000 */
        /* <DEDUP_REMOVED lines=9> */
[----:B------:R1:W-:Y:S01]  /*7640*/  MUFU.EX2 R35, R54 ;  /* 0x0000003600237308 */ /* 0x0003e20000000800 */
[----:B--2---:R-:W-:-:S07]  /*7650*/  FADD.FTZ R55, R26, R55 ;  /* 0x000000371a377221 */ /* 0x004fce0000010000 */
[----:B------:R-:W2:Y:S01]  /*7660*/  MUFU.EX2 R27, R27 ;  /* 0x0000001b001b7308 */ /* 0x000ea20000000800 */
[----:B-1----:R-:W-:-:S04]  /*7670*/  FADD.FTZ R54, R20, R3 ;  /* 0x0000000314367221 */ /* 0x002fc80000010000 */
[----:B------:R-:W-:-:S03]  /*7680*/  FADD.FTZ R3, R21, R54 ;  /* 0x0000003615037221 */ /* 0x000fc60000010000 */
[----:B------:R-:W1:Y:S01]  /*7690*/  MUFU.EX2 R39, R39 ;  /* 0x0000002700277308 */ /* 0x000e620000000800 */
[----:B------:R-:W-:-:S04]  /*76a0*/  FADD.FTZ R2, R24, R3 ;  /* 0x0000000318027221 */ /* 0x000fc80000010000 */
[----:B------:R-:W-:Y:S01]  /*76b0*/  FADD.FTZ R3, R25, R2 ;  /* 0x0000000219037221 */ /* 0x000fe20000010000 */
[----:B0-----:R-:W-:Y:S02]  /*76c0*/  FADD.FTZ R2, R42, R55 ;  /* 0x000000372a027221 */ /* 0x001fe40000010000 */
[----:B------:R-:W0:Y:S01]  /*76d0*/  MUFU.EX2 R30, R30 ;  /* 0x0000001e001e7308 */ /* 0x000e220000000800 */
[----:B------:R-:W-:Y:S01]  /*76e0*/  FADD.FTZ R54, R28, R3 ;  /* 0x000000031c367221 */ /* 0x000fe20000010000 */
[----:B--2---:R-:W-:-:S03]  /*76f0*/  FADD.FTZ R2, R27, R2 ;  /* 0x000000021b027221 */ /* 0x004fc60000010000 */
[----:B------:R-:W-:Y:S01]  /*7700*/  FADD.FTZ R3, R29, R54 ;  /* 0x000000361d037221 */ /* 0x000fe20000010000 */
[----:B------:R-:W-:Y:S02]  /*7710*/  FFMA.FTZ R54, R74, UR33, -R72 ;  /* 0x000000214a367c23 */ /* 0x000fe40008010848 */
[----:B------:R-:W2:Y:S01]  /*7720*/  MUFU.EX2 R38, R38 ;  /* 0x0000002600267308 */ /* 0x000ea20000000800 */
[----:B-1----:R-:W-:Y:S01]  /*7730*/  FADD.FTZ R55, R39, R2 ;  /* 0x0000000227377221 */ /* 0x002fe20000010000 */
[----:B------:R-:W-:-:S04]  /*7740*/  FADD.FTZ R2, R32, R3 ;  /* 0x0000000320027221 */ /* 0x000fc80000010000 */
[----:B------:R-:W-:Y:S02]  /*7750*/  FADD.FTZ R3, R33, R2 ;  /* 0x0000000221037221 */ /* 0x000fe40000010000 */
[----:B------:R-:W1:Y:S01]  /*7760*/  MUFU.EX2 R85, R85 ;  /* 0x0000005500557308 */ /* 0x000e620000000800 */
[----:B0-----:R-:W-:Y:S01]  /*7770*/  FADD.FTZ R55, R30, R55 ;  /* 0x000000371e377221 */ /* 0x001fe20000010000 */
[----:B------:R-:W-:-:S04]  /*7780*/  FADD.FTZ R58, R36, R3 ;  /* 0x00000003243a7221 */ /* 0x000fc80000010000 */
[----:B------:R-:W-:Y:S02]  /*7790*/  FADD.FTZ R3, R37, R58 ;  /* 0x0000003a25037221 */ /* 0x000fe40000010000 */
[----:B------:R-:W0:Y:S01]  /*77a0*/  MUFU.EX2 R43, R43 ;  /* 0x0000002b002b7308 */ /* 0x000e220000000800 */
[----:B--2---:R-:W-:Y:S01]  /*77b0*/  FADD.FTZ R2, R38, R55 ;  /* 0x0000003726027221 */ /* 0x004fe20000010000 */
[----:B------:R-:W-:Y:S01]  /*77c0*/  FADD.FTZ R58, R40, R3 ;  /* 0x00000003283a7221 */ /* 0x000fe20000010000 */
[----:B------:R-:W-:Y:S02]  /*77d0*/  FFMA.FTZ R55, R78, UR33, -R72 ;  /* 0x000000214e377c23 */ /* 0x000fe40008010848 */
[----:B------:R-:W-:Y:S01]  /*77e0*/  FADD.FTZ R2, R35, R2 ;  /* 0x0000000223027221 */ /* 0x000fe20000010000 */
[----:B------:R-:W-:Y:S02]  /*77f0*/  FADD.FTZ R67, R41, R58 ;  /* 0x0000003a29437221 */ /* 0x000fe40000010000 */
[----:B------:R-:W2:Y:S01]  /*7800*/  MUFU.EX2 R84, R84 ;  /* 0x0000005400547308 */ /* 0x000ea20000000800 */
[----:B-1----:R-:W-:-:S07]  /*7810*/  FADD.FTZ R2, R85, R2 ;  /* 0x0000000255027221 */ /* 0x002fce0000010000 */
[----:B------:R-:W1:Y:S01]  /*7820*/  MUFU.EX2 R46, R46 ;  /* 0x0000002e002e7308 */ /* 0x000e620000000800 */
[----:B0-----:R-:W-:Y:S01]  /*7830*/  FADD.FTZ R3, R43, R2 ;  /* 0x000000022b037221 */ /* 0x001fe20000010000 */
[----:B------:R-:W-:-:S06]  /*7840*/  FADD.FTZ R2, R44, R67 ;  /* 0x000000432c027221 */ /* 0x000fcc0000010000 */
[----:B------:R-:W0:Y:S01]  /*7850*/  MUFU.EX2 R81, R81 ;  /* 0x0000005100517308 */ /* 0x000e220000000800 */
[----:B--2---:R-:W-:-:S07]  /*7860*/  FADD.FTZ R3, R84, R3 ;  /* 0x0000000354037221 */ /* 0x004fce0000010000 */
[----:B------:R-:W2:Y:S01]  /*7870*/  MUFU.EX2 R47, R47 ;  /* 0x0000002f002f7308 */ /* 0x000ea20000000800 */
[----:B-1----:R-:W-:Y:S01]  /*7880*/  FADD.FTZ R58, R46, R3 ;  /* 0x000000032e3a7221 */ /* 0x002fe20000010000 */
[----:B------:R-:W-:-:S04]  /*7890*/  FADD.FTZ R3, R45, R2 ;  /* 0x000000022d037221 */ /* 0x000fc80000010000 */
[----:B------:R-:W-:Y:S02]  /*78a0*/  FADD.FTZ R66, R48, R3 ;  /* 0x0000000330427221 */ /* 0x000fe40000010000 */
[----:B------:R-:W1:Y:S01]  /*78b0*/  MUFU.EX2 R50, R50 ;  /* 0x0000003200327308 */ /* 0x000e620000000800 */
[----:B0-----:R-:W-:Y:S01]  /*78c0*/  FADD.FTZ R2, R81, R58 ;  /* 0x0000003a51027221 */ /* 0x001fe20000010000 */
[----:B------:R-:W-:Y:S01]  /*78d0*/  FADD.FTZ R67, R49, R66 ;  /* 0x0000004231437221 */ /* 0x000fe20000010000 */
[--C-:B------:R-:W-:Y:S01]  /*78e0*/  FFMA.FTZ R58, R82, UR33, -R72.reuse ;  /* 0x00000021523a7c23 */ /* 0x100fe20008010848 */
[--C-:B------:R-:W-:Y:S02]  /*78f0*/  FFMA.FTZ R66, R83, UR33, -R72.reuse ;  /* 0x0000002153427c23 */ /* 0x100fe40008010848 */
[----:B------:R-:W-:Y:S01]  /*7900*/  FADD.FTZ R70, R52, R67 ;  /* 0x0000004334467221 */ /* 0x000fe20000010000 */
[----:B------:R-:W-:Y:S01]  /*7910*/  FFMA.FTZ R67, R86, UR33, -R72 ;  /* 0x0000002156437c23 */ /* 0x000fe20008010848 */
[----:B------:R-:W0:Y:S01]  /*7920*/  MUFU.EX2 R51, R51 ;  /* 0x0000003300337308 */ /* 0x000e220000000800 */
[----:B--2---:R-:W-:-:S07]  /*7930*/  FADD.FTZ R3, R47, R2 ;  /* 0x000000022f037221 */ /* 0x004fce0000010000 */
[----:B------:R-:W2:Y:S01]  /*7940*/  MUFU.EX2 R63, R63 ;  /* 0x0000003f003f7308 */ /* 0x000ea20000000800 */
[----:B-1----:R-:W-:Y:S01]  /*7950*/  FADD.FTZ R2, R50, R3 ;  /* 0x0000000332027221 */ /* 0x002fe20000010000 */
[----:B------:R-:W-:Y:S01]  /*7960*/  FADD.FTZ R3, R53, R70 ;  /* 0x0000004635037221 */ /* 0x000fe20000010000 */
[----:B------:R-:W-:-:S05]  /*7970*/  FFMA.FTZ R70, R87, UR33, -R72 ;  /* 0x0000002157467c23 */ /* 0x000fca0008010848 */
        /* <DEDUP_REMOVED lines=31> */
[----:B0-----:R-:W-:Y:S01]  /*7b70*/  FADD.FTZ R71, R67, R2 ;  /* 0x0000000243477221 */ /* 0x001fe20000010000 */
[----:B--2---:R-:W-:-:S03]  /*7b80*/  FADD.FTZ R3, R69, R72 ;  /* 0x0000004845037221 */ /* 0x004fc60000010000 */
[----:B-1----:R-:W-:Y:S01]  /*7b90*/  FADD.FTZ R2, R70, R71 ;  /* 0x0000004746027221 */ /* 0x002fe20000010000 */
[----:B------:R-:W-:Y:S06]  /*7ba0*/  @!P0 BRA `(.L_x_1106) ;  /* 0x0000000000048947 */ /* 0x000fec0003800000 */
[----:B------:R-:W-:Y:S01]  /*7bb0*/  BPT.TRAP 0x1 ;  /* 0x000000040000795c */ /* 0x000fe20000300000 */
.L_x_1106:
        /* <DEDUP_REMOVED lines=10> */
[-C--:B------:R-:W-:Y:S01]  /*7c60*/  FMUL.FTZ R88, R88, R5.reuse ;  /* 0x0000000558587220 */ /* 0x080fe20000410000 */
        /* <DEDUP_REMOVED lines=15> */
[-C--:B------:R-:W-:Y:S01]  /*7d60*/  FMUL.FTZ R97, R97, R5.reuse ;  /* 0x0000000561617220 */ /* 0x080fe20000410000 */
[----:B------:R-:W-:Y:S01]  /*7d70*/  F2FP.F16.F32.PACK_AB R40, R41, R40 ;  /* 0x000000282928723e */ /* 0x000fe200000000ff */
[----:B------:R0:W-:Y:S01]  /*7d80*/  STSM.16.M88.4 [R19], R24 ;  /* 0x0000001813007844 */ /* 0x0001e20000000200 */
[----:B------:R-:W-:Y:S01]  /*7d90*/  F2FP.F16.F32.PACK_AB R48, R49, R48 ;  /* 0x000000303130723e */ /* 0x000fe200000000ff */
[-C--:B------:R-:W-:Y:S01]  /*7da0*/  FMUL.FTZ R100, R100, R5.reuse ;  /* 0x0000000564647220 */ /* 0x080fe20000410000 */
[----:B------:R-:W-:Y:S01]  /*7db0*/  F2FP.F16.F32.PACK_AB R33, R38, R30 ;  /* 0x0000001e2621723e */ /* 0x000fe200000000ff */
[-C--:B------:R-:W-:Y:S01]  /*7dc0*/  FMUL.FTZ R101, R101, R5.reuse ;  /* 0x0000000565657220 */ /* 0x080fe20000410000 */
        /* <DEDUP_REMOVED lines=15> */
[----:B------:R0:W-:Y:S01]  /*7ec0*/  STSM.16.M88.4 [R17+0x27800], R40 ;  /* 0x0278002811007844 */ /* 0x0001e20000000200 */
        /* <DEDUP_REMOVED lines=57> */
.L_x_1088:
[----:B------:R-:W-:Y:S02]  /*8260*/  UISETP.NE.AND UP1, UPT, UR52, URZ, UPT ;  /* 0x0000003f3400728c */ /* 0x000fe4000bf25270 */
[----:B------:R-:W-:Y:S02]  /*8270*/  UISETP.NE.AND UP0, UPT, UR51, URZ, UPT ;  /* 0x0000003f3300728c */ /* 0x000fe4000bf05270 */
[----:B------:R-:W-:Y:S02]  /*8280*/  UIADD3 UR10, UR38, 0xbf, URZ ;  /* 0x000000bf260a7890 */ /* 0x000fe4000fffe03f */
[----:B------:R-:W-:Y:S02]  /*8290*/  UIADD3 UR11, UR37, 0x1, -UR46 ;  /* 0x00000001250b7890 */ /* 0x000fe4000fffe82e */
[----:B------:R-:W-:-:S03]  /*82a0*/  PLOP3.LUT P1, PT, PT, PT, UP0, 0x40, 0x0 ;  /* 0x000000000000781c */ /* 0x000fc60003f2e808 */
[----:B------:R-:W-:Y:S01]  /*82b0*/  @UP1 ULDC UR6, c[0x0][0x44c] ;  /* 0x0001130000061ab9 */ /* 0x000fe20000000800 */
[----:B------:R-:W-:Y:S01]  /*82c0*/  @UP1 ULDC UR14, c[0x0][0x450] ;  /* 0x00011400000e1ab9 */ /* 0x000fe20000000800 */
[----:B------:R-:W-:-:S04]  /*82d0*/  UIMAD.WIDE.U32 UR6, UR10, UR6, URZ ;  /* 0x000000060a0672a5 */ /* 0x000fc8000f8e003f */
[----:B------:R-:W-:-:S04]  /*82e0*/  @UP1 USHF.R.U32.HI UR10, URZ, UR14, UR7 ;  /* 0x0000000e3f0a1299 */ /* 0x000fc80008011607 */
[----:B------:R-:W-:-:S04]  /*82f0*/  UIADD3 UR10, UR11, UR10, URZ ;  /* 0x0000000a0b0a7290 */ /* 0x000fc8000fffe03f */
[----:B------:R-:W-:Y:S01]  /*8300*/  UIADD3 UR35, UR10, -UR35, URZ ;  /* 0x800000230a237290 */ /* 0x000fe2000fffe03f */
[----:B------:R-:W-:Y:S11]  /*8310*/  @P1 BRA `(.L_x_1108) ;  /* 0x0000000000501947 */ /* 0x000ff60003800000 */
[----:B------:R-:W-:Y:S02]  /*8320*/  UMOV UR14, UR10 ;  /* 0x0000000a000e7c82 */ /* 0x000fe40008000000 */
[----:B------:R-:W-:-:S06]  /*8330*/  UISETP.GT.AND UP0, UPT, UR14, -0x1, UPT ;  /* 0xffffffff0e00788c */ /* 0x000fcc000bf04270 */
[----:B------:R-:W-:-:S13]  /*8340*/  PLOP3.LUT P1, PT, PT, PT, UP0, 0x80, 0x0 ;  /* 0x000000000000781c */ /* 0x000fda0003f2f008 */
[----:B------:R-:W-:Y:S05]  /*8350*/  @P1 BRA `(.L_x_1109) ;  /* 0x0000000000201947 */ /* 0x000fea0003800000 */
[----:B------:R-:W-:Y:S01]  /*8360*/  ULDC UR15, c[0x0][0x9e4] ;  /* 0x00027900000f7ab9 */ /* 0x000fe20000000800 */
[----:B------:R-:W-:Y:S02]  /*8370*/  ULOP3.LUT UR14, URZ, UR14, URZ, 0x33, !UPT ;  /* 0x0000000e3f0e7292 */ /* 0x000fe4000f8e333f */
[----:B------:R-:W-:-:S11]  /*8380*/  UISETP.NE.AND UP0, UPT, UR15, 0x1, UPT ;  /* 0x000000010f00788c */ /* 0x000fd6000bf05270 */
[----:B------:R-:W-:Y:S02]  /*8390*/  @UP0 ULDC.64 UR6, c[0x0][0x9e8] ;  /* 0x00027a0000060ab9 */ /* 0x000fe40000000a00 */
[----:B------:R-:W-:-:S04]  /*83a0*/  UIMAD.WIDE.U32 UR10, UR14, UR6, URZ ;  /* 0x000000060e0a72a5 */ /* 0x000fc8000f8e003f */
[----:B------:R-:W-:-:S04]  /*83b0*/  @UP0 USHF.R.U32.HI UR14, URZ, UR7, UR11 ;  /* 0x000000073f0e0299 */ /* 0x000fc8000801160b */
[----:B------:R-:W-:Y:S01]  /*83c0*/  ULOP3.LUT UR14, URZ, UR14, URZ, 0x33, !UPT ;  /* 0x0000000e3f0e7292 */ /* 0x000fe2000f8e333f */
[----:B------:R-:W-:Y:S11]  /*83d0*/  BRA `(.L_x_1110) ;  /* 0x0000000000147947 */ /* 0x000ff60003800000 */
.L_x_1109:
[----:B------:R-:W-:Y:S02]  /*83e0*/  ULDC UR15, c[0x0][0x9e4] ;  /* 0x00027900000f7ab9 */ /* 0x000fe40000000800 */
[----:B------:R-:W-:-:S11]  /*83f0*/  UISETP.NE.AND UP0, UPT, UR15, 0x1, UPT ;  /* 0x000000010f00788c */ /* 0x000fd6000bf05270 */
[----:B------:R-:W-:Y:S02]  /*8400*/  @UP0 ULDC.64 UR6, c[0x0][0x9e8] ;  /* 0x00027a0000060ab9 */ /* 0x000fe40000000a00 */
[----:B------:R-:W-:-:S04]  /*8410*/  UIMAD.WIDE.U32 UR10, UR14, UR6, URZ ;  /* 0x000000060e0a72a5 */ /* 0x000fc8000f8e003f */
[----:B------:R-:W-:-:S12]  /*8420*/  @UP0 USHF.R.U32.HI UR14, URZ, UR7, UR11 ;  /* 0x000000073f0e0299 */ /* 0x000fd8000801160b */
.L_x_1110:
[----:B------:R-:W-:-:S04]  /*8430*/  UIMAD UR14, UR14, UR15, URZ ;  /* 0x0000000f0e0e72a4 */ /* 0x000fc8000f8e023f */
[----:B------:R-:W-:-:S04]  /*8440*/  UISETP.LT.AND UP0, UPT, UR35, UR14, UPT ;  /* 0x0000000e2300728c */ /* 0x000fc8000bf01270 */
[----:B------:R-:W-:-:S12]  /*8450*/  USEL UR35, UR35, UR14, !UP0 ;  /* 0x0000000e23237287 */ /* 0x000fd8000c000000 */
.L_x_1108:
[----:B------:R-:W-:-:S04]  /*8460*/  UIADD3 UR35, UR35, 0x7f, URZ ;  /* 0x0000007f23237890 */ /* 0x000fc8000fffe03f */
[----:B------:R-:W-:-:S04]  /*8470*/  USHF.R.S32.HI UR6, URZ, 0x1f, UR35 ;  /* 0x0000001f3f067899 */ /* 0x000fc80008011423 */
[----:B------:R-:W-:-:S04]  /*8480*/  ULEA.HI UR6, UR6, UR35, URZ, 0x7 ;  /* 0x0000002306067291 */ /* 0x000fc8000f8f383f */
[----:B------:R-:W-:-:S04]  /*8490*/  USHF.R.S32.HI UR6, URZ, 0x7, UR6 ;  /* 0x000000073f067899 */ /* 0x000fc80008011406 */
[----:B------:R-:W-:-:S04]  /*84a0*/  UISETP.LT.AND UP0, UPT, UR36, UR6, UPT ;  /* 0x000000062400728c */ /* 0x000fc8000bf01270 */
[----:B------:R-:W-:-:S06]  /*84b0*/  USEL UR34, UR36, UR6, !UP0 ;  /* 0x0000000624227287 */ /* 0x000fcc000c000000 */
[----:B------:R-:W-:-:S13]  /*84c0*/  ISETP.GE.AND P1, PT, R6, UR34, PT ;  /* 0x0000002206007c0c */ /* 0x000fda000bf26270 */
[----:B------:R-:W-:Y:S05]  /*84d0*/  @!P1 BRA `(.L_x_1111) ;  /* 0x0000002000449947 */ /* 0x000fea0003800000 */
[----:B--2---:R-:W-:Y:S01]  /*84e0*/  IMAD.MOV.U32 R8, RZ, RZ, R7 ;  /* 0x000000ffff087224 */ /* 0x004fe200078e0007 */
[----:B------:R-:W-:Y:S01]  /*84f0*/  UMOV UR28, UR48 ;  /* 0x00000030001c7c82 */ /* 0x000fe20008000000 */
[----:B------:R-:W-:Y:S01]  /*8500*/  IMAD.MOV.U32 R5, RZ, RZ, R0 ;  /* 0x000000ffff057224 */ /* 0x000fe200078e0000 */
[----:B------:R-:W-:Y:S01]  /*8510*/  UMOV UR35, UR47 ;  /* 0x0000002f00237c82 */ /* 0x000fe20008000000 */
[----:B------:R-:W-:Y:S01]  /*8520*/  IMAD.MOV.U32 R4, RZ, RZ, R6 ;  /* 0x000000ffff047224 */ /* 0x000fe200078e0006 */
[----:B------:R-:W-:-:S06]  /*8530*/  ULDC UR33, c[0x0][0x988] ;  /* 0x0002620000217ab9 */ /* 0x000fcc0000000800 */
.L_x_1122:
[----:B------:R-:W-:Y:S01]  /*8540*/  ISETP.NE.AND P2, PT, RZ, UR45, PT ;  /* 0x0000002dff007c0c */ /* 0x000fe2000bf45270 */
[----:B------:R-:W-:-:S04]  /*8550*/  UISETP.NE.AND UP0, UPT, UR35, 0x1, UPT ;  /* 0x000000012300788c */ /* 0x000fc8000bf05270 */
[----:B------:R-:W-:-:S04]  /*8560*/  USEL UR48, URZ, 0x1, UP0 ;  /* 0x000000013f307887 */ /* 0x000fc80008000000 */
[----:B------:R-:W-:-:S04]  /*8570*/  ULOP3.LUT UR48, UR28, UR48, URZ, 0x3c, !UPT ;  /* 0x000000301c307292 */ /* 0x000fc8000f8e3c3f */
[----:B------:R-:W-:Y:S08]  /*8580*/  @P2 BRA `(.L_x_1112) ;  /* 0x0000000000382947 */ /* 0x000ff00003800000 */
[----:B------:R-:W-:Y:S05]  /*8590*/  @!P0 BRA `(.L_x_1113) ;  /* 0x0000000000048947 */ /* 0x000fea0003800000 */
[----:B------:R-:W-:Y:S01]  /*85a0*/  BPT.TRAP 0x1 ;  /* 0x000000040000795c */ /* 0x000fe20000300000 */
.L_x_1113:
        /* <DEDUP_REMOVED lines=9> */
.L_x_1114:
[----:B-1----:R-:W-:Y:S05]  /*8640*/  @P1 BRA `(.L_x_1112) ;  /* 0x0000000000081947 */ /* 0x002fea0003800000 */
[----:B------:R-:W1:Y:S02]  /*8650*/  SYNCS.PHASECHK.TRANS64.TRYWAIT P1, [UR6+0x2d830], R0 ;  /* 0x02d83000ff0075a7 */ /* 0x000e640008020146 */
[----:B-1----:R-:W-:Y:S05]  /*8660*/  @!P1 BRA `(.L_x_1115) ;  /* 0x000000d000fc9947 */ /* 0x002fea0003800000 */
.L_x_1112:
        /* <DEDUP_REMOVED lines=40> */
.L_x_1117:
[----:B------:R-:W-:Y:S01]  /*88f0*/  ULEA UR6, UR35, UR41, 0x3 ;  /* 0x0000002923067291 */ /* 0x000fe2000f8e183f */
[----:B------:R-:W-:-:S05]  /*8900*/  IMAD.U32 R0, RZ, RZ, UR28 ;  /* 0x0000001cff007e24 */ /* 0x000fca000f8e00ff */
[----:B------:R-:W-:-:S04]  /*8910*/  SHF.L.U32 R0, R0, 0x1f, RZ ;  /* 0x0000001f00007819 */ /* 0x000fc800000006ff */
[----:B------:R0:W1:Y:S01]  /*8920*/  SYNCS.PHASECHK.TRANS64.TRYWAIT P1, [UR6+0x2d850], R0 ;  /* 0x02d85000ff0075a7 */ /* 0x0000620008020146 */
[----:B------:R-:W-:Y:S05]  /*8930*/  @!P0 BRA `(.L_x_1118) ;  /* 0x0000000000048947 */ /* 0x000fea0003800000 */
[----:B------:R-:W-:Y:S01]  /*8940*/  BPT.TRAP 0x1 ;  /* 0x000000040000795c */ /* 0x000fe20000300000 */
.L_x_1118:
[----:B-1----:R-:W-:Y:S05]  /*8950*/  @P1 BRA `(.L_x_1116) ;  /* 0x0000000000081947 */ /* 0x002fea0003800000 */
[----:B------:R-:W1:Y:S02]  /*8960*/  SYNCS.PHASECHK.TRANS64.TRYWAIT P1, [UR6+0x2d850], R0 ;  /* 0x02d85000ff0075a7 */ /* 0x000e640008020146 */
[----:B-1----:R-:W-:Y:S05]  /*8970*/  @!P1 BRA `(.L_x_1119) ;  /* 0x000000d000509947 */ /* 0x002fea0003800000 */
.L_x_1116:
[----:B------:R-:W-:Y:S01]  /*8980*/  UIADD3 UR6, UR41, 0x400, URZ ;  /* 0x0000040029067890 */ /* 0x000fe2000fffe03f */
[----:B------:R-:W-:Y:S01]  /*8990*/  WARPGROUP.ARRIVE ;  /* 0x00000000000079c5 */ /* 0x000fe20000000000 */
[----:B------:R-:W-:Y:S01]  /*89a0*/  UMOV UR29, 0x40000040 ;  /* 0x40000040001d7882 */ /* 0x000fe20000000000 */
[----:B------:R-:W-:Y:S01]  /*89b0*/  UMOV UR31, 0x80000020 ;  /* 0x80000020001f7882 */ /* 0x000fe20000000000 */
[----:B------:R-:W-:-:S03]  /*89c0*/  USHF.R.U32.HI UR6, URZ, 0x4, UR6 ;  /* 0x000000043f067899 */ /* 0x000fc60008011606 */
[----:B-1----:R-:W1:Y:S01]  /*89d0*/  S2R R7, SR_TID.X ;  /* 0x0000000000077919 */ /* 0x002e620000002100 */
        /* <DEDUP_REMOVED lines=64> */
.L_x_1120:
        /* <DEDUP_REMOVED lines=78> */
[----:B------:R-:W-:Y:S01]  /*92c0*/  FADD.FTZ R5, -R7, R8 ;  /* 0x0000000807057221 */ /* 0x000fe20000010100 */
[----:B------:R-:W-:Y:S02]  /*92d0*/  FMUL.FTZ R8, R0, UR33 ;  /* 0x0000002100087c20 */ /* 0x000fe40008410000 */
        /* <DEDUP_REMOVED lines=17> */
[--C-:B0-----:R-:W-:Y:S01]  /*93f0*/  FFMA.FTZ R29, R48, UR33, -R8.reuse ;  /* 0x00000021301d7c23 */ /* 0x101fe20008010808 */
        /* <DEDUP_REMOVED lines=17> */
[----:B------:R-:W-:Y:S01]  /*9510*/  FMUL.FTZ R8, R7, UR33 ;  /* 0x0000002107087c20 */ /* 0x000fe20008410000 */
[----:B------:R-:W0:Y:S03]  /*9520*/  MUFU.EX2 R9, R9 ;  /* 0x0000000900097308 */ /* 0x000e260000000800 */
        /* <DEDUP_REMOVED lines=34> */
[----:B------:R-:W-:-:S03]  /*9750*/  FFMA.FTZ R70, R87, UR33, -R8 ;  /* 0x0000002157467c23 */ /* 0x000fc60008010808 */
[----:B------:R-:W1:Y:S01]  /*9760*/  MUFU.EX2 R11, R11 ;  /* 0x0000000b000b7308 */ /* 0x000e620000000800 */
[----:B0-----:R-:W-:-:S07]  /*9770*/  FADD.FTZ R46, R10, R3 ;  /* 0x000000030a2e7221 */ /* 0x001fce0000010000 */
[----:B------:R-:W0:Y:S01]  /*9780*/  MUFU.EX2 R27, R27 ;  /* 0x0000001b001b7308 */ /* 0x000e220000000800 */
[----:B--2---:R-:W-:-:S07]  /*9790*/  FADD.FTZ R2, R139, R2 ;  /* 0x000000028b027221 */ /* 0x004fce0000010000 */
[----:B------:R-:W2:Y:S01]  /*97a0*/  MUFU.EX2 R85, R85 ;  /* 0x0000005500557308 */ /* 0x000ea20000000800 */
[----:B-1----:R-:W-:-:S04]  /*97b0*/  FADD.FTZ R3, R11, R46 ;  /* 0x0000002e0b037221 */ /* 0x002fc80000010000 */
[----:B------:R-:W-:-:S03]  /*97c0*/  FADD.FTZ R46, R12, R3 ;  /* 0x000000030c2e7221 */ /* 0x000fc60000010000 */
        /* <DEDUP_REMOVED lines=33> */
[----:B--2---:R-:W-:Y:S01]  /*99e0*/  FADD.FTZ R46, R28, R51 ;  /* 0x000000331c2e7221 */ /* 0x004fe20000010000 */
[----:B------:R-:W-:-:S06]  /*99f0*/  FFMA.FTZ R51, R74, UR33, -R8 ;  /* 0x000000214a337c23 */ /* 0x000fcc0008010808 */
        /* <DEDUP_REMOVED lines=80> */
[----:B-1----:R-:W-:-:S03]  /*9f00*/  FADD.FTZ R3, R72, R3 ;  /* 0x0000000348037221 */ /* 0x002fc60000010000 */
[----:B0-----:R-:W-:Y:S01]  /*9f10*/  FADD.FTZ R2, R70, R71 ;  /* 0x0000004746027221 */ /* 0x001fe20000010000 */
[----:B------:R-:W-:Y:S06]  /*9f20*/  @!P0 BRA `(.L_x_1121) ;  /* 0x0000000000048947 */ /* 0x000fec0003800000 */
[----:B------:R-:W-:Y:S01]  /*9f30*/  BPT.TRAP 0x1 ;  /* 0x000000040000795c */ /* 0x000fe20000300000 */
.L_x_1121:
        /* <DEDUP_REMOVED lines=30> */
[----:B------:R-:W-:Y:S01]  /*a120*/  STSM.16.M88.4 [R19], R44 ;  /* 0x0000002c13007844 */ /* 0x000fe20000000200 */
        /* <DEDUP_REMOVED lines=12> */
[----:B0-----:R-:W-:Y:S01]  /*a1f0*/  F2FP.F16.F32.PACK_AB R14, R64, R61 ;  /* 0x0000003d400e723e */ /* 0x001fe200000000ff */
[----:B------:R-:W-:Y:S01]  /*a200*/  FMUL.FTZ R115, R115, R5 ;  /* 0x0000000573737220 */ /* 0x000fe20000410000 */
[----:B------:R-:W-:Y:S01]  /*a210*/  F2FP.F16.F32.PACK_AB R8, R52, R49 ;  /* 0x000000313408723e */ /* 0x000fe200000000ff */
[----:B------:R-:W-:Y:S01]  /*a220*/  STSM.16.M88.4 [R17+0x27800], R28 ;  /* 0x0278001c11007844 */ /* 0x000fe20000000200 */
        /* <DEDUP_REMOVED lines=22> */
[----:B------:R-:W-:Y:S01]  /*a390*/  FMUL.FTZ R135, R135, R5 ;  /* 0x0000000587877220 */ /* 0x000fe20000410000 */
[----:B------:R1:W-:Y:S01]  /*a3a0*/  STSM.16.M88.4 [R18+0x6000], R64 ;  /* 0x0060004012007844 */ /* 0x0003e20000000200 */
[-C--:B------:R-:W-:Y:S01]  /*a3b0*/  FMUL.FTZ R88, R88, R6.reuse ;  /* 0x0000000658587220 */ /* 0x080fe20000410000 */
[-C--:B------:R-:W-:Y:S01]  /*a3c0*/  FMUL.FTZ R89, R89, R6.reuse ;  /* 0x0000000659597220 */ /* 0x080fe20000410000 */
[-C--:B------:R-:W-:Y:S01]  /*a3d0*/  FMUL.FTZ R92, R92, R6.reuse ;  /* 0x000000065c5c7220 */ /* 0x080fe20000410000 */
[----:B------:R-:W-:Y:S01]  /*a3e0*/  @!PT LDS RZ, [RZ] ;  /* 0x00000000fffff984 */ /* 0x000fe20000000800 */
[----:B------:R-:W-:Y:S01]  /*a3f0*/  @!PT LDS RZ, [RZ] ;  /* 0x00000000fffff984 */ /* 0x000fe20000000800 */
[----:B------:R-:W-:Y:S01]  /*a400*/  @!PT LDS RZ, [RZ] ;  /* 0x00000000fffff984 */ /* 0x000fe20000000800 */
[----:B------:R-:W-:Y:S01]  /*a410*/  @!PT LDS RZ, [RZ] ;  /* 0x00000000fffff984 */ /* 0x000fe20000000800 */
[----:B------:R2:W-:Y:S06]  /*a420*/  MEMBAR.ALL.CTA ;  /* 0x0000000000007992 */ /* 0x0005ec0000008000 */
[----:B--2---:R-:W2:Y:S01]  /*a430*/  FENCE.VIEW.ASYNC.S ;  /* 0x00000000000073c6 */ /* 0x004ea20000000000 */
        /* <DEDUP_REMOVED lines=22> */
[----:B0-----:R-:W-:Y:S02]  /*a5a0*/  IMAD.MOV.U32 R8, RZ, RZ, R7 ;  /* 0x000000ffff087224 */ /* 0x001fe400078e0007 */
[----:B------:R-:W-:Y:S01]  /*a5b0*/  IMAD.MOV.U32 R5, RZ, RZ, R0 ;  /* 0x000000ffff057224 */ /* 0x000fe200078e0000 */
[----:B--2---:R-:W-:Y:S01]  /*a5c0*/  NOP ;  /* 0x0000000000007918 */ /* 0x004fe20000000000 */
[----:B-1----:R-:W-:Y:S05]  /*a5d0*/  @P1 BRA `(.L_x_1122) ;  /* 0xffffffdc00d81947 */ /* 0x002fea000383ffff */
[----:B------:R-:W-:-:S07]  /*a5e0*/  IMAD.MOV.U32 R6, RZ, RZ, R4 ;  /* 0x000000ffff067224 */ /* 0x000fce00078e0004 */
.L_x_1111:
        /* <DEDUP_REMOVED lines=9> */
[----:B------:R-:W-:-:S05]  /*a680*/  ULDC UR35, c[0x0][0x9e0] ;  /* 0x0002780000237ab9 */ /* 0x000fca0000000800 */
.L_x_1142:
[----:B------:R-:W-:Y:S01]  /*a690*/  ISETP.NE.AND P2, PT, RZ, UR45, PT ;  /* 0x0000002dff007c0c */ /* 0x000fe2000bf45270 */
[----:B------:R-:W-:-:S04]  /*a6a0*/  UISETP.NE.AND UP0, UPT, UR56, 0x1, UPT ;  /* 0x000000013800788c */ /* 0x000fc8000bf05270 */
[----:B------:R-:W-:-:S04]  /*a6b0*/  USEL UR48, URZ, 0x1, UP0 ;  /* 0x000000013f307887 */ /* 0x000fc80008000000 */
[----:B------:R-:W-:-:S04]  /*a6c0*/  ULOP3.LUT UR48, UR28, UR48, URZ, 0x3c, !UPT ;  /* 0x000000301c307292 */ /* 0x000fc8000f8e3c3f */
[----:B------:R-:W-:Y:S08]  /*a6d0*/  @P2 BRA `(.L_x_1124) ;  /* 0x0000000000382947 */ /* 0x000ff00003800000 */
[----:B------:R-:W-:Y:S05]  /*a6e0*/  @!P0 BRA `(.L_x_1125) ;  /* 0x0000000000048947 */ /* 0x000fea0003800000 */
[----:B------:R-:W-:Y:S01]  /*a6f0*/  BPT.TRAP 0x1 ;  /* 0x000000040000795c */ /* 0x000fe20000300000 */
.L_x_1125:
        /* <DEDUP_REMOVED lines=9> */
.L_x_1126:
[----:B-1----:R-:W-:Y:S05]  /*a790*/  @P1 BRA `(.L_x_1124) ;  /* 0x0000000000081947 */ /* 0x002fea0003800000 */
[----:B------:R-:W1:Y:S02]  /*a7a0*/  SYNCS.PHASECHK.TRANS64.TRYWAIT P1, [UR6+0x2d830], R0 ;  /* 0x02d83000ff0075a7 */ /* 0x000e640008020146 */
[----:B-1----:R-:W-:Y:S05]  /*a7b0*/  @!P1 BRA `(.L_x_1127) ;  /* 0x000000b000d89947 */ /* 0x002fea0003800000 */
.L_x_1124:
        /* <DEDUP_REMOVED lines=40> */
.L_x_1129:
[----:B------:R-:W-:Y:S01]  /*aa40*/  ULEA UR6, UR56, UR41, 0x3 ;  /* 0x0000002938067291 */ /* 0x000fe2000f8e183f */
[----:B------:R-:W-:-:S05]  /*aa50*/  IMAD.U32 R0, RZ, RZ, UR28 ;  /* 0x0000001cff007e24 */ /* 0x000fca000f8e00ff */
[----:B------:R-:W-:-:S04]  /*aa60*/  SHF.L.U32 R0, R0, 0x1f, RZ ;  /* 0x0000001f00007819 */ /* 0x000fc800000006ff */
[----:B------:R0:W1:Y:S01]  /*aa70*/  SYNCS.PHASECHK.TRANS64.TRYWAIT P1, [UR6+0x2d850], R0 ;  /* 0x02d85000ff0075a7 */ /* 0x0000620008020146 */
[----:B------:R-:W-:Y:S05]  /*aa80*/  @!P0 BRA `(.L_x_1130) ;  /* 0x0000000000048947 */ /* 0x000fea0003800000 */
[----:B------:R-:W-:Y:S01]  /*aa90*/  BPT.TRAP 0x1 ;  /* 0x000000040000795c */ /* 0x000fe20000300000 */
.L_x_1130:
[----:B-1----:R-:W-:Y:S05]  /*aaa0*/  @P1 BRA `(.L_x_1128) ;  /* 0x0000000000081947 */ /* 0x002fea0003800000 */
[----:B------:R-:W1:Y:S02]  /*aab0*/  SYNCS.PHASECHK.TRANS64.TRYWAIT P1, [UR6+0x2d850], R0 ;  /* 0x02d85000ff0075a7 */ /* 0x000e640008020146 */
[----:B-1----:R-:W-:Y:S05]  /*aac0*/  @!P1 BRA `(.L_x_1131) ;  /* 0x000000b0002c9947 */ /* 0x002fea0003800000 */
.L_x_1128:
        /* <DEDUP_REMOVED lines=70> */
.L_x_1132:
        /* <DEDUP_REMOVED lines=39> */
.L_x_1135:
[----:B------:R-:W-:-:S05]  /*b1a0*/  IMAD.U32 R14, RZ, RZ, UR34 ;  /* 0x00000022ff0e7e24 */ /* 0x000fca000f8e00ff */
[----:B------:R-:W-:-:S13]  /*b1b0*/  ISETP.NE.AND P1, PT, R14, 0x1, PT ;  /* 0x000000010e00780c */ /* 0x000fda0003f25270 */
[----:B------:R-:W0:Y:S02]  /*b1c0*/  @P1 LDC.64 R12, c[0x0][0x9e8] ;  /* 0x00027a00ff0c1b82 */ /* 0x000e240000000a00 */
[----:B0-----:R-:W-:-:S05]  /*b1d0*/  @P1 IMAD.HI.U32 R12, R15, R12, RZ ;  /* 0x0000000c0f0c1227 */ /* 0x001fca00078e00ff */
[----:B------:R-:W-:-:S07]  /*b1e0*/  @P1 SHF.R.U32.HI R15, RZ, R13, R12 ;  /* 0x0000000dff0f1219 */ /* 0x000fce000001160c */
.L_x_1136:
[----:B------:R-:W-:Y:S05]  /*b1f0*/  BSYNC B0 ;  /* 0x0000000000007941 */ /* 0x000fea0003800000 */
.L_x_1134:
[----:B------:R-:W-:-:S04]  /*b200*/  IMAD R15, R15, R14, -R0 ;  /* 0x0000000e0f0f7224 */ /* 0x000fc800078e0a00 */
[----:B------:R-:W-:-:S05]  /*b210*/  IMAD R15, R16, -0x2, R15 ;  /* 0xfffffffe100f7824 */ /* 0x000fca00078e020f */
[----:B------:R-:W-:Y:S02]  /*b220*/  VIADDMNMX R9, R15, R14, R9, PT ;  /* 0x0000000e0f097246 */ /* 0x000fe40003800109 */
[----:B------:R-:W-:-:S07]  /*b230*/  VIMNMX R8, R8, R15, !PT ;  /* 0x0000000f08087248 */ /* 0x000fce0007fe0100 */
.L_x_1133:
        /* <DEDUP_REMOVED lines=116> */
.L_x_1139:
[----:B------:R-:W-:-:S05]  /*b980*/  IMAD.U32 R12, RZ, RZ, UR34 ;  /* 0x00000022ff0c7e24 */ /* 0x000fca000f8e00ff */
[----:B------:R-:W-:-:S13]  /*b990*/  ISETP.NE.AND P2, PT, R12, 0x1, PT ;  /* 0x000000010c00780c */ /* 0x000fda0003f45270 */
[----:B------:R-:W0:Y:S02]  /*b9a0*/  @P2 LDC.64 R8, c[0x0][0x9e8] ;  /* 0x00027a00ff082b82 */ /* 0x000e240000000a00 */
[----:B0-----:R-:W-:-:S05]  /*b9b0*/  @P2 IMAD.HI.U32 R8, R7, R8, RZ ;  /* 0x0000000807082227 */ /* 0x001fca00078e00ff */
[----:B------:R-:W-:-:S07]  /*b9c0*/  @P2 SHF.R.U32.HI R7, RZ, R9, R8 ;  /* 0x00000009ff072219 */ /* 0x000fce0000011608 */
.L_x_1140:
[----:B------:R-:W-:Y:S05]  /*b9d0*/  BSYNC B0 ;  /* 0x0000000000007941 */ /* 0x000fea0003800000 */
.L_x_1138:
[----:B------:R-:W-:-:S04]  /*b9e0*/  IMAD R7, R7, R12, -R0 ;  /* 0x0000000c07077224 */ /* 0x000fc800078e0a00 */
[----:B------:R-:W-:-:S05]  /*b9f0*/  IMAD R7, R16, -0x2, R7 ;  /* 0xfffffffe10077824 */ /* 0x000fca00078e0207 */
[----:B------:R-:W-:Y:S02]  /*ba00*/  VIADDMNMX R11, R7, R12, R11, PT ;  /* 0x0000000c070b7246 */ /* 0x000fe4000380010b */
[----:B------:R-:W-:-:S07]  /*ba10*/  VIMNMX R10, R10, R7, !PT ;  /* 0x000000070a0a7248 */ /* 0x000fce0007fe0100 */
.L_x_1137:
        /* <DEDUP_REMOVED lines=376> */
.L_x_1141:
        /* <DEDUP_REMOVED lines=106> */
.L_x_1123:
[----:B------:R-:W-:Y:S06]  /*d840*/  BAR.ARV 0x8, 0x200 ;  /* 0x0208000000007b1d */ /* 0x000fec0000002000 */
[----:B------:R-:W-:Y:S05]  /*d850*/  @!P0 BRA `(.L_x_1143) ;  /* 0x0000000000048947 */ /* 0x000fea0003800000 */
[----:B------:R-:W-:Y:S01]  /*d860*/  BPT.TRAP 0x1 ;  /* 0x000000040000795c */ /* 0x000fe20000300000 */
.L_x_1143:
[----:B------:R-:W-:Y:S01]  /*d870*/  ULEA UR8, UR47, UR41, 0x3 ;  /* 0x000000292f087291 */ /* 0x000fe2000f8e183f */
[----:B------:R-:W-:-:S05]  /*d880*/  IMAD.U32 R4, RZ, RZ, UR48 ;  /* 0x00000030ff047e24 */ /* 0x000fca000f8e00ff */
[----:B------:R-:W-:-:S04]  /*d890*/  SHF.L.U32 R4, R4, 0x1f, RZ ;  /* 0x0000001f04047819 */ /* 0x000fc800000006ff */
[----:B------:R0:W1:Y:S01]  /*d8a0*/  SYNCS.PHASECHK.TRANS64.TRYWAIT P1, [UR8+0x2d850], R4 ;  /* 0x02d85004ff0075a7 */ /* 0x0000620008020148 */
[----:B------:R-:W-:Y:S05]  /*d8b0*/  @!P0 BRA `(.L_x_1144) ;  /* 0x0000000000048947 */ /* 0x000fea0003800000 */
[----:B------:R-:W-:Y:S01]  /*d8c0*/  BPT.TRAP 0x1 ;  /* 0x000000040000795c */ /* 0x000fe20000300000 */
.L_x_1144:
[----:B-1----:R-:W-:Y:S05]  /*d8d0*/  @P1 BRA `(.L_x_1145) ;  /* 0x0000000000081947 */ /* 0x002fea0003800000 */
[----:B------:R-:W1:Y:S02]  /*d8e0*/  SYNCS.PHASECHK.TRANS64.TRYWAIT P1, [UR8+0x2d850], R4 ;  /* 0x02d85004ff0075a7 */ /* 0x000e640008020148 */
[----:B-1----:R-:W-:Y:S05]  /*d8f0*/  @!P1 BRA `(.L_x_1146) ;  /* 0x0000008000b89947 */ /* 0x002fea0003800000 */
.L_x_1145:
[----:B------:R-:W-:Y:S01]  /*d900*/  UIADD3 UR41, UR41, 0x400, URZ ;  /* 0x0000040029297890 */ /* 0x000fe2000fffe03f */
[----:B------:R-:W-:Y:S01]  /*d910*/  WARPGROUP.ARRIVE ;  /* 0x00000000000079c5 */ /* 0x000fe20000000000 */
[----:B------:R-:W-:Y:S01]  /*d920*/  ULOP3.LUT UR44, UR44, 0x10000, URZ, 0xfc, !UPT ;  /* 0x000100002c2c7892 */ /* 0x000fe2000f8efc3f */
[----:B01----:R-:W0:Y:S01]  /*d930*/  SHFL.BFLY PT, R4, R3, 0x2, 0x1f ;  /* 0x0c401f0003047f89 */ /* 0x003e2200000e0000 */
[----:B------:R-:W-:Y:S01]  /*d940*/  USHF.R.U32.HI UR41, URZ, 0x4, UR41 ;  /* 0x000000043f297899 */ /* 0x000fe20008011629 */
[----:B--2---:R-:W-:Y:S01]  /*d950*/  IMAD.MOV.U32 R10, RZ, RZ, RZ ;  /* 0x000000ffff0a7224 */ /* 0x004fe200078e00ff */
[----:B------:R-:W-:Y:S01]  /*d960*/  UMOV UR5, 0x40000040 ;  /* 0x4000004000057882 */ /* 0x000fe20000000000 */
[----:B------:R-:W-:Y:S01]  /*d970*/  UMOV UR7, 0x80000020 ;  /* 0x8000002000077882 */ /* 0x000fe20000000000 */
[----:B------:R-:W-:Y:S01]  /*d980*/  ULOP3.LUT UR41, UR41, 0x3fff, URZ, 0xc0, !UPT ;  /* 0x00003fff29297892 */ /* 0x000fe2000f8ec03f */
[----:B------:R-:W1:Y:S01]  /*d990*/  SHFL.BFLY PT, R5, R2, 0x2, 0x1f ;  /* 0x0c401f0002057f89 */ /* 0x000e6200000e0000 */
[----:B------:R-:W-:Y:S01]  /*d9a0*/  UMOV UR4, UR44 ;  /* 0x0000002c00047c82 */ /* 0x000fe20008000000 */
[----:B------:R-:W-:Y:S01]  /*d9b0*/  IMAD.U32 R15, RZ, RZ, UR33 ;  /* 0x00000021ff0f7e24 */ /* 0x000fe2000f8e00ff */
[----:B------:R-:W-:-:S04]  /*d9c0*/  ULOP3.LUT UR9, UR41, 0x2000000, URZ, 0xfc, !UPT ;  /* 0x0200000029097892 */ /* 0x000fc8000f8efc3f */
[----:B------:R-:W-:-:S07]  /*d9d0*/  UIMAD UR9, UR47, 0x600, UR9 ;  /* 0x000006002f0978a4 */ /* 0x000fce000f8e0209 */
[----:B------:R-:W-:Y:S02]  /*d9e0*/  UMOV UR6, UR9 ;  /* 0x0000000900067c82 */ /* 0x000fe40008000000 */
[----:B------:R-:W-:Y:S01]  /*d9f0*/  HGMMA.64x96x16.F32 R88, gdesc[UR4].tnspB, R88, gsb0 ;  /* 0x41600000045879f0 */ /* 0x000fe20008000858 */
[----:B------:R-:W-:Y:S01]  /*da00*/  UIADD3 UR4, UR44, 0x2, URZ ;  /* 0x000000022c047890 */ /* 0x000fe2000fffe03f */
[----:B0-----:R-:W-:Y:S01]  /*da10*/  FADD.FTZ R4, R4, R3 ;  /* 0x0000000304047221 */ /* 0x001fe20000010000 */
[----:B------:R-:W-:Y:S01]  /*da20*/  UIADD3 UR6, UR9, 0x40, URZ ;  /* 0x0000004009067890 */ /* 0x000fe2000fffe03f */
[----:B------:R-:W-:Y:S01]  /*da30*/  IMAD.MOV.U32 R3, RZ, RZ, -0x800000 ;  /* 0xff800000ff037424 */ /* 0x000fe200078e00ff */
[----:B------:R-:W-:Y:S01]  /*da40*/  UMOV UR5, 0x40000040 ;  /* 0x4000004000057882 */ /* 0x000fe20000000000 */
[----:B------:R-:W-:Y:S01]  /*da50*/  UMOV UR7, 0x80000020 ;  /* 0x8000002000077882 */ /* 0x000fe20000000000 */
[----:B-1----:R-:W-:Y:S01]  /*da60*/  FADD.FTZ R6, R5, R2 ;  /* 0x0000000205067221 */ /* 0x002fe20000010000 */
[----:B------:R-:W-:Y:S01]  /*da70*/  IMAD.MOV.U32 R2, RZ, RZ, -0x800000 ;  /* 0xff800000ff027424 */ /* 0x000fe200078e00ff */
[----:B------:R-:W0:Y:S04]  /*da80*/  SHFL.BFLY PT, R5, R4, 0x1, 0x1f ;  /* 0x0c201f0004057f89 */ /* 0x000e2800000e0000 */
[----:B------:R-:W1:Y:S01]  /*da90*/  SHFL.BFLY PT, R9, R6, 0x1, 0x1f ;  /* 0x0c201f0006097f89 */ /* 0x000e6200000e0000 */
[----:B0-----:R-:W-:Y:S01]  /*daa0*/  FADD.FTZ R12, R4, R5 ;  /* 0x00000005040c7221 */ /* 0x001fe20000010000 */
[----:B------:R-:W-:-:S02]  /*dab0*/  IMAD.MOV.U32 R5, RZ, RZ, RZ ;  /* 0x000000ffff057224 */ /* 0x000fc400078e00ff */
[----:B-1----:R-:W-:Y:S02]  /*dac0*/  FADD.FTZ R13, R6, R9 ;  /* 0x00000009060d7221 */ /* 0x002fe40000010000 */
[----:B------:R-:W-:Y:S01]  /*dad0*/  FSETP.NE.FTZ.AND P1, PT, R12, RZ, PT ;  /* 0x000000ff0c00720b */ /* 0x000fe20003f35000 */
[----:B------:R-:W-:Y:S02]  /*dae0*/  IMAD.U32 R9, RZ, RZ, UR33 ;  /* 0x00000021ff097e24 */ /* 0x000fe4000f8e00ff */
        /* <DEDUP_REMOVED lines=59> */
.L_x_1147:
        /* <DEDUP_REMOVED lines=10> */
[----:B------:R-:W-:Y:S01]  /*df40*/  USEL UR4, URZ, 0x1, UP0 ;  /* 0x000000013f047887 */ /* 0x000fe20008000000 */
        /* <DEDUP_REMOVED lines=41> */
[-C--:B------:R-:W-:Y:S01]  /*e1e0*/  FMUL.FTZ R131, R131, R10.reuse ;  /* 0x0000000a83837220 */ /* 0x080fe20000410000 */
[-C--:B------:R-:W-:Y:S01]  /*e1f0*/  FMUL.FTZ R134, R134, R10.reuse ;  /* 0x0000000a86867220 */ /* 0x080fe20000410000 */
[----:B------:R-:W-:Y:S01]  /*e200*/  FMUL.FTZ R135, R135, R10 ;  /* 0x0000000a87877220 */ /* 0x000fe20000410000 */
[----:B------:R-:W-:-:S02]  /*e210*/  UIADD3 UR49, UR49, 0x1, URZ ;  /* 0x0000000131317890 */ /* 0x000fc4000fffe03f */
[----:B------:R-:W-:Y:S02]  /*e220*/  USEL UR47, UR47, URZ, UP0 ;  /* 0x0000003f2f2f7287 */ /* 0x000fe40008000000 */
[----:B------:R-:W-:-:S12]  /*e230*/  ULOP3.LUT UR48, UR48, UR4, URZ, 0x3c, !UPT ;  /* 0x0000000430307292 */ /* 0x000fd8000f8e3c3f */
.L_x_1069:
[----:B------:R-:W0:Y:S08]  /*e240*/  S2UR UR42, SR_CgaCtaId ;  /* 0x00000000002a79c3 */ /* 0x000e300000008800 */
[----:B------:R-:W-:Y:S06]  /*e250*/  BAR.SYNC.DEFER_BLOCKING 0x5, 0x200 ;  /* 0x0148000000007b1d */ /* 0x000fec0000010000 */
[----:B------:R-:W-:Y:S01]  /*e260*/  UMOV UR41, 0x400 ;  /* 0x0000040000297882 */ /* 0x000fe20000000000 */
[----:B------:R-:W-:Y:S01]  /*e270*/  BSSY B0, `(.L_x_1148) ;  /* 0x00001b8000007945 */ /* 0x000fe20003800000 */
[----:B0-----:R-:W-:-:S09]  /*e280*/  ULEA UR41, UR42, UR41, 0x18 ;  /* 0x000000292a297291 */ /* 0x001fd2000f8ec03f */
[----:B------:R-:W0:Y:S02]  /*e290*/  LDS.128 R4, [UR41+0x2d8d0] ;  /* 0x02d8d029ff047984 */ /* 0x000e240008000c00 */
[----:B0-----:R-:W-:Y:S02]  /*e2a0*/  R2UR UR5, R5 ;  /* 0x00000000050572ca */ /* 0x001fe400000e0000 */
[----:B------:R-:W-:Y:S02]  /*e2b0*/  R2UR UR7, R6 ;  /* 0x00000000060772ca */ /* 0x000fe400000e0000 */
[----:B------:R-:W-:Y:S01]  /*e2c0*/  R2UR UR6, R7 ;  /* 0x00000000070672ca */ /* 0x000fe200000e0000 */
[----:B------:R-:W-:Y:S06]  /*e2d0*/  BAR.ARV 0x4, 0x200 ;  /* 0x0108000000007b1d */ /* 0x000fec0000002000 */
[----:B------:R-:W-:Y:S08]  /*e2e0*/  @P0 BRA `(.L_x_1149) ;  /* 0x0000001000480947 */ /* 0x000ff00003800000 */
[----:B------:R-:W0:Y:S08]  /*e2f0*/  S2UR UR4, SR_SWINHI ;  /* 0x00000000000479c3 */ /* 0x000e300000002f00 */
[----:B------:R-:W-:Y:S01]  /*e300*/  BAR.SYNC.DEFER_BLOCKING 0x1, 0x180 ;  /* 0x0046000000007b1d */ /* 0x000fe20000010000 */
[----:B------:R-:W-:Y:S02]  /*e310*/  F2FP.F16.F32.PACK_AB R6, R93, R92 ;  /* 0x0000005c5d06723e */ /* 0x000fe400000000ff */
[----:B------:R-:W-:-:S02]  /*e320*/  F2FP.F16.F32.PACK_AB R26, R125, R26 ;  /* 0x0000001a7d1a723e */ /* 0x000fc400000000ff */
[----:B------:R-:W-:-:S03]  /*e330*/  F2FP.F16.F32.PACK_AB R27, R27, R126 ;  /* 0x0000007e1b1b723e */ /* 0x000fc600000000ff */
[----:B------:R-:W1:Y:S01]  /*e340*/  LDC R41, c[0x0][0xbe8] ;  /* 0x0002fa00ff297b82 */ /* 0x000e620000000800 */
[----:B------:R-:W-:Y:S01]  /*e350*/  UMOV UR8, UR41 ;  /* 0x0000002900087c82 */ /* 0x000fe20008000000 */
[----:B0-----:R-:W-:Y:S01]  /*e360*/  UMOV UR9, UR4 ;  /* 0x0000000400097c82 */ /* 0x001fe20008000000 */
[----:B------:R-:W-:Y:S02]  /*e370*/  IMAD.U32 R20, RZ, RZ, UR8 ;  /* 0x00000008ff147e24 */ /* 0x000fe4000f8e00ff */
[----:B------:R-:W-:Y:S01]  /*e380*/  IMAD.U32 R21, RZ, RZ, UR9 ;  /* 0x00000009ff157e24 */ /* 0x000fe2000f8e00ff */
[----:B------:R-:W-:Y:S02]  /*e390*/  ULDC.64 UR8, c[0x0][0xc00] ;  /* 0x0003000000087ab9 */ /* 0x000fe40000000a00 */
[----:B------:R-:W-:Y:S01]  /*e3a0*/  UISETP.NE.U32.AND UP0, UPT, UR8, URZ, UPT ;  /* 0x0000003f0800728c */ /* 0x000fe2000bf05070 */
[----:B------:R-:W-:-:S03]  /*e3b0*/  IMAD.WIDE R4, R147, 0x2, R20 ;  /* 0x0000000293047825 */ /* 0x000fc600078e0214 */
[----:B------:R-:W-:Y:S01]  /*e3c0*/  UISETP.NE.AND.EX UP0, UPT, UR9, URZ, UPT, UP0 ;  /* 0x0000003f0900728c */ /* 0x000fe2000bf05300 */
[C---:B------:R-:W-:Y:S02]  /*e3d0*/  LOP3.LUT R7, R4.reuse, 0x180, RZ, 0xc0, !PT ;  /* 0x0000018004077812 */ /* 0x040fe400078ec0ff */
[----:B------:R-:W-:Y:S01]  /*e3e0*/  ULDC.64 UR8, c[0x0][0xc00] ;  /* 0x0003000000087ab9 */ /* 0x000fe20000000a00 */
[C---:B------:R-:W-:Y:S01]  /*e3f0*/  IADD3 R9, P0, R4.reuse, 0x6020, RZ ;  /* 0x0000602004097810 */ /* 0x040fe20007f1e0ff */
[----:B------:R-:W-:Y:S01]  /*e400*/  UIMAD.WIDE UR8, UR39, 0x4, UR8 ;  /* 0x00000004270878a5 */ /* 0x000fe2000f8e0208 */
[----:B------:R-:W-:Y:S02]  /*e410*/  SHF.R.U64 R7, R7, 0x3, RZ ;  /* 0x0000000307077819 */ /* 0x000fe400000012ff */
[C---:B------:R-:W-:Y:S02]  /*e420*/  IADD3 R11, P1, R4.reuse, 0x6000, RZ ;  /* 0x00006000040b7810 */ /* 0x040fe40007f3e0ff */
[----:B------:R-:W-:-:S02]  /*e430*/  IADD3 R33, P2, R4, 0x3020, RZ ;  /* 0x0000302004217810 */ /* 0x000fc40007f5e0ff */
[C---:B------:R-:W-:Y:S02]  /*e440*/  IADD3 R31, P3, R4.reuse, 0x3000, RZ ;  /* 0x00003000041f7810 */ /* 0x040fe40007f7e0ff */
[----:B------:R-:W-:Y:S01]  /*e450*/  IADD3 R29, P4, R4, 0x20, RZ ;  /* 0x00000020041d7810 */ /* 0x000fe20007f9e0ff */
[--C-:B------:R-:W-:Y:S01]  /*e460*/  IMAD.X R13, RZ, RZ, R5.reuse, P2 ;  /* 0x000000ffff0d7224 */ /* 0x100fe200010e0605 */
[----:B------:R-:W-:Y:S01]  /*e470*/  LOP3.LUT R4, R7, R4, RZ, 0x3c, !PT ;  /* 0x0000000407047212 */ /* 0x000fe200078e3cff */
[--C-:B------:R-:W-:Y:S01]  /*e480*/  IMAD.X R15, RZ, RZ, R5.reuse, P3 ;  /* 0x000000ffff0f7224 */ /* 0x100fe200018e0605 */
[----:B------:R-:W-:Y:S01]  /*e490*/  LOP3.LUT R8, R9, 0x180, RZ, 0xc0, !PT ;  /* 0x0000018009087812 */ /* 0x000fe200078ec0ff */
[----:B------:R-:W-:Y:S01]  /*e4a0*/  IMAD.X R25, RZ, RZ, R5, P4 ;  /* 0x000000ffff197224 */ /* 0x000fe200020e0605 */
[----:B------:R-:W-:Y:S02]  /*e4b0*/  LOP3.LUT R10, R11, 0x180, RZ, 0xc0, !PT ;  /* 0x000001800b0a7812 */ /* 0x000fe400078ec0ff */
[----:B------:R-:W-:-:S02]  /*e4c0*/  MOV R28, R4 ;  /* 0x00000004001c7202 */ /* 0x000fc40000000f00 */
[----:B------:R-:W-:Y:S02]  /*e4d0*/  F2FP.F16.F32.PACK_AB R4, R89, R0 ;  /* 0x000000005904723e */ /* 0x000fe400000000ff */
[----:B------:R-:W-:Y:S02]  /*e4e0*/  LOP3.LUT R0, R29, 0x180, RZ, 0xc0, !PT ;  /* 0x000001801d007812 */ /* 0x000fe400078ec0ff */
[----:B------:R-:W-:Y:S02]  /*e4f0*/  SHF.R.U64 R8, R8, 0x3, RZ ;  /* 0x0000000308087819 */ /* 0x000fe400000012ff */
[----:B------:R-:W-:Y:S02]  /*e500*/  SHF.R.U64 R10, R10, 0x3, RZ ;  /* 0x000000030a0a7819 */ /* 0x000fe400000012ff */
[----:B------:R-:W-:Y:S02]  /*e510*/  LOP3.LUT R14, R31, 0x180, RZ, 0xc0, !PT ;  /* 0x000001801f0e7812 */ /* 0x000fe400078ec0ff */
[----:B------:R-:W-:-:S02]  /*e520*/  LOP3.LUT R12, R33, 0x180, RZ, 0xc0, !PT ;  /* 0x00000180210c7812 */ /* 0x000fc400078ec0ff */
[----:B------:R-:W-:Y:S02]  /*e530*/  SHF.R.U64 R0, R0, 0x3, RZ ;  /* 0x0000000300007819 */ /* 0x000fe400000012ff */
[----:B------:R-:W-:Y:S01]  /*e540*/  LOP3.LUT R8, R8, R9, RZ, 0x3c, !PT ;  /* 0x0000000908087212 */ /* 0x000fe200078e3cff */
[--C-:B------:R-:W-:Y:S01]  /*e550*/  IMAD.X R9, RZ, RZ, R5.reuse, P0 ;  /* 0x000000ffff097224 */ /* 0x100fe200000e0605 */
[----:B------:R-:W-:Y:S01]  /*e560*/  LOP3.LUT R10, R10, R11, RZ, 0x3c, !PT ;  /* 0x0000000b0a0a7212 */ /* 0x000fe200078e3cff */
[----:B------:R-:W-:Y:S01]  /*e570*/  IMAD.X R11, RZ, RZ, R5, P1 ;  /* 0x000000ffff0b7224 */ /* 0x000fe200008e0605 */
[----:B------:R-:W-:Y:S02]  /*e580*/  SHF.R.U64 R14, R14, 0x3, RZ ;  /* 0x000000030e0e7819 */ /* 0x000fe400000012ff */
[----:B------:R-:W-:Y:S02]  /*e590*/  SHF.R.U64 R12, R12, 0x3, RZ ;  /* 0x000000030c0c7819 */ /* 0x000fe400000012ff */
[----:B------:R-:W-:Y:S01]  /*e5a0*/  LOP3.LUT R24, R0, R29, RZ, 0x3c, !PT ;  /* 0x0000001d00187212 */ /* 0x000fe200078e3cff */
[----:B------:R-:W-:Y:S01]  /*e5b0*/  IMAD.U32 R29, RZ, RZ, UR9 ;  /* 0x00000009ff1d7e24 */ /* 0x000fe2000f8e00ff */
[----:B------:R-:W-:-:S02]  /*e5c0*/  F2FP.F16.F32.PACK_AB R5, R91, R90 ;  /* 0x0000005a5b05723e */ /* 0x000fc400000000ff */
[----:B------:R-:W-:Y:S02]  /*e5d0*/  F2FP.F16.F32.PACK_AB R7, R95, R94 ;  /* 0x0000005e5f07723e */ /* 0x000fe400000000ff */
[----:B------:R-:W-:Y:S02]  /*e5e0*/  LOP3.LUT R14, R14, R31, RZ, 0x3c, !PT ;  /* 0x0000001f0e0e7212 */ /* 0x000fe400078e3cff */
[----:B------:R-:W-:Y:S01]  /*e5f0*/  MOV R30, R8 ;  /* 0x00000008001e7202 */ /* 0x000fe20000000f00 */
[----:B------:R0:W-:Y:S01]  /*e600*/  STSM.16.M88.4 [R28], R4 ;  /* 0x000000041c007844 */ /* 0x0001e20000000200 */
[----:B------:R-:W-:Y:S02]  /*e610*/  MOV R31, R10 ;  /* 0x0000000a001f7202 */ /* 0x000fe40000000f00 */
[----:B------:R-:W-:Y:S02]  /*e620*/  LOP3.LUT R12, R12, R33, RZ, 0x3c, !PT ;  /* 0x000000210c0c7212 */ /* 0x000fe400078e3cff */
[----:B------:R-:W-:-:S02]  /*e630*/  MOV R25, R24 ;  /* 0x0000001800197202 */ /* 0x000fc40000000f00 */
[----:B------:R-:W-:Y:S02]  /*e640*/  F2FP.F16.F32.PACK_AB R8, R97, R96 ;  /* 0x000000606108723e */ /* 0x000fe400000000ff */
[----:B------:R-:W-:Y:S02]  /*e650*/  F2FP.F16.F32.PACK_AB R9, R99, R98 ;  /* 0x000000626309723e */ /* 0x000fe400000000ff */
[----:B------:R-:W-:Y:S02]  /*e660*/  F2FP.F16.F32.PACK_AB R10, R101, R100 ;  /* 0x00000064650a723e */ /* 0x000fe400000000ff */
[----:B------:R-:W-:Y:S02]  /*e670*/  F2FP.F16.F32.PACK_AB R11, R103, R102 ;  /* 0x00000066670b723e */ /* 0x000fe400000000ff */
[----:B------:R-:W-:Y:S01]  /*e680*/  MOV R32, R12 ;  /* 0x0000000c00207202 */ /* 0x000fe20000000f00 */
[----:B0-----:R-:W-:Y:S01]  /*e690*/  IMAD.U32 R28, RZ, RZ, UR8 ;  /* 0x00000008ff1c7e24 */ /* 0x001fe2000f8e00ff */
[----:B------:R-:W-:Y:S01]  /*e6a0*/  MOV R33, R14 ;  /* 0x0000000e00217202 */ /* 0x000fe20000000f00 */
[----:B------:R0:W-:Y:S01]  /*e6b0*/  STSM.16.M88.4 [R25], R8 ;  /* 0x0000000819007844 */ /* 0x0001e20000000200 */
[----:B------:R-:W-:Y:S01]  /*e6c0*/  F2FP.F16.F32.PACK_AB R4, R105, R104 ;  /* 0x000000686904723e */ /* 0x000fe200000000ff */
[----:B------:R-:W-:Y:S01]  /*e6d0*/  ULDC.64 UR8, c[0x0][0xc08] ;  /* 0x0003020000087ab9 */ /* 0x000fe20000000a00 */
[----:B------:R-:W-:-:S02]  /*e6e0*/  F2FP.F16.F32.PACK_AB R5, R107, R106 ;  /* 0x0000006a6b05723e */ /* 0x000fc400000000ff */
[----:B------:R-:W-:Y:S02]  /*e6f0*/  F2FP.F16.F32.PACK_AB R6, R109, R108 ;  /* 0x0000006c6d06723e */ /* 0x000fe400000000ff */
[----:B------:R-:W-:Y:S02]  /*e700*/  F2FP.F16.F32.PACK_AB R7, R111, R110 ;  /* 0x0000006e6f07723e */ /* 0x000fe400000000ff */
[----:B------:R-:W-:Y:S02]  /*e710*/  F2FP.F16.F32.PACK_AB R12, R113, R112 ;  /* 0x00000070710c723e */ /* 0x000fe400000000ff */
[----:B------:R-:W-:Y:S01]  /*e720*/  F2FP.F16.F32.PACK_AB R13, R115, R114 ;  /* 0x00000072730d723e */ /* 0x000fe200000000ff */
[----:B------:R2:W-:Y:S01]  /*e730*/  STSM.16.M88.4 [R33], R4 ;  /* 0x0000000421007844 */ /* 0x0005e20000000200 */
[----:B------:R-:W-:Y:S02]  /*e740*/  F2FP.F16.F32.PACK_AB R14, R117, R116 ;  /* 0x00000074750e723e */ /* 0x000fe400000000ff */
[----:B------:R-:W-:-:S02]  /*e750*/  F2FP.F16.F32.PACK_AB R15, R119, R118 ;  /* 0x00000076770f723e */ /* 0x000fc400000000ff */
[----:B------:R-:W-:Y:S02]  /*e760*/  F2FP.F16.F32.PACK_AB R24, R121, R120 ;  /* 0x000000787918723e */ /* 0x000fe400000000ff */
[----:B0-----:R-:W-:Y:S01]  /*e770*/  F2FP.F16.F32.PACK_AB R25, R123, R122 ;  /* 0x0000007a7b19723e */ /* 0x001fe200000000ff */
[----:B------:R-:W-:Y:S01]  /*e780*/  STSM.16.M88.4 [R32], R12 ;  /* 0x0000000c20007844 */ /* 0x000fe20000000200 */
[----:B------:R-:W-:Y:S02]  /*e790*/  F2FP.F16.F32.PACK_AB R8, R129, R128 ;  /* 0x000000808108723e */ /* 0x000fe400000000ff */
[----:B------:R-:W-:Y:S01]  /*e7a0*/  F2FP.F16.F32.PACK_AB R9, R131, R130 ;  /* 0x000000828309723e */ /* 0x000fe200000000ff */
[----:B------:R-:W-:Y:S01]  /*e7b0*/  STSM.16.M88.4 [R31], R24 ;  /* 0x000000181f007844 */ /* 0x000fe20000000200 */
[----:B------:R-:W-:Y:S02]  /*e7c0*/  F2FP.F16.F32.PACK_AB R10, R133, R132 ;  /* 0x00000084850a723e */ /* 0x000fe400000000ff */
[----:B------:R-:W-:-:S02]  /*e7d0*/  F2FP.F16.F32.PACK_AB R11, R135, R134 ;  /* 0x00000086870b723e */ /* 0x000fc400000000ff */
[----:B------:R-:W-:-:S03]  /*e7e0*/  PLOP3.LUT P0, PT, PT, PT, UP0, 0x80, 0x0 ;  /* 0x000000000000781c */ /* 0x000fc60003f0f008 */
[----:B------:R0:W-:Y:S01]  /*e7f0*/  STSM.16.M88.4 [R30], R8 ;  /* 0x000000081e007844 */ /* 0x0001e20000000200 */
[----:B------:R-:W-:Y:S09]  /*e800*/  BAR.SYNC.DEFER_BLOCKING 0x1, 0x180 ;  /* 0x0046000000007b1d */ /* 0x000ff20000010000 */
[----:B------:R-:W3:Y:S01]  /*e810*/  @P0 LDG.E R0, desc[UR54][R28.64] ;  /* 0x000000361c000981 */ /* 0x000ee2000c1e1900 */
[----:B------:R-:W-:Y:S01]  /*e820*/  UISETP.NE.U32.AND UP1, UPT, UR8, URZ, UPT ;  /* 0x0000003f0800728c */ /* 0x000fe2000bf25070 */
[----:B-1----:R-:W-:Y:S01]  /*e830*/  ISETP.NE.AND P1, PT, R41, 0x1, PT ;  /* 0x000000012900780c */ /* 0x002fe20003f25270 */
[----:B------:R-:W-:Y:S01]  /*e840*/  ULDC UR10, c[0x0][0xa88] ;  /* 0x0002a200000a7ab9 */ /* 0x000fe20000000800 */
[----:B------:R-:W-:Y:S01]  /*e850*/  UMOV UR4, URZ ;  /* 0x0000003f00047c82 */ /* 0x000fe20008000000 */
[----:B------:R-:W-:-:S06]  /*e860*/  UISETP.NE.AND.EX UP1, UPT, UR9, URZ, UPT, UP1 ;  /* 0x0000003f0900728c */ /* 0x000fcc000bf25310 */
[----:B------:R-:W-:-:S04]  /*e870*/  PLOP3.LUT P2, PT, PT, PT, UP1, 0x80, 0x0 ;  /* 0x000000000000781c */ /* 0x000fc80003f4f018 */
[----:B--2---:R-:W1:Y:S01]  /*e880*/  @P1 LDC R5, c[0x0][0xbec] ;  /* 0x0002fb00ff051b82 */ /* 0x004e620000000800 */
[----:B------:R-:W-:Y:S02]  /*e890*/  @UP1 ULDC.64 UR8, c[0x0][0xc08] ;  /* 0x0003020000081ab9 */ /* 0x000fe40000000a00 */
[----:B------:R-:W-:-:S05]  /*e8a0*/  @UP1 UIMAD.WIDE UR8, UR39, 0x4, UR8 ;  /* 0x00000004270818a5 */ /* 0x000fca000f8e0208 */
[----:B------:R-:W2:Y:S01]  /*e8b0*/  @P1 LDC R6, c[0x0][0xbf0] ;  /* 0x0002fc00ff061b82 */ /* 0x000ea20000000800 */
[----:B0-----:R-:W-:Y:S02]  /*e8c0*/  IMAD.U32 R8, RZ, RZ, UR8 ;  /* 0x00000008ff087e24 */ /* 0x001fe4000f8e00ff */
[----:B------:R-:W-:Y:S01]  /*e8d0*/  IMAD.U32 R9, RZ, RZ, UR9 ;  /* 0x00000009ff097e24 */ /* 0x000fe2000f8e00ff */
[----:B---3--:R-:W-:Y:S01]  /*e8e0*/  @P0 R2UR UR4, R0 ;  /* 0x00000000000402ca */ /* 0x008fe200000e0000 */
[----:B------:R-:W-:-:S06]  /*e8f0*/  IMAD.U32 R0, RZ, RZ, UR10 ;  /* 0x0000000aff007e24 */ /* 0x000fcc000f8e00ff */
[----:B------:R0:W5:Y:S01]  /*e900*/  @P2 LDG.E R0, desc[UR54][R8.64] ;  /* 0x0000003608002981 */ /* 0x000162000c1e1900 */
[----:B-12---:R-:W-:Y:S07]  /*e910*/  @P2 BRA `(.L_x_1150) ;  /* 0x0000000000102947 */ /* 0x006fee0003800000 */
[----:B------:R-:W-:Y:S05]  /*e920*/  @!P0 BRA `(.L_x_1150) ;  /* 0x00000000000c8947 */ /* 0x000fea0003800000 */
[----:B------:R-:W2:Y:S04]  /*e930*/  LDG.E R7, desc[UR54][R28.64] ;  /* 0x000000361c077981 */ /* 0x000ea8000c1e1900 */
[----:B-----5:R-:W2:Y:S02]  /*e940*/  LDG.E R0, desc[UR54][R28.64+0x4] ;  /* 0x000004361c007981 */ /* 0x020ea4000c1e1900 */
[----:B--2---:R-:W-:-:S07]  /*e950*/  IMAD.IADD R0, R0, 0x1, -R7 ;  /* 0x0000000100007824 */ /* 0x004fce00078e0a07 */
.L_x_1150:
[----:B0-----:R-:W-:Y:S01]  /*e960*/  VIADD R8, R137, UR38 ;  /* 0x0000002689087c36 */ /* 0x001fe20008000000 */
[----:B------:R-:W-:Y:S01]  /*e970*/  USHF.R.S32.HI UR9, URZ, 0x1f, UR4 ;  /* 0x0000001f3f097899 */ /* 0x000fe20008011404 */
[----:B-----5:R-:W-:Y:S01]  /*e980*/  IMAD R43, R0, R41, RZ ;  /* 0x00000029002b7224 */ /* 0x020fe200078e02ff */
[----:B------:R-:W-:Y:S01]  /*e990*/  USHF.R.S32.HI UR16, URZ, 0x1f, UR40 ;  /* 0x0000001f3f107899 */ /* 0x000fe20008011428 */
[----:B------:R-:W-:Y:S01]  /*e9a0*/  @P1 IMAD.HI.U32 R5, R8, R5, RZ ;  /* 0x0000000508051227 */ /* 0x000fe200078e00ff */
[----:B------:R-:W-:Y:S01]  /*e9b0*/  ULDC.64 UR14, c[0x0][0xb90] ;  /* 0x0002e400000e7ab9 */ /* 0x000fe20000000a00 */
[----:B------:R-:W-:Y:S01]  /*e9c0*/  UMOV UR8, UR4 ;  /* 0x0000000400087c82 */ /* 0x000fe20008000000 */
[----:B------:R-:W-:Y:S01]  /*e9d0*/  UIMAD UR12, UR16, UR14, URZ ;  /* 0x0000000e100c72a4 */ /* 0x000fe2000f8e023f */
[----:B------:R-:W-:Y:S01]  /*e9e0*/  IMAD.MOV.U32 R4, RZ, RZ, R8 ;  /* 0x000000ffff047224 */ /* 0x000fe200078e0008 */
[----:B------:R-:W-:Y:S01]  /*e9f0*/  UIMAD.WIDE.U32 UR10, UR40, UR14, UR8 ;  /* 0x0000000e280a72a5 */ /* 0x000fe2000f8e0008 */
[----:B------:R-:W-:Y:S01]  /*ea00*/  @P1 SHF.R.U32.HI R4, RZ, R6, R5 ;  /* 0x00000006ff041219 */ /* 0x000fe20000011605 */
[----:B------:R-:W-:Y:S01]  /*ea10*/  USHF.R.S32.HI UR8, URZ, 0x1f, UR39 ;  /* 0x0000001f3f087899 */ /* 0x000fe20008011427 */
[----:B------:R-:W-:Y:S01]  /*ea20*/  IMAD R5, R143, 0x20, R138 ;  /* 0x000000208f057824 */ /* 0x000fe200078e028a */
[----:B------:R-:W-:Y:S01]  /*ea30*/  UIMAD UR12, UR40, UR15, UR12 ;  /* 0x0000000f280c72a4 */ /* 0x000fe2000f8e020c */
[----:B------:R-:W0:Y:S01]  /*ea40*/  @P1 LDC R45, c[0x0][0xbec] ;  /* 0x0002fb00ff2d1b82 */ /* 0x000e220000000800 */
[----:B------:R-:W-:Y:S01]  /*ea50*/  USEL UR18, UR8, URZ, !UP0 ;  /* 0x0000003f08127287 */ /* 0x000fe2000c000000 */
[----:B------:R-:W-:Y:S01]  /*ea60*/  IMAD.MOV R6, RZ, RZ, -R4 ;  /* 0x000000ffff067224 */ /* 0x000fe200078e0a04 */
[----:B------:R-:W-:Y:S01]  /*ea70*/  ULDC.64 UR14, c[0x0][0xb98] ;  /* 0x0002e600000e7ab9 */ /* 0x000fe20000000a00 */
[----:B------:R-:W-:Y:S01]  /*ea80*/  USEL UR17, UR39, URZ, !UP0 ;  /* 0x0000003f27117287 */ /* 0x000fe2000c000000 */
[----:B------:R-:W-:Y:S01]  /*ea90*/  IMAD.WIDE R20, R5, 0x2, R20 ;  /* 0x0000000205147825 */ /* 0x000fe200078e0214 */
[----:B------:R-:W-:-:S02]  /*eaa0*/  UIMAD UR8, UR18, UR14, URZ ;  /* 0x0000000e120872a4 */ /* 0x000fc4000f8e023f */
[----:B------:R-:W-:Y:S01]  /*eab0*/  UIADD3 UR11, UR11, UR12, URZ ;  /* 0x0000000c0b0b7290 */ /* 0x000fe2000fffe03f */
[----:B------:R-:W-:Y:S01]  /*eac0*/  IMAD R7, R41, R6, R8 ;  /* 0x0000000629077224 */ /* 0x000fe200078e0208 */
[----:B------:R-:W-:Y:S01]  /*ead0*/  UIMAD UR8, UR17, UR15, UR8 ;  /* 0x0000000f110872a4 */ /* 0x000fe2000f8e0208 */
[----:B------:R-:W-:Y:S01]  /*eae0*/  IADD3 R9, P2, R20, 0x1800, RZ ;  /* 0x0000180014097810 */ /* 0x000fe20007f5e0ff */
[----:B------:R-:W-:Y:S01]  /*eaf0*/  UIMAD.WIDE.U32 UR10, UR17, UR14, UR10 ;  /* 0x0000000e110a72a5 */ /* 0x000fe2000f8e000a */
[----:B------:R-:W-:Y:S01]  /*eb00*/  SHF.R.S32.HI R6, RZ, 0x1f, R4 ;  /* 0x0000001fff067819 */ /* 0x000fe20000011404 */
[----:B------:R-:W-:Y:S01]  /*eb10*/  ULDC.64 UR12, c[0x0][0xb88] ;  /* 0x0002e200000c7ab9 */ /* 0x000fe20000000a00 */
[----:B------:R-:W-:Y:S01]  /*eb20*/  SHF.R.S32.HI R5, RZ, 0x1f, R7 ;  /* 0x0000001fff057819 */ /* 0x000fe20000011407 */
[----:B------:R-:W-:Y:S01]  /*eb30*/  IMAD.U32 R11, RZ, RZ, UR8 ;  /* 0x00000008ff0b7e24 */ /* 0x000fe2000f8e00ff */
[----:B------:R-:W-:Y:S02]  /*eb40*/  LOP3.LUT R8, R9, 0x180, RZ, 0xc0, !PT ;  /* 0x0000018009087812 */ /* 0x000fe400078ec0ff */
[----:B------:R-:W-:Y:S01]  /*eb50*/  IADD3 R4, P0, R4, UR10, RZ ;  /* 0x0000000a04047c10 */ /* 0x000fe2000ff1e0ff */
[----:B------:R-:W-:Y:S01]  /*eb60*/  IMAD R10, R5, UR12, RZ ;  /* 0x0000000c050a7c24 */ /* 0x000fe2000f8e02ff */
[----:B------:R-:W-:-:S02]  /*eb70*/  SHF.R.U64 R8, R8, 0x3, RZ ;  /* 0x0000000308087819 */ /* 0x000fc400000012ff */
[----:B------:R-:W-:Y:S01]  /*eb80*/  IADD3.X R5, R6, UR11, R11, P0, !PT ;  /* 0x0000000b06057c10 */ /* 0x000fe200087fe40b */
[----:B------:R-:W-:Y:S01]  /*eb90*/  ULDC.64 UR10, c[0x0][0xb50] ;  /* 0x0002d400000a7ab9 */ /* 0x000fe20000000a00 */
[----:B------:R-:W-:Y:S01]  /*eba0*/  LOP3.LUT R6, R8, R9, RZ, 0x3c, !PT ;  /* 0x0000000908067212 */ /* 0x000fe200078e3cff */
[C---:B------:R-:W-:Y:S01]  /*ebb0*/  IMAD R9, R7.reuse, UR13, R10 ;  /* 0x0000000d07097c24 */ /* 0x040fe2000f8e020a */
[C---:B------:R-:W-:Y:S01]  /*ebc0*/  IADD3 R25, P6, R20.reuse, 0x3000, RZ ;  /* 0x0000300014197810 */ /* 0x040fe20007fde0ff */
[----:B------:R-:W-:Y:S01]  /*ebd0*/  IMAD.WIDE.U32 R4, R7, UR12, R4 ;  /* 0x0000000c07047c25 */ /* 0x000fe2000f8e0004 */
[----:B------:R-:W-:Y:S01]  /*ebe0*/  ULDC.64 UR12, c[0x0][0xaa0] ;  /* 0x0002a800000c7ab9 */ /* 0x000fe20000000a00 */
[----:B------:R-:W-:Y:S02]  /*ebf0*/  IADD3 R13, P5, R20, 0x4800, RZ ;  /* 0x00004800140d7810 */ /* 0x000fe40007fbe0ff */
[----:B------:R-:W-:Y:S01]  /*ec00*/  IMAD.IADD R5, R5, 0x1, R9 ;  /* 0x0000000105057824 */ /* 0x000fe200078e0209 */
[----:B------:R-:W-:Y:S01]  /*ec10*/  LEA R8, P0, R4, UR10, 0x2 ;  /* 0x0000000a04087c11 */ /* 0x000fe2000f8010ff */
[----:B------:R-:W-:Y:S01]  /*ec20*/  VIADD R10, R146, UR38 ;  /* 0x00000026920a7c36 */ /* 0x000fe20008000000 */
[----:B------:R-:W-:Y:S01]  /*ec30*/  IADD3 R33, P4, R20, 0x6000, RZ ;  /* 0x0000600014217810 */ /* 0x000fe20007f9e0ff */
[----:B------:R-:W-:Y:S01]  /*ec40*/  IMAD.X R7, RZ, RZ, R21, P2 ;  /* 0x000000ffff077224 */ /* 0x000fe200010e0615 */
[----:B------:R-:W-:Y:S01]  /*ec50*/  LEA.HI.X R4, R4, UR11, R5, 0x2, P0 ;  /* 0x0000000b04047c11 */ /* 0x000fe200080f1405 */
[----:B------:R-:W-:Y:S01]  /*ec60*/  SHFL.IDX PT, R36, R8, RZ, 0x1c1f ;  /* 0x001c1fff08247589 */ /* 0x000fe200000e0000 */
[----:B------:R-:W-:Y:S01]  /*ec70*/  LOP3.LUT P0, RZ, R144, 0x3, RZ, 0xc0, !PT ;  /* 0x0000000390ff7812 */ /* 0x000fe2000780c0ff */
[----:B------:R-:W-:Y:S01]  /*ec80*/  VIADD R0, R10, 0x8 ;  /* 0x000000080a007836 */ /* 0x000fe20000000000 */
[----:B------:R-:W-:Y:S01]  /*ec90*/  IADD3 R5, P3, R20, 0x7800, RZ ;  /* 0x0000780014057810 */ /* 0x000fe20007f7e0ff */
[----:B------:R-:W1:Y:S01]  /*eca0*/  SHFL.IDX PT, R37, R4, RZ, 0x1c1f ;  /* 0x001c1fff04257589 */ /* 0x000e6200000e0000 */
[----:B------:R-:W-:-:S02]  /*ecb0*/  ISETP.GE.OR P2, PT, R10, R43, P0 ;  /* 0x0000002b0a00720c */ /* 0x000fc40000746670 */
[----:B------:R-:W-:Y:S01]  /*ecc0*/  ISETP.GE.OR P0, PT, R0, R43, P0 ;  /* 0x0000002b0000720c */ /* 0x000fe20000706670 */
[----:B------:R-:W-:Y:S01]  /*ecd0*/  SHFL.IDX PT, R38, R8, 0x1, 0x1c1f ;  /* 0x003c1f0008267f89 */ /* 0x000fe200000e0000 */
[----:B------:R-:W-:Y:S01]  /*ece0*/  LOP3.LUT R0, R5, 0x180, RZ, 0xc0, !PT ;  /* 0x0000018005007812 */ /* 0x000fe200078ec0ff */
[----:B------:R-:W-:Y:S01]  /*ecf0*/  UIMAD UR10, UR9, UR12, URZ ;  /* 0x0000000c090a72a4 */ /* 0x000fe2000f8e023f */
[----:B------:R-:W-:Y:S01]  /*ed00*/  LOP3.LUT R9, R20, 0x180, RZ, 0xc0, !PT ;  /* 0x0000018014097812 */ /* 0x000fe200078ec0ff */
[----:B------:R-:W2:Y:S01]  /*ed10*/  SHFL.IDX PT, R39, R4, 0x1, 0x1c1f ;  /* 0x003c1f0004277f89 */ /* 0x000ea200000e0000 */
[----:B------:R-:W-:Y:S01]  /*ed20*/  SHF.R.U64 R0, R0, 0x3, RZ ;  /* 0x0000000300007819 */ /* 0x000fe200000012ff */
[----:B------:R-:W-:Y:S01]  /*ed30*/  UIMAD.WIDE.U32 UR8, UR4, UR12, URZ ;  /* 0x0000000c040872a5 */ /* 0x000fe2000f8e003f */
[----:B------:R-:W-:Y:S01]  /*ed40*/  LOP3.LUT R24, R25, 0x180, RZ, 0xc0, !PT ;  /* 0x0000018019187812 */ /* 0x000fe200078ec0ff */
[----:B------:R-:W-:Y:S01]  /*ed50*/  IMAD.X R29, RZ, RZ, R21, P3 ;  /* 0x000000ffff1d7224 */ /* 0x000fe200018e0615 */
[----:B------:R-:W-:-:S02]  /*ed60*/  LOP3.LUT R28, R0, R5, RZ, 0x3c, !PT ;  /* 0x00000005001c7212 */ /* 0x000fc400078e3cff */
[----:B------:R-:W-:Y:S02]  /*ed70*/  LOP3.LUT R12, R13, 0x180, RZ, 0xc0, !PT ;  /* 0x000001800d0c7812 */ /* 0x000fe400078ec0ff */
[----:B------:R-:W-:Y:S01]  /*ed80*/  LOP3.LUT R32, R33, 0x180, RZ, 0xc0, !PT ;  /* 0x0000018021207812 */ /* 0x000fe200078ec0ff */
[----:B-1----:R1:W-:Y:S01]  /*ed90*/  @!P2 ST.E desc[UR54][R36.64], R3 ;  /* 0x000000032400a985 */ /* 0x0023e2000c101936 */
[----:B------:R-:W-:Y:S01]  /*eda0*/  IMAD R0, R142, 0x60, R143 ;  /* 0x000000608e007824 */ /* 0x000fe200078e028f */
[----:B------:R-:W-:Y:S01]  /*edb0*/  UIMAD UR10, UR4, UR13, UR10 ;  /* 0x0000000d040a72a4 */ /* 0x000fe2000f8e020a */
[----:B------:R-:W-:Y:S02]  /*edc0*/  SHF.R.U64 R9, R9, 0x3, RZ ;  /* 0x0000000309097819 */ /* 0x000fe400000012ff */
[----:B------:R-:W-:Y:S01]  /*edd0*/  ULDC.64 UR12, c[0x0][0xae8] ;  /* 0x0002ba00000c7ab9 */ /* 0x000fe20000000a00 */
[----:B------:R-:W-:Y:S02]  /*ede0*/  SHF.R.U64 R24, R24, 0x3, RZ ;  /* 0x0000000318187819 */ /* 0x000fe400000012ff */
[----:B------:R-:W-:-:S02]  /*edf0*/  SHF.R.U64 R12, R12, 0x3, RZ ;  /* 0x000000030c0c7819 */ /* 0x000fc400000012ff */
[----:B------:R-:W-:Y:S01]  /*ee00*/  SHF.R.U64 R32, R32, 0x3, RZ ;  /* 0x0000000320207819 */ /* 0x000fe200000012ff */
[----:B-1----:R-:W1:Y:S01]  /*ee10*/  @P1 LDC R3, c[0x0][0xbf0] ;  /* 0x0002fc00ff031b82 */ /* 0x002e620000000800 */
[----:B------:R-:W-:Y:S01]  /*ee20*/  VIADD R36, R0, UR38 ;  /* 0x0000002600247c36 */ /* 0x000fe20008000000 */
[----:B------:R-:W-:Y:S01]  /*ee30*/  UIADD3 UR9, UR9, UR10, URZ ;  /* 0x0000000a09097290 */ /* 0x000fe2000fffe03f */
[----:B------:R-:W-:Y:S01]  /*ee40*/  LOP3.LUT R20, R9, R20, RZ, 0x3c, !PT ;  /* 0x0000001409147212 */ /* 0x000fe200078e3cff */
[----:B------:R-:W-:Y:S01]  /*ee50*/  UIMAD UR4, UR16, UR12, URZ ;  /* 0x0000000c100472a4 */ /* 0x000fe2000f8e023f */
[----:B0-----:R-:W-:Y:S01]  /*ee60*/  @P1 IMAD.HI.U32 R0, R36, R45, RZ ;  /* 0x0000002d24001227 */ /* 0x001fe200078e00ff */
[----:B------:R-:W-:Y:S01]  /*ee70*/  UIMAD.WIDE.U32 UR8, UR40, UR12, UR8 ;  /* 0x0000000c280872a5 */ /* 0x000fe2000f8e0008 */
[----:B------:R-:W-:Y:S01]  /*ee80*/  LOP3.LUT R24, R24, R25, RZ, 0x3c, !PT ;  /* 0x0000001918187212 */ /* 0x000fe200078e3cff */
[----:B------:R-:W-:Y:S01]  /*ee90*/  UIMAD UR4, UR40, UR13, UR4 ;  /* 0x0000000d280472a4 */ /* 0x000fe2000f8e0204 */
[----:B------:R-:W-:Y:S01]  /*eea0*/  LOP3.LUT R12, R12, R13, RZ, 0x3c, !PT ;  /* 0x0000000d0c0c7212 */ /* 0x000fe200078e3cff */
[----:B--2---:R0:W-:Y:S01]  /*eeb0*/  @!P0 ST.E desc[UR54][R38.64], R2 ;  /* 0x0000000226008985 */ /* 0x0041e2000c101936 */
[----:B------:R-:W-:Y:S01]  /*eec0*/  LOP3.LUT R32, R32, R33, RZ, 0x3c, !PT ;  /* 0x0000002120207212 */ /* 0x000fe200078e3cff */
[--C-:B------:R-:W-:Y:S01]  /*eed0*/  IMAD.X R25, RZ, RZ, R21.reuse, P6 ;  /* 0x000000ffff197224 */ /* 0x100fe200030e0615 */
[----:B------:R-:W-:Y:S01]  /*eee0*/  ULDC.64 UR10, c[0x0][0xaf0] ;  /* 0x0002bc00000a7ab9 */ /* 0x000fe20000000a00 */
[--C-:B------:R-:W-:Y:S01]  /*eef0*/  IMAD.X R13, RZ, RZ, R21.reuse, P5 ;  /* 0x000000ffff0d7224 */ /* 0x100fe200028e0615 */
[----:B------:R2:W5:Y:S01]  /*ef00*/  LD.E.128 R8, desc[UR54][R20.64] ;  /* 0x0000003614087980 */ /* 0x000562000c101d00 */
[----:B------:R-:W-:Y:S01]  /*ef10*/  IMAD.X R33, RZ, RZ, R21, P4 ;  /* 0x000000ffff217224 */ /* 0x000fe200020e0615 */
[----:B------:R-:W-:-:S02]  /*ef20*/  UIADD3 UR9, UR9, UR4, URZ ;  /* 0x0000000409097290 */ /* 0x000fc4000fffe03f */
[----:B------:R-:W-:Y:S01]  /*ef30*/  UIMAD UR4, UR18, UR10, URZ ;  /* 0x0000000a120472a4 */ /* 0x000fe2000f8e023f */
[----:B------:R-:W5:Y:S04]  /*ef40*/  LD.E.128 R4, desc[UR54][R6.64] ;  /* 0x0000003606047980 */ /* 0x000f68000c101d00 */
[----:B------:R-:W5:Y:S01]  /*ef50*/  LD.E.128 R24, desc[UR54][R24.64] ;  /* 0x0000003618187980 */ /* 0x000f62000c101d00 */
[----:B--2---:R-:W-:Y:S01]  /*ef60*/  IMAD.MOV.U32 R21, RZ, RZ, R36 ;  /* 0x000000ffff157224 */ /* 0x004fe200078e0024 */
[----:B-1----:R-:W-:Y:S01]  /*ef70*/  @P1 SHF.R.U32.HI R21, RZ, R3, R0 ;  /* 0x00000003ff151219 */ /* 0x002fe20000011600 */
[----:B------:R-:W-:Y:S01]  /*ef80*/  UIMAD UR4, UR17, UR11, UR4 ;  /* 0x0000000b110472a4 */ /* 0x000fe2000f8e0204 */
[----:B------:R-:W5:Y:S01]  /*ef90*/  LD.E.128 R12, desc[UR54][R12.64] ;  /* 0x000000360c0c7980 */ /* 0x000f62000c101d00 */
[----:B------:R-:W-:Y:S01]  /*efa0*/  UIMAD.WIDE.U32 UR8, UR17, UR10, UR8 ;  /* 0x0000000a110872a5 */ /* 0x000fe2000f8e0008 */
[--C-:B------:R-:W-:Y:S01]  /*efb0*/  SHF.R.S32.HI R0, RZ, 0x1f, R21.reuse ;  /* 0x0000001fff007819 */ /* 0x100fe20000011415 */
[----:B------:R-:W-:Y:S01]  /*efc0*/  IMAD.MOV R20, RZ, RZ, -R21 ;  /* 0x000000ffff147224 */ /* 0x000fe200078e0a15 */
[----:B------:R-:W-:Y:S01]  /*efd0*/  ULDC.64 UR10, c[0x0][0xae0] ;  /* 0x0002b800000a7ab9 */ /* 0x000fe20000000a00 */
[----:B------:R-:W-:Y:S01]  /*efe0*/  UIADD3 UR4, UR9, UR4, URZ ;  /* 0x0000000409047290 */ /* 0x000fe2000fffe03f */
[----:B------:R-:W5:Y:S01]  /*eff0*/  LD.E.128 R32, desc[UR54][R32.64] ;  /* 0x0000003620207980 */ /* 0x000f62000c101d00 */
[----:B------:R-:W-:-:S02]  /*f000*/  IMAD R0, R0, UR10, RZ ;  /* 0x0000000a00007c24 */ /* 0x000fc4000f8e02ff */
[----:B------:R-:W-:Y:S01]  /*f010*/  IMAD R37, R41, R20, R36 ;  /* 0x0000001429257224 */ /* 0x000fe200078e0224 */
[----:B------:R-:W5:Y:S01]  /*f020*/  LD.E.128 R28, desc[UR54][R28.64] ;  /* 0x000000361c1c7980 */ /* 0x000f62000c101d00 */
[----:B0-----:R-:W-:Y:S02]  /*f030*/  IMAD R39, R21, UR11, R0 ;  /* 0x0000000b15277c24 */ /* 0x001fe4000f8e0200 */
[----:B------:R-:W-:Y:S01]  /*f040*/  IMAD.U32 R3, RZ, RZ, UR9 ;  /* 0x00000009ff037e24 */ /* 0x000fe2000f8e00ff */
[----:B------:R-:W-:Y:S01]  /*f050*/  SHF.R.S32.HI R0, RZ, 0x1f, R37 ;  /* 0x0000001fff007819 */ /* 0x000fe20000011425 */
[----:B------:R-:W-:Y:S01]  /*f060*/  IMAD.U32 R2, RZ, RZ, UR8 ;  /* 0x00000008ff027e24 */ /* 0x000fe2000f8e00ff */
[----:B------:R-:W-:Y:S01]  /*f070*/  ULDC.64 UR8, c[0x0][0xad8] ;  /* 0x0002b60000087ab9 */ /* 0x000fe20000000a00 */
[----:B------:R-:W-:Y:S01]  /*f080*/  IMAD.U32 R3, RZ, RZ, UR4 ;  /* 0x00000004ff037e24 */ /* 0x000fe2000f8e00ff */
[----:B------:R-:W-:Y:S01]  /*f090*/  @!PT LDS RZ, [RZ] ;  /* 0x00000000fffff984 */ /* 0x000fe20000000800 */
[----:B------:R-:W-:Y:S01]  /*f0a0*/  @!PT LDS RZ, [RZ] ;  /* 0x00000000fffff984 */ /* 0x000fe20000000800 */
[----:B------:R-:W-:Y:S01]  /*f0b0*/  @!PT LDS RZ, [RZ] ;  /* 0x00000000fffff984 */ /* 0x000fe20000000800 */
[----:B------:R-:W-:Y:S01]  /*f0c0*/  @!PT LDS RZ, [RZ] ;  /* 0x00000000fffff984 */ /* 0x000fe20000000800 */
[----:B------:R0:W-:Y:S06]  /*f0d0*/  MEMBAR.ALL.CTA ;  /* 0x0000000000007992 */ /* 0x0001ec0000008000 */
[----:B0-----:R-:W0:Y:S01]  /*f0e0*/  FENCE.VIEW.ASYNC.S ;  /* 0x00000000000073c6 */ /* 0x001e220000000000 */
[----:B------:R-:W-:-:S02]  /*f0f0*/  IMAD R0, R0, UR8, RZ ;  /* 0x0000000800007c24 */ /* 0x000fc4000f8e02ff */
[----:B------:R-:W-:-:S04]  /*f100*/  IMAD.WIDE.U32 R2, R21, UR10, R2 ;  /* 0x0000000a15027c25 */ /* 0x000fc8000f8e0002 */
[----:B------:R-:W-:Y:S02]  /*f110*/  IMAD.IADD R3, R3, 0x1, R39 ;  /* 0x0000000103037824 */ /* 0x000fe400078e0227 */
[----:B------:R-:W-:Y:S02]  /*f120*/  IMAD R21, R37, UR9, R0 ;  /* 0x0000000925157c24 */ /* 0x000fe4000f8e0200 */
[----:B------:R-:W-:Y:S01]  /*f130*/  VIADD R0, R143, UR38 ;  /* 0x000000268f007c36 */ /* 0x000fe20008000000 */
[----:B------:R-:W-:Y:S01]  /*f140*/  UIADD3 UR4, UR41, 0x2d820, URZ ;  /* 0x0002d82029047890 */ /* 0x000fe2000fffe03f */
[----:B------:R-:W-:Y:S01]  /*f150*/  IMAD.WIDE.U32 R2, R37, UR8, R2 ;  /* 0x0000000825027c25 */ /* 0x000fe2000f8e0002 */
[----:B------:R-:W-:Y:S02]  /*f160*/  ULDC.64 UR8, c[0x0][0xa80] ;  /* 0x0002a00000087ab9 */ /* 0x000fe40000000a00 */
[----:B------:R-:W-:Y:S01]  /*f170*/  ISETP.GE.AND P0, PT, R0, R43, PT ;  /* 0x0000002b0000720c */ /* 0x000fe20003f06270 */
[----:B------:R-:W-:Y:S01]  /*f180*/  IMAD.IADD R3, R3, 0x1, R21 ;  /* 0x0000000103037824 */ /* 0x000fe200078e0215 */
[----:B------:R-:W-:Y:S01]  /*f190*/  LEA R40, P1, R2, UR8, 0x1 ;  /* 0x0000000802287c11 */ /* 0x000fe2000f8208ff */
[----:B------:R-:W-:-:S03]  /*f1a0*/  UPRMT UR4, URZ, 0x654, UR4 ;  /* 0x000006543f047896 */ /* 0x000fc60008000004 */
[----:B------:R-:W-:Y:S01]  /*f1b0*/  LEA.HI.X R41, R2, UR9, R3, 0x1, P1 ;  /* 0x0000000902297c11 */ /* 0x000fe200088f0c03 */
[----:B0-----:R0:W1:Y:S01]  /*f1c0*/  SHFL.IDX PT, R20, R40, RZ, 0x1c1f ;  /* 0x001c1fff28147589 */ /* 0x00106200000e0000 */
[----:B------:R-:W-:Y:S03]  /*f1d0*/  BSSY B1, `(.L_x_1151) ;  /* 0x0000010000017945 */ /* 0x000fe60003800000 */
[----:B------:R0:W2:Y:S01]  /*f1e0*/  SHFL.IDX PT, R21, R41, RZ, 0x1c1f ;  /* 0x001c1fff29157589 */ /* 0x0000a200000e0000 */
[----:B------:R-:W-:Y:S01]  /*f1f0*/  SYNCS.ARRIVE.TRANS64.RED.A1T0 RZ, [UR4], RZ ;  /* 0x000000ffffff79a7 */ /* 0x000fe20008100404 */
        /* <DEDUP_REMOVED lines=13> */
.L_x_1152:
[----:B------:R-:W-:Y:S05]  /*f2d0*/  BSYNC B1 ;  /* 0x0000000000017941 */ /* 0x000fea0003800000 */
.L_x_1151:
        /* <DEDUP_REMOVED lines=19> */
.L_x_1149:
[----:B------:R-:W-:Y:S01]  /*f410*/  ULDC.64 UR8, c[0x0][0xc00] ;  /* 0x0003000000087ab9 */ /* 0x000fe20000000a00 */
[----:B------:R-:W-:Y:S01]  /*f420*/  ULDC UR4, c[0x0][0xa88] ;  /* 0x0002a20000047ab9 */ /* 0x000fe20000000800 */
[----:B------:R-:W-:Y:S01]  /*f430*/  UISETP.NE.U32.AND UP0, UPT, UR8, URZ, UPT ;  /* 0x0000003f0800728c */ /* 0x000fe2000bf05070 */
[----:B------:R-:W0:Y:S03]  /*f440*/  LDC R11, c[0x0][0xbe8] ;  /* 0x0002fa00ff0b7b82 */ /* 0x000e260000000800 */
[----:B------:R-:W-:-:S03]  /*f450*/  UISETP.NE.AND.EX UP0, UPT, UR9, URZ, UPT, UP0 ;  /* 0x0000003f0900728c */ /* 0x000fc6000bf05300 */
[----:B------:R-:W-:Y:S02]  /*f460*/  ULDC.64 UR8, c[0x0][0xc00] ;  /* 0x0003000000087ab9 */ /* 0x000fe40000000a00 */
[----:B------:R-:W-:Y:S01]  /*f470*/  UIMAD.WIDE UR8, UR39, 0x4, UR8 ;  /* 0x00000004270878a5 */ /* 0x000fe2000f8e0208 */
[----:B------:R-:W-:-:S05]  /*f480*/  PLOP3.LUT P2, PT, PT, PT, UP0, 0x80, 0x0 ;  /* 0x000000000000781c */ /* 0x000fca0003f4f008 */
[----:B------:R-:W-:Y:S02]  /*f490*/  IMAD.U32 R2, RZ, RZ, UR8 ;  /* 0x00000008ff027e24 */ /* 0x000fe4000f8e00ff */
[----:B------:R-:W-:Y:S01]  /*f4a0*/  IMAD.U32 R3, RZ, RZ, UR9 ;  /* 0x00000009ff037e24 */ /* 0x000fe2000f8e00ff */
[----:B------:R-:W-:Y:S02]  /*f4b0*/  ULDC.64 UR8, c[0x0][0xc08] ;  /* 0x0003020000087ab9 */ /* 0x000fe40000000a00 */
[----:B------:R-:W-:Y:S01]  /*f4c0*/  UISETP.NE.U32.AND UP1, UPT, UR8, URZ, UPT ;  /* 0x0000003f0800728c */ /* 0x000fe2000bf25070 */
[----:B------:R-:W-:Y:S02]  /*f4d0*/  IMAD.U32 R0, RZ, RZ, UR4 ;  /* 0x00000004ff007e24 */ /* 0x000fe4000f8e00ff */
[----:B------:R-:W2:Y:S01]  /*f4e0*/  @P2 LDG.E R6, desc[UR54][R2.64] ;  /* 0x0000003602062981 */ /* 0x000ea2000c1e1900 */
[----:B------:R-:W-:-:S06]  /*f4f0*/  UISETP.NE.AND.EX UP1, UPT, UR9, URZ, UPT, UP1 ;  /* 0x0000003f0900728c */ /* 0x000fcc000bf25310 */
[----:B------:R-:W-:-:S05]  /*f500*/  PLOP3.LUT P3, PT, PT, PT, UP1, 0x80, 0x0 ;  /* 0x000000000000781c */ /* 0x000fca0003f6f018 */
[----:B------:R-:W-:Y:S02]  /*f510*/  @UP1 ULDC.64 UR8, c[0x0][0xc08] ;  /* 0x0003020000081ab9 */ /* 0x000fe40000000a00 */
[----:B------:R-:W-:-:S06]  /*f520*/  @UP1 UIMAD.WIDE UR8, UR39, 0x4, UR8 ;  /* 0x00000004270818a5 */ /* 0x000fcc000f8e0208 */
[----:B------:R-:W-:Y:S02]  /*f530*/  IMAD.U32 R4, RZ, RZ, UR8 ;  /* 0x00000008ff047e24 */ /* 0x000fe4000f8e00ff */
[----:B------:R-:W-:-:S05]  /*f540*/  IMAD.U32 R5, RZ, RZ, UR9 ;  /* 0x00000009ff057e24 */ /* 0x000fca000f8e00ff */
[----:B------:R1:W5:Y:S01]  /*f550*/  @P3 LDG.E R0, desc[UR54][R4.64] ;  /* 0x0000003604003981 */ /* 0x000362000c1e1900 */
[----:B0-----:R-:W-:Y:S01]  /*f560*/  ISETP.NE.AND P0, PT, R11, 0x1, PT ;  /* 0x000000010b00780c */ /* 0x001fe20003f05270 */
[----:B------:R-:W-:Y:S01]  /*f570*/  UMOV UR4, URZ ;  /* 0x0000003f00047c82 */ /* 0x000fe20008000000 */
[----:B------:R-:W-:Y:S01]  /*f580*/  USHF.R.S32.HI UR13, URZ, 0x1f, UR40 ;  /* 0x0000001f3f0d7899 */ /* 0x000fe20008011428 */
[----:B------:R-:W-:-:S10]  /*f590*/  ISETP.GE.AND P1, PT, R150, 0xc0, PT ;  /* 0x000000c09600780c */ /* 0x000fd40003f26270 */
[----:B------:R-:W0:Y:S01]  /*f5a0*/  @P0 LDC R9, c[0x0][0xbec] ;  /* 0x0002fb00ff090b82 */ /* 0x000e220000000800 */
[----:B--2---:R-:W-:Y:S01]  /*f5b0*/  @P2 R2UR UR4, R6 ;  /* 0x00000000060422ca */ /* 0x004fe200000e0000 */
[----:B01----:R-:W-:-:S14]  /*f5c0*/  @P3 BRA `(.L_x_1154) ;  /* 0x0000000000103947 */ /* 0x003fdc0003800000 */
[----:B------:R-:W-:Y:S05]  /*f5d0*/  @!P2 BRA `(.L_x_1154) ;  /* 0x00000000000ca947 */ /* 0x000fea0003800000 */
[----:B------:R-:W2:Y:S04]  /*f5e0*/  LDG.E R5, desc[UR54][R2.64] ;  /* 0x0000003602057981 */ /* 0x000ea8000c1e1900 */
[----:B-----5:R-:W2:Y:S02]  /*f5f0*/  LDG.E R0, desc[UR54][R2.64+0x4] ;  /* 0x0000043602007981 */ /* 0x020ea4000c1e1900 */
[----:B--2---:R-:W-:-:S07]  /*f600*/  IMAD.IADD R0, R0, 0x1, -R5 ;  /* 0x0000000100007824 */ /* 0x004fce00078e0a05 */
.L_x_1154:
[----:B------:R-:W-:Y:S01]  /*f610*/  USHF.R.S32.HI UR9, URZ, 0x1f, UR39 ;  /* 0x0000001f3f097899 */ /* 0x000fe20008011427 */
[----:B------:R-:W-:Y:S01]  /*f620*/  BSSY B1, `(.L_x_1155) ;  /* 0x000002e000017945 */ /* 0x000fe20003800000 */
[----:B------:R-:W-:Y:S02]  /*f630*/  USHF.R.S32.HI UR12, URZ, 0x1f, UR4 ;  /* 0x0000001f3f0c7899 */ /* 0x000fe40008011404 */
[----:B------:R-:W-:Y:S02]  /*f640*/  USEL UR8, UR39, URZ, !UP0 ;  /* 0x0000003f27087287 */ /* 0x000fe4000c000000 */
[----:B------:R-:W-:Y:S01]  /*f650*/  USEL UR14, UR9, URZ, !UP0 ;  /* 0x0000003f090e7287 */ /* 0x000fe2000c000000 */
[----:B------:R-:W-:Y:S11]  /*f660*/  @P1 BRA `(.L_x_1156) ;  /* 0x0000000000a41947 */ /* 0x000ff60003800000 */
[----:B------:R-:W0:Y:S01]  /*f670*/  S2R R3, SR_TID.X ;  /* 0x0000000000037919 */ /* 0x000e220000002100 */
[----:B------:R-:W1:Y:S01]  /*f680*/  LDC R7, c[0x0][0xbe8] ;  /* 0x0002fa00ff077b82 */ /* 0x000e620000000800 */
[----:B------:R-:W-:Y:S02]  /*f690*/  IMAD.U32 R4, RZ, RZ, UR38 ;  /* 0x00000026ff047e24 */ /* 0x000fe4000f8e00ff */
[----:B-1---5:R-:W-:-:S03]  /*f6a0*/  IMAD R2, R0, R7, RZ ;  /* 0x0000000700027224 */ /* 0x022fc600078e02ff */
[----:B0-----:R-:W-:-:S04]  /*f6b0*/  IADD3 R4, R4, -0x80, R3 ;  /* 0xffffff8004047810 */ /* 0x001fc80007ffe003 */
[----:B------:R-:W-:-:S13]  /*f6c0*/  ISETP.GE.AND P1, PT, R4, R2, PT ;  /* 0x000000020400720c */ /* 0x000fda0003f26270 */
[----:B------:R-:W-:Y:S05]  /*f6d0*/  @P1 BRA `(.L_x_1156) ;  /* 0x0000000000881947 */ /* 0x000fea0003800000 */
[----:B------:R-:W-:Y:S01]  /*f6e0*/  ISETP.NE.AND P1, PT, R7, 0x1, PT ;  /* 0x000000010700780c */ /* 0x000fe20003f25270 */
[----:B------:R-:W-:Y:S01]  /*f6f0*/  ULDC.64 UR16, c[0x0][0xb90] ;  /* 0x0002e40000107ab9 */ /* 0x000fe20000000a00 */
[----:B------:R-:W-:Y:S01]  /*f700*/  UMOV UR10, UR4 ;  /* 0x00000004000a7c82 */ /* 0x000fe20008000000 */
[----:B------:R-:W-:Y:S01]  /*f710*/  UIMAD UR9, UR13, UR16, URZ ;  /* 0x000000100d0972a4 */ /* 0x000fe2000f8e023f */
[----:B------:R-:W-:Y:S01]  /*f720*/  IMAD.MOV.U32 R2, RZ, RZ, R4 ;  /* 0x000000ffff027224 */ /* 0x000fe200078e0004 */
[----:B------:R-:W-:Y:S02]  /*f730*/  UMOV UR11, UR12 ;  /* 0x0000000c000b7c82 */ /* 0x000fe40008000000 */
[----:B------:R-:W-:Y:S02]  /*f740*/  UIMAD.WIDE.U32 UR10, UR40, UR16, UR10 ;  /* 0x00000010280a72a5 */ /* 0x000fe4000f8e000a */
[----:B------:R-:W-:-:S03]  /*f750*/  UIMAD UR9, UR40, UR17, UR9 ;  /* 0x00000011280972a4 */ /* 0x000fc6000f8e0209 */
[----:B------:R-:W-:Y:S01]  /*f760*/  ULDC.64 UR16, c[0x0][0xb98] ;  /* 0x0002e60000107ab9 */ /* 0x000fe20000000a00 */
[----:B------:R-:W0:Y:S01]  /*f770*/  @P1 LDC R3, c[0x0][0xbec] ;  /* 0x0002fb00ff031b82 */ /* 0x000e220000000800 */
[----:B------:R-:W-:Y:S02]  /*f780*/  UIADD3 UR11, UR11, UR9, URZ ;  /* 0x000000090b0b7290 */ /* 0x000fe4000fffe03f */
[----:B------:R-:W-:Y:S02]  /*f790*/  UIMAD UR9, UR14, UR16, URZ ;  /* 0x000000100e0972a4 */ /* 0x000fe4000f8e023f */
[----:B------:R-:W-:Y:S02]  /*f7a0*/  UIMAD.WIDE.U32 UR10, UR8, UR16, UR10 ;  /* 0x00000010080a72a5 */ /* 0x000fe4000f8e000a */
[----:B------:R-:W-:Y:S01]  /*f7b0*/  UIMAD UR9, UR8, UR17, UR9 ;  /* 0x00000011080972a4 */ /* 0x000fe2000f8e0209 */
[----:B------:R-:W1:Y:S02]  /*f7c0*/  @P1 LDC R6, c[0x0][0xbf0] ;  /* 0x0002fc00ff061b82 */ /* 0x000e640000000800 */
[----:B------:R-:W-:Y:S01]  /*f7d0*/  ULDC.64 UR16, c[0x0][0xb88] ;  /* 0x0002e20000107ab9 */ /* 0x000fe20000000a00 */
[----:B0-----:R-:W-:-:S05]  /*f7e0*/  @P1 IMAD.HI.U32 R3, R4, R3, RZ ;  /* 0x0000000304031227 */ /* 0x001fca00078e00ff */
[----:B-1----:R-:W-:Y:S01]  /*f7f0*/  @P1 SHF.R.U32.HI R2, RZ, R6, R3 ;  /* 0x00000006ff021219 */ /* 0x002fe20000011603 */
[----:B------:R-:W-:-:S03]  /*f800*/  IMAD.U32 R6, RZ, RZ, UR9 ;  /* 0x00000009ff067e24 */ /* 0x000fc6000f8e00ff */
[--C-:B------:R-:W-:Y:S01]  /*f810*/  SHF.R.S32.HI R3, RZ, 0x1f, R2.reuse ;  /* 0x0000001fff037819 */ /* 0x100fe20000011402 */
[----:B------:R-:W-:Y:S01]  /*f820*/  IMAD.MOV R5, RZ, RZ, -R2 ;  /* 0x000000ffff057224 */ /* 0x000fe200078e0a02 */
[----:B------:R-:W-:-:S03]  /*f830*/  IADD3 R2, P1, R2, UR10, RZ ;  /* 0x0000000a02027c10 */ /* 0x000fc6000ff3e0ff */
[----:B------:R-:W-:Y:S01]  /*f840*/  IMAD R5, R7, R5, R4 ;  /* 0x0000000507057224 */ /* 0x000fe200078e0204 */
[----:B------:R-:W-:Y:S01]  /*f850*/  IADD3.X R3, R3, UR11, R6, P1, !PT ;  /* 0x0000000b03037c10 */ /* 0x000fe20008ffe406 */
[----:B------:R-:W-:-:S03]  /*f860*/  ULDC.64 UR10, c[0x0][0xb50] ;  /* 0x0002d400000a7ab9 */ /* 0x000fc60000000a00 */
[----:B------:R-:W-:Y:S01]  /*f870*/  SHF.R.S32.HI R4, RZ, 0x1f, R5 ;  /* 0x0000001fff047819 */ /* 0x000fe20000011405 */
[----:B------:R-:W-:-:S04]  /*f880*/  IMAD.WIDE.U32 R2, R5, UR16, R2 ;  /* 0x0000001005027c25 */ /* 0x000fc8000f8e0002 */
[----:B------:R-:W-:-:S04]  /*f890*/  IMAD R4, R4, UR16, RZ ;  /* 0x0000001004047c24 */ /* 0x000fc8000f8e02ff */
[----:B------:R-:W-:Y:S01]  /*f8a0*/  IMAD R7, R5, UR17, R4 ;  /* 0x0000001105077c24 */ /* 0x000fe2000f8e0204 */
[----:B------:R-:W-:-:S03]  /*f8b0*/  LEA R4, P1, R2, UR10, 0x2 ;  /* 0x0000000a02047c11 */ /* 0x000fc6000f8210ff */
[----:B------:R-:W-:-:S05]  /*f8c0*/  IMAD.IADD R3, R3, 0x1, R7 ;  /* 0x0000000103037824 */ /* 0x000fca00078e0207 */
[----:B------:R-:W-:Y:S01]  /*f8d0*/  LEA.HI.X R5, R2, UR11, R3, 0x2, P1 ;  /* 0x0000000b02057c11 */ /* 0x000fe200088f1403 */
[----:B------:R-:W-:-:S05]  /*f8e0*/  IMAD.MOV.U32 R3, RZ, RZ, -0x800000 ;  /* 0xff800000ff037424 */ /* 0x000fca00078e00ff */
[----:B------:R0:W-:Y:S02]  /*f8f0*/  STG.E desc[UR54][R4.64], R3 ;  /* 0x0000000304007986 */ /* 0x0001e4000c101936 */
.L_x_1156:
[----:B------:R-:W-:Y:S05]  /*f900*/  BSYNC B1 ;  /* 0x0000000000017941 */ /* 0x000fea0003800000 */
.L_x_1155:
[----:B0-----:R-:W0:Y:S01]  /*f910*/  @P0 LDC R3, c[0x0][0xbf0] ;  /* 0x0002fc00ff030b82 */ /* 0x001e220000000800 */
[----:B------:R-:W-:Y:S01]  /*f920*/  ULDC.64 UR16, c[0x0][0xaa0] ;  /* 0x0002a80000107ab9 */ /* 0x000fe20000000a00 */
[----:B------:R-:W-:Y:S01]  /*f930*/  IMAD R2, R142, 0x60, R143 ;  /* 0x000000608e027824 */ /* 0x000fe200078e028f */
[----:B------:R-:W-:Y:S01]  /*f940*/  UIMAD UR9, UR12, UR16, URZ ;  /* 0x000000100c0972a4 */ /* 0x000fe2000f8e023f */
[----:B------:R-:W-:Y:S01]  /*f950*/  BSSY B1, `(.L_x_1157) ;  /* 0x0000038000017945 */ /* 0x000fe20003800000 */
[----:B------:R-:W-:Y:S01]  /*f960*/  UIMAD.WIDE.U32 UR10, UR4, UR16, URZ ;  /* 0x00000010040a72a5 */ /* 0x000fe2000f8e003f */
[----:B------:R-:W-:Y:S01]  /*f970*/  VIADD R4, R2, UR38 ;  /* 0x0000002602047c36 */ /* 0x000fe20008000000 */
[----:B------:R-:W-:-:S03]  /*f980*/  UIMAD UR9, UR4, UR17, UR9 ;  /* 0x00000011040972a4 */ /* 0x000fc6000f8e0209 */
[----:B------:R-:W-:Y:S01]  /*f990*/  ULDC.64 UR16, c[0x0][0xae8] ;  /* 0x0002ba0000107ab9 */ /* 0x000fe20000000a00 */
[----:B------:R-:W-:Y:S01]  /*f9a0*/  UIADD3 UR11, UR11, UR9, URZ ;  /* 0x000000090b0b7290 */ /* 0x000fe2000fffe03f */
[----:B------:R-:W-:Y:S01]  /*f9b0*/  @P0 IMAD.HI.U32 R2, R4, R9, RZ ;  /* 0x0000000904020227 */ /* 0x000fe200078e00ff */
[----:B------:R-:W-:Y:S02]  /*f9c0*/  UIMAD UR4, UR13, UR16, URZ ;  /* 0x000000100d0472a4 */ /* 0x000fe4000f8e023f */
[----:B------:R-:W-:Y:S01]  /*f9d0*/  UIMAD.WIDE.U32 UR10, UR40, UR16, UR10 ;  /* 0x00000010280a72a5 */ /* 0x000fe2000f8e000a */
[----:B------:R-:W-:Y:S01]  /*f9e0*/  IMAD.MOV.U32 R5, RZ, RZ, R4 ;  /* 0x000000ffff057224 */ /* 0x000fe200078e0004 */
[----:B------:R-:W-:Y:S01]  /*f9f0*/  UIMAD UR4, UR40, UR17, UR4 ;  /* 0x00000011280472a4 */ /* 0x000fe2000f8e0204 */
[----:B------:R-:W-:-:S03]  /*fa00*/  ULDC.64 UR12, c[0x0][0xaf0] ;  /* 0x0002bc00000c7ab9 */ /* 0x000fc60000000a00 */
[----:B------:R-:W-:Y:S02]  /*fa10*/  UIADD3 UR11, UR11, UR4, URZ ;  /* 0x000000040b0b7290 */ /* 0x000fe4000fffe03f */
[----:B------:R-:W-:Y:S01]  /*fa20*/  UIMAD UR4, UR14, UR12, URZ ;  /* 0x0000000c0e0472a4 */ /* 0x000fe2000f8e023f */
[----:B0-----:R-:W-:-:S03]  /*fa30*/  @P0 SHF.R.U32.HI R5, RZ, R3, R2 ;  /* 0x00000003ff050219 */ /* 0x001fc60000011602 */
[----:B------:R-:W-:Y:S01]  /*fa40*/  UIMAD UR4, UR8, UR13, UR4 ;  /* 0x0000000d080472a4 */ /* 0x000fe2000f8e0204 */
[--C-:B------:R-:W-:Y:S01]  /*fa50*/  SHF.R.S32.HI R2, RZ, 0x1f, R5.reuse ;  /* 0x0000001fff027819 */ /* 0x100fe20000011405 */
[----:B------:R-:W-:Y:S01]  /*fa60*/  UIMAD.WIDE.U32 UR8, UR8, UR12, UR10 ;  /* 0x0000000c080872a5 */ /* 0x000fe2000f8e000a */
[----:B------:R-:W-:Y:S02]  /*fa70*/  IMAD.MOV R7, RZ, RZ, -R5 ;  /* 0x000000ffff077224 */ /* 0x000fe400078e0a05 */
[----:B------:R-:W-:Y:S01]  /*fa80*/  ULDC.64 UR10, c[0x0][0xae0] ;  /* 0x0002b800000a7ab9 */ /* 0x000fe20000000a00 */
[----:B------:R-:W-:Y:S01]  /*fa90*/  UIADD3 UR4, UR9, UR4, URZ ;  /* 0x0000000409047290 */ /* 0x000fe2000fffe03f */
[----:B------:R-:W-:Y:S02]  /*faa0*/  IMAD R7, R11, R7, R4 ;  /* 0x000000070b077224 */ /* 0x000fe400078e0204 */
[----:B------:R-:W-:Y:S02]  /*fab0*/  IMAD R6, R2, UR10, RZ ;  /* 0x0000000a02067c24 */ /* 0x000fe4000f8e02ff */
[----:B------:R-:W-:Y:S01]  /*fac0*/  IMAD.U32 R3, RZ, RZ, UR9 ;  /* 0x00000009ff037e24 */ /* 0x000fe2000f8e00ff */
[----:B------:R-:W-:Y:S01]  /*fad0*/  SHF.R.S32.HI R4, RZ, 0x1f, R7 ;  /* 0x0000001fff047819 */ /* 0x000fe20000011407 */
[----:B------:R-:W-:Y:S01]  /*fae0*/  IMAD.U32 R2, RZ, RZ, UR8 ;  /* 0x00000008ff027e24 */ /* 0x000fe2000f8e00ff */
[----:B------:R-:W-:Y:S01]  /*faf0*/  ULDC.64 UR8, c[0x0][0xad8] ;  /* 0x0002b60000087ab9 */ /* 0x000fe20000000a00 */
[----:B------:R-:W-:-:S02]  /*fb00*/  IMAD.U32 R3, RZ, RZ, UR4 ;  /* 0x00000004ff037e24 */ /* 0x000fc4000f8e00ff */
[C---:B------:R-:W-:Y:S02]  /*fb10*/  IMAD R9, R5.reuse, UR11, R6 ;  /* 0x0000000b05097c24 */ /* 0x040fe4000f8e0206 */
[----:B------:R-:W-:-:S04]  /*fb20*/  IMAD.WIDE.U32 R2, R5, UR10, R2 ;  /* 0x0000000a05027c25 */ /* 0x000fc8000f8e0002 */
[----:B------:R-:W-:Y:S02]  /*fb30*/  IMAD R4, R4, UR8, RZ ;  /* 0x0000000804047c24 */ /* 0x000fe4000f8e02ff */
[----:B------:R-:W-:Y:S02]  /*fb40*/  IMAD.IADD R3, R3, 0x1, R9 ;  /* 0x0000000103037824 */ /* 0x000fe400078e0209 */
[----:B-----5:R-:W-:Y:S02]  /*fb50*/  IMAD R11, R0, R11, RZ ;  /* 0x0000000b000b7224 */ /* 0x020fe400078e02ff */
[----:B------:R-:W-:Y:S02]  /*fb60*/  VIADD R0, R143, UR38 ;  /* 0x000000268f007c36 */ /* 0x000fe40008000000 */
[C---:B------:R-:W-:Y:S02]  /*fb70*/  IMAD R5, R7.reuse, UR9, R4 ;  /* 0x0000000907057c24 */ /* 0x040fe4000f8e0204 */
[----:B------:R-:W-:Y:S01]  /*fb80*/  IMAD.WIDE.U32 R2, R7, UR8, R2 ;  /* 0x0000000807027c25 */ /* 0x000fe2000f8e0002 */
[----:B------:R-:W-:Y:S01]  /*fb90*/  ISETP.GE.AND P0, PT, R0, R11, PT ;  /* 0x0000000b0000720c */ /* 0x000fe20003f06270 */
[----:B------:R-:W-:-:S02]  /*fba0*/  ULDC.64 UR8, c[0x0][0xa80] ;  /* 0x0002a00000087ab9 */ /* 0x000fc40000000a00 */
[----:B------:R-:W-:Y:S01]  /*fbb0*/  IMAD.IADD R3, R3, 0x1, R5 ;  /* 0x0000000103037824 */ /* 0x000fe200078e0205 */
[----:B------:R-:W-:-:S04]  /*fbc0*/  LEA R4, P1, R2, UR8, 0x1 ;  /* 0x0000000802047c11 */ /* 0x000fc8000f8208ff */
[----:B------:R-:W-:Y:S02]  /*fbd0*/  LEA.HI.X R5, R2, UR9, R3, 0x1, P1 ;  /* 0x0000000902057c11 */ /* 0x000fe400088f0c03 */
[----:B------:R0:W1:Y:S04]  /*fbe0*/  SHFL.IDX PT, R2, R4, RZ, 0x1c1f ;  /* 0x001c1fff04027589 */ /* 0x00006800000e0000 */
        /* <DEDUP_REMOVED lines=11> */
[----:B------:R3:W-:Y:S04]  /*fca0*/  @!P2 ST.E.128 desc[UR54][R6.64], RZ ;  /* 0x000000ff0600a985 */ /* 0x0007e8000c101d36 */
[----:B------:R3:W-:Y:S04]  /*fcb0*/  @!P3 ST.E.128 desc[UR54][R8.64], RZ ;  /* 0x000000ff0800b985 */ /* 0x0007e8000c101d36 */
[----:B------:R3:W-:Y:S02]  /*fcc0*/  @!P4 ST.E.128 desc[UR54][R12.64], RZ ;  /* 0x000000ff0c00c985 */ /* 0x0007e4000c101d36 */
.L_x_1158:
[----:B------:R-:W-:Y:S05]  /*fcd0*/  BSYNC B1 ;  /* 0x0000000000017941 */ /* 0x000fea0003800000 */
.L_x_1157:
        /* <DEDUP_REMOVED lines=9> */
[-C--:B-1-3--:R-:W-:Y:S02]  /*fd70*/  @!P3 LEA R6, P0, R140, R2.reuse, 0x1 ;  /* 0x000000028c06b211 */ /* 0x08afe400078008ff */
[C---:B------:R-:W-:Y:S02]  /*fd80*/  @!P4 LEA R8, P1, R141.reuse, R2, 0x1 ;  /* 0x000000028d08c211 */ /* 0x040fe400078208ff */
[----:B0---4-:R-:W-:Y:S01]  /*fd90*/  @!P2 IMAD.WIDE R4, R138, 0x2, R2 ;  /* 0x000000028a04a825 */ /* 0x011fe200078e0202 */
[-C--:B------:R-:W-:Y:S02]  /*fda0*/  @!P3 LEA.HI.X R7, R140, R3.reuse, R149, 0x1, P0 ;  /* 0x000000038c07b211 */ /* 0x080fe400000f0c95 */
[----:B------:R-:W-:Y:S02]  /*fdb0*/  @!P4 LEA.HI.X R9, R141, R3, R148, 0x1, P1 ;  /* 0x000000038d09c211 */ /* 0x000fe400008f0c94 */
[----:B------:R2:W-:Y:S04]  /*fdc0*/  @!P2 ST.E.128 desc[UR54][R4.64], RZ ;  /* 0x000000ff0400a985 */ /* 0x0005e8000c101d36 */
[----:B------:R2:W-:Y:S04]  /*fdd0*/  @!P3 ST.E.128 desc[UR54][R6.64], RZ ;  /* 0x000000ff0600b985 */ /* 0x0005e8000c101d36 */
[----:B------:R2:W-:Y:S02]  /*fde0*/  @!P4 ST.E.128 desc[UR54][R8.64], RZ ;  /* 0x000000ff0800c985 */ /* 0x0005e4000c101d36 */
.L_x_1153:
[----:B------:R-:W-:Y:S05]  /*fdf0*/  BSYNC B0 ;  /* 0x0000000000007941 */ /* 0x000fea0003800000 */
.L_x_1148:
[----:B------:R-:W-:Y:S02]  /*fe00*/  ULDC UR4, c[0x0][0xc3c] ;  /* 0x00030f0000047ab9 */ /* 0x000fe40000000800 */
[----:B------:R-:W-:-:S06]  /*fe10*/  UISETP.GE.AND UP0, UPT, UR6, UR4, UPT ;  /* 0x000000040600728c */ /* 0x000fcc000bf06270 */
[----:B------:R-:W-:-:S13]  /*fe20*/  PLOP3.LUT P0, PT, PT, PT, UP0, 0x80, 0x0 ;  /* 0x000000000000781c */ /* 0x000fda0003f0f008 */
[----:B------:R-:W-:Y:S05]  /*fe30*/  @!P0 BRA `(.L_x_1159) ;  /* 0xffffff1000148947 */ /* 0x000fea000383ffff */
[----:B------:R-:W-:Y:S05]  /*fe40*/  EXIT ;  /* 0x000000000000794d */ /* 0x000fea0003800000 */
.L_x_1058:
        /* <DEDUP_REMOVED lines=13> */
[----:B------:R-:W0:Y:S01]  /*ff20*/  LDS.128 R16, [UR4+0x2d8d0] ;  /* 0x02d8d004ff107984 */ /* 0x000e220008000c00 */
[----:B------:R-:W-:Y:S06]  /*ff30*/  BAR.ARV 0x4, 0x200 ;  /* 0x0108000000007b1d */ /* 0x000fec0000002000 */
[----:B------:R-:W-:Y:S05]  /*ff40*/  BRA `(.L_x_1161) ;  /* 0x00000008008c7947 */ /* 0x000fea0003800000 */
.L_x_1160:
        /* <DEDUP_REMOVED lines=40> */
.L_x_1166:
        /* <DEDUP_REMOVED lines=12> */
.L_x_1165:
[----:B------:R-:W-:Y:S05]  /*10290*/  BSYNC B0 ;  /* 0x0000000000007941 */ /* 0x000fea0003800000 */
.L_x_1164:
[----:B0----5:R-:W0:Y:S02]  /*102a0*/  SHFL.UP PT, R2, R0, 0x1, RZ ;  /* 0x0420000000027989 */ /* 0x021e2400000e00ff */
        /* <DEDUP_REMOVED lines=19> */
.L_x_1162:
[----:B------:R-:W-:-:S04]  /*103e0*/  IMAD.IADD R13, R4, 0x1, -R3 ;  /* 0x00000001040d7824 */ /* 0x000fc800078e0a03 */
[----:B------:R-:W-:-:S05]  /*103f0*/  IMAD R2, R6, UR5, R13 ;  /* 0x0000000506027c24 */ /* 0x000fca000f8e020d */
[----:B------:R-:W-:Y:S02]  /*10400*/  ISETP.GT.AND P0, PT, R2, UR6, PT ;  /* 0x0000000602007c0c */ /* 0x000fe4000bf04270 */
[----:B------:R-:W0:Y:S11]  /*10410*/  LDC.64 R2, c[0x0][0xc90] ;  /* 0x00032400ff027b82 */ /* 0x000e360000000a00 */
[----:B------:R-:W-:-:S04]  /*10420*/  VOTE.ANY R7, PT, !P0 ;  /* 0x0000000000077806 */ /* 0x000fc800040e0100 */
[----:B------:R-:W1:Y:S02]  /*10430*/  POPC R15, R7 ;  /* 0x00000007000f7309 */ /* 0x000e640000000000 */
[----:B-1----:R-:W-:-:S04]  /*10440*/  VIADD R19, R15, UR4 ;  /* 0x000000040f137c36 */ /* 0x002fc80008000000 */
[----:B0-----:R-:W-:-:S05]  /*10450*/  IMAD.WIDE R2, R19, 0x4, R2 ;  /* 0x0000000413027825 */ /* 0x001fca00078e0202 */
[----:B------:R-:W2:Y:S01]  /*10460*/  LDG.E R9, desc[UR54][R2.64] ;  /* 0x0000003602097981 */ /* 0x000ea2000c1e1900 */
[----:B------:R-:W-:-:S03]  /*10470*/  ISETP.NE.AND P0, PT, R7, RZ, PT ;  /* 0x000000ff0700720c */ /* 0x000fc60003f05270 */
[----:B------:R-:W2:Y:S02]  /*10480*/  SHFL.IDX PT, R0, R0, R15, 0x1f ;  /* 0x00001f0f00007589 */ /* 0x000ea400000e0000 */
[----:B--2---:R-:W-:-:S05]  /*10490*/  IMAD R4, R0, R9, RZ ;  /* 0x0000000900047224 */ /* 0x004fca00078e02ff */
[----:B------:R-:W-:-:S04]  /*104a0*/  IABS R8, R4 ;  /* 0x0000000400087213 */ /* 0x000fc80000000000 */
[----:B------:R-:W0:Y:S08]  /*104b0*/  I2F.RP R10, R8 ;  /* 0x00000008000a7306 */ /* 0x000e300000209400 */
[----:B0-----:R-:W0:Y:S02]  /*104c0*/  MUFU.RCP R10, R10 ;  /* 0x0000000a000a7308 */ /* 0x001e240000001000 */
[----:B0-----:R-:W-:-:S06]  /*104d0*/  VIADD R11, R10, 0xffffffe ;  /* 0x0ffffffe0a0b7836 */ /* 0x001fcc0000000000 */
[----:B------:R0:W1:Y:S01]  /*104e0*/  F2I.FTZ.U32.TRUNC.NTZ R3, R11 ;  /* 0x0000000b00037305 */ /* 0x000062000021f000 */
[----:B------:R-:W-:Y:S05]  /*104f0*/  @!P0 BRA `(.L_x_1167) ;  /* 0x0000000000088947 */ /* 0x000fea0003800000 */
[----:B------:R-:W-:-:S05]  /*10500*/  VIADD R7, R15, 0xffffffff ;  /* 0xffffffff0f077836 */ /* 0x000fca0000000000 */
[----:B------:R2:W3:Y:S02]  /*10510*/  SHFL.IDX PT, R16, R6, R7, 0x1f ;  /* 0x00001f0706107589 */ /* 0x0004e400000e0000 */
.L_x_1167:
[----:B---3--:R-:W-:Y:S01]  /*10520*/  IMAD R16, R16, UR5, R13 ;  /* 0x0000000510107c24 */ /* 0x008fe2000f8e020d */
[----:B------:R-:W-:Y:S01]  /*10530*/  IABS R2, R4 ;  /* 0x0000000400027213 */ /* 0x000fe20000000000 */
[----:B01----:R-:W-:-:S03]  /*10540*/  IMAD.MOV R11, RZ, RZ, -R3 ;  /* 0x000000ffff0b7224 */ /* 0x003fc600078e0a03 */
[----:B--2---:R-:W-:Y:S01]  /*10550*/  IADD3 R7, -R16, UR6, RZ ;  /* 0x0000000610077c10 */ /* 0x004fe2000fffe1ff */
[----:B------:R-:W-:Y:S02]  /*10560*/  IMAD.MOV R10, RZ, RZ, -R2 ;  /* 0x000000ffff0a7224 */ /* 0x000fe400078e0a02 */
[----:B------:R-:W-:Y:S01]  /*10570*/  IMAD R11, R11, R8, RZ ;  /* 0x000000080b0b7224 */ /* 0x000fe200078e02ff */
[----:B------:R-:W-:Y:S01]  /*10580*/  IABS R6, R7 ;  /* 0x0000000700067213 */ /* 0x000fe20000000000 */
[----:B------:R-:W-:-:S04]  /*10590*/  IMAD.MOV.U32 R2, RZ, RZ, RZ ;  /* 0x000000ffff027224 */ /* 0x000fc800078e00ff */
        /* <DEDUP_REMOVED lines=15> */
[----:B------:R-:W-:Y:S02]  /*10690*/  IMAD R6, R9, R2, RZ ;  /* 0x0000000209067224 */ /* 0x000fe400078e02ff */
[----:B------:R-:W-:Y:S02]  /*106a0*/  IMAD.MOV R2, RZ, RZ, -R2 ;  /* 0x000000ffff027224 */ /* 0x000fe400078e0a02 */
[----:B------:R-:W-:Y:S02]  /*106b0*/  IMAD.MOV R8, RZ, RZ, -R6 ;  /* 0x000000ffff087224 */ /* 0x000fe400078e0a06 */
[----:B------:R-:W-:Y:S02]  /*106c0*/  IMAD R4, R4, R2, R7 ;  /* 0x0000000204047224 */ /* 0x000fe400078e0207 */
[----:B------:R-:W-:Y:S01]  /*106d0*/  IMAD.MOV.U32 R2, RZ, RZ, RZ ;  /* 0x000000ffff027224 */ /* 0x000fe200078e00ff */
[----:B------:R-:W-:-:S04]  /*106e0*/  VIADDMNMX R9, R8, UR5, R9, PT ;  /* 0x0000000508097c46 */ /* 0x000fc8000b800109 */
[-C--:B------:R-:W-:Y:S02]  /*106f0*/  IABS R8, R9.reuse ;  /* 0x0000000900087213 */ /* 0x080fe40000000000 */
[----:B------:R-:W-:Y:S02]  /*10700*/  IABS R12, R9 ;  /* 0x00000009000c7213 */ /* 0x000fe40000000000 */
[----:B------:R-:W0:Y:S08]  /*10710*/  I2F.RP R10, R8 ;  /* 0x00000008000a7306 */ /* 0x000e300000209400 */
[----:B0-----:R-:W0:Y:S02]  /*10720*/  MUFU.RCP R10, R10 ;  /* 0x0000000a000a7308 */ /* 0x001e240000001000 */
[----:B0-----:R-:W-:-:S06]  /*10730*/  VIADD R3, R10, 0xffffffe ;  /* 0x0ffffffe0a037836 */ /* 0x001fcc0000000000 */
[----:B------:R-:W0:Y:S02]  /*10740*/  F2I.FTZ.U32.TRUNC.NTZ R3, R3 ;  /* 0x0000000300037305 */ /* 0x000e24000021f000 */
[----:B0-----:R-:W-:-:S04]  /*10750*/  IMAD.MOV R11, RZ, RZ, -R3 ;  /* 0x000000ffff0b7224 */ /* 0x001fc800078e0a03 */
[----:B------:R-:W-:Y:S01]  /*10760*/  IMAD.MOV.U32 R7, RZ, RZ, R11 ;  /* 0x000000ffff077224 */ /* 0x000fe200078e000b */
[----:B------:R-:W-:-:S03]  /*10770*/  IABS R11, R4 ;  /* 0x00000004000b7213 */ /* 0x000fc60000000000 */
[----:B------:R-:W-:-:S04]  /*10780*/  IMAD R7, R7, R8, RZ ;  /* 0x0000000807077224 */ /* 0x000fc800078e02ff */
[----:B------:R-:W-:-:S04]  /*10790*/  IMAD.HI.U32 R2, R3, R7, R2 ;  /* 0x0000000703027227 */ /* 0x000fc800078e0002 */
        /* <DEDUP_REMOVED lines=9> */
[----:B------:R-:W-:Y:S01]  /*10830*/  ISETP.GE.AND P2, PT, R3, RZ, PT ;  /* 0x000000ff0300720c */ /* 0x000fe20003f46270 */
[----:B------:R-:W-:-:S06]  /*10840*/  IMAD.IADD R3, R4, 0x1, R6 ;  /* 0x0000000104037824 */ /* 0x000fcc00078e0206 */
[----:B------:R-:W-:-:S06]  /*10850*/  @P0 VIADD R2, R2, 0x1 ;  /* 0x0000000102020836 */ /* 0x000fcc0000000000 */
[----:B------:R-:W-:Y:S01]  /*10860*/  @!P2 IMAD.MOV R2, RZ, RZ, -R2 ;  /* 0x000000ffff02a224 */ /* 0x000fe200078e0a02 */
[----:B------:R-:W-:Y:S01]  /*10870*/  @!P1 LOP3.LUT R2, RZ, R9, RZ, 0x33, !PT ;  /* 0x00000009ff029212 */ /* 0x000fe200078e33ff */
[----:B------:R-:W-:-:S03]  /*10880*/  IMAD.MOV R9, RZ, RZ, -R9 ;  /* 0x000000ffff097224 */ /* 0x000fc600078e0a09 */
[----:B------:R-:W-:Y:S01]  /*10890*/  LOP3.LUT R17, RZ, R2, RZ, 0x33, !PT ;  /* 0x00000002ff117212 */ /* 0x000fe200078e33ff */
[----:B------:R-:W-:-:S04]  /*108a0*/  IMAD R18, R2, R9, R3 ;  /* 0x0000000902127224 */ /* 0x000fc800078e0203 */
[----:B------:R-:W-:Y:S01]  /*108b0*/  IMAD.IADD R17, R0, 0x1, R17 ;  /* 0x0000000100117824 */ /* 0x000fe200078e0211 */
[----:B------:R-:W-:Y:S06]  /*108c0*/  BRA `(.L_x_1168) ;  /* 0x0000000000147947 */ /* 0x000fec0003800000 */
.L_x_1163:
[----:B------:R-:W-:Y:S01]  /*108d0*/  ULDC UR4, c[0x0][0xc3c] ;  /* 0x00030f0000047ab9 */ /* 0x000fe20000000800 */
[----:B------:R-:W-:Y:S02]  /*108e0*/  IMAD.MOV.U32 R17, RZ, RZ, RZ ;  /* 0x000000ffff117224 */ /* 0x000fe400078e00ff */
[----:B------:R-:W-:Y:S02]  /*108f0*/  IMAD.U32 R16, RZ, RZ, UR6 ;  /* 0x00000006ff107e24 */ /* 0x000fe4000f8e00ff */
[----:B------:R-:W-:Y:S02]  /*10900*/  IMAD.MOV.U32 R18, RZ, RZ, RZ ;  /* 0x000000ffff127224 */ /* 0x000fe400078e00ff */
[----:B------:R-:W-:-:S07]  /*10910*/  IMAD.U32 R19, RZ, RZ, UR4 ;  /* 0x00000004ff137e24 */ /* 0x000fce000f8e00ff */
.L_x_1168:
[----:B------:R-:W-:-:S13]  /*10920*/  ISETP.NE.AND P0, PT, R5, RZ, PT ;  /* 0x000000ff0500720c */ /* 0x000fda0003f05270 */
[----:B------:R-:W0:Y:S01]  /*10930*/  @!P0 S2R R3, SR_CgaCtaId ;  /* 0x0000000000038919 */ /* 0x000e220000008800 */
[----:B------:R-:W-:-:S04]  /*10940*/  @!P0 MOV R0, 0x400 ;  /* 0x0000040000008802 */ /* 0x000fc80000000f00 */
[----:B0-----:R-:W-:-:S05]  /*10950*/  @!P0 LEA R0, R3, R0, 0x18 ;  /* 0x0000000003008211 */ /* 0x001fca00078ec0ff */
[----:B------:R1:W-:Y:S01]  /*10960*/  @!P0 STS.128 [R0+0x2d8d0], R16 ;  /* 0x02d8d01000008388 */ /* 0x0003e20000000c00 */
[----:B------:R-:W-:Y:S06]  /*10970*/  BAR.ARV 0x5, 0x200 ;  /* 0x0148000000007b1d */ /* 0x000fec0000002000 */
.L_x_1161:
[----:B------:R2:W-:Y:S01]  /*10980*/  STL [R1+0x2c], RZ ;  /* 0x00002cff01007387 */ /* 0x0005e20000100800 */
[----:B------:R-:W-:Y:S01]  /*10990*/  ULDC UR4, c[0x0][0xc3c] ;  /* 0x00030f0000047ab9 */ /* 0x000fe20000000800 */
[----:B------:R-:W-:Y:S01]  /*109a0*/  IMAD.MOV.U32 R29, RZ, RZ, 0x1 ;  /* 0x00000001ff1d7424 */ /* 0x000fe200078e00ff */
[----:B0-----:R-:W-:Y:S01]  /*109b0*/  ISETP.GE.AND P0, PT, R19, UR4, PT ;  /* 0x0000000413007c0c */ /* 0x001fe2000bf06270 */
[----:B------:R-:W-:-:S12]  /*109c0*/  IMAD.MOV.U32 R25, RZ, RZ, RZ ;  /* 0x000000ffff197224 */ /* 0x000fd800078e00ff */
[----:B--2---:R-:W-:Y:S05]  /*109d0*/  @P0 BRA `(.L_x_1169) ;  /* 0x0000004800dc0947 */ /* 0x004fea0003800000 */
[----:B------:R-:W0:Y:S01]  /*109e0*/  S2R R3, SR_TID.X ;  /* 0x0000000000037919 */ /* 0x000e220000002100 */
[----:B------:R-:W2:Y:S01]  /*109f0*/  S2UR UR5, SR_CgaCtaId ;  /* 0x00000000000579c3 */ /* 0x000ea20000008800 */
[----:B------:R-:W-:Y:S01]  /*10a00*/  UMOV UR4, 0x400 ;  /* 0x0000040000047882 */ /* 0x000fe20000000000 */
[----:B------:R-:W-:Y:S01]  /*10a10*/  BSSY B8, `(.L_x_1169) ;  /* 0x00004b3000087945 */ /* 0x000fe20003800000 */
[----:B------:R3:W-:Y:S01]  /*10a20*/  STL [R1+0x2c], RZ ;  /* 0x00002cff01007387 */ /* 0x0007e20000100800 */
[----:B------:R-:W-:Y:S01]  /*10a30*/  IMAD.MOV.U32 R29, RZ, RZ, 0x1 ;  /* 0x00000001ff1d7424 */ /* 0x000fe200078e00ff */
[----:B------:R-:W-:Y:S01]  /*10a40*/  ULOP3.LUT UR36, UR43, 0x2, URZ, 0xfc, !UPT ;  /* 0x000000022b247892 */ /* 0x000fe2000f8efc3f */
[----:B------:R-:W-:Y:S01]  /*10a50*/  IMAD.MOV.U32 R25, RZ, RZ, RZ ;  /* 0x000000ffff197224 */ /* 0x000fe200078e00ff */
[----:B------:R-:W-:Y:S01]  /*10a60*/  ULDC UR37, c[0x0][0xc] ;  /* 0x0000030000257ab9 */ /* 0x000fe20000000800 */
[----:B--2---:R-:W-:-:S06]  /*10a70*/  ULEA UR4, UR5, UR4, 0x18 ;  /* 0x0000000405047291 */ /* 0x004fcc000f8ec03f */
[----:B------:R-:W-:Y:S01]  /*10a80*/  IMAD.U32 R22, RZ, RZ, UR4 ;  /* 0x00000004ff167e24 */ /* 0x000fe2000f8e00ff */
[C---:B0-----:R-:W-:Y:S01]  /*10a90*/  LOP3.LUT R5, R3.reuse, 0x7f, RZ, 0xc0, !PT ;  /* 0x0000007f03057812 */ /* 0x041fe200078ec0ff */
[C---:B-1----:R-:W-:Y:S02]  /*10aa0*/  IMAD.SHL.U32 R0, R3.reuse, 0x8, RZ ;  /* 0x0000000803007824 */ /* 0x042fe400078e00ff */
[----:B------:R-:W-:Y:S01]  /*10ab0*/  IMAD.SHL.U32 R4, R3, 0x20, RZ ;  /* 0x0000002003047824 */ /* 0x000fe200078e00ff */
[----:B------:R-:W-:Y:S02]  /*10ac0*/  SHF.R.U32.HI R5, RZ, 0x2, R5 ;  /* 0x00000002ff057819 */ /* 0x000fe40000011605 */
[----:B------:R-:W-:Y:S02]  /*10ad0*/  LOP3.LUT R2, R0, 0xd8, RZ, 0xc0, !PT ;  /* 0x000000d800027812 */ /* 0x000fe400078ec0ff */
[----:B------:R-:W-:Y:S02]  /*10ae0*/  LOP3.LUT R6, R4, 0x60, RZ, 0xc0, !PT ;  /* 0x0000006004067812 */ /* 0x000fe400078ec0ff */
[----:B------:R-:W-:-:S02]  /*10af0*/  LOP3.LUT R3, R2, 0x18, R3, 0x78, !PT ;  /* 0x0000001802037812 */ /* 0x000fc400078e7803 */
[----:B------:R-:W-:Y:S02]  /*10b00*/  LOP3.LUT R4, R0, 0x18, RZ, 0xc0, !PT ;  /* 0x0000001800047812 */ /* 0x000fe400078ec0ff */
[----:B------:R-:W-:Y:S02]  /*10b10*/  LOP3.LUT R2, R3, 0x320, R0, 0xf8, !PT ;  /* 0x0000032003027812 */ /* 0x000fe400078ef800 */
[----:B------:R-:W-:Y:S02]  /*10b20*/  LOP3.LUT R0, R5, R6, RZ, 0xfc, !PT ;  /* 0x0000000605007212 */ /* 0x000fe400078efcff */
[----:B------:R-:W-:Y:S01]  /*10b30*/  LOP3.LUT R5, R4, 0x20, RZ, 0xfc, !PT ;  /* 0x0000002004057812 */ /* 0x000fe200078efcff */
[----:B------:R-:W-:Y:S01]  /*10b40*/  IMAD R0, R2, 0x2, R22 ;  /* 0x0000000202007824 */ /* 0x000fe200078e0216 */
[----:B------:R-:W-:-:S04]  /*10b50*/  LOP3.LUT R3, R4, 0x40, RZ, 0xfc, !PT ;  /* 0x0000004004037812 */ /* 0x000fc800078efcff */
[----:B------:R3:W-:Y:S03]  /*10b60*/  STL [R1+0x1c], R0 ;  /* 0x00001c0001007387 */ /* 0x0007e60000100800 */
.L_x_1238:
[----:B------:R-:W-:Y:S05]  /*10b70*/  YIELD ;  /* 0x0000000000007946 */ /* 0x000fea0003800000 */
[----:B------:R-:W-:Y:S01]  /*10b80*/  ULDC.64 UR4, c[0x0][0xa28] ;  /* 0x00028a0000047ab9 */ /* 0x000fe20000000a00 */
[----:B------:R-:W-:Y:S01]  /*10b90*/  IMAD.MOV.U32 R24, RZ, RZ, RZ ;  /* 0x000000ffff187224 */ /* 0x000fe200078e00ff */
[----:B------:R-:W-:-:S04]  /*10ba0*/  ISETP.NE.U32.AND P0, PT, RZ, UR4, PT ;  /* 0x00000004ff007c0c */ /* 0x000fc8000bf05070 */
[----:B------:R-:W-:Y:S01]  /*10bb0*/  ISETP.NE.AND.EX P0, PT, RZ, UR5, PT, P0 ;  /* 0x00000005ff007c0c */ /* 0x000fe2000bf05300 */
[----:B------:R-:W-:-:S12]  /*10bc0*/  ULDC.64 UR4, c[0x0][0xa18] ;  /* 0x0002860000047ab9 */ /* 0x000fd80000000a00 */
[----:B0-----:R-:W0:Y:S02]  /*10bd0*/  @P0 LDC.64 R2, c[0x0][0xa28] ;  /* 0x00028a00ff020b82 */ /* 0x001e240000000a00 */
[----:B0-----:R-:W-:-:S05]  /*10be0*/  @P0 IMAD.WIDE R2, R19, 0x4, R2 ;  /* 0x0000000413020825 */ /* 0x001fca00078e0202 */
[----:B------:R0:W2:Y:S01]  /*10bf0*/  @P0 LDG.E R24, desc[UR54][R2.64] ;  /* 0x0000003602180981 */ /* 0x0000a2000c1e1900 */
[----:B------:R-:W-:Y:S01]  /*10c00*/  ISETP.NE.U32.AND P0, PT, RZ, UR4, PT ;  /* 0x00000004ff007c0c */ /* 0x000fe2000bf05070 */
[----:B---3--:R-:W-:Y:S01]  /*10c10*/  IMAD.MOV.U32 R0, RZ, RZ, RZ ;  /* 0x000000ffff007224 */ /* 0x008fe200078e00ff */
[----:B------:R-:W-:Y:S02]  /*10c20*/  LOP3.LUT R23, R23, 0xffffffbf, RZ, 0xc0, !PT ;  /* 0xffffffbf17177812 */ /* 0x000fe400078ec0ff */
[----:B------:R-:W-:Y:S01]  /*10c30*/  ISETP.NE.AND.EX P1, PT, RZ, UR5, PT, P0 ;  /* 0x00000005ff007c0c */ /* 0x000fe2000bf25300 */
[----:B------:R-:W-:Y:S02]  /*10c40*/  ULDC.64 UR4, c[0x0][0xa00] ;  /* 0x0002800000047ab9 */ /* 0x000fe40000000a00 */
[----:B------:R-:W-:Y:S01]  /*10c50*/  ISETP.NE.U32.AND P0, PT, RZ, UR4, PT ;  /* 0x00000004ff007c0c */ /* 0x000fe2000bf05070 */
[----:B0-----:R-:W0:Y:S03]  /*10c60*/  LDC.64 R2, c[0x0][0xa00] ;  /* 0x00028000ff027b82 */ /* 0x001e260000000a00 */
[----:B------:R-:W-:Y:S01]  /*10c70*/  ISETP.NE.AND.EX P2, PT, RZ, UR5, PT, P0 ;  /* 0x00000005ff007c0c */ /* 0x000fe2000bf45300 */
[----:B------:R-:W-:-:S05]  /*10c80*/  ULDC.64 UR4, c[0x0][0x418] ;  /* 0x0001060000047ab9 */ /* 0x000fca0000000a00 */
[----:B-1----:R-:W1:Y:S07]  /*10c90*/  @P1 LDC.64 R4, c[0x0][0xa18] ;  /* 0x00028600ff041b82 */ /* 0x002e6e0000000a00 */
[----:B------:R-:W-:Y:S01]  /*10ca0*/  @P2 LOP3.LUT R23, R23, 0x40, RZ, 0xfc, !PT ;  /* 0x0000004017172812 */ /* 0x000fe200078efcff */
[----:B0-----:R-:W-:-:S05]  /*10cb0*/  IMAD.WIDE R2, R19, 0x4, R2 ;  /* 0x0000000413027825 */ /* 0x001fca00078e0202 */
[----:B------:R-:W3:Y:S01]  /*10cc0*/  @P2 LDG.E R0, desc[UR54][R2.64] ;  /* 0x0000003602002981 */ /* 0x000ee2000c1e1900 */
[----:B-1----:R-:W-:-:S05]  /*10cd0*/  @P1 IMAD.WIDE R4, R19, 0x4, R4 ;  /* 0x0000000413041825 */ /* 0x002fca00078e0204 */
[----:B------:R0:W5:Y:S01]  /*10ce0*/  @P1 LDG.E R28, desc[UR54][R4.64] ;  /* 0x00000036041c1981 */ /* 0x000162000c1e1900 */
        /* <DEDUP_REMOVED lines=8> */
[----:B-1----:R-:W-:Y:S01]  /*10d70*/  IMAD.U32 R0, RZ, RZ, UR4 ;  /* 0x00000004ff007e24 */ /* 0x002fe2000f8e00ff */
[----:B------:R-:W-:Y:S06]  /*10d80*/  @P1 BRA `(.L_x_1170) ;  /* 0x0000000000181947 */ /* 0x000fec0003800000 */
[----:B------:R-:W-:Y:S02]  /*10d90*/  ULDC UR4, c[0x0][0x288] ;  /* 0x0000a20000047ab9 */ /* 0x000fe40000000800 */
[----:B-----5:R-:W-:Y:S01]  /*10da0*/  IMAD.U32 R28, RZ, RZ, UR4 ;  /* 0x00000004ff1c7e24 */ /* 0x020fe2000f8e00ff */
[----:B------:R-:W-:Y:S06]  /*10db0*/  @!P2 BRA `(.L_x_1170) ;  /* 0x00000000000ca947 */ /* 0x000fec0003800000 */
[----:B0-----:R-:W2:Y:S04]  /*10dc0*/  LDG.E R5, desc[UR54][R2.64] ;  /* 0x0000003602057981 */ /* 0x001ea8000c1e1900 */
[----:B------:R-:W2:Y:S02]  /*10dd0*/  LDG.E R28, desc[UR54][R2.64+0x4] ;  /* 0x00000436021c7981 */ /* 0x000ea4000c1e1900 */
[----:B--2---:R-:W-:-:S07]  /*10de0*/  IMAD.IADD R28, R28, 0x1, -R5 ;  /* 0x000000011c1c7824 */ /* 0x004fce00078e0a05 */
.L_x_1170:
[----:B------:R-:W-:Y:S02]  /*10df0*/  ULDC.64 UR4, c[0x0][0xa20] ;  /* 0x0002880000047ab9 */ /* 0x000fe40000000a00 */
[----:B------:R-:W-:-:S04]  /*10e00*/  ISETP.NE.U32.AND P0, PT, RZ, UR4, PT ;  /* 0x00000004ff007c0c */ /* 0x000fc8000bf05070 */
[----:B------:R-:W-:-:S13]  /*10e10*/  ISETP.NE.AND.EX P0, PT, RZ, UR5, PT, P0 ;  /* 0x00000005ff007c0c */ /* 0x000fda000bf05300 */
[----:B------:R-:W-:Y:S05]  /*10e20*/  @!P0 BRA `(.L_x_1171) ;  /* 0x0000000000108947 */ /* 0x000fea0003800000 */
[----:B------:R-:W1:Y:S02]  /*10e30*/  LDC.64 R2, c[0x0][0xa20] ;  /* 0x00028800ff027b82 */ /* 0x000e640000000a00 */
[----:B-1----:R-:W-:-:S05]  /*10e40*/  IMAD.WIDE R2, R19, 0x4, R2 ;  /* 0x0000000413027825 */ /* 0x002fca00078e0202 */
[----:B------:R1:W5:Y:S01]  /*10e50*/  LDG.E R0, desc[UR54][R2.64] ;  /* 0x0000003602007981 */ /* 0x000362000c1e1900 */
[----:B------:R-:W-:Y:S05]  /*10e60*/  BRA `(.L_x_1172) ;  /* 0x0000000000247947 */ /* 0x000fea0003800000 */
.L_x_1171:
[----:B------:R-:W-:Y:S02]  /*10e70*/  ULDC.64 UR4, c[0x0][0xa08] ;  /* 0x0002820000047ab9 */ /* 0x000fe40000000a00 */
[----:B------:R-:W-:-:S04]  /*10e80*/  ISETP.NE.U32.AND P0, PT, RZ, UR4, PT ;  /* 0x00000004ff007c0c */ /* 0x000fc8000bf05070 */
[----:B------:R-:W-:-:S13]  /*10e90*/  ISETP.NE.AND.EX P0, PT, RZ, UR5, PT, P0 ;  /* 0x00000005ff007c0c */ /* 0x000fda000bf05300 */
[----:B------:R-:W-:Y:S05]  /*10ea0*/  @!P0 BRA `(.L_x_1172) ;  /* 0x0000000000148947 */ /* 0x000fea0003800000 */
[----:B------:R-:W1:Y:S02]  /*10eb0*/  LDC.64 R2, c[0x0][0xa08] ;  /* 0x00028200ff027b82 */ /* 0x000e640000000a00 */
[----:B-1----:R-:W-:-:S05]  /*10ec0*/  IMAD.WIDE R2, R19, 0x4, R2 ;  /* 0x0000000413027825 */ /* 0x002fca00078e0202 */
[----:B------:R-:W2:Y:S04]  /*10ed0*/  LDG.E R0, desc[UR54][R2.64] ;  /* 0x0000003602007981 */ /* 0x000ea8000c1e1900 */
[----:B0-----:R-:W2:Y:S02]  /*10ee0*/  LDG.E R5, desc[UR54][R2.64+0x4] ;  /* 0x0000043602057981 */ /* 0x001ea4000c1e1900 */
[----:B--2---:R-:W-:-:S07]  /*10ef0*/  IMAD.IADD R0, R5, 0x1, -R0 ;  /* 0x0000000105007824 */ /* 0x004fce00078e0a00 */
.L_x_1172:
[----:B-1----:R-:W1:Y:S01]  /*10f00*/  LDC R2, c[0x0][0x448] ;  /* 0x00011200ff027b82 */ /* 0x002e620000000800 */
[----:B------:R-:W-:Y:S01]  /*10f10*/  IMAD R27, R17, 0xc0, RZ ;  /* 0x000000c0111b7824 */ /* 0x000fe200078e02ff */
[----:B------:R-:W-:Y:S01]  /*10f20*/  LOP3.LUT R23, R23, 0xfffffff7, RZ, 0xc0, !PT ;  /* 0xfffffff717177812 */ /* 0x000fe200078ec0ff */
[----:B-----5:R-:W-:Y:S02]  /*10f30*/  IMAD.IADD R7, R0, 0x1, -R24 ;  /* 0x0000000100077824 */ /* 0x020fe400078e0a18 */
[----:B------:R-:W-:-:S03]  /*10f40*/  VIADD R3, R27, 0xbf ;  /* 0x000000bf1b037836 */ /* 0x000fc60000000000 */
[----:B------:R-:W-:Y:S01]  /*10f50*/  IADD3 R0, R7, 0x1, -R28 ;  /* 0x0000000107007810 */ /* 0x000fe20007ffe81c */
[----:B------:R2:W-:Y:S01]  /*10f60*/  STL [R1+0xc], R7 ;  /* 0x00000c0701007387 */ /* 0x0005e20000100800 */
[----:B-1----:R-:W-:-:S13]  /*10f70*/  ISETP.NE.AND P2, PT, R2, 0x1, PT ;  /* 0x000000010200780c */ /* 0x002fda0003f45270 */
[----:B0-----:R-:W0:Y:S01]  /*10f80*/  @P2 LDC R4, c[0x0][0x44c] ;  /* 0x00011300ff042b82 */ /* 0x001e220000000800 */
[----:B------:R-:W-:-:S07]  /*10f90*/  @P2 LOP3.LUT R23, R23, 0x8, RZ, 0xfc, !PT ;  /* 0x0000000817172812 */ /* 0x000fce00078efcff */
[----:B------:R-:W1:Y:S01]  /*10fa0*/  @P2 LDC R2, c[0x0][0x450] ;  /* 0x00011400ff022b82 */ /* 0x000e620000000800 */
[----:B0-----:R-:W-:-:S05]  /*10fb0*/  @P2 IMAD.HI.U32 R5, R3, R4, RZ ;  /* 0x0000000403052227 */ /* 0x001fca00078e00ff */
[----:B-1----:R-:W-:-:S05]  /*10fc0*/  @P2 SHF.R.U32.HI R3, RZ, R2, R5 ;  /* 0x00000002ff032219 */ /* 0x002fca0000011605 */
[----:B------:R-:W-:Y:S02]  /*10fd0*/  IMAD.IADD R0, R0, 0x1, R3 ;  /* 0x0000000100007824 */ /* 0x000fe400078e0203 */
[----:B------:R-:W0:Y:S02]  /*10fe0*/  LDC.64 R2, c[0x0][0x9e0] ;  /* 0x00027800ff027b82 */ /* 0x000e240000000a00 */
[----:B0-----:R-:W-:Y:S01]  /*10ff0*/  ISETP.GE.AND P1, PT, R3, 0x1, PT ;  /* 0x000000010300780c */ /* 0x001fe20003f26270 */
[----:B------:R-:W-:-:S12]  /*11000*/  IMAD.IADD R2, R0, 0x1, R2 ;  /* 0x0000000100027824 */ /* 0x000fd800078e0202 */
[----:B--2---:R-:W-:Y:S05]  /*11010*/  @!P1 BRA `(.L_x_1173) ;  /* 0x0000000000489947 */ /* 0x004fea0003800000 */
[C---:B------:R-:W-:Y:S01]  /*11020*/  ISETP.GT.AND P0, PT, R0.reuse, RZ, PT ;  /* 0x000000ff0000720c */ /* 0x040fe20003f04270 */
[----:B------:R-:W-:Y:S01]  /*11030*/  BSSY B0, `(.L_x_1174) ;  /* 0x000000e000007945 */ /* 0x000fe20003800000 */
[----:B------:R-:W-:-:S11]  /*11040*/  VIADD R6, R0, 0xffffffff ;  /* 0xffffffff00067836 */ /* 0x000fd60000000000 */
[----:B------:R-:W-:Y:S05]  /*11050*/  @P0 BRA `(.L_x_1175) ;  /* 0x00000000001c0947 */ /* 0x000fea0003800000 */
[----:B------:R-:W-:Y:S01]  /*11060*/  ISETP.NE.AND P0, PT, R3, 0x1, PT ;  /* 0x000000010300780c */ /* 0x000fe20003f05270 */
[----:B------:R-:W-:-:S12]  /*11070*/  IMAD.MOV R0, RZ, RZ, -R0 ;  /* 0x000000ffff007224 */ /* 0x000fd800078e0a00 */
[----:B------:R-:W0:Y:S02]  /*11080*/  @P0 LDC.64 R4, c[0x0][0x9e8] ;  /* 0x00027a00ff040b82 */ /* 0x000e240000000a00 */
[----:B0-----:R-:W-:-:S05]  /*11090*/  @P0 IMAD.HI.U32 R4, R0, R4, RZ ;  /* 0x0000000400040227 */ /* 0x001fca00078e00ff */
[----:B------:R-:W-:-:S04]  /*110a0*/  @P0 SHF.R.U32.HI R0, RZ, R5, R4 ;  /* 0x00000005ff000219 */ /* 0x000fc80000011604 */
[----:B------:R-:W-:Y:S01]  /*110b0*/  LOP3.LUT R6, RZ, R0, RZ, 0x33, !PT ;  /* 0x00000000ff067212 */ /* 0x000fe200078e33ff */
[----:B------:R-:W-:Y:S06]  /*110c0*/  BRA `(.L_x_1176) ;  /* 0x0000000000107947 */ /* 0x000fec0003800000 */
.L_x_1175:
[----:B------:R-:W-:-:S13]  /*110d0*/  ISETP.NE.AND P0, PT, R3, 0x1, PT ;  /* 0x000000010300780c */ /* 0x000fda0003f05270 */
[----:B------:R-:W0:Y:S02]  /*110e0*/  @P0 LDC.64 R4, c[0x0][0x9e8] ;  /* 0x00027a00ff040b82 */ /* 0x000e240000000a00 */
[----:B0-----:R-:W-:-:S05]  /*110f0*/  @P0 IMAD.HI.U32 R4, R6, R4, RZ ;  /* 0x0000000406040227 */ /* 0x001fca00078e00ff */
[----:B------:R-:W-:-:S07]  /*11100*/  @P0 SHF.R.U32.HI R6, RZ, R5, R4 ;  /* 0x00000005ff060219 */ /* 0x000fce0000011604 */
.L_x_1176:
[----:B------:R-:W-:Y:S05]  /*11110*/  BSYNC B0 ;  /* 0x0000000000007941 */ /* 0x000fea0003800000 */
.L_x_1174:
[----:B------:R-:W-:-:S05]  /*11120*/  IMAD R5, R6, R3, R3 ;  /* 0x0000000306057224 */ /* 0x000fca00078e0203 */
[----:B------:R-:W-:-:S07]  /*11130*/  VIMNMX R2, R2, R5, PT ;  /* 0x0000000502027248 */ /* 0x000fce0003fe0100 */
.L_x_1173:
[----:B------:R-:W0:Y:S01]  /*11140*/  @P2 LDC R0, c[0x0][0x44c] ;  /* 0x00011300ff002b82 */ /* 0x000e220000000800 */
[----:B------:R-:W-:Y:S01]  /*11150*/  VIADD R2, R2, 0x7f ;  /* 0x0000007f02027836 */ /* 0x000fe20000000000 */
[----:B------:R-:W-:-:S06]  /*11160*/  ULDC UR4, c[0x0][0x9dc] ;  /* 0x0002770000047ab9 */ /* 0x000fcc0000000800 */
[----:B------:R-:W1:Y:S01]  /*11170*/  @P2 LDC R4, c[0x0][0x450] ;  /* 0x00011400ff042b82 */ /* 0x000e620000000800 */
[----:B0-----:R-:W-:-:S04]  /*11180*/  @P2 IMAD.HI.U32 R5, R27, R0, RZ ;  /* 0x000000001b052227 */ /* 0x001fc800078e00ff */
[----:B------:R-:W-:Y:S01]  /*11190*/  IMAD.MOV.U32 R0, RZ, RZ, R27 ;  /* 0x000000ffff007224 */ /* 0x000fe200078e001b */
[----:B-1----:R-:W-:Y:S01]  /*111a0*/  @P2 SHF.R.U32.HI R0, RZ, R4, R5 ;  /* 0x00000004ff002219 */ /* 0x002fe20000011605 */
[----:B------:R-:W-:Y:S01]  /*111b0*/  VIADD R4, R7, 0x7f ;  /* 0x0000007f07047836 */ /* 0x000fe20000000000 */
[----:B------:R-:W-:-:S04]  /*111c0*/  SHF.R.S32.HI R5, RZ, 0x1f, R2 ;  /* 0x0000001fff057819 */ /* 0x000fc80000011402 */
[----:B------:R-:W-:Y:S02]  /*111d0*/  LEA.HI R2, R5, R2, RZ, 0x7 ;  /* 0x0000000205027211 */ /* 0x000fe400078f38ff */
[----:B------:R-:W-:Y:S02]  /*111e0*/  SHF.R.S32.HI R5, RZ, 0x1f, R4 ;  /* 0x0000001fff057819 */ /* 0x000fe40000011404 */
[----:B------:R-:W-:Y:S02]  /*111f0*/  SHF.R.S32.HI R2, RZ, 0x7, R2 ;  /* 0x00000007ff027819 */ /* 0x000fe40000011402 */
[----:B------:R-:W-:-:S04]  /*11200*/  LEA.HI R5, R5, R4, RZ, 0x7 ;  /* 0x0000000405057211 */ /* 0x000fc800078f38ff */
[----:B------:R-:W-:-:S04]  /*11210*/  SHF.R.S32.HI R5, RZ, 0x7, R5 ;  /* 0x00000007ff057819 */ /* 0x000fc80000011405 */
[----:B------:R-:W-:Y:S02]  /*11220*/  VIMNMX R26, R5, R2, PT ;  /* 0x00000002051a7248 */ /* 0x000fe40003fe0100 */
[----:B------:R-:W-:-:S03]  /*11230*/  IADD3 R2, R0, R7, -R28 ;  /* 0x0000000700027210 */ /* 0x000fc60007ffe81c */
[----:B------:R0:W-:Y:S02]  /*11240*/  STL [R1+0x28], R26 ;  /* 0x0000281a01007387 */ /* 0x0001e40000100800 */
[----:B------:R-:W-:Y:S01]  /*11250*/  VIADD R0, R2, -UR4 ;  /* 0x8000000402007c36 */ /* 0x000fe20008000000 */
[----:B------:R-:W-:Y:S06]  /*11260*/  @!P1 BRA `(.L_x_1177) ;  /* 0x0000000000449947 */ /* 0x000fec0003800000 */
[----:B------:R-:W-:Y:S01]  /*11270*/  ISETP.GT.AND P0, PT, R2, -0x1, PT ;  /* 0xffffffff0200780c */ /* 0x000fe20003f04270 */
[----:B------:R-:W-:-:S12]  /*11280*/  BSSY B0, `(.L_x_1178) ;  /* 0x000000d000007945 */ /* 0x000fd80003800000 */
[----:B------:R-:W-:Y:S05]  /*11290*/  @P0 BRA `(.L_x_1179) ;  /* 0x00000000001c0947 */ /* 0x000fea0003800000 */
[----:B------:R-:W-:Y:S02]  /*112a0*/  ISETP.NE.AND P0, PT, R3, 0x1, PT ;  /* 0x000000010300780c */ /* 0x000fe40003f05270 */
[----:B------:R-:W-:-:S11]  /*112b0*/  LOP3.LUT R2, RZ, R2, RZ, 0x33, !PT ;  /* 0x00000002ff027212 */ /* 0x000fd600078e33ff */
[----:B------:R-:W1:Y:S02]  /*112c0*/  @P0 LDC.64 R4, c[0x0][0x9e8] ;  /* 0x00027a00ff040b82 */ /* 0x000e640000000a00 */
[----:B-1----:R-:W-:-:S05]  /*112d0*/  @P0 IMAD.HI.U32 R4, R2, R4, RZ ;  /* 0x0000000402040227 */ /* 0x002fca00078e00ff */
[----:B------:R-:W-:-:S04]  /*112e0*/  @P0 SHF.R.U32.HI R2, RZ, R5, R4 ;  /* 0x00000005ff020219 */ /* 0x000fc80000011604 */
[----:B------:R-:W-:Y:S01]  /*112f0*/  LOP3.LUT R2, RZ, R2, RZ, 0x33, !PT ;  /* 0x00000002ff027212 */ /* 0x000fe200078e33ff */
[----:B------:R-:W-:Y:S06]  /*11300*/  BRA `(.L_x_1180) ;  /* 0x0000000000107947 */ /* 0x000fec0003800000 */
.L_x_1179:
[----:B------:R-:W-:-:S13]  /*11310*/  ISETP.NE.AND P0, PT, R3, 0x1, PT ;  /* 0x000000010300780c */ /* 0x000fda0003f05270 */
[----:B------:R-:W1:Y:S02]  /*11320*/  @P0 LDC.64 R4, c[0x0][0x9e8] ;  /* 0x00027a00ff040b82 */ /* 0x000e640000000a00 */
[----:B-1----:R-:W-:-:S05]  /*11330*/  @P0 IMAD.HI.U32 R4, R2, R4, RZ ;  /* 0x0000000402040227 */ /* 0x002fca00078e00ff */
[----:B------:R-:W-:-:S07]  /*11340*/  @P0 SHF.R.U32.HI R2, RZ, R5, R4 ;  /* 0x00000005ff020219 */ /* 0x000fce0000011604 */
.L_x_1180:
[----:B------:R-:W-:Y:S05]  /*11350*/  BSYNC B0 ;  /* 0x0000000000007941 */ /* 0x000fea0003800000 */
.L_x_1178:
[----:B------:R-:W-:-:S05]  /*11360*/  IMAD R3, R2, R3, RZ ;  /* 0x0000000302037224 */ /* 0x000fca00078e02ff */
[----:B------:R-:W-:-:S07]  /*11370*/  VIMNMX R0, R0, R3, !PT ;  /* 0x0000000300007248 */ /* 0x000fce0007fe0100 */
.L_x_1177:
[----:B------:R-:W-:Y:S01]  /*11380*/  SHF.R.S32.HI R3, RZ, 0x1f, R0 ;  /* 0x0000001fff037819 */ /* 0x000fe20000011400 */
[----:B------:R-:W-:Y:S03]  /*11390*/  BSSY B7, `(.L_x_1181) ;  /* 0x0000359000077945 */ /* 0x000fe60003800000 */
[----:B------:R-:W-:-:S04]  /*113a0*/  LEA.HI R3, R3, R0, RZ, 0x7 ;  /* 0x0000000003037211 */ /* 0x000fc800078f38ff */
[----:B------:R-:W-:-:S04]  /*113b0*/  SHF.R.S32.HI R3, RZ, 0x7, R3 ;  /* 0x00000007ff037819 */ /* 0x000fc80000011403 */
[----:B------:R-:W-:-:S04]  /*113c0*/  VIMNMX R2, RZ, R3, !PT ;  /* 0x00000003ff027248 */ /* 0x000fc80007fe0100 */
[----:B------:R-:W-:Y:S01]  /*113d0*/  ISETP.GT.AND P0, PT, R26, R2, PT ;  /* 0x000000021a00720c */ /* 0x000fe20003f04270 */
[----:B------:R1:W-:-:S12]  /*113e0*/  STL [R1+0x10], R2 ;  /* 0x0000100201007387 */ /* 0x0003d80000100800 */
[----:B-1----:R-:W-:Y:S05]  /*113f0*/  @P0 BRA `(.L_x_1182) ;  /* 0x0000000000440947 */ /* 0x002fea0003800000 */
[----:B------:R-:W1:Y:S02]  /*11400*/  S2R R2, SR_TID.X ;  /* 0x0000000000027919 */ /* 0x000e640000002100 */
[----:B-1----:R-:W-:-:S04]  /*11410*/  LOP3.LUT R2, R2, 0x7f, RZ, 0xc0, !PT ;  /* 0x0000007f02027812 */ /* 0x002fc800078ec0ff */
[----:B------:R-:W-:-:S13]  /*11420*/  ISETP.NE.AND P0, PT, R2, RZ, PT ;  /* 0x000000ff0200720c */ /* 0x000fda0003f05270 */
[----:B------:R-:W-:Y:S05]  /*11430*/  @P0 BRA `(.L_x_1183) ;  /* 0x0000003400380947 */ /* 0x000fea0003800000 */
[----:B------:R-:W1:Y:S01]  /*11440*/  S2R R5, SR_LANEID ;  /* 0x0000000000057919 */ /* 0x000e620000000000 */
[----:B------:R-:W-:Y:S01]  /*11450*/  VOTEU.ANY UR4, UPT, PT ;  /* 0x0000000000047886 */ /* 0x000fe200038e0100 */
[----:B------:R-:W2:Y:S01]  /*11460*/  LDC.64 R2, c[0x0][0xc60] ;  /* 0x00031800ff027b82 */ /* 0x000ea20000000a00 */
[----:B------:R-:W1:Y:S02]  /*11470*/  FLO.U32 R0, UR4 ;  /* 0x0000000400007d00 */ /* 0x000e6400080e0000 */
[----:B-1----:R-:W-:-:S06]  /*11480*/  ISETP.EQ.U32.AND P0, PT, R0, R5, PT ;  /* 0x000000050000720c */ /* 0x002fcc0003f02070 */
[----:B------:R-:W2:Y:S07]  /*11490*/  POPC R5, UR4 ;  /* 0x0000000400057d09 */ /* 0x000eae0008000000 */
[----:B--2---:R-:W2:Y:S01]  /*114a0*/  @P0 ATOMG.E.ADD.STRONG.GPU PT, R3, desc[UR54][R2.64], R5 ;  /* 0x00000005020309a8 */ /* 0x004ea200081ee1f6 */
[----:B------:R-:W1:Y:S02]  /*114b0*/  S2R R4, SR_LTMASK ;  /* 0x0000000000047919 */ /* 0x000e640000003900 */
[----:B-1----:R-:W-:-:S04]  /*114c0*/  LOP3.LUT R4, R4, UR4, RZ, 0xc0, !PT ;  /* 0x0000000404047c12 */ /* 0x002fc8000f8ec0ff */
[----:B------:R-:W1:Y:S01]  /*114d0*/  POPC R7, R4 ;  /* 0x0000000400077309 */ /* 0x000e620000000000 */
[----:B--2---:R-:W1:Y:S02]  /*114e0*/  SHFL.IDX PT, R0, R3, R0, 0x1f ;  /* 0x00001f0003007589 */ /* 0x004e6400000e0000 */
[----:B-1----:R-:W-:Y:S01]  /*114f0*/  IADD3 R16, R0, UR37, R7 ;  /* 0x0000002500107c10 */ /* 0x002fe2000fffe007 */
[----:B------:R-:W-:Y:S06]  /*11500*/  BRA `(.L_x_1183) ;  /* 0x0000003400047947 */ /* 0x000fec0003800000 */
.L_x_1182:
        /* <DEDUP_REMOVED lines=20> */
.L_x_1185:
[----:B------:R-:W-:Y:S05]  /*11650*/  BSYNC B6 ;  /* 0x0000000000067941 */ /* 0x000fea0003800000 */
.L_x_1184:
        /* <DEDUP_REMOVED lines=20> */
.L_x_1188:
        /* <DEDUP_REMOVED lines=15> */
.L_x_1187:
[----:B------:R-:W-:Y:S05]  /*11890*/  BSYNC B6 ;  /* 0x0000000000067941 */ /* 0x000fea0003800000 */
.L_x_1186:
[----:B------:R-:W-:Y:S01]  /*118a0*/  ULDC.64 UR4, c[0x0][0x9f8] ;  /* 0x00027e0000047ab9 */ /* 0x000fe20000000a00 */
[----:B------:R-:W2:Y:S01]  /*118b0*/  LDL R17, [R1+0xc] ;  /* 0x00000c0001117983 */ /* 0x000ea20000100800 */
[----:B------:R-:W-:Y:S01]  /*118c0*/  ISETP.NE.U32.AND P0, PT, RZ, UR4, PT ;  /* 0x00000004ff007c0c */ /* 0x000fe2000bf05070 */
[----:B------:R-:W-:Y:S01]  /*118d0*/  IMAD.MOV.U32 R7, RZ, RZ, R19 ;  /* 0x000000ffff077224 */ /* 0x000fe200078e0013 */
[----:B------:R-:W1:Y:S01]  /*118e0*/  LDC R9, c[0x0][0x430] ;  /* 0x00010c00ff097b82 */ /* 0x000e620000000800 */
[----:B------:R-:W3:Y:S01]  /*118f0*/  S2R R21, SR_TID.X ;  /* 0x0000000000157919 */ /* 0x000ee20000002100 */
[----:B------:R-:W-:Y:S01]  /*11900*/  ISETP.NE.AND.EX P0, PT, RZ, UR5, PT, P0 ;  /* 0x00000005ff007c0c */ /* 0x000fe2000bf05300 */
[----:B------:R-:W4:Y:S01]  /*11910*/  S2R R20, SR_TID.X ;  /* 0x0000000000147919 */ /* 0x000f220000002100 */
[----:B0-----:R-:W-:Y:S01]  /*11920*/  VIADD R26, R26, 0xffffffff ;  /* 0xffffffff1a1a7836 */ /* 0x001fe20000000000 */
[----:B------:R-:W-:Y:S01]  /*11930*/  LOP3.LUT R23, R23, 0xffffffdf, RZ, 0xc0, !PT ;  /* 0xffffffdf17177812 */ /* 0x000fe200078ec0ff */
[----:B------:R-:W-:-:S09]  /*11940*/  ULDC UR4, c[0x0][0x2f4] ;  /* 0x0000bd0000047ab9 */ /* 0x000fd20000000800 */
[----:B------:R-:W0:Y:S02]  /*11950*/  @P0 LDC.64 R2, c[0x0][0x9f8] ;  /* 0x00027e00ff020b82 */ /* 0x000e240000000a00 */
[----:B0-----:R-:W-:-:S05]  /*11960*/  @P0 IMAD.WIDE R2, R19, 0x4, R2 ;  /* 0x0000000413020825 */ /* 0x001fca00078e0202 */
[----:B------:R0:W2:Y:S01]  /*11970*/  @P0 LDG.E R7, desc[UR54][R2.64] ;  /* 0x0000003602070981 */ /* 0x0000a2000c1e1900 */
[----:B-1----:R-:W-:Y:S01]  /*11980*/  ISETP.NE.AND P1, PT, R9, 0x1, PT ;  /* 0x000000010900780c */ /* 0x002fe20003f25270 */
[----:B---3--:R-:W-:Y:S01]  /*11990*/  IMAD.SHL.U32 R21, R21, 0x20, RZ ;  /* 0x0000002015157824 */ /* 0x008fe200078e00ff */
[----:B----4-:R-:W-:Y:S01]  /*119a0*/  LOP3.LUT R20, R20, 0x7f, RZ, 0xc0, !PT ;  /* 0x0000007f14147812 */ /* 0x010fe200078ec0ff */
[----:B------:R-:W-:-:S03]  /*119b0*/  IMAD.SHL.U32 R8, R26, 0x80, RZ ;  /* 0x000000801a087824 */ /* 0x000fc600078e00ff */
[----:B------:R-:W-:Y:S02]  /*119c0*/  SHF.R.U32.HI R20, RZ, 0x2, R20 ;  /* 0x00000002ff147819 */ /* 0x000fe40000011614 */
[----:B------:R-:W-:-:S04]  /*119d0*/  LOP3.LUT R21, R21, 0x60, RZ, 0xc0, !PT ;  /* 0x0000006015157812 */ /* 0x000fc800078ec0ff */
[----:B------:R-:W-:Y:S01]  /*119e0*/  LOP3.LUT R5, R8, R20, R21, 0xfe, !PT ;  /* 0x0000001408057212 */ /* 0x000fe200078efe15 */
[----:B------:R-:W1:Y:S01]  /*119f0*/  @P1 LDC R6, c[0x0][0x434] ;  /* 0x00010d00ff061b82 */ /* 0x000e620000000800 */
[----:B------:R-:W-:-:S07]  /*11a00*/  @P1 LOP3.LUT R23, R23, 0x20, RZ, 0xfc, !PT ;  /* 0x0000002017171812 */ /* 0x000fce00078efcff */
[----:B------:R-:W3:Y:S01]  /*11a10*/  @P1 LDC R0, c[0x0][0x438] ;  /* 0x00010e00ff001b82 */ /* 0x000ee20000000800 */
[----:B------:R-:W-:Y:S01]  /*11a20*/  LOP3.LUT R23, R23, 0xfffffffb, RZ, 0xc0, !PT ;  /* 0xfffffffb17177812 */ /* 0x000fe200078ec0ff */
[----:B------:R-:W-:Y:S01]  /*11a30*/  UMOV UR5, 0xffffffff ;  /* 0xffffffff00057882 */ /* 0x000fe20000000000 */
[C---:B--2---:R-:W-:Y:S01]  /*11a40*/  ISETP.GE.AND P0, PT, R5.reuse, R17, PT ;  /* 0x000000110500720c */ /* 0x044fe20003f06270 */
[----:B------:R-:W-:-:S04]  /*11a50*/  IMAD.IADD R5, R5, 0x1, R24 ;  /* 0x0000000105057824 */ /* 0x000fc800078e0218 */
[----:B-1----:R-:W-:-:S04]  /*11a60*/  @P1 IMAD.HI.U32 R6, R5, R6, RZ ;  /* 0x0000000605061227 */ /* 0x002fc800078e00ff */
[----:B------:R-:W-:Y:S01]  /*11a70*/  IMAD.MOV.U32 R4, RZ, RZ, R5 ;  /* 0x000000ffff047224 */ /* 0x000fe200078e0005 */
[----:B---3--:R-:W-:-:S03]  /*11a80*/  @P1 SHF.R.U32.HI R4, RZ, R0, R6 ;  /* 0x00000000ff041219 */ /* 0x008fc60000011606 */
[----:B0-----:R-:W0:Y:S02]  /*11a90*/  @!P0 LDC.64 R2, c[0x0][0x428] ;  /* 0x00010a00ff028b82 */ /* 0x001e240000000a00 */
[----:B------:R-:W-:-:S04]  /*11aa0*/  IMAD.MOV R0, RZ, RZ, -R4 ;  /* 0x000000ffff007224 */ /* 0x000fc800078e0a04 */
[----:B------:R-:W-:Y:S01]  /*11ab0*/  IMAD R0, R9, R0, R5 ;  /* 0x0000000009007224 */ /* 0x000fe200078e0205 */
[--C-:B------:R-:W-:Y:S01]  /*11ac0*/  @!P0 SHF.R.S32.HI R5, RZ, 0x1f, R4.reuse ;  /* 0x0000001fff058819 */ /* 0x100fe20000011404 */
[----:B------:R-:W1:Y:S01]  /*11ad0*/  S2R R9, SR_TID.X ;  /* 0x0000000000097919 */ /* 0x000e620000002100 */
[----:B------:R-:W-:Y:S01]  /*11ae0*/  SHF.R.S32.HI R6, RZ, 0x1f, R7 ;  /* 0x0000001fff067819 */ /* 0x000fe20000011407 */
[----:B------:R-:W-:Y:S01]  /*11af0*/  STL [R1+0x8], R7 ;  /* 0x0000080701007387 */ /* 0x000fe20000100800 */
[----:B0-----:R-:W-:-:S03]  /*11b00*/  @!P0 IMAD.WIDE.U32 R4, R7, R2, R4 ;  /* 0x0000000207048225 */ /* 0x001fc600078e0004 */
[----:B------:R0:W-:Y:S01]  /*11b10*/  STL [R1+0x18], R6 ;  /* 0x0000180601007387 */ /* 0x0001e20000100800 */
[----:B-1----:R-:W-:-:S05]  /*11b20*/  IMAD.SHL.U32 R17, R9, 0x8, RZ ;  /* 0x0000000809117824 */ /* 0x002fca00078e00ff */
[----:B------:R-:W-:Y:S01]  /*11b30*/  LOP3.LUT R17, R17, 0x18, RZ, 0xc0, !PT ;  /* 0x0000001811117812 */ /* 0x000fe200078ec0ff */
[----:B0-----:R-:W-:-:S04]  /*11b40*/  @!P0 IMAD R6, R6, R2, RZ ;  /* 0x0000000206068224 */ /* 0x001fc800078e02ff */
[----:B------:R-:W-:Y:S02]  /*11b50*/  @!P0 IMAD R6, R7, R3, R6 ;  /* 0x0000000307068224 */ /* 0x000fe400078e0206 */
[----:B------:R-:W0:Y:S01]  /*11b60*/  @!P0 LDC.64 R2, c[0x0][0x418] ;  /* 0x00010600ff028b82 */ /* 0x000e220000000a00 */
[----:B------:R-:W-:Y:S01]  /*11b70*/  ISETP.GE.AND P2, PT, R17, UR4, PT ;  /* 0x0000000411007c0c */ /* 0x000fe2000bf46270 */
[----:B------:R-:W-:Y:S01]  /*11b80*/  @!P0 IMAD.IADD R5, R5, 0x1, R6 ;  /* 0x0000000105058824 */ /* 0x000fe200078e0206 */
[C---:B------:R-:W-:Y:S02]  /*11b90*/  LOP3.LUT R10, R17.reuse, 0x20, RZ, 0xfc, !PT ;  /* 0x00000020110a7812 */ /* 0x040fe400078efcff */
[----:B------:R-:W-:-:S09]  /*11ba0*/  LOP3.LUT R9, R17, 0x40, RZ, 0xfc, !PT ;  /* 0x0000004011097812 */ /* 0x000fd200078efcff */
[----:B------:R-:W-:Y:S02]  /*11bb0*/  @P2 LOP3.LUT R23, R23, 0x4, RZ, 0xfc, !PT ;  /* 0x0000000417172812 */ /* 0x000fe400078efcff */
[----:B0-----:R-:W-:-:S04]  /*11bc0*/  @!P0 LEA R6, P1, R4, R2, 0x2 ;  /* 0x0000000204068211 */ /* 0x001fc800078210ff */
[----:B------:R-:W-:Y:S01]  /*11bd0*/  @!P0 LEA.HI.X R7, R4, R3, R5, 0x2, P1 ;  /* 0x0000000304078211 */ /* 0x000fe200008f1405 */
[----:B------:R-:W-:Y:S01]  /*11be0*/  IMAD.MOV.U32 R3, RZ, RZ, RZ ;  /* 0x000000ffff037224 */ /* 0x000fe200078e00ff */
[----:B------:R-:W-:Y:S02]  /*11bf0*/  ISETP.GE.AND P1, PT, R10, UR4, PT ;  /* 0x000000040a007c0c */ /* 0x000fe4000bf26270 */
[----:B------:R-:W-:-:S03]  /*11c00*/  LOP3.LUT R23, R23, 0xfffffffd, RZ, 0xc0, !PT ;  /* 0xfffffffd17177812 */ /* 0x000fc600078ec0ff */
[----:B------:R0:W5:Y:S01]  /*11c10*/  @!P0 LDG.E R3, desc[UR54][R6.64] ;  /* 0x0000003606038981 */ /* 0x000162000c1e1900 */
[----:B------:R-:W-:Y:S01]  /*11c20*/  ISETP.GE.AND P0, PT, R9, UR4, PT ;  /* 0x0000000409007c0c */ /* 0x000fe2000bf06270 */
[----:B------:R-:W-:-:S06]  /*11c30*/  IMAD.U32 R2, RZ, RZ, UR36 ;  /* 0x00000024ff027e24 */ /* 0x000fcc000f8e00ff */
[----:B------:R-:W-:-:S04]  /*11c40*/  @P1 LOP3.LUT R23, R23, 0x2, RZ, 0xfc, !PT ;  /* 0x0000000217171812 */ /* 0x000fc800078efcff */
[----:B------:R-:W-:-:S04]  /*11c50*/  LOP3.LUT R23, R23, 0xfffffffe, RZ, 0xc0, !PT ;  /* 0xfffffffe17177812 */ /* 0x000fc800078ec0ff */
[----:B------:R-:W-:Y:S01]  /*11c60*/  @P0 LOP3.LUT R23, R23, 0x1, RZ, 0xfc, !PT ;  /* 0x0000000117170812 */ /* 0x000fe200078efcff */
[----:B0-----:R-:W-:Y:S06]  /*11c70*/  BRA.DIV UR5, `(.L_x_1189) ;  /* 0x0000003e05f07947 */ /* 0x001fec000b800000 */
.L_x_1255:
[----:B------:R-:W-:Y:S02]  /*11c80*/  SHF.R.S32.HI R9, RZ, 0x1f, R18 ;  /* 0x0000001fff097819 */ /* 0x000fe40000011412 */
[----:B------:R-:W-:Y:S02]  /*11c90*/  ISETP.NE.AND P0, PT, R2, 0x3, PT ;  /* 0x000000030200780c */ /* 0x000fe40003f05270 */
[----:B------:R-:W-:Y:S01]  /*11ca0*/  LOP3.LUT R23, R23, 0xffffffef, RZ, 0xc0, !PT ;  /* 0xffffffef17177812 */ /* 0x000fe200078ec0ff */
[----:B------:R0:W-:Y:S10]  /*11cb0*/  STL [R1+0x4], R9 ;  /* 0x0000040901007387 */ /* 0x0001f40000100800 */
[----:B------:R-:W-:Y:S01]  /*11cc0*/  @P0 LOP3.LUT R23, R23, 0x10, RZ, 0xfc, !PT ;  /* 0x0000001017170812 */ /* 0x000fe200078efcff */
[----:B0-----:R-:W-:Y:S06]  /*11cd0*/  @!P0 BRA `(.L_x_1190) ;  /* 0x0000000000048947 */ /* 0x001fec0003800000 */
[----:B------:R-:W-:Y:S01]  /*11ce0*/  BPT.TRAP 0x1 ;  /* 0x000000040000795c */ /* 0x000fe20000300000 */
.L_x_1190:
[----:B------:R-:W-:Y:S01]  /*11cf0*/  SHF.R.S32.HI R6, RZ, 0x1f, R0 ;  /* 0x0000001fff067819 */ /* 0x000fe20000011400 */
[----:B------:R-:W-:Y:S01]  /*11d00*/  ULDC.64 UR4, c[0x0][0x328] ;  /* 0x0000ca0000047ab9 */ /* 0x000fe20000000a00 */
[----:B-----5:R-:W-:Y:S01]  /*11d10*/  SHF.R.S32.HI R7, RZ, 0x1f, R3 ;  /* 0x0000001fff077819 */ /* 0x020fe20000011403 */
[----:B------:R-:W-:Y:S01]  /*11d20*/  IMAD.WIDE.U32 R4, R0, UR4, RZ ;  /* 0x0000000400047c25 */ /* 0x000fe2000f8e00ff */
[----:B------:R-:W-:Y:S03]  /*11d30*/  BSSY B0, `(.L_x_1191) ;  /* 0x0000015000007945 */ /* 0x000fe60003800000 */
[----:B------:R-:W-:-:S04]  /*11d40*/  IMAD R2, R6, UR4, RZ ;  /* 0x0000000406027c24 */ /* 0x000fc8000f8e02ff */
        /* <DEDUP_REMOVED lines=16> */
[----:B------:R-:W-:-:S04]  /*11e50*/  SHF.L.U32 R4, R29, 0x1f, RZ ;  /* 0x0000001f1d047819 */ /* 0x000fc800000006ff */
[----:B------:R-:W0:Y:S02]  /*11e60*/  SYNCS.PHASECHK.TRANS64.TRYWAIT P0, [R2+URZ+0x2d840], R4 ;  /* 0x02d84004020075a7 */ /* 0x000e24000800017f */
[----:B0-----:R-:W-:Y:S05]  /*11e70*/  @!P0 BRA `(.L_x_1192) ;  /* 0x0000003c00a48947 */ /* 0x001fea0003800000 */
.L_x_1256:
[----:B------:R-:W-:Y:S05]  /*11e80*/  BSYNC B0 ;  /* 0x0000000000007941 */ /* 0x000fea0003800000 */
.L_x_1191:
[----:B------:R-:W2:Y:S01]  /*11e90*/  LDL R9, [R1+0x4] ;  /* 0x0000040001097983 */ /* 0x000ea20000100800 */
[----:B------:R-:W-:-:S03]  /*11ea0*/  ULDC.64 UR4, c[0x0][0x300] ;  /* 0x0000c00000047ab9 */ /* 0x000fc60000000a00 */
[----:B------:R-:W3:Y:S01]  /*11eb0*/  LDL R13, [R1+0xc] ;  /* 0x00000c00010d7983 */ /* 0x000ee20000100800 */
[----:B------:R-:W-:Y:S01]  /*11ec0*/  IMAD R6, R6, UR4, RZ ;  /* 0x0000000406067c24 */ /* 0x000fe2000f8e02ff */
[C---:B------:R-:W-:Y:S01]  /*11ed0*/  LOP3.LUT P4, RZ, R23.reuse, 0x4, RZ, 0xc0, !PT ;  /* 0x0000000417ff7812 */ /* 0x040fe2000788c0ff */
[C---:B0-----:R-:W-:Y:S01]  /*11ee0*/  IMAD.WIDE.U32 R4, R0.reuse, UR4, RZ ;  /* 0x0000000400047c25 */ /* 0x041fe2000f8e00ff */
[----:B------:R-:W0:Y:S01]  /*11ef0*/  S2R R10, SR_TID.X ;  /* 0x00000000000a7919 */ /* 0x000e220000002100 */
[C---:B------:R-:W-:Y:S02]  /*11f00*/  LOP3.LUT P3, RZ, R23.reuse, 0x2, RZ, 0xc0, !PT ;  /* 0x0000000217ff7812 */ /* 0x040fe4000786c0ff */
[----:B------:R-:W-:Y:S01]  /*11f10*/  IMAD R6, R0, UR5, R6 ;  /* 0x0000000500067c24 */ /* 0x000fe2000f8e0206 */
[----:B------:R-:W-:Y:S01]  /*11f20*/  ULDC.64 UR4, c[0x0][0x310] ;  /* 0x0000c40000047ab9 */ /* 0x000fe20000000a00 */
[----:B------:R-:W-:Y:S01]  /*11f30*/  LOP3.LUT P2, RZ, R23, 0x1, RZ, 0xc0, !PT ;  /* 0x0000000117ff7812 */ /* 0x000fe2000784c0ff */
[----:B------:R-:W-:-:S02]  /*11f40*/  IMAD R7, R7, UR4, RZ ;  /* 0x0000000407077c24 */ /* 0x000fc4000f8e02ff */
[----:B------:R-:W-:Y:S02]  /*11f50*/  IMAD.IADD R5, R5, 0x1, R6 ;  /* 0x0000000105057824 */ /* 0x000fe400078e0206 */
[C---:B------:R-:W-:Y:S02]  /*11f60*/  IMAD R7, R3.reuse, UR5, R7 ;  /* 0x0000000503077c24 */ /* 0x040fe4000f8e0207 */
[----:B------:R-:W-:Y:S01]  /*11f70*/  IMAD.WIDE.U32 R4, R3, UR4, R4 ;  /* 0x0000000403047c25 */ /* 0x000fe2000f8e0004 */
[----:B------:R-:W-:-:S03]  /*11f80*/  ULDC.64 UR4, c[0x0][0x308] ;  /* 0x0000c20000047ab9 */ /* 0x000fc60000000a00 */
[----:B------:R-:W-:Y:S02]  /*11f90*/  IMAD.IADD R5, R5, 0x1, R7 ;  /* 0x0000000105057824 */ /* 0x000fe400078e0207 */
[----:B------:R-:W-:Y:S01]  /*11fa0*/  IMAD.WIDE.U32 R4, R18, UR4, R4 ;  /* 0x0000000412047c25 */ /* 0x000fe2000f8e0004 */
[----:B0-----:R-:W-:-:S04]  /*11fb0*/  LOP3.LUT R12, R10, 0x7f, RZ, 0xc0, !PT ;  /* 0x0000007f0a0c7812 */ /* 0x001fc800078ec0ff */
[----:B------:R-:W-:Y:S01]  /*11fc0*/  SHF.R.U32.HI R12, RZ, 0x2, R12 ;  /* 0x00000002ff0c7819 */ /* 0x000fe2000001160c */
[----:B--2---:R-:W-:Y:S02]  /*11fd0*/  IMAD R6, R9, UR4, RZ ;  /* 0x0000000409067c24 */ /* 0x004fe4000f8e02ff */
[----:B------:R-:W0:Y:S02]  /*11fe0*/  S2R R9, SR_TID.X ;  /* 0x0000000000097919 */ /* 0x000e240000002100 */
[----:B------:R-:W-:Y:S01]  /*11ff0*/  IMAD R6, R18, UR5, R6 ;  /* 0x0000000512067c24 */ /* 0x000fe2000f8e0206 */
[----:B------:R-:W-:Y:S01]  /*12000*/  ULDC.64 UR4, c[0x0][0x2e8] ;  /* 0x0000ba0000047ab9 */ /* 0x000fe20000000a00 */
[----:B---3--:R-:W-:Y:S02]  /*12010*/  IADD3 R3, -R12, R13, -R8 ;  /* 0x0000000d0c037210 */ /* 0x008fe40007ffe908 */
[----:B------:R-:W-:Y:S01]  /*12020*/  IMAD.IADD R6, R5, 0x1, R6 ;  /* 0x0000000105067824 */ /* 0x000fe200078e0206 */
[----:B------:R-:W-:Y:S01]  /*12030*/  LEA R0, P0, R4, UR4, 0x1 ;  /* 0x0000000404007c11 */ /* 0x000fe2000f8008ff */
[----:B------:R-:W-:-:S03]  /*12040*/  UMOV UR4, 0xffffffff ;  /* 0xffffffff00047882 */ /* 0x000fc60000000000 */
[----:B------:R-:W-:Y:S02]  /*12050*/  LEA.HI.X R6, R4, UR5, R6, 0x1, P0 ;  /* 0x0000000504067c11 */ /* 0x000fe400080f0c06 */
        /* <DEDUP_REMOVED lines=12> */
[----:B------:R-:W1:Y:S01]  /*12120*/  SHFL.IDX PT, R4, R6, RZ, 0x1c1f ;  /* 0x001c1fff06047589 */ /* 0x000e6200000e0000 */
[----:B0-----:R-:W-:-:S05]  /*12130*/  @P0 LEA R5, P1, R9, R5, 0x1 ;  /* 0x0000000509050211 */ /* 0x001fca00078208ff */
[----:B-1----:R-:W-:Y:S01]  /*12140*/  @P0 IMAD.X R4, RZ, RZ, R4, P1 ;  /* 0x000000ffff040224 */ /* 0x002fe200008e0604 */
[----:B------:R-:W-:-:S04]  /*12150*/  ISETP.GE.AND P1, PT, R3, 0x21, PT ;  /* 0x000000210300780c */ /* 0x000fc80003f26270 */
        /* <DEDUP_REMOVED lines=32> */
.L_x_1266:
        /* <DEDUP_REMOVED lines=12> */
.L_x_1194:
        /* <DEDUP_REMOVED lines=11> */
.L_x_1195:
[----:B------:R1:W5:Y:S01]  /*124d0*/  LDL.LU R3, [R1] ;  /* 0x0000000001037983 */ /* 0x0003620000300800 */
[----:B------:R1:W-:Y:S02]  /*124e0*/  SYNCS.ARRIVE.TRANS64.A1T0 RZ, [R2+URZ+0x2d830], RZ ;  /* 0x02d830ff02ff79a7 */ /* 0x0003e4000810003f */
[----:B------:R-:W-:Y:S05]  /*124f0*/  WARPSYNC.ALL ;  /* 0x0000000000007948 */ /* 0x000fea0003800000 */
[----:B------:R-:W-:Y:S01]  /*12500*/  ULDC.64 UR4, c[0x0][0x298] ;  /* 0x0000a60000047ab9 */ /* 0x000fe20000000a00 */
[----:B------:R-:W-:Y:S01]  /*12510*/  BSSY B6, `(.L_x_1196) ;  /* 0x000001c000067945 */ /* 0x000fe20003800000 */
[----:B-1----:R-:W-:Y:S01]  /*12520*/  VIADD R2, R22, 0xc400 ;  /* 0x0000c40016027836 */ /* 0x002fe20000000000 */
[----:B------:R-:W-:Y:S04]  /*12530*/  BAR.SYNC.DEFER_BLOCKING 0x8, 0x200 ;  /* 0x0208000000007b1d */ /* 0x000fe80000010000 */
[----:B------:R-:W-:-:S02]  /*12540*/  LOP3.LUT P0, RZ, R2, 0x1bf, RZ, 0xc0, !PT ;  /* 0x000001bf02ff7812 */ /* 0x000fc4000780c0ff */
[----:B-----5:R-:W-:Y:S01]  /*12550*/  SHF.R.S32.HI R0, RZ, 0x1f, R3 ;  /* 0x0000001fff007819 */ /* 0x020fe20000011403 */
[----:B0-----:R-:W-:-:S04]  /*12560*/  IMAD.WIDE.U32 R4, R3, UR4, RZ ;  /* 0x0000000403047c25 */ /* 0x001fc8000f8e00ff */
[----:B------:R-:W-:Y:S01]  /*12570*/  IMAD R0, R0, UR4, RZ ;  /* 0x0000000400007c24 */ /* 0x000fe2000f8e02ff */
[----:B------:R0:W-:Y:S03]  /*12580*/  STL.64 [R1+0x20], R4 ;  /* 0x0000200401007387 */ /* 0x0001e60000100a00 */
[----:B------:R-:W-:-:S04]  /*12590*/  IMAD R0, R3, UR5, R0 ;  /* 0x0000000503007c24 */ /* 0x000fc8000f8e0200 */
[----:B------:R-:W-:-:S05]  /*125a0*/  IMAD.IADD R0, R5, 0x1, R0 ;  /* 0x0000000105007824 */ /* 0x000fca00078e0200 */
[----:B------:R0:W-:Y:S01]  /*125b0*/  STL [R1], R0 ;  /* 0x0000000001007387 */ /* 0x0001e20000100800 */
[----:B------:R-:W-:Y:S05]  /*125c0*/  @!P0 BRA `(.L_x_1197) ;  /* 0x0000000000408947 */ /* 0x000fea0003800000 */
[----:B------:R-:W-:Y:S01]  /*125d0*/  MOV R2, 0x0 ;  /* 0x0000000000027802 */ /* 0x000fe20000000f00 */
[----:B------:R-:W-:Y:S01]  /*125e0*/  ULDC.64 UR6, c[0x4][0x88] ;  /* 0x0100220000067ab9 */ /* 0x000fe20000000a00 */
[----:B------:R-:W-:Y:S01]  /*125f0*/  ULDC.64 UR8, c[0x4][0x90] ;  /* 0x0100240000087ab9 */ /* 0x000fe20000000a00 */
[----:B------:R-:W-:Y:S01]  /*12600*/  ULDC.64 UR4, c[0x4][0x20] ;  /* 0x0100080000047ab9 */ /* 0x000fe20000000a00 */
[----:B0-----:R-:W-:Y:S02]  /*12610*/  IMAD.U32 R4, RZ, RZ, UR6 ;  /* 0x00000006ff047e24 */ /* 0x001fe4000f8e00ff */
[----:B------:R-:W0:Y:S01]  /*12620*/  LDC.64 R2, c[0x4][R2] ;  /* 0x0100000002027b82 */ /* 0x000e220000000a00 */
        /* <DEDUP_REMOVED lines=10> */
.L_x_1197:
[----:B------:R-:W-:Y:S05]  /*126d0*/  BSYNC B6 ;  /* 0x0000000000067941 */ /* 0x000fea0003800000 */
.L_x_1196:
[----:B------:R-:W2:Y:S01]  /*126e0*/  LDL.LU R21, [R1] ;  /* 0x0000000001157983 */ /* 0x000ea20000300800 */
[----:B------:R-:W1:Y:S01]  /*126f0*/  LDC R6, c[0x0][0x448] ;  /* 0x00011200ff067b82 */ /* 0x000e620000000800 */
[----:B------:R-:W-:Y:S01]  /*12700*/  ULDC.64 UR4, c[0x0][0x2d8] ;  /* 0x0000b60000047ab9 */ /* 0x000fe20000000a00 */
[----:B------:R-:W-:Y:S01]  /*12710*/  LOP3.LUT P6, RZ, R23, 0x40, RZ, 0xc0, !PT ;  /* 0x0000004017ff7812 */ /* 0x000fe200078cc0ff */
[----:B------:R-:W2:Y:S01]  /*12720*/  LDL.LU.64 R2, [R1+0x20] ;  /* 0x0000200001027983 */ /* 0x000ea20000300a00 */
[----:B0-----:R-:W-:Y:S01]  /*12730*/  SHF.R.S32.HI R5, RZ, 0x1f, R19 ;  /* 0x0000001fff057819 */ /* 0x001fe20000011413 */
[----:B------:R-:W-:Y:S01]  /*12740*/  ULDC.64 UR6, c[0x0][0x2c8] ;  /* 0x0000b20000067ab9 */ /* 0x000fe20000000a00 */
[----:B------:R-:W-:Y:S01]  /*12750*/  ULDC.64 UR8, c[0x0][0x280] ;  /* 0x0000a00000087ab9 */ /* 0x000fe20000000a00 */
[----:B------:R-:W3:Y:S01]  /*12760*/  LDL R20, [R1+0x4] ;  /* 0x0000040001147983 */ /* 0x000ee20000100800 */
[----:B------:R-:W-:Y:S01]  /*12770*/  SEL R5, R5, RZ, !P6 ;  /* 0x000000ff05057207 */ /* 0x000fe20007000000 */
[----:B------:R-:W0:Y:S01]  /*12780*/  LDC R10, c[0x0][0x448] ;  /* 0x00011200ff0a7b82 */ /* 0x000e220000000800 */
[----:B------:R-:W-:Y:S01]  /*12790*/  SEL R0, R19, RZ, !P6 ;  /* 0x000000ff13007207 */ /* 0x000fe20007000000 */
[----:B------:R-:W4:Y:S01]  /*127a0*/  S2R R13, SR_TID.X ;  /* 0x00000000000d7919 */ /* 0x000f220000002100 */
[----:B-1----:R-:W-:Y:S01]  /*127b0*/  ISETP.NE.AND P6, PT, R6, 0x1, PT ;  /* 0x000000010600780c */ /* 0x002fe20003fc5270 */
[----:B----4-:R-:W-:-:S05]  /*127c0*/  IMAD.SHL.U32 R11, R13, 0x8, RZ ;  /* 0x000000080d0b7824 */ /* 0x010fca00078e00ff */
[----:B------:R-:W-:-:S04]  /*127d0*/  LOP3.LUT R11, R11, 0x18, RZ, 0xc0, !PT ;  /* 0x000000180b0b7812 */ /* 0x000fc800078ec0ff */
[C---:B------:R-:W-:Y:S02]  /*127e0*/  LOP3.LUT R12, R11.reuse, 0x20, RZ, 0xfc, !PT ;  /* 0x000000200b0c7812 */ /* 0x040fe400078efcff */
[----:B------:R-:W-:Y:S01]  /*127f0*/  LOP3.LUT R11, R11, 0x40, RZ, 0xfc, !PT ;  /* 0x000000400b0b7812 */ /* 0x000fe200078efcff */
[----:B--2---:R-:W-:Y:S02]  /*12800*/  IMAD.MOV.U32 R3, RZ, RZ, R21 ;  /* 0x000000ffff037224 */ /* 0x004fe400078e0015 */
[----:B------:R-:W1:Y:S01]  /*12810*/  S2R R21, SR_TID.X ;  /* 0x0000000000157919 */ /* 0x000e620000002100 */
[----:B---3--:R-:W-:Y:S02]  /*12820*/  IMAD R4, R20, UR4, RZ ;  /* 0x0000000414047c24 */ /* 0x008fe4000f8e02ff */
[----:B------:R-:W2:Y:S01]  /*12830*/  S2R R20, SR_TID.X ;  /* 0x0000000000147919 */ /* 0x000ea20000002100 */
[----:B------:R-:W-:-:S04]  /*12840*/  IMAD.WIDE.U32 R2, R18, UR4, R2 ;  /* 0x0000000412027c25 */ /* 0x000fc8000f8e0002 */
[----:B------:R-:W-:Y:S01]  /*12850*/  IMAD R4, R18, UR5, R4 ;  /* 0x0000000512047c24 */ /* 0x000fe2000f8e0204 */
[----:B------:R-:W-:Y:S02]  /*12860*/  ULDC.64 UR4, c[0x0][0x2e0] ;  /* 0x0000b80000047ab9 */ /* 0x000fe40000000a00 */
[----:B------:R-:W-:Y:S02]  /*12870*/  IMAD R5, R5, UR4, RZ ;  /* 0x0000000405057c24 */ /* 0x000fe4000f8e02ff */
[----:B------:R-:W-:Y:S02]  /*12880*/  IMAD.IADD R3, R3, 0x1, R4 ;  /* 0x0000000103037824 */ /* 0x000fe400078e0204 */
[----:B------:R-:W3:Y:S01]  /*12890*/  @P6 LDC R4, c[0x0][0x44c] ;  /* 0x00011300ff046b82 */ /* 0x000ee20000000800 */
[C---:B------:R-:W-:Y:S02]  /*128a0*/  IMAD R5, R0.reuse, UR5, R5 ;  /* 0x0000000500057c24 */ /* 0x040fe4000f8e0205 */
[----:B------:R-:W-:Y:S01]  /*128b0*/  IMAD.WIDE.U32 R2, R0, UR4, R2 ;  /* 0x0000000400027c25 */ /* 0x000fe2000f8e0002 */
[----:B------:R-:W-:-:S03]  /*128c0*/  ULDC.64 UR4, c[0x0][0x2d0] ;  /* 0x0000b40000047ab9 */ /* 0x000fc60000000a00 */
[----:B------:R-:W-:Y:S01]  /*128d0*/  IMAD.IADD R3, R3, 0x1, R5 ;  /* 0x0000000103037824 */ /* 0x000fe200078e0205 */
[----:B------:R-:W4:Y:S01]  /*128e0*/  @P6 LDC R0, c[0x0][0x450] ;  /* 0x00011400ff006b82 */ /* 0x000f220000000800 */
[----:B-1----:R-:W-:Y:S01]  /*128f0*/  IMAD.SHL.U32 R21, R21, 0x20, RZ ;  /* 0x0000002015157824 */ /* 0x002fe200078e00ff */
[----:B--2---:R-:W-:-:S04]  /*12900*/  LOP3.LUT R20, R20, 0x7f, RZ, 0xc0, !PT ;  /* 0x0000007f14147812 */ /* 0x004fc800078ec0ff */
[----:B------:R-:W-:Y:S02]  /*12910*/  LOP3.LUT R21, R21, 0x60, RZ, 0xc0, !PT ;  /* 0x0000006015157812 */ /* 0x000fe400078ec0ff */
[----:B------:R-:W-:-:S04]  /*12920*/  SHF.R.U32.HI R20, RZ, 0x2, R20 ;  /* 0x00000002ff147819 */ /* 0x000fc80000011614 */
[----:B------:R-:W-:Y:S02]  /*12930*/  LOP3.LUT R20, R20, R21, RZ, 0xfc, !PT ;  /* 0x0000001514147212 */ /* 0x000fe400078efcff */
[----:B------:R-:W-:-:S03]  /*12940*/  LOP3.LUT R21, R13, 0x7f, RZ, 0xc0, !PT ;  /* 0x0000007f0d157812 */ /* 0x000fc600078ec0ff */
[----:B------:R-:W-:Y:S01]  /*12950*/  IMAD.IADD R6, R20, 0x1, R27 ;  /* 0x0000000114067824 */ /* 0x000fe200078e021b */
[----:B------:R-:W-:Y:S01]  /*12960*/  SHF.R.U32.HI R21, RZ, 0x2, R21 ;  /* 0x00000002ff157819 */ /* 0x000fe20000011615 */
[----:B------:R-:W-:Y:S02]  /*12970*/  IMAD.SHL.U32 R20, R13, 0x8, RZ ;  /* 0x000000080d147824 */ /* 0x000fe400078e00ff */
[----:B---3--:R-:W-:-:S03]  /*12980*/  @P6 IMAD.HI.U32 R5, R6, R4, RZ ;  /* 0x0000000406056227 */ /* 0x008fc600078e00ff */
[----:B------:R-:W-:Y:S01]  /*12990*/  LOP3.LUT R20, R20, 0x18, RZ, 0xc0, !PT ;  /* 0x0000001814147812 */ /* 0x000fe200078ec0ff */
[----:B------:R-:W-:Y:S01]  /*129a0*/  IMAD.MOV.U32 R4, RZ, RZ, R6 ;  /* 0x000000ffff047224 */ /* 0x000fe200078e0006 */
[----:B----4-:R-:W-:-:S04]  /*129b0*/  @P6 SHF.R.U32.HI R4, RZ, R0, R5 ;  /* 0x00000000ff046219 */ /* 0x010fc80000011605 */
[--C-:B------:R-:W-:Y:S01]  /*129c0*/  SHF.R.S32.HI R0, RZ, 0x1f, R4.reuse ;  /* 0x0000001fff007819 */ /* 0x100fe20000011404 */
[----:B------:R-:W-:-:S04]  /*129d0*/  IMAD.MOV R7, RZ, RZ, -R4 ;  /* 0x000000ffff077224 */ /* 0x000fc800078e0a04 */
[----:B------:R-:W-:-:S04]  /*129e0*/  IMAD R0, R0, UR4, RZ ;  /* 0x0000000400007c24 */ /* 0x000fc8000f8e02ff */
[C---:B------:R-:W-:Y:S02]  /*129f0*/  IMAD R0, R4.reuse, UR5, R0 ;  /* 0x0000000504007c24 */ /* 0x040fe4000f8e0200 */
[----:B------:R-:W-:-:S04]  /*12a00*/  IMAD.WIDE.U32 R4, R4, UR4, R2 ;  /* 0x0000000404047c25 */ /* 0x000fc8000f8e0002 */
[----:B------:R-:W-:Y:S02]  /*12a10*/  IMAD.IADD R5, R5, 0x1, R0 ;  /* 0x0000000105057824 */ /* 0x000fe400078e0200 */
[----:B0-----:R-:W-:-:S04]  /*12a20*/  IMAD R0, R10, R7, R6 ;  /* 0x000000070a007224 */ /* 0x001fc800078e0206 */
        /* <DEDUP_REMOVED lines=12> */
[----:B-1----:R-:W-:-:S05]  /*12af0*/  @P6 SHF.R.U32.HI R6, RZ, R8, R7 ;  /* 0x00000008ff066219 */ /* 0x002fca0000011607 */
[----:B------:R-:W-:Y:S02]  /*12b00*/  IMAD.MOV R7, RZ, RZ, -R6 ;  /* 0x000000ffff077224 */ /* 0x000fe400078e0a06 */
        /* <DEDUP_REMOVED lines=19> */
[----:B------:R-:W2:Y:S01]  /*12c40*/  LDL R11, [R1+0x1c] ;  /* 0x00001c00010b7983 */ /* 0x000ea20000100800 */
[----:B------:R-:W-:Y:S02]  /*12c50*/  IMAD R3, R28, R10, RZ ;  /* 0x0000000a1c037224 */ /* 0x000fe400078e02ff */
[----:B------:R-:W-:Y:S01]  /*12c60*/  IMAD.IADD R2, R21, 0x1, R27 ;  /* 0x0000000115027824 */ /* 0x000fe200078e021b */
[----:B------:R-:W0:Y:S04]  /*12c70*/  SHFL.IDX PT, R5, R4, RZ, 0x1c1f ;  /* 0x001c1fff04057589 */ /* 0x000e2800000e0000 */
[----:B------:R-:W1:Y:S01]  /*12c80*/  SHFL.IDX PT, R6, R0, RZ, 0x1c1f ;  /* 0x001c1fff00067589 */ /* 0x000e6200000e0000 */
[----:B------:R-:W-:-:S13]  /*12c90*/  ISETP.GE.AND P3, PT, R2, R3, PT ;  /* 0x000000030200720c */ /* 0x000fda0003f66270 */
[----:B0-----:R-:W-:-:S05]  /*12ca0*/  @!P3 LEA R5, P4, R20, R5, 0x1 ;  /* 0x000000051405b211 */ /* 0x001fca00078808ff */
[----:B-1----:R-:W-:-:S04]  /*12cb0*/  @!P3 IMAD.X R6, RZ, RZ, R6, P4 ;  /* 0x000000ffff06b224 */ /* 0x002fc800020e0606 */
[----:B------:R-:W-:Y:S02]  /*12cc0*/  @!P3 IMAD.MOV.U32 R7, RZ, RZ, R6 ;  /* 0x000000ffff07b224 */ /* 0x000fe400078e0006 */
[----:B------:R-:W-:Y:S02]  /*12cd0*/  @!P3 IMAD.MOV.U32 R6, RZ, RZ, R5 ;  /* 0x000000ffff06b224 */ /* 0x000fe400078e0005 */
[----:B------:R-:W0:Y:S04]  /*12ce0*/  SHFL.IDX PT, R5, R4, 0x1, 0x1c1f ;  /* 0x003c1f0004057f89 */ /* 0x000e2800000e0000 */
[----:B--2---:R-:W-:Y:S04]  /*12cf0*/  @!P3 LDGSTS.E.BYPASS.LTC128B.128 [R11+0xc400], desc[UR54][R6.64], !P0 ;  /* 0x0c400000060bbfae */ /* 0x004fe8000c101d76 */
[----:B------:R-:W-:Y:S04]  /*12d00*/  @!P3 LDGSTS.E.BYPASS.LTC128B.128 [R11+0xf400], desc[UR54][R6.64+0x40], !P1 ;  /* 0x0f400040060bbfae */ /* 0x000fe8000c901d76 */
[----:B------:R1:W-:Y:S04]  /*12d10*/  @!P3 LDGSTS.E.BYPASS.LTC128B.128 [R11+0x12400], desc[UR54][R6.64+0x80], !P2 ;  /* 0x12400080060bbfae */ /* 0x0003e8000d101d76 */
[----:B-1----:R-:W1:Y:S01]  /*12d20*/  SHFL.IDX PT, R7, R0, 0x1, 0x1c1f ;  /* 0x003c1f0000077f89 */ /* 0x002e6200000e0000 */
[----:B------:R-:W-:-:S05]  /*12d30*/  VIADD R6, R2, 0x20 ;  /* 0x0000002002067836 */ /* 0x000fca0000000000 */
[----:B------:R-:W-:-:S13]  /*12d40*/  ISETP.GE.AND P3, PT, R6, R3, PT ;  /* 0x000000030600720c */ /* 0x000fda0003f66270 */
[----:B0-----:R-:W-:-:S05]  /*12d50*/  @!P3 LEA R5, P4, R20, R5, 0x1 ;  /* 0x000000051405b211 */ /* 0x001fca00078808ff */
[----:B-1----:R-:W-:Y:S02]  /*12d60*/  @!P3 IMAD.X R7, RZ, RZ, R7, P4 ;  /* 0x000000ffff07b224 */ /* 0x002fe400020e0607 */
[----:B------:R-:W-:Y:S02]  /*12d70*/  @!P3 IMAD.MOV.U32 R6, RZ, RZ, R5 ;  /* 0x000000ffff06b224 */ /* 0x000fe400078e0005 */
        /* <DEDUP_REMOVED lines=30> */
[----:B------:R-:W-:-:S04]  /*12f60*/  @!P3 IMAD.X R0, RZ, RZ, R0, P4 ;  /* 0x000000ffff00b224 */ /* 0x000fc800020e0600 */
[----:B------:R-:W-:-:S05]  /*12f70*/  @!P3 IMAD.MOV.U32 R5, RZ, RZ, R0 ;  /* 0x000000ffff05b224 */ /* 0x000fca00078e0000 */
[----:B------:R0:W-:Y:S04]  /*12f80*/  @!P3 LDGSTS.E.BYPASS.LTC128B.128 [R11+0xe400], desc[UR54][R4.64], !P0 ;  /* 0x0e400000040bbfae */ /* 0x0001e8000c101d76 */
[----:B------:R0:W-:Y:S04]  /*12f90*/  @!P3 LDGSTS.E.BYPASS.LTC128B.128 [R11+0x11400], desc[UR54][R4.64+0x40], !P1 ;  /* 0x11400040040bbfae */ /* 0x0001e8000c901d76 */
[----:B-1----:R0:W-:Y:S02]  /*12fa0*/  @!P3 LDGSTS.E.BYPASS.LTC128B.128 [R11+0x14400], desc[UR54][R4.64+0x80], !P2 ;  /* 0x14400080040bbfae */ /* 0x0021e4000d101d76 */
.L_x_1279:
        /* <DEDUP_REMOVED lines=13> */
.L_x_1199:
        /* <DEDUP_REMOVED lines=18> */
.L_x_1280:
[----:B------:R-:W-:Y:S05]  /*131a0*/  BSYNC B0 ;  /* 0x0000000000007941 */ /* 0x000fea0003800000 */
.L_x_1200:
[----:B------:R-:W1:Y:S04]  /*131b0*/  LDL.LU R3, [R1+0x28] ;  /* 0x0000280001037983 */ /* 0x000e680000300800 */
[----:B------:R-:W2:Y:S01]  /*131c0*/  LDL R2, [R1+0x10] ;  /* 0x0000100001027983 */ /* 0x000ea20000100800 */
[----:B------:R-:W-:Y:S01]  /*131d0*/  BSSY B0, `(.L_x_1202) ;  /* 0x0000100000007945 */ /* 0x000fe20003800000 */
[----:B-1----:R-:W-:-:S05]  /*131e0*/  VIADD R0, R3, 0xfffffffe ;  /* 0xfffffffe03007836 */ /* 0x002fca0000000000 */
[----:B--2---:R-:W-:-:S13]  /*131f0*/  ISETP.GE.AND P0, PT, R0, R2, PT ;  /* 0x000000020000720c */ /* 0x004fda0003f06270 */
[----:B------:R-:W-:Y:S05]  /*13200*/  @!P0 BRA `(.L_x_1203) ;  /* 0x0000000c00f08947 */ /* 0x000fea0003800000 */
[----:B------:R-:W0:Y:S01]  /*13210*/  S2R R2, SR_TID.X ;  /* 0x0000000000027919 */ /* 0x000e220000002100 */
[----:B------:R-:W-:Y:S01]  /*13220*/  ULDC UR4, c[0x0][0x2f4] ;  /* 0x0000bd0000047ab9 */ /* 0x000fe20000000800 */
[----:B------:R-:W-:Y:S01]  /*13230*/  IMAD.MOV.U32 R10, RZ, RZ, R25 ;  /* 0x000000ffff0a7224 */ /* 0x000fe200078e0019 */
[----:B------:R1:W-:Y:S01]  /*13240*/  STL [R1], R26 ;  /* 0x0000001a01007387 */ /* 0x0003e20000100800 */
[----:B------:R-:W-:Y:S02]  /*13250*/  IMAD.MOV.U32 R20, RZ, RZ, R29 ;  /* 0x000000ffff147224 */ /* 0x000fe400078e001d */
[----:B0-----:R-:W-:-:S05]  /*13260*/  IMAD.SHL.U32 R4, R2, 0x8, RZ ;  /* 0x0000000802047824 */ /* 0x001fca00078e00ff */
[----:B------:R-:W-:-:S04]  /*13270*/  LOP3.LUT R4, R4, 0x18, RZ, 0xc0, !PT ;  /* 0x0000001804047812 */ /* 0x000fc800078ec0ff */
[C---:B------:R-:W-:Y:S02]  /*13280*/  LOP3.LUT R3, R4.reuse, 0x20, RZ, 0xfc, !PT ;  /* 0x0000002004037812 */ /* 0x040fe400078efcff */
[C---:B------:R-:W-:Y:S02]  /*13290*/  LOP3.LUT R2, R4.reuse, 0x40, RZ, 0xfc, !PT ;  /* 0x0000004004027812 */ /* 0x040fe400078efcff */
[----:B------:R-:W-:Y:S02]  /*132a0*/  ISETP.GE.AND P3, PT, R4, UR4, PT ;  /* 0x0000000404007c0c */ /* 0x000fe4000bf66270 */
[----:B------:R-:W-:Y:S02]  /*132b0*/  ISETP.GE.AND P2, PT, R3, UR4, PT ;  /* 0x0000000403007c0c */ /* 0x000fe4000bf46270 */
[----:B-1----:R-:W-:-:S13]  /*132c0*/  ISETP.GE.AND P1, PT, R2, UR4, PT ;  /* 0x0000000402007c0c */ /* 0x002fda000bf26270 */
.L_x_1216:
[----:B------:R-:W2:Y:S01]  /*132d0*/  LDL R8, [R1+0x14] ;  /* 0x0000140001087983 */ /* 0x000ea20000100800 */
[----:B------:R-:W0:Y:S03]  /*132e0*/  LDC R4, c[0x0][0x430] ;  /* 0x00010c00ff047b82 */ /* 0x000e260000000800 */
[----:B------:R-:W3:Y:S04]  /*132f0*/  LDL R7, [R1+0x18] ;  /* 0x0000180001077983 */ /* 0x000ee80000100800 */
[----:B------:R-:W4:Y:S01]  /*13300*/  LDL R6, [R1+0x8] ;  /* 0x0000080001067983 */ /* 0x000f220000100800 */
[----:B------:R-:W1:Y:S01]  /*13310*/  S2R R2, SR_TID.X ;  /* 0x0000000000027919 */ /* 0x000e620000002100 */
[----:B0-----:R-:W-:-:S13]  /*13320*/  ISETP.NE.AND P0, PT, R4, 0x1, PT ;  /* 0x000000010400780c */ /* 0x001fda0003f05270 */
[----:B------:R-:W0:Y:S01]  /*13330*/  @P0 LDC R5, c[0x0][0x434] ;  /* 0x00010d00ff050b82 */ /* 0x000e220000000800 */
[----:B-1----:R-:W-:-:S04]  /*13340*/  LOP3.LUT R3, R2, 0x7f, RZ, 0xc0, !PT ;  /* 0x0000007f02037812 */ /* 0x002fc800078ec0ff */
[----:B------:R-:W-:-:S03]  /*13350*/  SHF.R.U32.HI R4, RZ, 0x2, R3 ;  /* 0x00000002ff047819 */ /* 0x000fc60000011603 */
[----:B------:R-:W1:Y:S01]  /*13360*/  @P0 LDC R3, c[0x0][0x438] ;  /* 0x00010e00ff030b82 */ /* 0x000e620000000800 */
[----:B------:R-:W-:Y:S02]  /*13370*/  IMAD.SHL.U32 R2, R2, 0x20, RZ ;  /* 0x0000002002027824 */ /* 0x000fe400078e00ff */
[----:B------:R-:W-:-:S03]  /*13380*/  IMAD R4, R0, 0x80, R4 ;  /* 0x0000008000047824 */ /* 0x000fc600078e0204 */
        /* <DEDUP_REMOVED lines=19> */
[----:B------:R-:W-:Y:S02]  /*134c0*/  IMAD.U32 R6, RZ, RZ, UR36 ;  /* 0x00000024ff067e24 */ /* 0x000fe4000f8e00ff */
[----:B------:R-:W-:-:S03]  /*134d0*/  VIADD R25, R10, 0x1 ;  /* 0x000000010a197836 */ /* 0x000fc60000000000 */
[----:B------:R-:W-:Y:S02]  /*134e0*/  ISETP.NE.AND P4, PT, R6, 0x3, PT ;  /* 0x000000030600780c */ /* 0x000fe40003f85270 */
        /* <DEDUP_REMOVED lines=8> */
.L_x_1204:
[----:B------:R-:W-:Y:S01]  /*13570*/  IMAD R5, R25, 0x8, R22 ;  /* 0x0000000819057824 */ /* 0x000fe200078e0216 */
[----:B------:R-:W-:Y:S01]  /*13580*/  SHF.L.U32 R0, R29, 0x1f, RZ ;  /* 0x0000001f1d007819 */ /* 0x000fe200000006ff */
[----:B------:R-:W-:Y:S03]  /*13590*/  BSSY B1, `(.L_x_1205) ;  /* 0x0000003000017945 */ /* 0x000fe60003800000 */
[----:B------:R-:W0:Y:S02]  /*135a0*/  SYNCS.PHASECHK.TRANS64.TRYWAIT P0, [R5+URZ+0x2d840], R0 ;  /* 0x02d84000050075a7 */ /* 0x000e24000800017f */
[----:B0-----:R-:W-:Y:S05]  /*135b0*/  @!P0 BRA `(.L_x_1206) ;  /* 0x0000003400608947 */ /* 0x001fea0003800000 */
.L_x_1281:
[----:B------:R-:W-:Y:S05]  /*135c0*/  BSYNC B1 ;  /* 0x0000000000017941 */ /* 0x000fea0003800000 */
.L_x_1205:
[----:B------:R-:W2:Y:S01]  /*135d0*/  LDL R4, [R1+0x4] ;  /* 0x0000040001047983 */ /* 0x000ea20000100800 */
[----:B------:R-:W-:Y:S01]  /*135e0*/  SHF.R.S32.HI R21, RZ, 0x1f, R9 ;  /* 0x0000001fff157819 */ /* 0x000fe20000011409 */
[----:B------:R-:W-:Y:S01]  /*135f0*/  ULDC.64 UR4, c[0x0][0x300] ;  /* 0x0000c00000047ab9 */ /* 0x000fe20000000a00 */
[----:B------:R-:W-:Y:S01]  /*13600*/  LOP3.LUT P5, RZ, R23, 0x2, RZ, 0xc0, !PT ;  /* 0x0000000217ff7812 */ /* 0x000fe200078ac0ff */
        /* <DEDUP_REMOVED lines=13> */
[----:B-1----:R-:W-:Y:S02]  /*136e0*/  IMAD.SHL.U32 R11, R6, 0x8, RZ ;  /* 0x00000008060b7824 */ /* 0x002fe400078e00ff */
        /* <DEDUP_REMOVED lines=42> */
.L_x_1291:
        /* <DEDUP_REMOVED lines=11> */
.L_x_1208:
        /* <DEDUP_REMOVED lines=11> */
.L_x_1209:
[----:B------:R1:W-:Y:S01]  /*13af0*/  SYNCS.ARRIVE.TRANS64.A1T0 RZ, [R5+URZ+0x2d830], RZ ;  /* 0x02d830ff05ff79a7 */ /* 0x0003e2000810003f */
[----:B------:R-:W-:Y:S05]  /*13b00*/  @!P5 BRA `(.L_x_1210) ;  /* 0x000000000004d947 */ /* 0x000fea0003800000 */
[----:B------:R-:W-:Y:S01]  /*13b10*/  BPT.TRAP 0x1 ;  /* 0x000000040000795c */ /* 0x000fe20000300000 */
.L_x_1210:
[----:B------:R-:W-:Y:S01]  /*13b20*/  SHF.L.U32 R2, R20, 0x1f, RZ ;  /* 0x0000001f14027819 */ /* 0x000fe200000006ff */
[----:B-1----:R-:W-:Y:S01]  /*13b30*/  IMAD R5, R10, 0x8, R22 ;  /* 0x000000080a057824 */ /* 0x002fe200078e0216 */
[----:B------:R-:W-:Y:S03]  /*13b40*/  BSSY B1, `(.L_x_1211) ;  /* 0x0000003000017945 */ /* 0x000fe60003800000 */
[----:B------:R-:W1:Y:S02]  /*13b50*/  SYNCS.PHASECHK.TRANS64.TRYWAIT P0, [R5+URZ+0x2d860], R2 ;  /* 0x02d86002050075a7 */ /* 0x000e64000800017f */
[----:B-1----:R-:W-:Y:S05]  /*13b60*/  @!P0 BRA `(.L_x_1212) ;  /* 0x00000034005c8947 */ /* 0x002fea0003800000 */
.L_x_1292:
[----:B------:R-:W-:Y:S05]  /*13b70*/  BSYNC B1 ;  /* 0x0000000000017941 */ /* 0x000fea0003800000 */
.L_x_1211:
        /* <DEDUP_REMOVED lines=49> */
.L_x_1302:
        /* <DEDUP_REMOVED lines=32> */
.L_x_1214:
[----:B------:R-:W-:Y:S02]  /*14090*/  PLOP3.LUT P4, PT, P4, P0, PT, 0xa2, 0x0 ;  /* 0x000000000000781c */ /* 0x000fe40002781472 */
[----:B------:R-:W-:-:S08]  /*140a0*/  @P0 R2UR P4, UR4, R5 ;  /* 0x00000000050402ca */ /* 0x000fd00000080000 */
[----:B------:R-:W-:-:S05]  /*140b0*/  @P0 PLOP3.LUT P0, PT, P4, PT, PT, 0x80, 0x0 ;  /* 0x000000000000081c */ /* 0x000fca000270f070 */
[----:B------:R-:W-:Y:S01]  /*140c0*/  @!P4 SYNCS.ARRIVE.TRANS64.RED.A0T1 RZ, [UR4+0x2d850], RZ ;  /* 0x02d850ffffffc9a7 */ /* 0x000fe20008200404 */
[----:B------:R-:W-:Y:S07]  /*140d0*/  @!P4 ARRIVES.LDGSTSBAR.64.TRANSCNT [UR4+0x2d850] ;  /* 0x02d85000ff00c9b0 */ /* 0x000fee0008000a84 */
[----:B------:R-:W-:Y:S05]  /*140e0*/  @P0 BRA.U.ANY `(.L_x_1214) ;  /* 0xfffffffd00e80947 */ /* 0x000fea000393ffff */
[----:B------:R-:W-:Y:S01]  /*140f0*/  NOP ;  /* 0x0000000000007918 */ /* 0x000fe20000000000 */
[----:B------:R-:W-:Y:S02]  /*14100*/  IMAD.U32 R2, RZ, RZ, UR36 ;  /* 0x00000024ff027e24 */ /* 0x000fe4000f8e00ff */
[----:B------:R-:W-:-:S03]  /*14110*/  IMAD.MOV.U32 R24, RZ, RZ, R0 ;  /* 0x000000ffff187224 */ /* 0x000fc600078e0000 */
[----:B------:R-:W-:-:S13]  /*14120*/  ISETP.NE.AND P5, PT, R2, 0x3, PT ;  /* 0x000000030200780c */ /* 0x000fda0003fa5270 */
[----:B------:R-:W-:Y:S05]  /*14130*/  @!P5 BRA `(.L_x_1215) ;  /* 0x000000000004d947 */ /* 0x000fea0003800000 */
[----:B------:R-:W-:Y:S01]  /*14140*/  BPT.TRAP 0x1 ;  /* 0x000000040000795c */ /* 0x000fe20000300000 */
.L_x_1215:
[----:B------:R-:W2:Y:S01]  /*14150*/  LDL R2, [R1+0x10] ;  /* 0x0000100001027983 */ /* 0x000ea20000100800 */
[----:B------:R1:W-:Y:S01]  /*14160*/  SYNCS.ARRIVE.TRANS64.A1T0 RZ, [R5+URZ+0x2d850], RZ ;  /* 0x02d850ff05ff79a7 */ /* 0x0003e2000810003f */
[C---:B------:R-:W-:Y:S02]  /*14170*/  VIADD R0, R26.reuse, 0xffffffff ;  /* 0xffffffff1a007836 */ /* 0x040fe40000000000 */
[----:B------:R1:W-:Y:S01]  /*14180*/  STL [R1], R26 ;  /* 0x0000001a01007387 */ /* 0x0003e20000100800 */
[----:B------:R-:W-:Y:S02]  /*14190*/  IMAD.MOV.U32 R10, RZ, RZ, R25 ;  /* 0x000000ffff0a7224 */ /* 0x000fe400078e0019 */
[----:B------:R-:W-:Y:S01]  /*141a0*/  IMAD.MOV.U32 R20, RZ, RZ, R29 ;  /* 0x000000ffff147224 */ /* 0x000fe200078e001d */
[----:B--2---:R-:W-:-:S13]  /*141b0*/  ISETP.GT.AND P0, PT, R26, R2, PT ;  /* 0x000000021a00720c */ /* 0x004fda0003f04270 */
[----:B-1----:R-:W-:Y:S05]  /*141c0*/  @P0 BRA `(.L_x_1216) ;  /* 0xfffffff000400947 */ /* 0x002fea000383ffff */
.L_x_1203:
[----:B------:R-:W-:Y:S05]  /*141d0*/  BSYNC B0 ;  /* 0x0000000000007941 */ /* 0x000fea0003800000 */
.L_x_1202:
[----:B------:R-:W1:Y:S01]  /*141e0*/  S2R R2, SR_TID.X ;  /* 0x0000000000027919 */ /* 0x000e620000002100 */
[----:B------:R-:W-:Y:S01]  /*141f0*/  BSSY B0, `(.L_x_1217) ;  /* 0x0000010000007945 */ /* 0x000fe20003800000 */
[----:B-1----:R-:W-:-:S04]  /*14200*/  LOP3.LUT R2, R2, 0x7f, RZ, 0xc0, !PT ;  /* 0x0000007f02027812 */ /* 0x002fc800078ec0ff */
[----:B------:R-:W-:-:S13]  /*14210*/  ISETP.NE.AND P0, PT, R2, RZ, PT ;  /* 0x000000ff0200720c */ /* 0x000fda0003f05270 */
[----:B------:R-:W-:Y:S05]  /*14220*/  @P0 BRA `(.L_x_1218) ;  /* 0x0000000000300947 */ /* 0x000fea0003800000 */
[----:B0-----:R-:W0:Y:S01]  /*14230*/  S2R R5, SR_LANEID ;  /* 0x0000000000057919 */ /* 0x001e220000000000 */
[----:B------:R-:W-:Y:S01]  /*14240*/  VOTEU.ANY UR4, UPT, PT ;  /* 0x0000000000047886 */ /* 0x000fe200038e0100 */
[----:B------:R-:W1:Y:S01]  /*14250*/  LDC.64 R2, c[0x0][0xc60] ;  /* 0x00031800ff027b82 */ /* 0x000e620000000a00 */
[----:B------:R-:W0:Y:S02]  /*14260*/  FLO.U32 R0, UR4 ;  /* 0x0000000400007d00 */ /* 0x000e2400080e0000 */
[----:B0-----:R-:W-:-:S06]  /*14270*/  ISETP.EQ.U32.AND P0, PT, R0, R5, PT ;  /* 0x000000050000720c */ /* 0x001fcc0003f02070 */
[----:B------:R-:W1:Y:S07]  /*14280*/  POPC R5, UR4 ;  /* 0x0000000400057d09 */ /* 0x000e6e0008000000 */
[----:B-1----:R-:W2:Y:S01]  /*14290*/  @P0 ATOMG.E.ADD.STRONG.GPU PT, R3, desc[UR54][R2.64], R5 ;  /* 0x00000005020309a8 */ /* 0x002ea200081ee1f6 */
[----:B------:R-:W0:Y:S02]  /*142a0*/  S2R R4, SR_LTMASK ;  /* 0x0000000000047919 */ /* 0x000e240000003900 */
[----:B0-----:R-:W-:-:S04]  /*142b0*/  LOP3.LUT R4, R4, UR4, RZ, 0xc0, !PT ;  /* 0x0000000404047c12 */ /* 0x001fc8000f8ec0ff */
[----:B------:R-:W0:Y:S01]  /*142c0*/  POPC R7, R4 ;  /* 0x0000000400077309 */ /* 0x000e220000000000 */
[----:B--2---:R-:W0:Y:S02]  /*142d0*/  SHFL.IDX PT, R0, R3, R0, 0x1f ;  /* 0x00001f0003007589 */ /* 0x004e2400000e0000 */
[----:B0-----:R-:W-:-:S07]  /*142e0*/  IADD3 R16, R0, UR37, R7 ;  /* 0x0000002500107c10 */ /* 0x001fce000fffe007 */
.L_x_1218:
[----:B------:R-:W-:Y:S05]  /*142f0*/  BSYNC B0 ;  /* 0x0000000000007941 */ /* 0x000fea0003800000 */
.L_x_1217:
[----:B------:R-:W-:-:S05]  /*14300*/  IMAD.U32 R0, RZ, RZ, UR36 ;  /* 0x00000024ff007e24 */ /* 0x000fca000f8e00ff */
[----:B------:R-:W-:-:S13]  /*14310*/  ISETP.NE.AND P0, PT, R0, 0x3, PT ;  /* 0x000000030000780c */ /* 0x000fda0003f05270 */
[----:B------:R-:W-:Y:S05]  /*14320*/  @!P0 BRA `(.L_x_1219) ;  /* 0x0000000000048947 */ /* 0x000fea0003800000 */
[----:B------:R-:W-:Y:S01]  /*14330*/  BPT.TRAP 0x1 ;  /* 0x000000040000795c */ /* 0x000fe20000300000 */
.L_x_1219:
[----:B------:R-:W2:Y:S01]  /*14340*/  LDL.LU R2, [R1+0xc] ;  /* 0x00000c0001027983 */ /* 0x000ea20000300800 */
[----:B------:R-:W-:Y:S01]  /*14350*/  IMAD R0, R25, 0x8, R22 ;  /* 0x0000000819007824 */ /* 0x000fe200078e0216 */
[----:B------:R-:W-:Y:S01]  /*14360*/  SHF.L.U32 R3, R29, 0x1f, RZ ;  /* 0x0000001f1d037819 */ /* 0x000fe200000006ff */
[----:B------:R-:W-:Y:S03]  /*14370*/  BSSY B0, `(.L_x_1220) ;  /* 0x0000004000007945 */ /* 0x000fe60003800000 */
[----:B------:R-:W1:Y:S01]  /*14380*/  SYNCS.PHASECHK.TRANS64.TRYWAIT P0, [R0+URZ+0x2d860], R3 ;  /* 0x02d86003000075a7 */ /* 0x000e62000800017f */
[----:B--2---:R-:W-:Y:S01]  /*14390*/  IMAD R6, R26, -0x80, R2 ;  /* 0xffffff801a067824 */ /* 0x004fe200078e0202 */
[----:B-1----:R-:W-:Y:S06]  /*143a0*/  @!P0 BRA `(.L_x_1221) ;  /* 0x0000003000c48947 */ /* 0x002fec0003800000 */
.L_x_1303:
[----:B------:R-:W-:Y:S05]  /*143b0*/  BSYNC B0 ;  /* 0x0000000000007941 */ /* 0x000fea0003800000 */
.L_x_1220:
[----:B------:R-:W0:Y:S01]  /*143c0*/  S2R R2, SR_TID.X ;  /* 0x0000000000027919 */ /* 0x000e220000002100 */
[----:B------:R-:W-:Y:S01]  /*143d0*/  UMOV UR4, 0xffffffff ;  /* 0xffffffff00047882 */ /* 0x000fe20000000000 */
[----:B------:R-:W2:Y:S01]  /*143e0*/  S2R R7, SR_TID.X ;  /* 0x0000000000077919 */ /* 0x000ea20000002100 */
[----:B0-----:R-:W-:Y:S01]  /*143f0*/  LOP3.LUT R5, R2, 0x7f, RZ, 0xc0, !PT ;  /* 0x0000007f02057812 */ /* 0x001fe200078ec0ff */
[----:B--2---:R-:W-:-:S03]  /*14400*/  IMAD.SHL.U32 R2, R7, 0x8, RZ ;  /* 0x0000000807027824 */ /* 0x004fc600078e00ff */
[----:B------:R-:W-:Y:S01]  /*14410*/  SHF.R.U32.HI R5, RZ, 0x2, R5 ;  /* 0x00000002ff057819 */ /* 0x000fe20000011605 */
[----:B------:R-:W-:Y:S01]  /*14420*/  IMAD.SHL.U32 R4, R7, 0x8, RZ ;  /* 0x0000000807047824 */ /* 0x000fe200078e00ff */
        /* <DEDUP_REMOVED lines=49> */
.L_x_1313:
        /* <DEDUP_REMOVED lines=13> */
.L_x_1223:
        /* <DEDUP_REMOVED lines=11> */
.L_x_1224:
[----:B------:R-:W-:Y:S01]  /*148c0*/  VIADD R25, R25, 0x1 ;  /* 0x0000000119197836 */ /* 0x000fe20000000000 */
[----:B------:R0:W-:Y:S04]  /*148d0*/  SYNCS.ARRIVE.TRANS64.A1T0 RZ, [R0+URZ+0x2d850], RZ ;  /* 0x02d850ff00ff79a7 */ /* 0x0001e8000810003f */
[----:B------:R-:W-:-:S04]  /*148e0*/  ISETP.NE.AND P0, PT, R25, 0x2, PT ;  /* 0x000000021900780c */ /* 0x000fc80003f05270 */
[----:B0-----:R-:W-:Y:S02]  /*148f0*/  SEL R0, RZ, 0x1, P0 ;  /* 0x00000001ff007807 */ /* 0x001fe40000000000 */
[----:B------:R-:W-:Y:S02]  /*14900*/  SEL R25, R25, RZ, P0 ;  /* 0x000000ff19197207 */ /* 0x000fe40000000000 */
[----:B------:R-:W-:-:S07]  /*14910*/  LOP3.LUT R29, R29, R0, RZ, 0x3c, !PT ;  /* 0x000000001d1d7212 */ /* 0x000fce00078e3cff */
.L_x_1183:
[----:B------:R-:W-:Y:S05]  /*14920*/  BSYNC B7 ;  /* 0x0000000000077941 */ /* 0x000fea0003800000 */
.L_x_1181:
        /* <DEDUP_REMOVED lines=11> */
.L_x_1225:
[----:B------:R-:W1:Y:S01]  /*149e0*/  S2R R0, SR_TID.X ;  /* 0x0000000000007919 */ /* 0x000e620000002100 */
[----:B------:R-:W-:Y:S01]  /*149f0*/  UMOV UR4, 0xffffffff ;  /* 0xffffffff00047882 */ /* 0x000fe20000000000 */
[----:B-1----:R-:W-:-:S04]  /*14a00*/  LOP3.LUT R7, R0, 0x1f, RZ, 0xc0, !PT ;  /* 0x0000001f00077812 */ /* 0x002fc800078ec0ff */
[----:B------:R-:W-:Y:S01]  /*14a10*/  ISETP.NE.AND P0, PT, R7, 0x1f, PT ;  /* 0x0000001f0700780c */ /* 0x000fe20003f05270 */
[----:B------:R-:W-:-:S12]  /*14a20*/  BRA.DIV UR4, `(.L_x_1227) ;  /* 0x0000003204a87947 */ /* 0x000fd8000b800000 */
[----:B------:R-:W-:Y:S01]  /*14a30*/  IMAD.IADD R5, R19, 0x1, R7 ;  /* 0x0000000113057824 */ /* 0x000fe200078e0207 */
[----:B------:R-:W-:-:S04]  /*14a40*/  ULDC UR4, c[0x0][0xc3c] ;  /* 0x00030f0000047ab9 */ /* 0x000fc80000000800 */
[----:B------:R-:W-:-:S13]  /*14a50*/  ISETP.GE.OR P1, PT, R5, UR4, !P0 ;  /* 0x0000000405007c0c */ /* 0x000fda000c726670 */
[----:B------:R-:W1:Y:S02]  /*14a60*/  @!P1 LDC.64 R2, c[0x0][0xc80] ;  /* 0x00032000ff029b82 */ /* 0x000e640000000a00 */
[----:B-1----:R-:W-:-:S06]  /*14a70*/  @!P1 IMAD.WIDE R2, R5, 0x4, R2 ;  /* 0x0000000405029825 */ /* 0x002fcc00078e0202 */
[----:B------:R1:W2:Y:S01]  /*14a80*/  @!P1 LDG.E R3, desc[UR54][R2.64] ;  /* 0x0000003602039981 */ /* 0x0002a2000c1e1900 */
[C---:B------:R-:W-:Y:S02]  /*14a90*/  ISETP.GE.U32.AND P2, PT, R7.reuse, 0x2, PT ;  /* 0x000000020700780c */ /* 0x040fe40003f46070 */
[C---:B------:R-:W-:Y:S01]  /*14aa0*/  ISETP.GE.U32.AND P3, PT, R7.reuse, 0x4, PT ;  /* 0x000000040700780c */ /* 0x040fe20003f66070 */
[----:B------:R-:W-:Y:S01]  /*14ab0*/  SHFL.IDX PT, R0, R16, RZ, 0x1f ;  /* 0x00001fff10007589 */ /* 0x000fe200000e0000 */
[C---:B------:R-:W-:Y:S02]  /*14ac0*/  ISETP.GE.U32.AND P4, PT, R7.reuse, 0x8, PT ;  /* 0x000000080700780c */ /* 0x040fe40003f86070 */
[C---:B------:R-:W-:Y:S01]  /*14ad0*/  ISETP.GE.U32.AND P5, PT, R7.reuse, 0x10, PT ;  /* 0x000000100700780c */ /* 0x040fe20003fa6070 */
[----:B------:R-:W-:Y:S01]  /*14ae0*/  SHFL.IDX PT, R16, R16, 0x1, 0x1f ;  /* 0x00201f0010107f89 */ /* 0x000fe200000e0000 */
[----:B-1----:R-:W-:Y:S02]  /*14af0*/  IMAD.MOV.U32 R2, RZ, RZ, RZ ;  /* 0x000000ffff027224 */ /* 0x002fe400078e00ff */
[----:B--2---:R-:W-:Y:S01]  /*14b00*/  @!P1 IMAD.MOV.U32 R2, RZ, RZ, R3 ;  /* 0x000000ffff029224 */ /* 0x004fe200078e0003 */
[----:B------:R-:W-:-:S04]  /*14b10*/  ISETP.NE.AND P1, PT, R7, RZ, PT ;  /* 0x000000ff0700720c */ /* 0x000fc80003f25270 */
[----:B------:R-:W1:Y:S02]  /*14b20*/  SHFL.UP PT, R14, R2, 0x1, RZ ;  /* 0x04200000020e7989 */ /* 0x000e6400000e00ff */
[----:B-1----:R-:W-:-:S05]  /*14b30*/  SEL R5, R14, RZ, P1 ;  /* 0x000000ff0e057207 */ /* 0x002fca0000800000 */
[----:B------:R-:W-:-:S05]  /*14b40*/  IMAD.IADD R4, R2, 0x1, R5 ;  /* 0x0000000102047824 */ /* 0x000fca00078e0205 */
        /* <DEDUP_REMOVED lines=12> */
[----:B------:R1:W2:Y:S02]  /*14c10*/  SHFL.IDX PT, R14, R3, 0x1f, 0x1f ;  /* 0x03e01f00030e7f89 */ /* 0x0002a400000e0000 */
.L_x_1323:
[----:B------:R-:W-:Y:S02]  /*14c20*/  ULDC UR4, c[0x0][0xc38] ;  /* 0x00030e0000047ab9 */ /* 0x000fe40000000800 */
[----:B------:R-:W-:-:S04]  /*14c30*/  IMAD.U32 R4, RZ, RZ, UR4 ;  /* 0x00000004ff047e24 */ /* 0x000fc8000f8e00ff */
[----:B--2---:R-:W-:-:S04]  /*14c40*/  IMAD R5, R14, R4, RZ ;  /* 0x000000040e057224 */ /* 0x004fc800078e02ff */
[----:B------:R-:W-:-:S05]  /*14c50*/  IMAD.IADD R16, R16, 0x1, R5 ;  /* 0x0000000110107824 */ /* 0x000fca00078e0205 */
[----:B------:R-:W-:-:S13]  /*14c60*/  ISETP.GT.AND P6, PT, R16, R0, PT ;  /* 0x000000001000720c */ /* 0x000fda0003fc4270 */
[----:B------:R-:W-:Y:S05]  /*14c70*/  @P6 BRA `(.L_x_1228) ;  /* 0x00000000009c6947 */ /* 0x000fea0003800000 */
.L_x_1233:
[----:B------:R-:W2:Y:S01]  /*14c80*/  LDC R4, c[0x0][0xc3c] ;  /* 0x00030f00ff047b82 */ /* 0x000ea20000000800 */
[----:B------:R-:W-:-:S05]  /*14c90*/  VIADD R19, R19, 0x1f ;  /* 0x0000001f13137836 */ /* 0x000fca0000000000 */
[----:B--2---:R-:W-:-:S13]  /*14ca0*/  ISETP.GE.AND P6, PT, R19, R4, PT ;  /* 0x000000041300720c */ /* 0x004fda0003fc6270 */
[----:B------:R-:W-:Y:S05]  /*14cb0*/  @P6 BRA `(.L_x_1229) ;  /* 0x0000000400d06947 */ /* 0x000fea0003800000 */
[----:B------:R-:W2:Y:S01]  /*14cc0*/  S2R R2, SR_TID.X ;  /* 0x0000000000027919 */ /* 0x000ea20000002100 */
[----:B------:R-:W-:Y:S01]  /*14cd0*/  BSSY B0, `(.L_x_1230) ;  /* 0x0000009000007945 */ /* 0x000fe20003800000 */
[----:B--2---:R-:W-:-:S05]  /*14ce0*/  LOP3.LUT R2, R2, 0x1f, RZ, 0xc0, !PT ;  /* 0x0000001f02027812 */ /* 0x004fca00078ec0ff */
[----:B------:R-:W-:Y:S02]  /*14cf0*/  IMAD.IADD R5, R19, 0x1, R2 ;  /* 0x0000000113057824 */ /* 0x000fe400078e0202 */
[----:B------:R-:W-:-:S03]  /*14d00*/  IMAD.MOV.U32 R2, RZ, RZ, RZ ;  /* 0x000000ffff027224 */ /* 0x000fc600078e00ff */
[----:B------:R-:W-:-:S13]  /*14d10*/  ISETP.GE.OR P6, PT, R5, R4, !P0 ;  /* 0x000000040500720c */ /* 0x000fda00047c6670 */
[----:B------:R-:W-:Y:S05]  /*14d20*/  @P6 BRA `(.L_x_1231) ;  /* 0x00000000000c6947 */ /* 0x000fea0003800000 */
[----:B-1----:R-:W1:Y:S02]  /*14d30*/  LDC.64 R2, c[0x0][0xc80] ;  /* 0x00032000ff027b82 */ /* 0x002e640000000a00 */
[----:B-1----:R-:W-:-:S06]  /*14d40*/  IMAD.WIDE R2, R5, 0x4, R2 ;  /* 0x0000000405027825 */ /* 0x002fcc00078e0202 */
[----:B------:R2:W5:Y:S02]  /*14d50*/  LDG.E R2, desc[UR54][R2.64] ;  /* 0x0000003602027981 */ /* 0x000564000c1e1900 */
.L_x_1231:
[----:B------:R-:W-:Y:S05]  /*14d60*/  BSYNC B0 ;  /* 0x0000000000007941 */ /* 0x000fea0003800000 */
.L_x_1230:
[----:B------:R-:W-:-:S03]  /*14d70*/  UMOV UR4, 0xffffffff ;  /* 0xffffffff00047882 */ /* 0x000fc60000000000 */
[----:B------:R-:W-:Y:S05]  /*14d80*/  BRA.DIV UR4, `(.L_x_1232) ;  /* 0x0000003204f47947 */ /* 0x000fea000b800000 */
[----:B-----5:R-:W3:Y:S02]  /*14d90*/  SHFL.UP PT, R14, R2, 0x1, RZ ;  /* 0x04200000020e7989 */ /* 0x020ee400000e00ff */
[----:B---3--:R-:W-:-:S05]  /*14da0*/  SEL R13, R14, RZ, P1 ;  /* 0x000000ff0e0d7207 */ /* 0x008fca0000800000 */
[----:B------:R-:W-:-:S05]  /*14db0*/  IMAD.IADD R13, R2, 0x1, R13 ;  /* 0x00000001020d7824 */ /* 0x000fca00078e020d */
[----:B------:R-:W3:Y:S02]  /*14dc0*/  SHFL.UP PT, R14, R13, 0x2, RZ ;  /* 0x044000000d0e7989 */ /* 0x000ee400000e00ff */
[----:B---3--:R-:W-:-:S05]  /*14dd0*/  SEL R14, R14, RZ, P2 ;  /* 0x000000ff0e0e7207 */ /* 0x008fca0001000000 */
[----:B-12---:R-:W-:-:S05]  /*14de0*/  IMAD.IADD R3, R13, 0x1, R14 ;  /* 0x000000010d037824 */ /* 0x006fca00078e020e */
        /* <DEDUP_REMOVED lines=10> */
.L_x_1331:
[----:B------:R-:W-:Y:S02]  /*14e90*/  ULDC UR4, c[0x0][0xc38] ;  /* 0x00030e0000047ab9 */ /* 0x000fe40000000800 */
[----:B------:R-:W-:-:S04]  /*14ea0*/  IMAD.U32 R4, RZ, RZ, UR4 ;  /* 0x00000004ff047e24 */ /* 0x000fc8000f8e00ff */
[----:B--2---:R-:W-:-:S04]  /*14eb0*/  IMAD R5, R14, R4, RZ ;  /* 0x000000040e057224 */ /* 0x004fc800078e02ff */
[----:B------:R-:W-:-:S05]  /*14ec0*/  IMAD.IADD R16, R5, 0x1, R16 ;  /* 0x0000000105107824 */ /* 0x000fca00078e0210 */
[----:B------:R-:W-:-:S13]  /*14ed0*/  ISETP.GT.AND P6, PT, R16, R0, PT ;  /* 0x000000001000720c */ /* 0x000fda0003fc4270 */
[----:B------:R-:W-:Y:S05]  /*14ee0*/  @!P6 BRA `(.L_x_1233) ;  /* 0xfffffffc0064e947 */ /* 0x000fea000383ffff */
.L_x_1228:
[----:B------:R-:W-:Y:S01]  /*14ef0*/  IMAD.IADD R16, R16, 0x1, -R5 ;  /* 0x0000000110107824 */ /* 0x000fe200078e0a05 */
[----:B------:R-:W-:-:S03]  /*14f00*/  UMOV UR4, 0xffffffff ;  /* 0xffffffff00047882 */ /* 0x000fc60000000000 */
[----:B------:R-:W-:-:S05]  /*14f10*/  IMAD R5, R3, R4, R16 ;  /* 0x0000000403057224 */ /* 0x000fca00078e0210 */
[----:B------:R-:W-:Y:S01]  /*14f20*/  ISETP.GT.AND P6, PT, R5, R0, PT ;  /* 0x000000000500720c */ /* 0x000fe20003fc4270 */
[----:B------:R-:W-:-:S12]  /*14f30*/  BRA.DIV UR4, `(.L_x_1234) ;  /* 0x0000003604447947 */ /* 0x000fd8000b800000 */
[----:B------:R-:W-:-:S04]  /*14f40*/  VOTE.ANY R6, PT, !P6 ;  /* 0x0000000000067806 */ /* 0x000fc800070e0100 */
[----:B------:R-:W2:Y:S02]  /*14f50*/  POPC R5, R6 ;  /* 0x0000000600057309 */ /* 0x000ea40000000000 */
[----:B--2---:R2:W3:Y:S02]  /*14f60*/  SHFL.IDX PT, R17, R2, R5, 0x1f ;  /* 0x00001f0502117589 */ /* 0x0044e400000e0000 */
.L_x_1335:
[----:B------:R-:W-:Y:S01]  /*14f70*/  ISETP.NE.AND P0, PT, R6, RZ, PT ;  /* 0x000000ff0600720c */ /* 0x000fe20003f05270 */
[----:B------:R-:W-:-:S12]  /*14f80*/  IMAD.MOV.U32 R6, RZ, RZ, RZ ;  /* 0x000000ffff067224 */ /* 0x000fd800078e00ff */
[----:B------:R-:W-:Y:S05]  /*14f90*/  @!P0 BRA `(.L_x_1235) ;  /* 0x0000000000108947 */ /* 0x000fea0003800000 */
[----:B------:R-:W-:Y:S01]  /*14fa0*/  UMOV UR4, 0xffffffff ;  /* 0xffffffff00047882 */ /* 0x000fe20000000000 */
[----:B------:R-:W-:Y:S02]  /*14fb0*/  VIADD R12, R5, 0xffffffff ;  /* 0xffffffff050c7836 */ /* 0x000fe40000000000 */
[----:B------:R-:W-:Y:S05]  /*14fc0*/  BRA.DIV UR4, `(.L_x_1236) ;  /* 0x0000003604687947 */ /* 0x000fea000b800000 */
[----:B------:R4:W0:Y:S02]  /*14fd0*/  SHFL.IDX PT, R6, R3, R12, 0x1f ;  /* 0x00001f0c03067589 */ /* 0x00082400000e0000 */
.L_x_1235:
[----:B-12-4-:R-:W1:Y:S01]  /*14fe0*/  LDC.64 R2, c[0x0][0xc90] ;  /* 0x00032400ff027b82 */ /* 0x016e620000000a00 */
[----:B------:R-:W-:-:S04]  /*14ff0*/  IMAD.IADD R19, R5, 0x1, R19 ;  /* 0x0000000105137824 */ /* 0x000fc800078e0213 */
[----:B-1----:R-:W-:-:S05]  /*15000*/  IMAD.WIDE R2, R19, 0x4, R2 ;  /* 0x0000000413027825 */ /* 0x002fca00078e0202 */
[----:B------:R1:W3:Y:S01]  /*15010*/  LDG.E R7, desc[UR54][R2.64] ;  /* 0x0000003602077981 */ /* 0x0002e2000c1e1900 */
[----:B0-----:R-:W-:-:S04]  /*15020*/  IMAD R16, R6, R4, R16 ;  /* 0x0000000406107224 */ /* 0x001fc800078e0210 */
[----:B------:R-:W-:Y:S02]  /*15030*/  IMAD.IADD R0, R0, 0x1, -R16 ;  /* 0x0000000100007824 */ /* 0x000fe400078e0a10 */
[----:B-1----:R-:W-:Y:S02]  /*15040*/  IMAD.MOV.U32 R2, RZ, RZ, RZ ;  /* 0x000000ffff027224 */ /* 0x002fe400078e00ff */
[----:B---3--:R-:W-:-:S05]  /*15050*/  IMAD R5, R17, R7, RZ ;  /* 0x0000000711057224 */ /* 0x008fca00078e02ff */
[-C--:B------:R-:W-:Y:S02]  /*15060*/  IABS R8, R5.reuse ;  /* 0x0000000500087213 */ /* 0x080fe40000000000 */
[----:B------:R-:W-:Y:S02]  /*15070*/  IABS R6, R5 ;  /* 0x0000000500067213 */ /* 0x000fe40000000000 */
[----:B------:R-:W0:Y:S03]  /*15080*/  I2F.RP R9, R8 ;  /* 0x0000000800097306 */ /* 0x000e260000209400 */
[----:B------:R-:W-:-:S05]  /*15090*/  IMAD.MOV R6, RZ, RZ, -R6 ;  /* 0x000000ffff067224 */ /* 0x000fca00078e0a06 */
[----:B0-----:R-:W0:Y:S02]  /*150a0*/  MUFU.RCP R9, R9 ;  /* 0x0000000900097308 */ /* 0x001e240000001000 */
[----:B0-----:R-:W-:-:S06]  /*150b0*/  VIADD R10, R9, 0xffffffe ;  /* 0x0ffffffe090a7836 */ /* 0x001fcc0000000000 */
[----:B------:R-:W0:Y:S02]  /*150c0*/  F2I.FTZ.U32.TRUNC.NTZ R3, R10 ;  /* 0x0000000a00037305 */ /* 0x000e24000021f000 */
[----:B0-----:R-:W-:-:S04]  /*150d0*/  IMAD.MOV R11, RZ, RZ, -R3 ;  /* 0x000000ffff0b7224 */ /* 0x001fc800078e0a03 */
[----:B------:R-:W-:-:S04]  /*150e0*/  IMAD R11, R11, R8, RZ ;  /* 0x000000080b0b7224 */ /* 0x000fc800078e02ff */
[----:B------:R-:W-:Y:S01]  /*150f0*/  IMAD.HI.U32 R2, R3, R11, R2 ;  /* 0x0000000b03027227 */ /* 0x000fe200078e0002 */
[----:B------:R-:W-:-:S05]  /*15100*/  IABS R3, R0 ;  /* 0x0000000000037213 */ /* 0x000fca0000000000 */
        /* <DEDUP_REMOVED lines=17> */
[----:B------:R-:W-:-:S04]  /*15220*/  VIADDMNMX R4, R3, R4, R7, PT ;  /* 0x0000000403047246 */ /* 0x000fc80003800107 */
[----:B------:R-:W-:-:S04]  /*15230*/  IABS R7, R4 ;  /* 0x0000000400077213 */ /* 0x000fc80000000000 */
[----:B------:R-:W0:Y:S08]  /*15240*/  I2F.RP R8, R7 ;  /* 0x0000000700087306 */ /* 0x000e300000209400 */
[----:B0-----:R-:W0:Y:S02]  /*15250*/  MUFU.RCP R8, R8 ;  /* 0x0000000800087308 */ /* 0x001e240000001000 */
[----:B0-----:R-:W-:-:S06]  /*15260*/  VIADD R3, R8, 0xffffffe ;  /* 0x0ffffffe08037836 */ /* 0x001fcc0000000000 */
[----:B------:R-:W0:Y:S02]  /*15270*/  F2I.FTZ.U32.TRUNC.NTZ R3, R3 ;  /* 0x0000000300037305 */ /* 0x000e24000021f000 */
[----:B0-----:R-:W-:-:S04]  /*15280*/  IMAD.MOV R0, RZ, RZ, -R3 ;  /* 0x000000ffff007224 */ /* 0x001fc800078e0a03 */
[----:B------:R-:W-:Y:S01]  /*15290*/  IMAD R9, R0, R7, RZ ;  /* 0x0000000700097224 */ /* 0x000fe200078e02ff */
[----:B------:R-:W-:-:S03]  /*152a0*/  IABS R0, R4 ;  /* 0x0000000400007213 */ /* 0x000fc60000000000 */
[----:B------:R-:W-:Y:S01]  /*152b0*/  IMAD.HI.U32 R2, R3, R9, R2 ;  /* 0x0000000903027227 */ /* 0x000fe200078e0002 */
        /* <DEDUP_REMOVED lines=9> */
[C---:B------:R-:W-:Y:S01]  /*15350*/  LOP3.LUT R0, R5.reuse, R4, RZ, 0x3c, !PT ;  /* 0x0000000405007212 */ /* 0x040fe200078e3cff */
[----:B------:R-:W-:-:S03]  /*15360*/  IMAD.IADD R5, R5, 0x1, R6 ;  /* 0x0000000105057824 */ /* 0x000fc600078e0206 */
[----:B------:R-:W-:-:S07]  /*15370*/  ISETP.GE.AND P2, PT, R0, RZ, PT ;  /* 0x000000ff0000720c */ /* 0x000fce0003f46270 */
[----:B------:R-:W-:-:S06]  /*15380*/  @P0 VIADD R2, R2, 0x1 ;  /* 0x0000000102020836 */ /* 0x000fcc0000000000 */
[----:B------:R-:W-:Y:S01]  /*15390*/  @!P2 IMAD.MOV R2, RZ, RZ, -R2 ;  /* 0x000000ffff02a224 */ /* 0x000fe200078e0a02 */
[----:B------:R-:W-:Y:S01]  /*153a0*/  @!P1 LOP3.LUT R2, RZ, R4, RZ, 0x33, !PT ;  /* 0x00000004ff029212 */ /* 0x000fe200078e33ff */
[----:B------:R-:W-:-:S04]  /*153b0*/  IMAD.MOV R4, RZ, RZ, -R4 ;  /* 0x000000ffff047224 */ /* 0x000fc800078e0a04 */
[----:B------:R-:W-:Y:S01]  /*153c0*/  IMAD R18, R2, R4, R5 ;  /* 0x0000000402127224 */ /* 0x000fe200078e0205 */
[----:B------:R-:W-:-:S05]  /*153d0*/  LOP3.LUT R2, RZ, R2, RZ, 0x33, !PT ;  /* 0x00000002ff027212 */ /* 0x000fca00078e33ff */
[----:B------:R-:W-:Y:S01]  /*153e0*/  IMAD.IADD R17, R17, 0x1, R2 ;  /* 0x0000000111117824 */ /* 0x000fe200078e0202 */
[----:B------:R-:W-:Y:S06]  /*153f0*/  BRA `(.L_x_1237) ;  /* 0x00000000001c7947 */ /* 0x000fec0003800000 */
.L_x_1229:
[----:B------:R-:W-:Y:S01]  /*15400*/  UMOV UR4, URZ ;  /* 0x0000003f00047c82 */ /* 0x000fe20008000000 */
[----:B------:R-:W-:Y:S01]  /*15410*/  UMOV UR5, URZ ;  /* 0x0000003f00057c82 */ /* 0x000fe20008000000 */
[----:B------:R-:W-:Y:S01]  /*15420*/  ULDC UR6, c[0x0][0xc3c] ;  /* 0x00030f0000067ab9 */ /* 0x000fe20000000800 */
[----:B------:R-:W-:Y:S02]  /*15430*/  IMAD.MOV.U32 R16, RZ, RZ, R0 ;  /* 0x000000ffff107224 */ /* 0x000fe400078e0000 */
[----:B------:R-:W-:Y:S02]  /*15440*/  IMAD.U32 R17, RZ, RZ, UR4 ;  /* 0x00000004ff117e24 */ /* 0x000fe4000f8e00ff */
[----:B------:R-:W-:Y:S02]  /*15450*/  IMAD.U32 R18, RZ, RZ, UR5 ;  /* 0x00000005ff127e24 */ /* 0x000fe4000f8e00ff */
[----:B------:R-:W-:-:S07]  /*15460*/  IMAD.U32 R19, RZ, RZ, UR6 ;  /* 0x00000006ff137e24 */ /* 0x000fce000f8e00ff */
.L_x_1237:
[----:B------:R-:W2:Y:S01]  /*15470*/  S2R R0, SR_TID.X ;  /* 0x0000000000007919 */ /* 0x000ea20000002100 */
[----:B------:R-:W-:Y:S05]  /*15480*/  WARPSYNC.ALL ;  /* 0x0000000000007948 */ /* 0x000fea0003800000 */
[----:B------:R-:W-:Y:S01]  /*15490*/  BAR.SYNC.DEFER_BLOCKING 0x4, 0x200 ;  /* 0x0108000000007b1d */ /* 0x000fe20000010000 */
[----:B--2---:R-:W-:-:S04]  /*154a0*/  LOP3.LUT R0, R0, 0x1f, RZ, 0xc0, !PT ;  /* 0x0000001f00007812 */ /* 0x004fc800078ec0ff */
[----:B------:R-:W-:-:S13]  /*154b0*/  ISETP.NE.AND P0, PT, R0, RZ, PT ;  /* 0x000000ff0000720c */ /* 0x000fda0003f05270 */
[----:B-1----:R-:W1:Y:S01]  /*154c0*/  @!P0 S2R R3, SR_CgaCtaId ;  /* 0x0000000000038919 */ /* 0x002e620000008800 */
[----:B------:R-:W-:-:S04]  /*154d0*/  @!P0 MOV R0, 0x400 ;  /* 0x0000040000008802 */ /* 0x000fc80000000f00 */
[----:B-1----:R-:W-:-:S05]  /*154e0*/  @!P0 LEA R22, R3, R0, 0x18 ;  /* 0x0000000003168211 */ /* 0x002fca00078ec0ff */
[----:B------:R3:W-:Y:S01]  /*154f0*/  @!P0 STS.128 [R22+0x2d8d0], R16 ;  /* 0x02d8d01016008388 */ /* 0x0007e20000000c00 */
[----:B------:R-:W-:Y:S06]  /*15500*/  BAR.ARV 0x5, 0x200 ;  /* 0x0148000000007b1d */ /* 0x000fec0000002000 */
.L_x_1226:
[----:B------:R-:W-:Y:S02]  /*15510*/  ULDC UR4, c[0x0][0xc3c] ;  /* 0x00030f0000047ab9 */ /* 0x000fe40000000800 */
[----:B--2---:R-:W-:-:S13]  /*15520*/  ISETP.GE.AND P0, PT, R19, UR4, PT ;  /* 0x0000000413007c0c */ /* 0x004fda000bf06270 */
[----:B------:R-:W-:Y:S05]  /*15530*/  @!P0 BRA `(.L_x_1238) ;  /* 0xffffffb4008c8947 */ /* 0x000fea000383ffff */
[----:B------:R-:W-:Y:S05]  /*15540*/  BSYNC B8 ;  /* 0x0000000000087941 */ /* 0x000fea0003800000 */
.L_x_1169:
[----:B-1----:R-:W2:Y:S01]  /*15550*/  LDL.LU R0, [R1+0x2c] ;  /* 0x00002c0001007983 */ /* 0x002ea20000300800 */
[----:B------:R-:W-:Y:S01]  /*15560*/  BSSY B0, `(.L_x_1239) ;  /* 0x000000b000007945 */ /* 0x000fe20003800000 */
[----:B------:R-:W1:Y:S01]  /*15570*/  S2R R5, SR_CgaCtaId ;  /* 0x0000000000057919 */ /* 0x000e620000008800 */
[----:B--2---:R-:W-:-:S05]  /*15580*/  VIADD R0, R0, 0x1 ;  /* 0x0000000100007836 */ /* 0x004fca0000000000 */
[----:B------:R-:W-:-:S04]  /*15590*/  LEA.HI R2, R0, R0, RZ, 0x1 ;  /* 0x0000000000027211 */ /* 0x000fc800078f08ff */
[----:B------:R-:W-:Y:S02]  /*155a0*/  LOP3.LUT R3, R2, 0xfffffffe, RZ, 0xc0, !PT ;  /* 0xfffffffe02037812 */ /* 0x000fe400078ec0ff */
[----:B------:R-:W-:-:S03]  /*155b0*/  MOV R2, 0x400 ;  /* 0x0000040000027802 */ /* 0x000fc60000000f00 */
[----:B------:R-:W-:Y:S01]  /*155c0*/  IMAD.IADD R0, R0, 0x1, -R3 ;  /* 0x0000000100007824 */ /* 0x000fe200078e0a03 */
[----:B-1----:R-:W-:-:S04]  /*155d0*/  LEA R5, R5, R2, 0x18 ;  /* 0x0000000205057211 */ /* 0x002fc800078ec0ff */
[----:B------:R-:W-:-:S04]  /*155e0*/  SHF.L.U32 R0, R0, 0x1f, RZ ;  /* 0x0000001f00007819 */ /* 0x000fc800000006ff */
[----:B------:R-:W1:Y:S02]  /*155f0*/  SYNCS.PHASECHK.TRANS64.TRYWAIT P0, [R5+URZ+0x2d820], R0 ;  /* 0x02d82000050075a7 */ /* 0x000e64000800017f */
[----:B-1----:R-:W-:Y:S05]  /*15600*/  @!P0 BRA `(.L_x_1240) ;  /* 0x0000003000008947 */ /* 0x002fea0003800000 */
.L_x_1338:
[----:B------:R-:W-:Y:S05]  /*15610*/  BSYNC B0 ;  /* 0x0000000000007941 */ /* 0x000fea0003800000 */
.L_x_1239:
[----:B------:R-:W-:-:S03]  /*15620*/  UMOV UR4, 0xffffffff ;  /* 0xffffffff00047882 */ /* 0x000fc60000000000 */
[----:B------:R-:W-:Y:S05]  /*15630*/  BRA.DIV UR4, `(.L_x_1241) ;  /* 0x0000003204087947 */ /* 0x000fea000b800000 */
[----:B-1----:R-:W1:Y:S02]  /*15640*/  S2R R0, SR_TID.X ;  /* 0x0000000000007919 */ /* 0x002e640000002100 */
[----:B-1----:R-:W-:-:S04]  /*15650*/  SHF.R.U32.HI R0, RZ, 0x5, R0 ;  /* 0x00000005ff007819 */ /* 0x002fc80000011600 */
[----:B------:R-:W-:-:S05]  /*15660*/  LOP3.LUT R0, R0, 0x3, RZ, 0xc0, !PT ;  /* 0x0000000300007812 */ /* 0x000fca00078ec0ff */
[----:B------:R1:W2:Y:S02]  /*15670*/  SHFL.IDX PT, R14, R0, RZ, 0x1f ;  /* 0x00001fff000e7589 */ /* 0x0002a400000e0000 */
.L_x_1341:
[----:B--2---:R-:W-:Y:S01]  /*15680*/  ISETP.NE.AND P0, PT, R14, RZ, PT ;  /* 0x000000ff0e00720c */ /* 0x004fe20003f05270 */
[----:B------:R-:W-:-:S12]  /*15690*/  BSSY B0, `(.L_x_1242) ;  /* 0x0000024000007945 */ /* 0x000fd80003800000 */
[----:B------:R-:W-:Y:S05]  /*156a0*/  @P0 BRA `(.L_x_1243) ;  /* 0x0000000000880947 */ /* 0x000fea0003800000 */
[----:B------:R-:W-:-:S03]  /*156b0*/  UMOV UR4, 0xffffffff ;  /* 0xffffffff00047882 */ /* 0x000fc60000000000 */
[----:B------:R-:W-:Y:S05]  /*156c0*/  BRA.DIV UR4, `(.L_x_1244) ;  /* 0x0000003204187947 */ /* 0x000fea000b800000 */
[----:B------:R-:W-:-:S13]  /*156d0*/  ELECT P6, URZ, PT ;  /* 0x00000000003f782f */ /* 0x000fda00038c0000 */
.L_x_1344:
[----:B------:R-:W-:Y:S05]  /*156e0*/  @!P6 BRA `(.L_x_1243) ;  /* 0x000000000078e947 */ /* 0x000fea0003800000 */
[----:B------:R-:W-:-:S06]  /*156f0*/  ULOP3.LUT UR4, UR43, 0x2, URZ, 0xfc, !UPT ;  /* 0x000000022b047892 */ /* 0x000fcc000f8efc3f */
[----:B-1----:R-:W-:-:S05]  /*15700*/  IMAD.U32 R0, RZ, RZ, UR4 ;  /* 0x00000004ff007e24 */ /* 0x002fca000f8e00ff */
[----:B------:R-:W-:-:S13]  /*15710*/  ISETP.NE.AND P0, PT, R0, 0x3, PT ;  /* 0x000000030000780c */ /* 0x000fda0003f05270 */
[----:B------:R-:W-:Y:S05]  /*15720*/  @!P0 BRA `(.L_x_1245) ;  /* 0x0000000000048947 */ /* 0x000fea0003800000 */
[----:B------:R-:W-:Y:S01]  /*15730*/  BPT.TRAP 0x1 ;  /* 0x000000040000795c */ /* 0x000fe20000300000 */
.L_x_1245:
[----:B------:R-:W-:Y:S01]  /*15740*/  IMAD R3, R25, 0x8, R5 ;  /* 0x0000000819037824 */ /* 0x000fe200078e0205 */
[----:B------:R-:W-:Y:S01]  /*15750*/  SHF.L.U32 R2, R29, 0x1f, RZ ;  /* 0x0000001f1d027819 */ /* 0x000fe200000006ff */
[----:B------:R-:W-:-:S03]  /*15760*/  VIADD R25, R25, 0x1 ;  /* 0x0000000119197836 */ /* 0x000fc60000000000 */
[----:B------:R-:W1:Y:S02]  /*15770*/  SYNCS.PHASECHK.TRANS64.TRYWAIT P1, [R3+URZ+0x2d840], R2 ;  /* 0x02d84002030075a7 */ /* 0x000e64000802017f */
[----:B------:R-:W-:-:S04]  /*15780*/  ISETP.NE.AND P2, PT, R25, 0x2, PT ;  /* 0x000000021900780c */ /* 0x000fc80003f45270 */
[----:B------:R-:W-:Y:S01]  /*15790*/  SEL R0, RZ, 0x1, P2 ;  /* 0x00000001ff007807 */ /* 0x000fe20001000000 */
[----:B-1----:R-:W-:Y:S08]  /*157a0*/  @!P1 BRA `(.L_x_1246) ;  /* 0x0000003000009947 */ /* 0x002ff00003800000 */
.L_x_1345:
[----:B------:R-:W-:Y:S02]  /*157b0*/  SEL R25, R25, RZ, P2 ;  /* 0x000000ff19197207 */ /* 0x000fe40001000000 */
[----:B------:R-:W-:Y:S01]  /*157c0*/  LOP3.LUT R0, R29, R0, RZ, 0x3c, !PT ;  /* 0x000000001d007212 */ /* 0x000fe200078e3cff */
[----:B------:R-:W-:Y:S06]  /*157d0*/  @!P0 BRA `(.L_x_1247) ;  /* 0x0000000000048947 */ /* 0x000fec0003800000 */
[----:B------:R-:W-:Y:S01]  /*157e0*/  BPT.TRAP 0x1 ;  /* 0x000000040000795c */ /* 0x000fe20000300000 */
.L_x_1247:
[----:B------:R-:W-:Y:S01]  /*157f0*/  IMAD R25, R25, 0x8, R5 ;  /* 0x0000000819197824 */ /* 0x000fe200078e0205 */
[----:B------:R-:W-:-:S04]  /*15800*/  SHF.L.U32 R0, R0, 0x1f, RZ ;  /* 0x0000001f00007819 */ /* 0x000fc800000006ff */
[----:B------:R-:W2:Y:S02]  /*15810*/  SYNCS.PHASECHK.TRANS64.TRYWAIT P1, [R25+URZ+0x2d840], R0 ;  /* 0x02d84000190075a7 */ /* 0x000ea4000802017f */
[----:B--2---:R-:W-:Y:S05]  /*15820*/  @!P1 BRA `(.L_x_1248) ;  /* 0x0000002c00f49947 */ /* 0x004fea0003800000 */
.L_x_1346:
[----:B------:R-:W-:Y:S05]  /*15830*/  @!P0 BRA `(.L_x_1249) ;  /* 0x0000000000048947 */ /* 0x000fea0003800000 */
[----:B------:R-:W-:Y:S01]  /*15840*/  BPT.TRAP 0x1 ;  /* 0x000000040000795c */ /* 0x000fe20000300000 */
.L_x_1249:
[----:B------:R-:W4:Y:S02]  /*15850*/  SYNCS.PHASECHK.TRANS64.TRYWAIT P1, [R3+URZ+0x2d860], R2 ;  /* 0x02d86002030075a7 */ /* 0x000f24000802017f */
[----:B----4-:R-:W-:Y:S05]  /*15860*/  @!P1 BRA `(.L_x_1250) ;  /* 0x0000002c00f89947 */ /* 0x010fea0003800000 */
.L_x_1347:
[----:B------:R-:W-:Y:S05]  /*15870*/  @!P0 BRA `(.L_x_1251) ;  /* 0x0000000000048947 */ /* 0x000fea0003800000 */
[----:B------:R-:W-:Y:S01]  /*15880*/  BPT.TRAP 0x1 ;  /* 0x000000040000795c */ /* 0x000fe20000300000 */
.L_x_1251:
[----:B------:R0:W0:Y:S02]  /*15890*/  SYNCS.PHASECHK.TRANS64.TRYWAIT P0, [R25+URZ+0x2d860], R0 ;  /* 0x02d86000190075a7 */ /* 0x000024000800017f */
[----:B0-----:R-:W-:Y:S05]  /*158a0*/  @!P0 NANOSLEEP.SYNCS 0x989680 ;  /* 0x009896800000895d */ /* 0x001fea0003900000 */
[----:B------:R-:W0:Y:S02]  /*158b0*/  @!P0 SYNCS.PHASECHK.TRANS64 P0, [R25+URZ+0x2d860], R0 ;  /* 0x02d86000190085a7 */ /* 0x000e24000800007f */
[----:B0-----:R-:W-:Y:S05]  /*158c0*/  @!P0 BRA `(.L_x_1251) ;  /* 0xfffffffc00f08947 */ /* 0x001fea000383ffff */
.L_x_1243:
[----:B------:R-:W-:Y:S05]  /*158d0*/  BSYNC B0 ;  /* 0x0000000000007941 */ /* 0x000fea0003800000 */
.L_x_1242:
[----:B------:R-:W-:Y:S05]  /*158e0*/  EXIT ;  /* 0x000000000000794d */ /* 0x000fea0003800000 */
.L_x_1071:
[----:B0-----:R-:W-:-:S04]  /*158f0*/  IMAD.U32 R3, RZ, RZ, UR41 ;  /* 0x00000029ff037e24 */ /* 0x001fc8000f8e00ff */
[----:B------:R0:W1:Y:S03]  /*15900*/  SYNCS.PHASECHK.TRANS64.TRYWAIT P1, [R3+URZ+0x2d800], R0 ;  /* 0x02d80000030075a7 */ /* 0x000066000802017f */
[----:B-1----:R-:W-:Y:S05]  /*15910*/  @!P1 NANOSLEEP.SYNCS 0x989680 ;  /* 0x009896800000995d */ /* 0x002fea0003900000 */
[----:B------:R-:W1:Y:S02]  /*15920*/  @!P1 SYNCS.PHASECHK.TRANS64 P1, [R3+URZ+0x2d800], R0 ;  /* 0x02d80000030095a7 */ /* 0x000e64000802007f */
[----:B-1----:R-:W-:Y:S05]  /*15930*/  @!P1 BRA `(.L_x_1071) ;  /* 0xfffffffc00ec9947 */ /* 0x002fea000383ffff */
[----:B------:R-:W-:Y:S05]  /*15940*/  BRA `(.L_x_1252) ;  /* 0xfffffec000bc7947 */ /* 0x000fea000383ffff */
.L_x_1075:
[----:B-1----:R1:W2:Y:S02]  /*15950*/  SYNCS.PHASECHK.TRANS64.TRYWAIT P1, [R3+URZ+0x2d830], R0 ;  /* 0x02d83000030075a7 */ /* 0x0022a4000802017f */
[----:B--2---:R-:W-:Y:S05]  /*15960*/  @!P1 NANOSLEEP.SYNCS 0x989680 ;  /* 0x009896800000995d */ /* 0x004fea0003900000 */
[----:B------:R-:W2:Y:S02]  /*15970*/  @!P1 SYNCS.PHASECHK.TRANS64 P1, [R3+URZ+0x2d830], R0 ;  /* 0x02d83000030095a7 */ /* 0x000ea4000802007f */
[----:B--2---:R-:W-:Y:S05]  /*15980*/  @!P1 BRA `(.L_x_1075) ;  /* 0xfffffffc00f09947 */ /* 0x004fea000383ffff */
[----:B------:R-:W-:Y:S05]  /*15990*/  BRA `(.L_x_1074) ;  /* 0xfffffec000d87947 */ /* 0x000fea000383ffff */
.L_x_1092:
[----:B-1----:R-:W-:-:S04]  /*159a0*/  IMAD.U32 R7, RZ, RZ, UR6 ;  /* 0x00000006ff077e24 */ /* 0x002fc8000f8e00ff */
[----:B------:R1:W3:Y:S03]  /*159b0*/  SYNCS.PHASECHK.TRANS64.TRYWAIT P1, [R7+URZ+0x2d830], R0 ;  /* 0x02d83000070075a7 */ /* 0x0002e6000802017f */
[----:B---3--:R-:W-:Y:S05]  /*159c0*/  @!P1 NANOSLEEP.SYNCS 0x989680 ;  /* 0x009896800000995d */ /* 0x008fea0003900000 */
[----:B------:R-:W3:Y:S02]  /*159d0*/  @!P1 SYNCS.PHASECHK.TRANS64 P1, [R7+URZ+0x2d830], R0 ;  /* 0x02d83000070095a7 */ /* 0x000ee4000802007f */
[----:B---3--:R-:W-:Y:S05]  /*159e0*/  @!P1 BRA `(.L_x_1092) ;  /* 0xfffffffc00ec9947 */ /* 0x008fea000383ffff */
[----:B------:R-:W-:Y:S05]  /*159f0*/  BRA `(.L_x_1089) ;  /* 0xfffffef400e87947 */ /* 0x000fea000383ffff */
.L_x_1096:
[----:B-1----:R-:W-:-:S04]  /*15a00*/  IMAD.U32 R7, RZ, RZ, UR6 ;  /* 0x00000006ff077e24 */ /* 0x002fc8000f8e00ff */
[----:B------:R1:W2:Y:S03]  /*15a10*/  SYNCS.PHASECHK.TRANS64.TRYWAIT P1, [R7+URZ+0x2d850], R0 ;  /* 0x02d85000070075a7 */ /* 0x0002a6000802017f */
[----:B--2---:R-:W-:Y:S05]  /*15a20*/  @!P1 NANOSLEEP.SYNCS 0x989680 ;  /* 0x009896800000995d */ /* 0x004fea0003900000 */
[----:B------:R-:W2:Y:S02]  /*15a30*/  @!P1 SYNCS.PHASECHK.TRANS64 P1, [R7+URZ+0x2d850], R0 ;  /* 0x02d85000070095a7 */ /* 0x000ea4000802007f */
[----:B--2---:R-:W-:Y:S05]  /*15a40*/  @!P1 BRA `(.L_x_1096) ;  /* 0xfffffffc00ec9947 */ /* 0x004fea000383ffff */
[----:B------:R-:W-:Y:S05]  /*15a50*/  BRA `(.L_x_1093) ;  /* 0xfffffef800947947 */ /* 0x000fea000383ffff */
.L_x_1115:
[----:B-1----:R-:W-:-:S04]  /*15a60*/  IMAD.U32 R7, RZ, RZ, UR6 ;  /* 0x00000006ff077e24 */ /* 0x002fc8000f8e00ff */
[----:B------:R1:W2:Y:S03]  /*15a70*/  SYNCS.PHASECHK.TRANS64.TRYWAIT P1, [R7+URZ+0x2d830], R0 ;  /* 0x02d83000070075a7 */ /* 0x0002a6000802017f */
[----:B--2---:R-:W-:Y:S05]  /*15a80*/  @!P1 NANOSLEEP.SYNCS 0x989680 ;  /* 0x009896800000995d */ /* 0x004fea0003900000 */
[----:B------:R-:W2:Y:S02]  /*15a90*/  @!P1 SYNCS.PHASECHK.TRANS64 P1, [R7+URZ+0x2d830], R0 ;  /* 0x02d83000070095a7 */ /* 0x000ea4000802007f */
[----:B--2---:R-:W-:Y:S05]  /*15aa0*/  @!P1 BRA `(.L_x_1115) ;  /* 0xfffffffc00ec9947 */ /* 0x004fea000383ffff */
[----:B------:R-:W-:Y:S05]  /*15ab0*/  BRA `(.L_x_1112) ;  /* 0xffffff2800ec7947 */ /* 0x000fea000383ffff */
.L_x_1119:
[----:B-1----:R-:W-:-:S04]  /*15ac0*/  IMAD.U32 R7, RZ, RZ, UR6 ;  /* 0x00000006ff077e24 */ /* 0x002fc8000f8e00ff */
[----:B------:R1:W2:Y:S03]  /*15ad0*/  SYNCS.PHASECHK.TRANS64.TRYWAIT P1, [R7+URZ+0x2d850], R0 ;  /* 0x02d85000070075a7 */ /* 0x0002a6000802017f */
[----:B--2---:R-:W-:Y:S05]  /*15ae0*/  @!P1 NANOSLEEP.SYNCS 0x989680 ;  /* 0x009896800000995d */ /* 0x004fea0003900000 */
[----:B------:R-:W2:Y:S02]  /*15af0*/  @!P1 SYNCS.PHASECHK.TRANS64 P1, [R7+URZ+0x2d850], R0 ;  /* 0x02d85000070095a7 */ /* 0x000ea4000802007f */
[----:B--2---:R-:W-:Y:S05]  /*15b00*/  @!P1 BRA `(.L_x_1119) ;  /* 0xfffffffc00ec9947 */ /* 0x004fea000383ffff */
[----:B------:R-:W-:Y:S05]  /*15b10*/  BRA `(.L_x_1116) ;  /* 0xffffff2c00987947 */ /* 0x000fea000383ffff */
.L_x_1127:
[----:B-1----:R-:W-:-:S04]  /*15b20*/  IMAD.U32 R7, RZ, RZ, UR6 ;  /* 0x00000006ff077e24 */ /* 0x002fc8000f8e00ff */
[----:B------:R1:W3:Y:S03]  /*15b30*/  SYNCS.PHASECHK.TRANS64.TRYWAIT P1, [R7+URZ+0x2d830], R0 ;  /* 0x02d83000070075a7 */ /* 0x0002e6000802017f */
[----:B---3--:R-:W-:Y:S05]  /*15b40*/  @!P1 NANOSLEEP.SYNCS 0x989680 ;  /* 0x009896800000995d */ /* 0x008fea0003900000 */
[----:B------:R-:W3:Y:S02]  /*15b50*/  @!P1 SYNCS.PHASECHK.TRANS64 P1, [R7+URZ+0x2d830], R0 ;  /* 0x02d83000070095a7 */ /* 0x000ee4000802007f */
[----:B---3--:R-:W-:Y:S05]  /*15b60*/  @!P1 BRA `(.L_x_1127) ;  /* 0xfffffffc00ec9947 */ /* 0x008fea000383ffff */
[----:B------:R-:W-:Y:S05]  /*15b70*/  BRA `(.L_x_1124) ;  /* 0xffffff4c00107947 */ /* 0x000fea000383ffff */
.L_x_1131:
[----:B-1----:R-:W-:-:S04]  /*15b80*/  IMAD.U32 R7, RZ, RZ, UR6 ;  /* 0x00000006ff077e24 */ /* 0x002fc8000f8e00ff */
[----:B------:R1:W2:Y:S03]  /*15b90*/  SYNCS.PHASECHK.TRANS64.TRYWAIT P1, [R7+URZ+0x2d850], R0 ;  /* 0x02d85000070075a7 */ /* 0x0002a6000802017f */
[----:B--2---:R-:W-:Y:S05]  /*15ba0*/  @!P1 NANOSLEEP.SYNCS 0x989680 ;  /* 0x009896800000995d */ /* 0x004fea0003900000 */
[----:B------:R-:W2:Y:S02]  /*15bb0*/  @!P1 SYNCS.PHASECHK.TRANS64 P1, [R7+URZ+0x2d850], R0 ;  /* 0x02d85000070095a7 */ /* 0x000ea4000802007f */
[----:B--2---:R-:W-:Y:S05]  /*15bc0*/  @!P1 BRA `(.L_x_1131) ;  /* 0xfffffffc00ec9947 */ /* 0x004fea000383ffff */
[----:B------:R-:W-:Y:S05]  /*15bd0*/  BRA `(.L_x_1128) ;  /* 0xffffff4c00bc7947 */ /* 0x000fea000383ffff */
.L_x_1146:
[----:B-1----:R-:W-:-:S04]  /*15be0*/  IMAD.U32 R5, RZ, RZ, UR8 ;  /* 0x00000008ff057e24 */ /* 0x002fc8000f8e00ff */
[----:B------:R1:W3:Y:S03]  /*15bf0*/  SYNCS.PHASECHK.TRANS64.TRYWAIT P1, [R5+URZ+0x2d850], R4 ;  /* 0x02d85004050075a7 */ /* 0x0002e6000802017f */
[----:B---3--:R-:W-:Y:S05]  /*15c00*/  @!P1 NANOSLEEP.SYNCS 0x989680 ;  /* 0x009896800000995d */ /* 0x008fea0003900000 */
[----:B------:R-:W3:Y:S02]  /*15c10*/  @!P1 SYNCS.PHASECHK.TRANS64 P1, [R5+URZ+0x2d850], R4 ;  /* 0x02d85004050095a7 */ /* 0x000ee4000802007f */
[----:B---3--:R-:W-:Y:S05]  /*15c20*/  @!P1 BRA `(.L_x_1146) ;  /* 0xfffffffc00ec9947 */ /* 0x008fea000383ffff */
[----:B------:R-:W-:Y:S05]  /*15c30*/  BRA `(.L_x_1145) ;  /* 0xffffff7c00307947 */ /* 0x000fea000383ffff */
.L_x_1189:
[----:B------:R-:W0:Y:S01]  /*15c40*/  S2R R17, SR_TID.X ;  /* 0x0000000000117919 */ /* 0x000e220000002100 */
[----:B------:R-:W-:Y:S01]  /*15c50*/  BSSY B0, `(.L_x_1253) ;  /* 0x000000a000007945 */ /* 0x000fe20003800000 */
[----:B------:R-:W-:Y:S02]  /*15c60*/  IMAD.MOV.U32 R12, RZ, RZ, RZ ;  /* 0x000000ffff0c7224 */ /* 0x000fe400078e00ff */
[----:B------:R-:W-:Y:S02]  /*15c70*/  IMAD.MOV.U32 R11, RZ, RZ, 0x1f ;  /* 0x0000001fff0b7424 */ /* 0x000fe400078e00ff */
[----:B------:R-:W-:Y:S01]  /*15c80*/  IMAD.MOV.U32 R15, RZ, RZ, -0x1 ;  /* 0xffffffffff0f7424 */ /* 0x000fe200078e00ff */
[----:B0-----:R-:W-:-:S04]  /*15c90*/  SHF.R.U32.HI R9, RZ, 0x5, R17 ;  /* 0x00000005ff097819 */ /* 0x001fc80000011611 */
[----:B------:R-:W-:-:S05]  /*15ca0*/  LOP3.LUT R9, R9, 0x3, RZ, 0xc0, !PT ;  /* 0x0000000309097812 */ /* 0x000fca00078ec0ff */
[----:B------:R-:W-:-:S07]  /*15cb0*/  IMAD.MOV.U32 R13, RZ, RZ, R9 ;  /* 0x000000ffff0d7224 */ /* 0x000fce00078e0009 */
[----:B-----5:R-:W-:Y:S05]  /*15cc0*/  WARPSYNC.COLLECTIVE R15, `(.L_x_1254) ;  /* 0x000000000f087348 */ /* 0x020fea0003c00000 */
[----:B------:R0:W1:Y:S02]  /*15cd0*/  SHFL.IDX P6, R14, R13, R12, R11 ;  /* 0x0000000c0d0e7389 */ /* 0x00006400000c000b */
[----:B01---5:R-:W-:Y:S01]  /*15ce0*/  ENDCOLLECTIVE ;  /* 0x000000000000791b */ /* 0x023fe20003800000 */
.L_x_1254:
[----:B------:R-:W-:Y:S05]  /*15cf0*/  BSYNC B0 ;  /* 0x0000000000007941 */ /* 0x000fea0003800000 */
.L_x_1253:
[----:B------:R-:W-:Y:S05]  /*15d00*/  BRA `(.L_x_1255) ;  /* 0xffffffbc00dc7947 */ /* 0x000fea000383ffff */
.L_x_1192:
[----:B0-----:R0:W1:Y:S02]  /*15d10*/  SYNCS.PHASECHK.TRANS64.TRYWAIT P0, [R2+URZ+0x2d840], R4 ;  /* 0x02d84004020075a7 */ /* 0x001064000800017f */
[----:B-1----:R-:W-:Y:S05]  /*15d20*/  @!P0 NANOSLEEP.SYNCS 0x989680 ;  /* 0x009896800000895d */ /* 0x002fea0003900000 */
[----:B------:R-:W1:Y:S02]  /*15d30*/  @!P0 SYNCS.PHASECHK.TRANS64 P0, [R2+URZ+0x2d840], R4 ;  /* 0x02d84004020085a7 */ /* 0x000e64000800007f */
[----:B-1----:R-:W-:Y:S05]  /*15d40*/  @!P0 BRA `(.L_x_1192) ;  /* 0xfffffffc00f08947 */ /* 0x002fea000383ffff */
[----:B------:R-:W-:Y:S05]  /*15d50*/  BRA `(.L_x_1256) ;  /* 0xffffffc000487947 */ /* 0x000fea000383ffff */
.L_x_1193:
        /* <DEDUP_REMOVED lines=8> */
.L_x_1258:
[----:B------:R-:W-:Y:S05]  /*15de0*/  BSYNC B0 ;  /* 0x0000000000007941 */ /* 0x000fea0003800000 */
.L_x_1257:
        /* <DEDUP_REMOVED lines=9> */
.L_x_1259:
[----:B------:R-:W-:Y:S02]  /*15e80*/  IMAD.MOV.U32 R13, RZ, RZ, R6 ;  /* 0x000000ffff0d7224 */ /* 0x000fe400078e0006 */
[----:B------:R-:W-:Y:S02]  /*15e90*/  IMAD.MOV.U32 R12, RZ, RZ, 0x1 ;  /* 0x00000001ff0c7424 */ /* 0x000fe400078e00ff */
[----:B------:R-:W-:-:S07]  /*15ea0*/  IMAD.MOV.U32 R5, RZ, RZ, R14 ;  /* 0x000000ffff057224 */ /* 0x000fce00078e000e */
[----:B------:R-:W-:Y:S05]  /*15eb0*/  WARPSYNC.COLLECTIVE R15, `(.L_x_1260) ;  /* 0x000000000f087348 */ /* 0x000fea0003c00000 */
[----:B------:R0:W1:Y:S02]  /*15ec0*/  SHFL.IDX P6, R14, R13, R12, R11 ;  /* 0x0000000c0d0e7389 */ /* 0x00006400000c000b */
[----:B01----:R-:W-:Y:S01]  /*15ed0*/  ENDCOLLECTIVE ;  /* 0x000000000000791b */ /* 0x003fe20003800000 */
.L_x_1260:
        /* <DEDUP_REMOVED lines=17> */
.L_x_1261:
[----:B------:R-:W-:Y:S02]  /*15ff0*/  @P1 IMAD R8, R7, 0x2, R22 ;  /* 0x0000000207081824 */ /* 0x000fe400078e0216 */
[----:B------:R-:W-:Y:S02]  /*16000*/  IMAD.MOV.U32 R13, RZ, RZ, R6 ;  /* 0x000000ffff0d7224 */ /* 0x000fe400078e0006 */
[----:B------:R-:W-:Y:S02]  /*16010*/  IMAD.MOV.U32 R12, RZ, RZ, 0x2 ;  /* 0x00000002ff0c7424 */ /* 0x000fe400078e00ff */
[----:B------:R-:W-:-:S07]  /*16020*/  IMAD.MOV.U32 R5, RZ, RZ, R14 ;  /* 0x000000ffff057224 */ /* 0x000fce00078e000e */
[----:B------:R-:W-:Y:S05]  /*16030*/  WARPSYNC.COLLECTIVE R15, `(.L_x_1262) ;  /* 0x000000000f087348 */ /* 0x000fea0003c00000 */
[----:B------:R0:W1:Y:S02]  /*16040*/  SHFL.IDX P6, R14, R13, R12, R11 ;  /* 0x0000000c0d0e7389 */ /* 0x00006400000c000b */
[----:B01----:R-:W-:Y:S01]  /*16050*/  ENDCOLLECTIVE ;  /* 0x000000000000791b */ /* 0x003fe20003800000 */
.L_x_1262:
        /* <DEDUP_REMOVED lines=17> */
.L_x_1263:
[----:B------:R-:W-:Y:S02]  /*16170*/  @P1 IMAD R8, R7, 0x2, R22 ;  /* 0x0000000207081824 */ /* 0x000fe400078e0216 */
[----:B------:R-:W-:Y:S02]  /*16180*/  IMAD.MOV.U32 R13, RZ, RZ, R6 ;  /* 0x000000ffff0d7224 */ /* 0x000fe400078e0006 */
[----:B------:R-:W-:Y:S02]  /*16190*/  IMAD.MOV.U32 R12, RZ, RZ, 0x3 ;  /* 0x00000003ff0c7424 */ /* 0x000fe400078e00ff */
[----:B------:R-:W-:-:S07]  /*161a0*/  IMAD.MOV.U32 R5, RZ, RZ, R14 ;  /* 0x000000ffff057224 */ /* 0x000fce00078e000e */
[----:B------:R-:W-:Y:S05]  /*161b0*/  WARPSYNC.COLLECTIVE R15, `(.L_x_1264) ;  /* 0x000000000f087348 */ /* 0x000fea0003c00000 */
[----:B------:R0:W1:Y:S02]  /*161c0*/  SHFL.IDX P6, R14, R13, R12, R11 ;  /* 0x0000000c0d0e7389 */ /* 0x00006400000c000b */
[----:B01----:R-:W-:Y:S01]  /*161d0*/  ENDCOLLECTIVE ;  /* 0x000000000000791b */ /* 0x003fe20003800000 */
.L_x_1264:
        /* <DEDUP_REMOVED lines=10> */
.L_x_1265:
        /* <DEDUP_REMOVED lines=8> */
.L_x_1198:
[----:B------:R-:W-:Y:S02]  /*16300*/  IMAD.IADD R2, R21, 0x1, R27 ;  /* 0x0000000115027824 */ /* 0x000fe400078e021b */
[----:B------:R0:W5:Y:S01]  /*16310*/  LDL R27, [R1+0x1c] ;  /* 0x00001c00011b7983 */ /* 0x0001620000100800 */
[----:B------:R-:W-:Y:S02]  /*16320*/  IMAD.MOV.U32 R13, RZ, RZ, R0 ;  /* 0x000000ffff0d7224 */ /* 0x000fe400078e0000 */
[----:B------:R-:W-:Y:S02]  /*16330*/  IMAD.MOV.U32 R12, RZ, RZ, RZ ;  /* 0x000000ffff0c7224 */ /* 0x000fe400078e00ff */
[----:B------:R-:W-:Y:S02]  /*16340*/  IMAD.MOV.U32 R11, RZ, RZ, 0x1c1f ;  /* 0x00001c1fff0b7424 */ /* 0x000fe400078e00ff */
[----:B------:R-:W-:Y:S02]  /*16350*/  IMAD.MOV.U32 R15, RZ, RZ, -0x1 ;  /* 0xffffffffff0f7424 */ /* 0x000fe400078e00ff */
[----:B0-----:R-:W-:-:S07]  /*16360*/  IMAD R3, R28, R10, RZ ;  /* 0x0000000a1c037224 */ /* 0x001fce00078e02ff */
[----:B-----5:R-:W-:Y:S05]  /*16370*/  WARPSYNC.COLLECTIVE R15, `(.L_x_1267) ;  /* 0x000000000f087348 */ /* 0x020fea0003c00000 */
[----:B------:R0:W1:Y:S02]  /*16380*/  SHFL.IDX P6, R14, R13, R12, R11 ;  /* 0x0000000c0d0e7389 */ /* 0x00006400000c000b */
[----:B01---5:R-:W-:Y:S01]  /*16390*/  ENDCOLLECTIVE ;  /* 0x000000000000791b */ /* 0x023fe20003800000 */
.L_x_1267:
[----:B------:R-:W-:Y:S02]  /*163a0*/  IMAD.MOV.U32 R13, RZ, RZ, R4 ;  /* 0x000000ffff0d7224 */ /* 0x000fe400078e0004 */
[----:B------:R-:W-:-:S07]  /*163b0*/  IMAD.MOV.U32 R6, RZ, RZ, R14 ;  /* 0x000000ffff067224 */ /* 0x000fce00078e000e */
[----:B------:R-:W-:Y:S05]  /*163c0*/  WARPSYNC.COLLECTIVE R15, `(.L_x_1268) ;  /* 0x000000000f087348 */ /* 0x000fea0003c00000 */
[----:B------:R0:W1:Y:S02]  /*163d0*/  SHFL.IDX P6, R14, R13, R12, R11 ;  /* 0x0000000c0d0e7389 */ /* 0x00006400000c000b */
[----:B01----:R-:W-:Y:S01]  /*163e0*/  ENDCOLLECTIVE ;  /* 0x000000000000791b */ /* 0x003fe20003800000 */
.L_x_1268:
[----:B------:R-:W-:Y:S01]  /*163f0*/  ISETP.GE.AND P3, PT, R2, R3, PT ;  /* 0x000000030200720c */ /* 0x000fe20003f66270 */
[----:B------:R-:W-:Y:S02]  /*16400*/  IMAD.MOV.U32 R13, RZ, RZ, R0 ;  /* 0x000000ffff0d7224 */ /* 0x000fe400078e0000 */
[----:B------:R-:W-:Y:S02]  /*16410*/  IMAD.MOV.U32 R12, RZ, RZ, 0x1 ;  /* 0x00000001ff0c7424 */ /* 0x000fe400078e00ff */
[----:B------:R-:W-:-:S08]  /*16420*/  IMAD.MOV.U32 R5, RZ, RZ, R14 ;  /* 0x000000ffff057224 */ /* 0x000fd000078e000e */
[----:B------:R-:W-:Y:S05]  /*16430*/  WARPSYNC.COLLECTIVE R15, `(.L_x_1269) ;  /* 0x000000000f087348 */ /* 0x000fea0003c00000 */
[----:B------:R0:W1:Y:S02]  /*16440*/  SHFL.IDX P6, R14, R13, R12, R11 ;  /* 0x0000000c0d0e7389 */ /* 0x00006400000c000b */
[----:B01----:R-:W-:Y:S01]  /*16450*/  ENDCOLLECTIVE ;  /* 0x000000000000791b */ /* 0x003fe20003800000 */
.L_x_1269:
[----:B------:R-:W-:-:S05]  /*16460*/  @!P3 LEA R5, P4, R20, R5, 0x1 ;  /* 0x000000051405b211 */ /* 0x000fca00078808ff */
[----:B------:R-:W-:-:S04]  /*16470*/  @!P3 IMAD.X R6, RZ, RZ, R6, P4 ;  /* 0x000000ffff06b224 */ /* 0x000fc800020e0606 */
[----:B------:R-:W-:Y:S02]  /*16480*/  @!P3 IMAD.MOV.U32 R7, RZ, RZ, R6 ;  /* 0x000000ffff07b224 */ /* 0x000fe400078e0006 */
[----:B------:R-:W-:Y:S02]  /*16490*/  @!P3 IMAD.MOV.U32 R6, RZ, RZ, R5 ;  /* 0x000000ffff06b224 */ /* 0x000fe400078e0005 */
[----:B------:R-:W-:Y:S02]  /*164a0*/  IMAD.MOV.U32 R13, RZ, RZ, R4 ;  /* 0x000000ffff0d7224 */ /* 0x000fe400078e0004 */
[----:B------:R-:W-:Y:S01]  /*164b0*/  VIADD R10, R2, 0x20 ;  /* 0x00000020020a7836 */ /* 0x000fe20000000000 */
        /* <DEDUP_REMOVED lines=10> */
.L_x_1270:
[----:B------:R-:W-:Y:S01]  /*16560*/  ISETP.GE.AND P3, PT, R10, R3, PT ;  /* 0x000000030a00720c */ /* 0x000fe20003f66270 */
[----:B------:R-:W-:Y:S02]  /*16570*/  IMAD.MOV.U32 R13, RZ, RZ, R0 ;  /* 0x000000ffff0d7224 */ /* 0x000fe400078e0000 */
[----:B------:R-:W-:Y:S02]  /*16580*/  IMAD.MOV.U32 R12, RZ, RZ, 0x2 ;  /* 0x00000002ff0c7424 */ /* 0x000fe400078e00ff */
[----:B------:R-:W-:-:S08]  /*16590*/  IMAD.MOV.U32 R5, RZ, RZ, R14 ;  /* 0x000000ffff057224 */ /* 0x000fd000078e000e */
[----:B------:R-:W-:Y:S05]  /*165a0*/  WARPSYNC.COLLECTIVE R15, `(.L_x_1271) ;  /* 0x000000000f087348 */ /* 0x000fea0003c00000 */
[----:B------:R0:W1:Y:S02]  /*165b0*/  SHFL.IDX P6, R14, R13, R12, R11 ;  /* 0x0000000c0d0e7389 */ /* 0x00006400000c000b */
[----:B01----:R-:W-:Y:S01]  /*165c0*/  ENDCOLLECTIVE ;  /* 0x000000000000791b */ /* 0x003fe20003800000 */
.L_x_1271:
[----:B------:R-:W-:-:S05]  /*165d0*/  @!P3 LEA R5, P4, R20, R5, 0x1 ;  /* 0x000000051405b211 */ /* 0x000fca00078808ff */
[----:B------:R-:W-:Y:S02]  /*165e0*/  @!P3 IMAD.X R7, RZ, RZ, R7, P4 ;  /* 0x000000ffff07b224 */ /* 0x000fe400020e0607 */
        /* <DEDUP_REMOVED lines=12> */
.L_x_1272:
        /* <DEDUP_REMOVED lines=8> */
.L_x_1273:
[----:B------:R-:W-:Y:S01]  /*16730*/  @!P3 LEA R5, P4, R20, R5, 0x1 ;  /* 0x000000051405b211 */ /* 0x000fe200078808ff */
[----:B------:R-:W-:Y:S02]  /*16740*/  IMAD.MOV.U32 R13, RZ, RZ, R4 ;  /* 0x000000ffff0d7224 */ /* 0x000fe400078e0004 */
[----:B------:R-:W-:-:S10]  /*16750*/  IMAD.MOV.U32 R0, RZ, RZ, R14 ;  /* 0x000000ffff007224 */ /* 0x000fd400078e000e */
[----:B------:R-:W-:Y:S05]  /*16760*/  WARPSYNC.COLLECTIVE R15, `(.L_x_1274) ;  /* 0x000000000f087348 */ /* 0x000fea0003c00000 */
[----:B------:R0:W1:Y:S02]  /*16770*/  SHFL.IDX P6, R14, R13, R12, R11 ;  /* 0x0000000c0d0e7389 */ /* 0x00006400000c000b */
[----:B01----:R-:W-:Y:S01]  /*16780*/  ENDCOLLECTIVE ;  /* 0x000000000000791b */ /* 0x003fe20003800000 */
.L_x_1274:
[----:B------:R-:W-:Y:S02]  /*16790*/  @!P3 IMAD.X R7, RZ, RZ, R7, P4 ;  /* 0x000000ffff07b224 */ /* 0x000fe400020e0607 */
[----:B------:R-:W-:Y:S02]  /*167a0*/  @!P3 IMAD.MOV.U32 R6, RZ, RZ, R5 ;  /* 0x000000ffff06b224 */ /* 0x000fe400078e0005 */
[----:B------:R-:W-:-:S03]  /*167b0*/  VIADD R5, R2, 0x60 ;  /* 0x0000006002057836 */ /* 0x000fc60000000000 */
        /* <DEDUP_REMOVED lines=13> */
.L_x_1275:
        /* <DEDUP_REMOVED lines=16> */
.L_x_1276:
[----:B------:R-:W-:Y:S02]  /*16990*/  IMAD.MOV.U32 R13, RZ, RZ, R8 ;  /* 0x000000ffff0d7224 */ /* 0x000fe400078e0008 */
[----:B------:R-:W-:Y:S02]  /*169a0*/  IMAD.MOV.U32 R12, RZ, RZ, 0x1 ;  /* 0x00000001ff0c7424 */ /* 0x000fe400078e00ff */
[----:B------:R-:W-:-:S07]  /*169b0*/  IMAD.MOV.U32 R4, RZ, RZ, R14 ;  /* 0x000000ffff047224 */ /* 0x000fce00078e000e */
[----:B------:R-:W-:Y:S05]  /*169c0*/  WARPSYNC.COLLECTIVE R15, `(.L_x_1277) ;  /* 0x000000000f087348 */ /* 0x000fea0003c00000 */
[----:B------:R0:W1:Y:S02]  /*169d0*/  SHFL.IDX P6, R14, R13, R12, R11 ;  /* 0x0000000c0d0e7389 */ /* 0x00006400000c000b */
[----:B01----:R-:W-:Y:S01]  /*169e0*/  ENDCOLLECTIVE ;  /* 0x000000000000791b */ /* 0x003fe20003800000 */
.L_x_1277:
[----:B------:R-:W-:-:S05]  /*169f0*/  @!P3 LEA R4, P4, R20, R4, 0x1 ;  /* 0x000000041404b211 */ /* 0x000fca00078808ff */
[----:B------:R-:W-:-:S04]  /*16a00*/  @!P3 IMAD.X R0, RZ, RZ, R0, P4 ;  /* 0x000000ffff00b224 */ /* 0x000fc800020e0600 */
        /* <DEDUP_REMOVED lines=12> */
.L_x_1278:
[----:B------:R-:W-:Y:S01]  /*16ad0*/  IMAD.MOV.U32 R9, RZ, RZ, R14 ;  /* 0x000000ffff097224 */ /* 0x000fe200078e000e */
[----:B------:R-:W-:Y:S06]  /*16ae0*/  BRA `(.L_x_1279) ;  /* 0xffffffc400307947 */ /* 0x000fec000383ffff */
.L_x_1201:
[----:B-1----:R1:W2:Y:S02]  /*16af0*/  SYNCS.PHASECHK.TRANS64.TRYWAIT P0, [R22+URZ+0x2d820], R0 ;  /* 0x02d82000160075a7 */ /* 0x0022a4000800017f */
[----:B--2---:R-:W-:Y:S05]  /*16b00*/  @!P0 NANOSLEEP.SYNCS 0x989680 ;  /* 0x009896800000895d */ /* 0x004fea0003900000 */
[----:B------:R-:W2:Y:S02]  /*16b10*/  @!P0 SYNCS.PHASECHK.TRANS64 P0, [R22+URZ+0x2d820], R0 ;  /* 0x02d82000160085a7 */ /* 0x000ea4000800007f */
[----:B--2---:R-:W-:Y:S05]  /*16b20*/  @!P0 BRA `(.L_x_1201) ;  /* 0xfffffffc00f08947 */ /* 0x004fea000383ffff */
[----:B------:R-:W-:Y:S05]  /*16b30*/  BRA `(.L_x_1280) ;  /* 0xffffffc400987947 */ /* 0x000fea000383ffff */
.L_x_1206:
[----:B0-----:R0:W1:Y:S02]  /*16b40*/  SYNCS.PHASECHK.TRANS64.TRYWAIT P0, [R5+URZ+0x2d840], R0 ;  /* 0x02d84000050075a7 */ /* 0x001064000800017f */
[----:B-1----:R-:W-:Y:S05]  /*16b50*/  @!P0 NANOSLEEP.SYNCS 0x989680 ;  /* 0x009896800000895d */ /* 0x002fea0003900000 */
[----:B------:R-:W1:Y:S02]  /*16b60*/  @!P0 SYNCS.PHASECHK.TRANS64 P0, [R5+URZ+0x2d840], R0 ;  /* 0x02d84000050085a7 */ /* 0x000e64000800007f */
[----:B-1----:R-:W-:Y:S05]  /*16b70*/  @!P0 BRA `(.L_x_1206) ;  /* 0xfffffffc00f08947 */ /* 0x002fea000383ffff */
[----:B------:R-:W-:Y:S05]  /*16b80*/  BRA `(.L_x_1281) ;  /* 0xffffffc8008c7947 */ /* 0x000fea000383ffff */
.L_x_1207:
        /* <DEDUP_REMOVED lines=8> */
.L_x_1283:
[----:B------:R-:W-:Y:S05]  /*16c10*/  BSYNC B1 ;  /* 0x0000000000017941 */ /* 0x000fea0003800000 */
.L_x_1282:
        /* <DEDUP_REMOVED lines=13> */
.L_x_1284:
        /* <DEDUP_REMOVED lines=8> */
.L_x_1285:
        /* <DEDUP_REMOVED lines=14> */
.L_x_1286:
[----:B------:R-:W-:Y:S02]  /*16e50*/  IMAD.MOV.U32 R13, RZ, RZ, R7 ;  /* 0x000000ffff0d7224 */ /* 0x000fe400078e0007 */
[----:B------:R-:W-:Y:S02]  /*16e60*/  IMAD.MOV.U32 R12, RZ, RZ, 0x2 ;  /* 0x00000002ff0c7424 */ /* 0x000fe400078e00ff */
[----:B------:R-:W-:-:S07]  /*16e70*/  IMAD.MOV.U32 R2, RZ, RZ, R14 ;  /* 0x000000ffff027224 */ /* 0x000fce00078e000e */
[----:B------:R-:W-:Y:S05]  /*16e80*/  WARPSYNC.COLLECTIVE R15, `(.L_x_1287) ;  /* 0x000000000f087348 */ /* 0x000fea0003c00000 */
[----:B------:R0:W1:Y:S02]  /*16e90*/  SHFL.IDX P6, R14, R13, R12, R11 ;  /* 0x0000000c0d0e7389 */ /* 0x00006400000c000b */
[----:B01----:R-:W-:Y:S01]  /*16ea0*/  ENDCOLLECTIVE ;  /* 0x000000000000791b */ /* 0x003fe20003800000 */
.L_x_1287:
        /* <DEDUP_REMOVED lines=13> */
.L_x_1288:
[----:B------:R-:W-:Y:S02]  /*16f80*/  IMAD.MOV.U32 R13, RZ, RZ, R7 ;  /* 0x000000ffff0d7224 */ /* 0x000fe400078e0007 */
[----:B------:R-:W-:Y:S02]  /*16f90*/  IMAD.MOV.U32 R12, RZ, RZ, 0x3 ;  /* 0x00000003ff0c7424 */ /* 0x000fe400078e00ff */
[----:B------:R-:W-:-:S07]  /*16fa0*/  IMAD.MOV.U32 R2, RZ, RZ, R14 ;  /* 0x000000ffff027224 */ /* 0x000fce00078e000e */
[----:B------:R-:W-:Y:S05]  /*16fb0*/  WARPSYNC.COLLECTIVE R15, `(.L_x_1289) ;  /* 0x000000000f087348 */ /* 0x000fea0003c00000 */
[----:B------:R0:W1:Y:S02]  /*16fc0*/  SHFL.IDX P6, R14, R13, R12, R11 ;  /* 0x0000000c0d0e7389 */ /* 0x00006400000c000b */
[----:B01----:R-:W-:Y:S01]  /*16fd0*/  ENDCOLLECTIVE ;  /* 0x000000000000791b */ /* 0x003fe20003800000 */
.L_x_1289:
[----:B------:R-:W-:-:S05]  /*16fe0*/  IADD3 R2, P0, R2, R0, RZ ;  /* 0x0000000002027210 */ /* 0x000fca0007f1e0ff */
[----:B------:R-:W-:-:S05]  /*16ff0*/  IMAD.X R3, RZ, RZ, R27, P0 ;  /* 0x000000ffff037224 */ /* 0x000fca00000e061b */
[----:B------:R-:W-:Y:S01]  /*17000*/  @!PT LDS RZ, [RZ] ;  /* 0x00000000fffff984 */ /* 0x000fe20000000800 */
[----:B------:R-:W-:Y:S01]  /*17010*/  @!PT LDS RZ, [RZ] ;  /* 0x00000000fffff984 */ /* 0x000fe20000000800 */
[----:B------:R-:W-:Y:S01]  /*17020*/  @!PT LDS RZ, [RZ] ;  /* 0x00000000fffff984 */ /* 0x000fe20000000800 */
[----:B------:R0:W-:Y:S01]  /*17030*/  LDGSTS.E.BYPASS.LTC128B.128 [R4+0x16400], desc[UR54][R2.64], !P1 ;  /* 0x1640000002047fae */ /* 0x0001e2000c901d76 */
[----:B------:R-:W-:Y:S01]  /*17040*/  IMAD.MOV.U32 R13, RZ, RZ, R6 ;  /* 0x000000ffff0d7224 */ /* 0x000fe200078e0006 */
[----:B------:R-:W-:Y:S02]  /*17050*/  LOP3.LUT P1, RZ, R23, 0x8000000, RZ, 0xc0, !PT ;  /* 0x0800000017ff7812 */ /* 0x000fe4000782c0ff */
[----:B------:R0:W-:Y:S04]  /*17060*/  LDGSTS.E.BYPASS.LTC128B.128 [R4+0x18400], desc[UR54][R2.64+0x40], !P5 ;  /* 0x1840004002047fae */ /* 0x0001e8000e901d76 */
[----:B------:R0:W-:Y:S01]  /*17070*/  LDGSTS.E.BYPASS.LTC128B.128 [R4+0x1a400], desc[UR54][R2.64+0x80], !P4 ;  /* 0x1a40008002047fae */ /* 0x0001e2000e101d76 */
[----:B------:R-:W-:-:S07]  /*17080*/  IMAD.MOV.U32 R27, RZ, RZ, R14 ;  /* 0x000000ffff1b7224 */ /* 0x000fce00078e000e */
[----:B0-----:R-:W-:Y:S05]  /*17090*/  WARPSYNC.COLLECTIVE R15, `(.L_x_1290) ;  /* 0x000000000f087348 */ /* 0x001fea0003c00000 */
[----:B------:R1:W2:Y:S02]  /*170a0*/  SHFL.IDX P6, R14, R13, R12, R11 ;  /* 0x0000000c0d0e7389 */ /* 0x0002a400000c000b */
[----:B012---:R-:W-:Y:S01]  /*170b0*/  ENDCOLLECTIVE ;  /* 0x000000000000791b */ /* 0x007fe20003800000 */
.L_x_1290:
[----:B------:R-:W-:Y:S01]  /*170c0*/  IMAD.MOV.U32 R2, RZ, RZ, R14 ;  /* 0x000000ffff027224 */ /* 0x000fe200078e000e */
[----:B------:R-:W-:Y:S06]  /*170d0*/  BRA `(.L_x_1291) ;  /* 0xffffffc8002c7947 */ /* 0x000fec000383ffff */
.L_x_1212:
[----:B-1----:R1:W2:Y:S02]  /*170e0*/  SYNCS.PHASECHK.TRANS64.TRYWAIT P0, [R5+URZ+0x2d860], R2 ;  /* 0x02d86002050075a7 */ /* 0x0022a4000800017f */
[----:B--2---:R-:W-:Y:S05]  /*170f0*/  @!P0 NANOSLEEP.SYNCS 0x989680 ;  /* 0x009896800000895d */ /* 0x004fea0003900000 */
[----:B------:R-:W2:Y:S02]  /*17100*/  @!P0 SYNCS.PHASECHK.TRANS64 P0, [R5+URZ+0x2d860], R2 ;  /* 0x02d86002050085a7 */ /* 0x000ea4000800007f */
[----:B--2---:R-:W-:Y:S05]  /*17110*/  @!P0 BRA `(.L_x_1212) ;  /* 0xfffffffc00f08947 */ /* 0x004fea000383ffff */
[----:B------:R-:W-:Y:S05]  /*17120*/  BRA `(.L_x_1292) ;  /* 0xffffffc800907947 */ /* 0x000fea000383ffff */
.L_x_1213:
        /* <DEDUP_REMOVED lines=8> */
.L_x_1294:
[----:B------:R-:W-:Y:S05]  /*171b0*/  BSYNC B1 ;  /* 0x0000000000017941 */ /* 0x000fea0003800000 */
.L_x_1293:
        /* <DEDUP_REMOVED lines=9> */
.L_x_1295:
[----:B------:R-:W-:Y:S02]  /*17250*/  IMAD.MOV.U32 R13, RZ, RZ, R24 ;  /* 0x000000ffff0d7224 */ /* 0x000fe400078e0018 */
[----:B------:R-:W-:Y:S02]  /*17260*/  IMAD.MOV.U32 R12, RZ, RZ, 0x1 ;  /* 0x00000001ff0c7424 */ /* 0x000fe400078e00ff */
[----:B------:R-:W-:-:S07]  /*17270*/  IMAD.MOV.U32 R2, RZ, RZ, R14 ;  /* 0x000000ffff027224 */ /* 0x000fce00078e000e */
[----:B------:R-:W-:Y:S05]  /*17280*/  WARPSYNC.COLLECTIVE R15, `(.L_x_1296) ;  /* 0x000000000f087348 */ /* 0x000fea0003c00000 */
[----:B------:R0:W1:Y:S02]  /*17290*/  SHFL.IDX P6, R14, R13, R12, R11 ;  /* 0x0000000c0d0e7389 */ /* 0x00006400000c000b */
[----:B01----:R-:W-:Y:S01]  /*172a0*/  ENDCOLLECTIVE ;  /* 0x000000000000791b */ /* 0x003fe20003800000 */
.L_x_1296:
        /* <DEDUP_REMOVED lines=16> */
.L_x_1297:
[----:B------:R-:W-:Y:S02]  /*173b0*/  IMAD.MOV.U32 R13, RZ, RZ, R24 ;  /* 0x000000ffff0d7224 */ /* 0x000fe400078e0018 */
[----:B------:R-:W-:Y:S02]  /*173c0*/  IMAD.MOV.U32 R12, RZ, RZ, 0x2 ;  /* 0x00000002ff0c7424 */ /* 0x000fe400078e00ff */
[----:B------:R-:W-:-:S07]  /*173d0*/  IMAD.MOV.U32 R2, RZ, RZ, R14 ;  /* 0x000000ffff027224 */ /* 0x000fce00078e000e */
[----:B------:R-:W-:Y:S05]  /*173e0*/  WARPSYNC.COLLECTIVE R15, `(.L_x_1298) ;  /* 0x000000000f087348 */ /* 0x000fea0003c00000 */
[----:B------:R0:W1:Y:S02]  /*173f0*/  SHFL.IDX P6, R14, R13, R12, R11 ;  /* 0x0000000c0d0e7389 */ /* 0x00006400000c000b */
[----:B01----:R-:W-:Y:S01]  /*17400*/  ENDCOLLECTIVE ;  /* 0x000000000000791b */ /* 0x003fe20003800000 */
.L_x_1298:
        /* <DEDUP_REMOVED lines=16> */
.L_x_1299:
[----:B------:R-:W-:Y:S02]  /*17510*/  IMAD.MOV.U32 R13, RZ, RZ, R24 ;  /* 0x000000ffff0d7224 */ /* 0x000fe400078e0018 */
[----:B------:R-:W-:Y:S02]  /*17520*/  IMAD.MOV.U32 R12, RZ, RZ, 0x3 ;  /* 0x00000003ff0c7424 */ /* 0x000fe400078e00ff */
[----:B------:R-:W-:-:S07]  /*17530*/  IMAD.MOV.U32 R2, RZ, RZ, R14 ;  /* 0x000000ffff027224 */ /* 0x000fce00078e000e */
[----:B------:R-:W-:Y:S05]  /*17540*/  WARPSYNC.COLLECTIVE R15, `(.L_x_1300) ;  /* 0x000000000f087348 */ /* 0x000fea0003c00000 */
[----:B------:R0:W1:Y:S02]  /*17550*/  SHFL.IDX P6, R14, R13, R12, R11 ;  /* 0x0000000c0d0e7389 */ /* 0x00006400000c000b */
[----:B01----:R-:W-:Y:S01]  /*17560*/  ENDCOLLECTIVE ;  /* 0x000000000000791b */ /* 0x003fe20003800000 */
.L_x_1300:
        /* <DEDUP_REMOVED lines=13> */
.L_x_1301:
        /* <DEDUP_REMOVED lines=8> */
.L_x_1221:
[----:B-1----:R1:W2:Y:S02]  /*176c0*/  SYNCS.PHASECHK.TRANS64.TRYWAIT P0, [R0+URZ+0x2d860], R3 ;  /* 0x02d86003000075a7 */ /* 0x0022a4000800017f */
[----:B--2---:R-:W-:Y:S05]  /*176d0*/  @!P0 NANOSLEEP.SYNCS 0x989680 ;  /* 0x009896800000895d */ /* 0x004fea0003900000 */
[----:B------:R-:W2:Y:S02]  /*176e0*/  @!P0 SYNCS.PHASECHK.TRANS64 P0, [R0+URZ+0x2d860], R3 ;  /* 0x02d86003000085a7 */ /* 0x000ea4000800007f */
[----:B--2---:R-:W-:Y:S05]  /*176f0*/  @!P0 BRA `(.L_x_1221) ;  /* 0xfffffffc00f08947 */ /* 0x004fea000383ffff */
[----:B------:R-:W-:Y:S05]  /*17700*/  BRA `(.L_x_1303) ;  /* 0xffffffcc00287947 */ /* 0x000fea000383ffff */
.L_x_1222:
        /* <DEDUP_REMOVED lines=8> */
.L_x_1305:
[----:B------:R-:W-:Y:S05]  /*17790*/  BSYNC B0 ;  /* 0x0000000000007941 */ /* 0x000fea0003800000 */
.L_x_1304:
        /* <DEDUP_REMOVED lines=10> */
.L_x_1306:
[----:B------:R-:W-:Y:S01]  /*17840*/  ULDC UR4, c[0x0][0x2f4] ;  /* 0x0000bd0000047ab9 */ /* 0x000fe20000000800 */
[----:B------:R-:W-:Y:S02]  /*17850*/  IMAD.MOV.U32 R13, RZ, RZ, R24 ;  /* 0x000000ffff0d7224 */ /* 0x000fe400078e0018 */
[----:B------:R-:W-:Y:S02]  /*17860*/  IMAD.MOV.U32 R12, RZ, RZ, 0x1 ;  /* 0x00000001ff0c7424 */ /* 0x000fe400078e00ff */
        /* <DEDUP_REMOVED lines=14> */
.L_x_1307:
        /* <DEDUP_REMOVED lines=14> */
.L_x_1308:
[----:B------:R-:W-:Y:S02]  /*17a30*/  IMAD.MOV.U32 R13, RZ, RZ, R24 ;  /* 0x000000ffff0d7224 */ /* 0x000fe400078e0018 */
[----:B------:R-:W-:Y:S01]  /*17a40*/  IMAD.MOV.U32 R12, RZ, RZ, 0x2 ;  /* 0x00000002ff0c7424 */ /* 0x000fe200078e00ff */
[----:B------:R-:W-:-:S13]  /*17a50*/  IADD3 R2, P4, R14, R5, RZ ;  /* 0x000000050e027210 */ /* 0x000fda0007f9e0ff */
[----:B------:R-:W-:Y:S05]  /*17a60*/  WARPSYNC.COLLECTIVE R15, `(.L_x_1309) ;  /* 0x000000000f087348 */ /* 0x000fea0003c00000 */
[----:B------:R0:W1:Y:S02]  /*17a70*/  SHFL.IDX P6, R14, R13, R12, R11 ;  /* 0x0000000c0d0e7389 */ /* 0x00006400000c000b */
[----:B01----:R-:W-:Y:S01]  /*17a80*/  ENDCOLLECTIVE ;  /* 0x000000000000791b */ /* 0x003fe20003800000 */
.L_x_1309:
        /* <DEDUP_REMOVED lines=15> */
.L_x_1310:
[----:B------:R-:W-:Y:S02]  /*17b80*/  IMAD.MOV.U32 R13, RZ, RZ, R24 ;  /* 0x000000ffff0d7224 */ /* 0x000fe400078e0018 */
[----:B------:R-:W-:Y:S01]  /*17b90*/  IMAD.MOV.U32 R12, RZ, RZ, 0x3 ;  /* 0x00000003ff0c7424 */ /* 0x000fe200078e00ff */
[----:B------:R-:W-:-:S13]  /*17ba0*/  IADD3 R2, P4, R14, R5, RZ ;  /* 0x000000050e027210 */ /* 0x000fda0007f9e0ff */
[----:B------:R-:W-:Y:S05]  /*17bb0*/  WARPSYNC.COLLECTIVE R15, `(.L_x_1311) ;  /* 0x000000000f087348 */ /* 0x000fea0003c00000 */
[----:B------:R0:W1:Y:S02]  /*17bc0*/  SHFL.IDX P6, R14, R13, R12, R11 ;  /* 0x0000000c0d0e7389 */ /* 0x00006400000c000b */
[----:B01----:R-:W-:Y:S01]  /*17bd0*/  ENDCOLLECTIVE ;  /* 0x000000000000791b */ /* 0x003fe20003800000 */
.L_x_1311:
        /* <DEDUP_REMOVED lines=14> */
.L_x_1312:
[----:B------:R-:W-:Y:S05]  /*17cc0*/  BRA `(.L_x_1313) ;  /* 0xffffffc8009c7947 */ /* 0x000fea000383ffff */
.L_x_1227:
        /* <DEDUP_REMOVED lines=8> */
.L_x_1315:
[----:B------:R-:W-:Y:S05]  /*17d50*/  BSYNC B0 ;  /* 0x0000000000007941 */ /* 0x000fea0003800000 */
.L_x_1314:
[----:B------:R-:W-:Y:S02]  /*17d60*/  IMAD.MOV.U32 R13, RZ, RZ, R16 ;  /* 0x000000ffff0d7224 */ /* 0x000fe400078e0010 */
        /* <DEDUP_REMOVED lines=8> */
.L_x_1316:
        /* <DEDUP_REMOVED lines=18> */
.L_x_1317:
[----:B------:R-:W-:Y:S01]  /*17f10*/  IMAD.MOV.U32 R12, RZ, RZ, 0x2 ;  /* 0x00000002ff0c7424 */ /* 0x000fe200078e00ff */
[----:B------:R-:W-:-:S05]  /*17f20*/  SEL R5, R14, RZ, P1 ;  /* 0x000000ff0e057207 */ /* 0x000fca0000800000 */
[----:B------:R-:W-:-:S04]  /*17f30*/  IMAD.IADD R4, R2, 0x1, R5 ;  /* 0x0000000102047824 */ /* 0x000fc800078e0205 */
[----:B------:R-:W-:-:S07]  /*17f40*/  IMAD.MOV.U32 R13, RZ, RZ, R4 ;  /* 0x000000ffff0d7224 */ /* 0x000fce00078e0004 */
[----:B------:R-:W-:Y:S05]  /*17f50*/  WARPSYNC.COLLECTIVE R15, `(.L_x_1318) ;  /* 0x000000000f087348 */ /* 0x000fea0003c00000 */
[----:B------:R0:W1:Y:S02]  /*17f60*/  SHFL.UP P6, R14, R13, R12, R11 ;  /* 0x0400000c0d0e7389 */ /* 0x00006400000c000b */
[----:B01----:R-:W-:Y:S01]  /*17f70*/  ENDCOLLECTIVE ;  /* 0x000000000000791b */ /* 0x003fe20003800000 */
.L_x_1318:
[----:B------:R-:W-:Y:S01]  /*17f80*/  IMAD.MOV.U32 R12, RZ, RZ, 0x4 ;  /* 0x00000004ff0c7424 */ /* 0x000fe200078e00ff */
[----:B------:R-:W-:-:S05]  /*17f90*/  SEL R5, R14, RZ, P2 ;  /* 0x000000ff0e057207 */ /* 0x000fca0001000000 */
[----:B------:R-:W-:-:S04]  /*17fa0*/  IMAD.IADD R5, R4, 0x1, R5 ;  /* 0x0000000104057824 */ /* 0x000fc800078e0205 */
[----:B------:R-:W-:-:S07]  /*17fb0*/  IMAD.MOV.U32 R13, RZ, RZ, R5 ;  /* 0x000000ffff0d7224 */ /* 0x000fce00078e0005 */
[----:B------:R-:W-:Y:S05]  /*17fc0*/  WARPSYNC.COLLECTIVE R15, `(.L_x_1319) ;  /* 0x000000000f087348 */ /* 0x000fea0003c00000 */
[----:B------:R0:W1:Y:S02]  /*17fd0*/  SHFL.UP P6, R14, R13, R12, R11 ;  /* 0x0400000c0d0e7389 */ /* 0x00006400000c000b */
[----:B01----:R-:W-:Y:S01]  /*17fe0*/  ENDCOLLECTIVE ;  /* 0x000000000000791b */ /* 0x003fe20003800000 */
.L_x_1319:
[----:B------:R-:W-:Y:S01]  /*17ff0*/  IMAD.MOV.U32 R12, RZ, RZ, 0x8 ;  /* 0x00000008ff0c7424 */ /* 0x000fe200078e00ff */
[----:B------:R-:W-:-:S05]  /*18000*/  SEL R6, R14, RZ, P3 ;  /* 0x000000ff0e067207 */ /* 0x000fca0001800000 */
[----:B------:R-:W-:-:S04]  /*18010*/  IMAD.IADD R6, R5, 0x1, R6 ;  /* 0x0000000105067824 */ /* 0x000fc800078e0206 */
[----:B------:R-:W-:-:S07]  /*18020*/  IMAD.MOV.U32 R13, RZ, RZ, R6 ;  /* 0x000000ffff0d7224 */ /* 0x000fce00078e0006 */
[----:B------:R-:W-:Y:S05]  /*18030*/  WARPSYNC.COLLECTIVE R15, `(.L_x_1320) ;  /* 0x000000000f087348 */ /* 0x000fea0003c00000 */
[----:B------:R0:W1:Y:S02]  /*18040*/  SHFL.UP P6, R14, R13, R12, R11 ;  /* 0x0400000c0d0e7389 */ /* 0x00006400000c000b */
[----:B01----:R-:W-:Y:S01]  /*18050*/  ENDCOLLECTIVE ;  /* 0x000000000000791b */ /* 0x003fe20003800000 */
.L_x_1320:
[----:B------:R-:W-:Y:S01]  /*18060*/  IMAD.MOV.U32 R12, RZ, RZ, 0x10 ;  /* 0x00000010ff0c7424 */ /* 0x000fe200078e00ff */
[----:B------:R-:W-:-:S05]  /*18070*/  SEL R3, R14, RZ, P4 ;  /* 0x000000ff0e037207 */ /* 0x000fca0002000000 */
[----:B------:R-:W-:-:S04]  /*18080*/  IMAD.IADD R4, R6, 0x1, R3 ;  /* 0x0000000106047824 */ /* 0x000fc800078e0203 */
[----:B------:R-:W-:-:S07]  /*18090*/  IMAD.MOV.U32 R13, RZ, RZ, R4 ;  /* 0x000000ffff0d7224 */ /* 0x000fce00078e0004 */
[----:B------:R-:W-:Y:S05]  /*180a0*/  WARPSYNC.COLLECTIVE R15, `(.L_x_1321) ;  /* 0x000000000f087348 */ /* 0x000fea0003c00000 */
[----:B------:R0:W1:Y:S02]  /*180b0*/  SHFL.UP P6, R14, R13, R12, R11 ;  /* 0x0400000c0d0e7389 */ /* 0x00006400000c000b */
[----:B01----:R-:W-:Y:S01]  /*180c0*/  ENDCOLLECTIVE ;  /* 0x000000000000791b */ /* 0x003fe20003800000 */
.L_x_1321:
        /* <DEDUP_REMOVED lines=8> */
.L_x_1322:
[----:B------:R-:W-:Y:S05]  /*18150*/  BRA `(.L_x_1323) ;  /* 0xffffffc800b07947 */ /* 0x000fea000383ffff */
.L_x_1232:
[----:B------:R-:W-:Y:S01]  /*18160*/  BSSY B0, `(.L_x_1324) ;  /* 0x0000008000007945 */ /* 0x000fe20003800000 */
[----:B-----5:R-:W-:Y:S02]  /*18170*/  IMAD.MOV.U32 R13, RZ, RZ, R2 ;  /* 0x000000ffff0d7224 */ /* 0x020fe400078e0002 */
[----:B------:R-:W-:Y:S02]  /*18180*/  IMAD.MOV.U32 R12, RZ, RZ, 0x1 ;  /* 0x00000001ff0c7424 */ /* 0x000fe400078e00ff */
[----:B------:R-:W-:Y:S02]  /*18190*/  IMAD.MOV.U32 R11, RZ, RZ, RZ ;  /* 0x000000ffff0b7224 */ /* 0x000fe400078e00ff */
[----:B------:R-:W-:-:S07]  /*181a0*/  IMAD.MOV.U32 R15, RZ, RZ, -0x1 ;  /* 0xffffffffff0f7424 */ /* 0x000fce00078e00ff */
[----:B012---:R-:W-:Y:S05]  /*181b0*/  WARPSYNC.COLLECTIVE R15, `(.L_x_1325) ;  /* 0x000000000f087348 */ /* 0x007fea0003c00000 */
[----:B------:R3:W4:Y:S02]  /*181c0*/  SHFL.UP P6, R14, R13, R12, R11 ;  /* 0x0400000c0d0e7389 */ /* 0x00072400000c000b */
[----:B01234-:R-:W-:Y:S01]  /*181d0*/  ENDCOLLECTIVE ;  /* 0x000000000000791b */ /* 0x01ffe20003800000 */
.L_x_1325:
[----:B------:R-:W-:Y:S05]  /*181e0*/  BSYNC B0 ;  /* 0x0000000000007941 */ /* 0x000fea0003800000 */
.L_x_1324:
        /* <DEDUP_REMOVED lines=8> */
.L_x_1326:
[----:B------:R-:W-:Y:S01]  /*18270*/  IMAD.MOV.U32 R12, RZ, RZ, 0x4 ;  /* 0x00000004ff0c7424 */ /* 0x000fe200078e00ff */
[----:B------:R-:W-:-:S05]  /*18280*/  SEL R14, R14, RZ, P2 ;  /* 0x000000ff0e0e7207 */ /* 0x000fca0001000000 */
[----:B------:R-:W-:-:S04]  /*18290*/  IMAD.IADD R3, R13, 0x1, R14 ;  /* 0x000000010d037824 */ /* 0x000fc800078e020e */
[----:B------:R-:W-:-:S07]  /*182a0*/  IMAD.MOV.U32 R13, RZ, RZ, R3 ;  /* 0x000000ffff0d7224 */ /* 0x000fce00078e0003 */
[----:B------:R-:W-:Y:S05]  /*182b0*/  WARPSYNC.COLLECTIVE R15, `(.L_x_1327) ;  /* 0x000000000f087348 */ /* 0x000fea0003c00000 */
[----:B------:R0:W1:Y:S02]  /*182c0*/  SHFL.UP P6, R14, R13, R12, R11 ;  /* 0x0400000c0d0e7389 */ /* 0x00006400000c000b */
[----:B01----:R-:W-:Y:S01]  /*182d0*/  ENDCOLLECTIVE ;  /* 0x000000000000791b */ /* 0x003fe20003800000 */
.L_x_1327:
[----:B------:R-:W-:Y:S01]  /*182e0*/  IMAD.MOV.U32 R12, RZ, RZ, 0x8 ;  /* 0x00000008ff0c7424 */ /* 0x000fe200078e00ff */
[----:B------:R-:W-:-:S05]  /*182f0*/  SEL R4, R14, RZ, P3 ;  /* 0x000000ff0e047207 */ /* 0x000fca0001800000 */
[----:B------:R-:W-:-:S04]  /*18300*/  IMAD.IADD R4, R3, 0x1, R4 ;  /* 0x0000000103047824 */ /* 0x000fc800078e0204 */
[----:B------:R-:W-:-:S07]  /*18310*/  IMAD.MOV.U32 R13, RZ, RZ, R4 ;  /* 0x000000ffff0d7224 */ /* 0x000fce00078e0004 */
[----:B------:R-:W-:Y:S05]  /*18320*/  WARPSYNC.COLLECTIVE R15, `(.L_x_1328) ;  /* 0x000000000f087348 */ /* 0x000fea0003c00000 */
[----:B------:R0:W1:Y:S02]  /*18330*/  SHFL.UP P6, R14, R13, R12, R11 ;  /* 0x0400000c0d0e7389 */ /* 0x00006400000c000b */
[----:B01----:R-:W-:Y:S01]  /*18340*/  ENDCOLLECTIVE ;  /* 0x000000000000791b */ /* 0x003fe20003800000 */
.L_x_1328:
[----:B------:R-:W-:Y:S01]  /*18350*/  IMAD.MOV.U32 R12, RZ, RZ, 0x10 ;  /* 0x00000010ff0c7424 */ /* 0x000fe200078e00ff */
[----:B------:R-:W-:-:S05]  /*18360*/  SEL R5, R14, RZ, P4 ;  /* 0x000000ff0e057207 */ /* 0x000fca0002000000 */
[----:B------:R-:W-:-:S04]  /*18370*/  IMAD.IADD R5, R4, 0x1, R5 ;  /* 0x0000000104057824 */ /* 0x000fc800078e0205 */
[----:B------:R-:W-:-:S07]  /*18380*/  IMAD.MOV.U32 R13, RZ, RZ, R5 ;  /* 0x000000ffff0d7224 */ /* 0x000fce00078e0005 */
[----:B------:R-:W-:Y:S05]  /*18390*/  WARPSYNC.COLLECTIVE R15, `(.L_x_1329) ;  /* 0x000000000f087348 */ /* 0x000fea0003c00000 */
[----:B------:R0:W1:Y:S02]  /*183a0*/  SHFL.UP P6, R14, R13, R12, R11 ;  /* 0x0400000c0d0e7389 */ /* 0x00006400000c000b */
[----:B01----:R-:W-:Y:S01]  /*183b0*/  ENDCOLLECTIVE ;  /* 0x000000000000791b */ /* 0x003fe20003800000 */
.L_x_1329:
        /* <DEDUP_REMOVED lines=8> */
.L_x_1330:
[----:B------:R-:W-:Y:S05]  /*18440*/  BRA `(.L_x_1331) ;  /* 0xffffffc800907947 */ /* 0x000fea000383ffff */
.L_x_1234:
[----:B------:R-:W-:Y:S01]  /*18450*/  BSSY B0, `(.L_x_1332) ;  /* 0x0000006000007945 */ /* 0x000fe20003800000 */
[----:B------:R-:W-:Y:S01]  /*18460*/  PLOP3.LUT P6, PT, P6, PT, PT, 0x8, 0x0 ;  /* 0x000000000000781c */ /* 0x000fe200037ce170 */
[----:B------:R-:W-:-:S12]  /*18470*/  IMAD.MOV.U32 R15, RZ, RZ, -0x1 ;  /* 0xffffffffff0f7424 */ /* 0x000fd800078e00ff */
[----:B01----:R-:W-:Y:S05]  /*18480*/  WARPSYNC.COLLECTIVE R15, `(.L_x_1333) ;  /* 0x000000000f087348 */ /* 0x003fea0003c00000 */
[----:B------:R-:W-:Y:S01]  /*18490*/  VOTE.ANY R14, PT, P6 ;  /* 0x00000000000e7806 */ /* 0x000fe200030e0100 */
[----:B01----:R-:W-:Y:S06]  /*184a0*/  ENDCOLLECTIVE ;  /* 0x000000000000791b */ /* 0x003fec0003800000 */
.L_x_1333:
[----:B------:R-:W-:Y:S05]  /*184b0*/  BSYNC B0 ;  /* 0x0000000000007941 */ /* 0x000fea0003800000 */
.L_x_1332:
        /* <DEDUP_REMOVED lines=9> */
.L_x_1334:
[----:B------:R-:W-:Y:S01]  /*18550*/  IMAD.MOV.U32 R17, RZ, RZ, R14 ;  /* 0x000000ffff117224 */ /* 0x000fe200078e000e */
[----:B------:R-:W-:Y:S06]  /*18560*/  BRA `(.L_x_1335) ;  /* 0xffffffc800807947 */ /* 0x000fec000383ffff */
.L_x_1236:
[----:B------:R-:W-:Y:S01]  /*18570*/  BSSY B0, `(.L_x_1336) ;  /* 0x0000007000007945 */ /* 0x000fe20003800000 */
[----:B------:R-:W-:Y:S02]  /*18580*/  IMAD.MOV.U32 R13, RZ, RZ, R3 ;  /* 0x000000ffff0d7224 */ /* 0x000fe400078e0003 */
[----:B------:R-:W-:Y:S02]  /*18590*/  IMAD.MOV.U32 R11, RZ, RZ, 0x1f ;  /* 0x0000001fff0b7424 */ /* 0x000fe400078e00ff */
[----:B------:R-:W-:-:S07]  /*185a0*/  IMAD.MOV.U32 R15, RZ, RZ, -0x1 ;  /* 0xffffffffff0f7424 */ /* 0x000fce00078e00ff */
[----:B0123--:R-:W-:Y:S05]  /*185b0*/  WARPSYNC.COLLECTIVE R15, `(.L_x_1337) ;  /* 0x000000000f087348 */ /* 0x00ffea0003c00000 */
[----:B------:R4:W0:Y:S02]  /*185c0*/  SHFL.IDX P6, R14, R13, R12, R11 ;  /* 0x0000000c0d0e7389 */ /* 0x00082400000c000b */
[----:B01234-:R-:W-:Y:S01]  /*185d0*/  ENDCOLLECTIVE ;  /* 0x000000000000791b */ /* 0x01ffe20003800000 */
.L_x_1337:
[----:B------:R-:W-:Y:S05]  /*185e0*/  BSYNC B0 ;  /* 0x0000000000007941 */ /* 0x000fea0003800000 */
.L_x_1336:
[----:B------:R-:W-:Y:S01]  /*185f0*/  IMAD.MOV.U32 R6, RZ, RZ, R14 ;  /* 0x000000ffff067224 */ /* 0x000fe200078e000e */
[----:B------:R-:W-:Y:S06]  /*18600*/  BRA `(.L_x_1235) ;  /* 0xffffffc800747947 */ /* 0x000fec000383ffff */
.L_x_1240:
[----:B-1----:R1:W2:Y:S02]  /*18610*/  SYNCS.PHASECHK.TRANS64.TRYWAIT P0, [R5+URZ+0x2d820], R0 ;  /* 0x02d82000050075a7 */ /* 0x0022a4000800017f */
[----:B--2---:R-:W-:Y:S05]  /*18620*/  @!P0 NANOSLEEP.SYNCS 0x989680 ;  /* 0x009896800000895d */ /* 0x004fea0003900000 */
[----:B------:R-:W2:Y:S02]  /*18630*/  @!P0 SYNCS.PHASECHK.TRANS64 P0, [R5+URZ+0x2d820], R0 ;  /* 0x02d82000050085a7 */ /* 0x000ea4000800007f */
[----:B--2---:R-:W-:Y:S05]  /*18640*/  @!P0 BRA `(.L_x_1240) ;  /* 0xfffffffc00f08947 */ /* 0x004fea000383ffff */
[----:B------:R-:W-:Y:S05]  /*18650*/  BRA `(.L_x_1338) ;  /* 0xffffffcc00ec7947 */ /* 0x000fea000383ffff */
.L_x_1241:
        /* <DEDUP_REMOVED lines=8> */
[----:B01-3--:R-:W-:Y:S05]  /*186e0*/  WARPSYNC.COLLECTIVE R15, `(.L_x_1340) ;  /* 0x000000000f087348 */ /* 0x00bfea0003c00000 */
[----:B------:R2:W4:Y:S02]  /*186f0*/  SHFL.IDX P6, R14, R13, R12, R11 ;  /* 0x0000000c0d0e7389 */ /* 0x00052400000c000b */
[----:B01234-:R-:W-:Y:S01]  /*18700*/  ENDCOLLECTIVE ;  /* 0x000000000000791b */ /* 0x01ffe20003800000 */
.L_x_1340:
[----:B------:R-:W-:Y:S05]  /*18710*/  BSYNC B0 ;  /* 0x0000000000007941 */ /* 0x000fea0003800000 */
.L_x_1339:
[----:B------:R-:W-:Y:S05]  /*18720*/  BRA `(.L_x_1341) ;  /* 0xffffffcc00d47947 */ /* 0x000fea000383ffff */
.L_x_1244:
[----:B------:R-:W-:Y:S01]  /*18730*/  BSSY B1, `(.L_x_1342) ;  /* 0x0000006000017945 */ /* 0x000fe20003800000 */
[----:B------:R-:W-:-:S07]  /*18740*/  IMAD.MOV.U32 R15, RZ, RZ, -0x1 ;  /* 0xffffffffff0f7424 */ /* 0x000fce00078e00ff */
[----:B01-3--:R-:W-:Y:S05]  /*18750*/  WARPSYNC.COLLECTIVE R15, `(.L_x_1343) ;  /* 0x000000000f0c7348 */ /* 0x00bfea0003c00000 */
[----:B------:R-:W-:Y:S02]  /*18760*/  ELECT P6, UR62, PT ;  /* 0x00000000003e782f */ /* 0x000fe400038c0000 */
[----:B------:R-:W-:Y:S01]  /*18770*/  MOV R14, UR62 ;  /* 0x0000003e000e7c02 */ /* 0x000fe20008000f00 */
[----:B01-3--:R-:W-:Y:S10]  /*18780*/  ENDCOLLECTIVE ;  /* 0x000000000000791b */ /* 0x00bff40003800000 */
.L_x_1343:
[----:B------:R-:W-:Y:S05]  /*18790*/  BSYNC B1 ;  /* 0x0000000000017941 */ /* 0x000fea0003800000 */
.L_x_1342:
[----:B------:R-:W-:Y:S05]  /*187a0*/  BRA `(.L_x_1344) ;  /* 0xffffffcc00cc7947 */ /* 0x000fea000383ffff */
.L_x_1246:
[----:B-1----:R1:W2:Y:S02]  /*187b0*/  SYNCS.PHASECHK.TRANS64.TRYWAIT P1, [R3+URZ+0x2d840], R2 ;  /* 0x02d84002030075a7 */ /* 0x0022a4000802017f */
[----:B--2---:R-:W-:Y:S05]  /*187c0*/  @!P1 NANOSLEEP.SYNCS 0x989680 ;  /* 0x009896800000995d */ /* 0x004fea0003900000 */
[----:B------:R-:W2:Y:S02]  /*187d0*/  @!P1 SYNCS.PHASECHK.TRANS64 P1, [R3+URZ+0x2d840], R2 ;  /* 0x02d84002030095a7 */ /* 0x000ea4000802007f */
[----:B--2---:R-:W-:Y:S05]  /*187e0*/  @!P1 BRA `(.L_x_1246) ;  /* 0xfffffffc00f09947 */ /* 0x004fea000383ffff */
[----:B------:R-:W-:Y:S05]  /*187f0*/  BRA `(.L_x_1345) ;  /* 0xffffffcc00ec7947 */ /* 0x000fea000383ffff */
.L_x_1248:
[----:B--2---:R2:W4:Y:S02]  /*18800*/  SYNCS.PHASECHK.TRANS64.TRYWAIT P1, [R25+URZ+0x2d840], R0 ;  /* 0x02d84000190075a7 */ /* 0x004524000802017f */
[----:B----4-:R-:W-:Y:S05]  /*18810*/  @!P1 NANOSLEEP.SYNCS 0x989680 ;  /* 0x009896800000995d */ /* 0x010fea0003900000 */
[----:B------:R-:W4:Y:S02]  /*18820*/  @!P1 SYNCS.PHASECHK.TRANS64 P1, [R25+URZ+0x2d840], R0 ;  /* 0x02d84000190095a7 */ /* 0x000f24000802007f */
[----:B----4-:R-:W-:Y:S05]  /*18830*/  @!P1 BRA `(.L_x_1248) ;  /* 0xfffffffc00f09947 */ /* 0x010fea000383ffff */
[----:B------:R-:W-:Y:S05]  /*18840*/  BRA `(.L_x_1346) ;  /* 0xffffffcc00f87947 */ /* 0x000fea000383ffff */
.L_x_1250:
[----:B----4-:R4:W0:Y:S02]  /*18850*/  SYNCS.PHASECHK.TRANS64.TRYWAIT P1, [R3+URZ+0x2d860], R2 ;  /* 0x02d86002030075a7 */ /* 0x010824000802017f */
[----:B0-----:R-:W-:Y:S05]  /*18860*/  @!P1 NANOSLEEP.SYNCS 0x989680 ;  /* 0x009896800000995d */ /* 0x001fea0003900000 */
[----:B------:R-:W0:Y:S02]  /*18870*/  @!P1 SYNCS.PHASECHK.TRANS64 P1, [R3+URZ+0x2d860], R2 ;  /* 0x02d86002030095a7 */ /* 0x000e24000802007f */
[----:B0-----:R-:W-:Y:S05]  /*18880*/  @!P1 BRA `(.L_x_1250) ;  /* 0xfffffffc00f09947 */ /* 0x001fea000383ffff */
[----:B------:R-:W-:Y:S05]  /*18890*/  BRA `(.L_x_1347) ;  /* 0xffffffcc00f47947 */ /* 0x000fea000383ffff */
.L_x_1348:
        /* <DEDUP_REMOVED lines=14> */
.L_x_2732:


//--------------------- .text._ZN7cutlass13device_kernelIN5flash11enable_sm90INS1_16FlashAttnFwdSm90INS1_25CollectiveMainloopFwdSm90ILi2EN4cute5tupleIJNS5_1CILi1EEES8_S8_EEENS6_IJNS7_ILi192EEENS7_ILi128EEENS7_ILi96EEEEEELi96ENS_6half_tEfNS_4arch4Sm90ELb0ELb1ELb0ELb1ELb1ELb1ELb0ELb0ELb1ELb1ELb0ELb0EEENS1_21CollectiveEpilogueFwdINS6_IJSA_SC_SB_EEES9_SE_SG_Li384ELb1ELb1ELb0ELb0EEENS1_36VarlenDynamicPersistentTileSchedulerILi192ELi128ELi384ELi128ELb0ELb1ELb1ELb1ELb0ELb1EEEEEEEEEvNT_6ParamsE --------------------------
	.section	.text._ZN7cutlass13device_kernelIN5flash11enable_sm90INS1_16FlashAttnFwdSm90INS1_25CollectiveMainloopFwdSm90ILi2EN4cute5tupleIJNS5_1CILi1EEES8_S8_EEENS6_IJNS7_ILi192EEENS7_ILi128EEENS7_ILi96EEEEEELi96ENS_6half_tEfNS_4arch4Sm90ELb0ELb1ELb0ELb1ELb1ELb1ELb0ELb0ELb1ELb1ELb0ELb0EEENS1_21CollectiveEpilogueFwdINS6_IJSA_SC_SB_EEES9_SE_SG_Li384ELb1ELb1ELb0ELb0EEENS1_36VarlenDynamicPersistentTileSchedulerILi192ELi128ELi384ELi128ELb0ELb1ELb1ELb1ELb0ELb1EEEEEEEEEvNT_6ParamsE,"ax",@progbits
	.align	128
.text._ZN7cutlass13device_kernelIN5flash11enable_sm90INS1_16FlashAttnFwdSm90INS1_25CollectiveMainloopFwdSm90ILi2EN4cute5tupleIJNS5_1CILi1EEES8_S8_EEENS6_IJNS7_ILi192EEENS7_ILi128EEENS7_ILi96EEEEEELi96ENS_6half_tEfNS_4arch4Sm90ELb0ELb1ELb0ELb1ELb1ELb1ELb0ELb0ELb1ELb1ELb0ELb0EEENS1_21CollectiveEpilogueFwdINS6_IJSA_SC_SB_EEES9_SE_SG_Li384ELb1ELb1ELb0ELb0EEENS1_36VarlenDynamicPersistentTileSchedulerILi192ELi128ELi384ELi128ELb0ELb1ELb1ELb1ELb0ELb1EEEEEEEEEvNT_6ParamsE:
        .type           _ZN7cutlass13device_kernelIN5flash11enable_sm90INS1_16FlashAttnFwdSm90INS1_25CollectiveMainloopFwdSm90ILi2EN4cute5tupleIJNS5_1CILi1EEES8_S8_EEENS6_IJNS7_ILi192EEENS7_ILi128EEENS7_ILi96EEEEEELi96ENS_6half_tEfNS_4arch4Sm90ELb0ELb1ELb0ELb1ELb1ELb1ELb0ELb0ELb1ELb1ELb0ELb0EEENS1_21CollectiveEpilogueFwdINS6_IJSA_SC_SB_EEES9_SE_SG_Li384ELb1ELb1ELb0ELb0EEENS1_36VarlenDynamicPersistentTileSchedulerILi192ELi128ELi384ELi128ELb0ELb1ELb1ELb1ELb0ELb1EEEEEEEEEvNT_6ParamsE,@function
        .size           _ZN7cutlass13device_kernelIN5flash11enable_sm90INS1_16FlashAttnFwdSm90INS1_25CollectiveMainloopFwdSm90ILi2EN4cute5tupleIJNS5_1CILi1EEES8_S8_EEENS6_IJNS7_ILi192EEENS7_ILi128EEENS7_ILi96EEEEEELi96ENS_6half_tEfNS_4arch4Sm90ELb0ELb1ELb0ELb1ELb1ELb1ELb0ELb0ELb1ELb1ELb0ELb0EEENS1_21CollectiveEpilogueFwdINS6_IJSA_SC_SB_EEES9_SE_SG_Li384ELb1ELb1ELb0ELb0EEENS1_36VarlenDynamicPersistentTileSchedulerILi192ELi128ELi384ELi128ELb0ELb1ELb1ELb1ELb0ELb1EEEEEEEEEvNT_6ParamsE,(.L_x_2733 - _ZN7cutlass13device_kernelIN5flash11enable_sm90INS1_16FlashAttnFwdSm90INS1_25CollectiveMainloopFwdSm90ILi2EN4cute5tupleIJNS5_1CILi1EEES8_S8_EEENS6_IJNS7_ILi192EEENS7_ILi128EEENS7_ILi96EEEEEELi96ENS_6half_tEfNS_4arch4Sm90ELb0ELb1ELb0ELb1ELb1ELb1ELb0ELb0ELb1ELb1ELb0ELb0EEENS1_21CollectiveEpilogueFwdINS6_IJSA_SC_SB_EEES9_SE_SG_Li384ELb1ELb1ELb0ELb0EEENS1_36VarlenDynamicPersistentTileSchedulerILi192ELi128ELi384ELi128ELb0ELb1ELb1ELb1ELb0ELb1EEEEEEEEEvNT_6ParamsE)
        .other          _ZN7cutlass13device_kernelIN5flash11enable_sm90INS1_16FlashAttnFwdSm90INS1_25CollectiveMainloopFwdSm90ILi2EN4cute5tupleIJNS5_1CILi1EEES8_S8_EEENS6_IJNS7_ILi192EEENS7_ILi128EEENS7_ILi96EEEEEELi96ENS_6half_tEfNS_4arch4Sm90ELb0ELb1ELb0ELb1ELb1ELb1ELb0ELb0ELb1ELb1ELb0ELb0EEENS1_21CollectiveEpilogueFwdINS6_IJSA_SC_SB_EEES9_SE_SG_Li384ELb1ELb1ELb0ELb0EEENS1_36VarlenDynamicPersistentTileSchedulerILi192ELi128ELi384ELi128ELb0ELb1ELb1ELb1ELb0ELb1EEEEEEEEEvNT_6ParamsE,@"STO_CUDA_ENTRY STV_DEFAULT"
_ZN7cutlass13device_kernelIN5flash11enable_sm90INS1_16FlashAttnFwdSm90INS1_25CollectiveMainloopFwdSm90ILi2EN4cute5tupleIJNS5_1CILi1EEES8_S8_EEENS6_IJNS7_ILi192EEENS7_ILi128EEENS7_ILi96EEEEEELi96ENS_6half_tEfNS_4arch4Sm90ELb0ELb1ELb0ELb1ELb1ELb1ELb0ELb0ELb1ELb1ELb0ELb0EEENS1_21CollectiveEpilogueFwdINS6_IJSA_SC_SB_EEES9_SE_SG_Li384ELb1ELb1ELb0ELb0EEENS1_36VarlenDynamicPersistentTileSchedulerILi192ELi128ELi384ELi128ELb0ELb1ELb1ELb1ELb0ELb1EEEEEEEEEvNT_6ParamsE:
        /* <DEDUP_REMOVED lines=18> */
.L_x_1350:
[----:B------:R-:W-:Y:S05]  /*0120*/  BSYNC B0 ;  /* 0x0000000000007941 */ /* 0x000fea0003800000 */
.L_x_1349:
        /* <DEDUP_REMOVED lines=41> */
.L_x_1351:
        /* <DEDUP_REMOVED lines=22> */
.L_x_1352:
        /* <DEDUP_REMOVED lines=18> */
.L_x_1353:
        /* <DEDUP_REMOVED lines=22> */
.L_x_1354:
        /* <DEDUP_REMOVED lines=22> */
.L_x_1355:
        /* <DEDUP_REMOVED lines=8> */
.L_x_1358:
        /* <DEDUP_REMOVED lines=22> */
[----:B------:R-:W-:Y:S01]  /*0ae0*/  IMAD.MOV.U32 R144, RZ, RZ, 0x40 ;  /* 0x00000040ff907424 */ /* 0x000fe200078e00ff */
[----:B------:R-:W-:Y:S01]  /*0af0*/  R2UR UR40, R2 ;  /* 0x00000000022872ca */ /* 0x000fe200000e0000 */
[----:B------:R-:W-:Y:S01]  /*0b00*/  IMAD.MOV.U32 R23, RZ, RZ, RZ ;  /* 0x000000ffff177224 */ /* 0x000fe200078e00ff */
[----:B------:R-:W-:Y:S01]  /*0b10*/  ULOP3.LUT UR39, UR36, 0x1, URZ, 0xfc, !UPT ;  /* 0x0000000124277892 */ /* 0x000fe2000f8efc3f */
[----:B------:R-:W-:-:S10]  /*0b20*/  UMOV UR37, URZ ;  /* 0x0000003f00257c82 */ /* 0x000fd40008000000 */
[----:B------:R-:W-:Y:S01]  /*0b30*/  UIADD3 UR40, UR40, 0xc400, URZ ;  /* 0x0000c40028287890 */ /* 0x000fe2000fffe03f */
[----:B0-----:R-:W-:-:S05]  /*0b40*/  VIADD R15, R0, 0xffffff80 ;  /* 0xffffff80000f7836 */ /* 0x001fca0000000000 */
[----:B------:R-:W-:Y:S02]  /*0b50*/  SHF.R.S32.HI R0, RZ, 0x1f, R15 ;  /* 0x0000001fff007819 */ /* 0x000fe4000001140f */
[-C--:B------:R-:W-:Y:S02]  /*0b60*/  LEA.HI R7, R15, R15.reuse, RZ, 0x1 ;  /* 0x0000000f0f077211 */ /* 0x080fe400078f08ff */
[CC--:B------:R-:W-:Y:S02]  /*0b70*/  LEA.HI R4, R0.reuse, R15.reuse, RZ, 0x4 ;  /* 0x0000000f00047211 */ /* 0x0c0fe400078f20ff */
[----:B------:R-:W-:Y:S02]  /*0b80*/  SHF.R.S32.HI R12, RZ, 0x1, R7 ;  /* 0x00000001ff0c7819 */ /* 0x000fe40000011407 */
[----:B------:R-:W-:Y:S02]  /*0b90*/  LEA.HI R8, R0, R15, RZ, 0x2 ;  /* 0x0000000f00087211 */ /* 0x000fe400078f10ff */
[----:B------:R-:W-:-:S02]  /*0ba0*/  SHF.R.S32.HI R3, RZ, 0x4, R4 ;  /* 0x00000004ff037819 */ /* 0x000fc40000011404 */
[----:B------:R-:W-:Y:S02]  /*0bb0*/  LEA.HI R10, R7, R12, RZ, 0x1 ;  /* 0x0000000c070a7211 */ /* 0x000fe400078f08ff */
[--C-:B------:R-:W-:Y:S02]  /*0bc0*/  SHF.R.S32.HI R9, RZ, 0x2, R8.reuse ;  /* 0x00000002ff097819 */ /* 0x100fe40000011408 */
[----:B------:R-:W-:Y:S02]  /*0bd0*/  SHF.R.S32.HI R6, RZ, 0x1f, R8 ;  /* 0x0000001fff067819 */ /* 0x000fe40000011408 */
[----:B------:R-:W-:Y:S02]  /*0be0*/  LEA.HI R5, R4, R3, RZ, 0x1 ;  /* 0x0000000304057211 */ /* 0x000fe400078f08ff */
[----:B------:R-:W-:Y:S02]  /*0bf0*/  LOP3.LUT R11, R10, 0x7fffffe, RZ, 0xc0, !PT ;  /* 0x07fffffe0a0b7812 */ /* 0x000fe400078ec0ff */
[----:B------:R-:W-:-:S02]  /*0c00*/  LEA.HI R10, R6, R9, RZ, 0x2 ;  /* 0x00000009060a7211 */ /* 0x000fc400078f10ff */
[----:B------:R-:W-:Y:S01]  /*0c10*/  LOP3.LUT R6, R5, 0x1ffffffe, RZ, 0xc0, !PT ;  /* 0x1ffffffe05067812 */ /* 0x000fe200078ec0ff */
[----:B------:R-:W-:Y:S01]  /*0c20*/  IMAD.IADD R12, R12, 0x1, -R11 ;  /* 0x000000010c0c7824 */ /* 0x000fe200078e0a0b */
[----:B------:R-:W-:Y:S02]  /*0c30*/  LOP3.LUT R8, R8, 0xfffffffc, RZ, 0xc0, !PT ;  /* 0xfffffffc08087812 */ /* 0x000fe400078ec0ff */
[----:B------:R-:W-:Y:S01]  /*0c40*/  LOP3.LUT R4, R4, 0xfffffff0, RZ, 0xc0, !PT ;  /* 0xfffffff004047812 */ /* 0x000fe200078ec0ff */
[C---:B------:R-:W-:Y:S01]  /*0c50*/  IMAD.IADD R6, R3.reuse, 0x1, -R6 ;  /* 0x0000000103067824 */ /* 0x040fe200078e0a06 */
[----:B------:R-:W-:Y:S01]  /*0c60*/  LOP3.LUT R10, R10, 0xfffffffc, RZ, 0xc0, !PT ;  /* 0xfffffffc0a0a7812 */ /* 0x000fe200078ec0ff */
[----:B------:R-:W-:Y:S01]  /*0c70*/  IMAD R21, R3, 0x8, R12 ;  /* 0x0000000803157824 */ /* 0x000fe200078e020c */
[-C--:B------:R-:W-:Y:S01]  /*0c80*/  LEA.HI R3, R0, R15.reuse, RZ, 0x7 ;  /* 0x0000000f00037211 */ /* 0x080fe200078f38ff */
[----:B------:R-:W-:Y:S01]  /*0c90*/  IMAD.IADD R8, R15, 0x1, -R8 ;  /* 0x000000010f087824 */ /* 0x000fe200078e0a08 */
[----:B------:R-:W-:Y:S01]  /*0ca0*/  LOP3.LUT R7, R7, 0xfffffffe, RZ, 0xc0, !PT ;  /* 0xfffffffe07077812 */ /* 0x000fe200078ec0ff */
[----:B------:R-:W-:Y:S01]  /*0cb0*/  IMAD.IADD R4, R15, 0x1, -R4 ;  /* 0x000000010f047824 */ /* 0x000fe200078e0a04 */
[----:B------:R-:W-:Y:S01]  /*0cc0*/  LOP3.LUT R5, R3, 0xffffff80, RZ, 0xc0, !PT ;  /* 0xffffff8003057812 */ /* 0x000fe200078ec0ff */
[----:B------:R-:W-:Y:S01]  /*0cd0*/  IMAD.IADD R10, R9, 0x1, -R10 ;  /* 0x00000001090a7824 */ /* 0x000fe200078e0a0a */
[----:B------:R-:W-:Y:S01]  /*0ce0*/  LEA.HI R9, R8, R8, RZ, 0x1 ;  /* 0x0000000808097211 */ /* 0x000fe200078f08ff */
[C---:B------:R-:W-:Y:S01]  /*0cf0*/  IMAD.IADD R16, R15.reuse, 0x1, -R7 ;  /* 0x000000010f107824 */ /* 0x040fe200078e0a07 */
[----:B------:R-:W-:Y:S01]  /*0d00*/  LEA.HI R0, R0, R15, RZ, 0x5 ;  /* 0x0000000f00007211 */ /* 0x000fe200078f28ff */
[----:B------:R-:W-:Y:S01]  /*0d10*/  IMAD.IADD R24, R15, 0x1, -R5 ;  /* 0x000000010f187824 */ /* 0x000fe200078e0a05 */
[----:B------:R-:W-:Y:S01]  /*0d20*/  SHF.R.S32.HI R5, RZ, 0x1f, R4 ;  /* 0x0000001fff057819 */ /* 0x000fe20000011404 */
[C---:B------:R-:W-:Y:S01]  /*0d30*/  IMAD.SHL.U32 R26, R16.reuse, 0x4, RZ ;  /* 0x00000004101a7824 */ /* 0x040fe200078e00ff */
[----:B------:R-:W-:Y:S01]  /*0d40*/  LOP3.LUT R7, R9, 0x1ffffffe, RZ, 0xc0, !PT ;  /* 0x1ffffffe09077812 */ /* 0x000fe200078ec0ff */
[----:B------:R-:W-:Y:S01]  /*0d50*/  IMAD.SHL.U32 R16, R16, 0x8, RZ ;  /* 0x0000000810107824 */ /* 0x000fe200078e00ff */
[----:B------:R-:W-:Y:S01]  /*0d60*/  SHF.R.S32.HI R9, RZ, 0x1f, R24 ;  /* 0x0000001fff097819 */ /* 0x000fe20000011418 */
[----:B------:R-:W-:Y:S01]  /*0d70*/  VIADD R17, R26, 0x20 ;  /* 0x000000201a117836 */ /* 0x000fe20000000000 */
[----:B------:R-:W-:Y:S01]  /*0d80*/  LEA.HI R5, R5, R4, RZ, 0x3 ;  /* 0x0000000405057211 */ /* 0x000fe200078f18ff */
[----:B------:R-:W-:Y:S01]  /*0d90*/  IMAD.IADD R14, R8, 0x1, -R7 ;  /* 0x00000001080e7824 */ /* 0x000fe200078e0a07 */
[-C--:B------:R-:W-:Y:S01]  /*0da0*/  LEA.HI R11, R9, R24.reuse, RZ, 0x2 ;  /* 0x00000018090b7211 */ /* 0x080fe200078f10ff */
[C---:B------:R-:W-:Y:S01]  /*0db0*/  VIADD R18, R26.reuse, 0x10 ;  /* 0x000000101a127836 */ /* 0x040fe20000000000 */
[----:B------:R-:W-:Y:S01]  /*0dc0*/  LOP3.LUT R7, R5, 0xfffffff8, RZ, 0xc0, !PT ;  /* 0xfffffff805077812 */ /* 0x000fe200078ec0ff */
[----:B------:R-:W-:Y:S01]  /*0dd0*/  IMAD.IADD R12, R26, 0x1, R17 ;  /* 0x000000011a0c7824 */ /* 0x000fe200078e0211 */
[--C-:B------:R-:W-:Y:S01]  /*0de0*/  SHF.R.S32.HI R8, RZ, 0x2, R11.reuse ;  /* 0x00000002ff087819 */ /* 0x100fe2000001140b */
[----:B------:R-:W-:Y:S01]  /*0df0*/  STL [R1+0x18], R26 ;  /* 0x0000181a01007387 */ /* 0x000fe20000100800 */
[----:B------:R-:W-:Y:S01]  /*0e00*/  SHF.R.S32.HI R13, RZ, 0x1f, R11 ;  /* 0x0000001fff0d7819 */ /* 0x000fe2000001140b */
[----:B------:R-:W-:Y:S01]  /*0e10*/  IMAD.IADD R7, R4, 0x1, -R7 ;  /* 0x0000000104077824 */ /* 0x000fe200078e0a07 */
[----:B------:R-:W-:Y:S01]  /*0e20*/  LEA.HI R9, R9, R24, RZ, 0x5 ;  /* 0x0000001809097211 */ /* 0x000fe200078f28ff */
[----:B------:R-:W-:Y:S01]  /*0e30*/  IMAD.IADD R4, R26, 0x1, R18 ;  /* 0x000000011a047824 */ /* 0x000fe200078e0212 */
[----:B------:R-:W-:Y:S01]  /*0e40*/  LEA.HI R13, R13, R8, RZ, 0x3 ;  /* 0x000000080d0d7211 */ /* 0x000fe200078f18ff */
[----:B------:R0:W-:Y:S01]  /*0e50*/  STL [R1+0x50], R18 ;  /* 0x0000501201007387 */ /* 0x0001e20000100800 */
[----:B------:R-:W-:Y:S01]  /*0e60*/  IMAD.SHL.U32 R5, R5, 0x40, RZ ;  /* 0x0000004005057824 */ /* 0x000fe200078e00ff */
[----:B------:R-:W-:Y:S01]  /*0e70*/  SHF.R.S32.HI R9, RZ, 0x5, R9 ;  /* 0x00000005ff097819 */ /* 0x000fe20000011409 */
[C---:B------:R-:W-:Y:S01]  /*0e80*/  VIADD R137, R16.reuse, 0x30 ;  /* 0x0000003010897836 */ /* 0x040fe20000000000 */
[----:B------:R1:W-:Y:S01]  /*0e90*/  STL [R1+0x4c], R17 ;  /* 0x00004c1101007387 */ /* 0x0003e20000100800 */
[----:B------:R-:W-:Y:S01]  /*0ea0*/  LOP3.LUT R13, R13, 0xfffffff8, RZ, 0xc0, !PT ;  /* 0xfffffff80d0d7812 */ /* 0x000fe200078ec0ff */
[C---:B------:R-:W-:Y:S01]  /*0eb0*/  VIADD R136, R16.reuse, 0x40 ;  /* 0x0000004010887836 */ /* 0x040fe20000000000 */
[----:B------:R-:W-:Y:S01]  /*0ec0*/  SHF.R.S32.HI R15, RZ, 0x1f, R4 ;  /* 0x0000001fff0f7819 */ /* 0x000fe20000011404 */
[----:B------:R-:W-:Y:S01]  /*0ed0*/  VIADD R138, R16, 0x50 ;  /* 0x00000050108a7836 */ /* 0x000fe20000000000 */
[----:B------:R-:W-:Y:S01]  /*0ee0*/  LOP3.LUT R5, R5, 0x7ffffe00, RZ, 0xc0, !PT ;  /* 0x7ffffe0005057812 */ /* 0x000fe200078ec0ff */
[----:B------:R-:W-:Y:S01]  /*0ef0*/  IMAD.SHL.U32 R10, R10, 0x40, RZ ;  /* 0x000000400a0a7824 */ /* 0x000fe200078e00ff */
[----:B0-----:R-:W-:Y:S01]  /*0f00*/  SHF.R.S32.HI R18, RZ, 0x7, R3 ;  /* 0x00000007ff127819 */ /* 0x001fe20000011403 */
[----:B------:R-:W-:Y:S01]  /*0f10*/  IMAD.SHL.U32 R3, R6, 0x8, RZ ;  /* 0x0000000806037824 */ /* 0x000fe200078e00ff */
[----:B------:R-:W-:Y:S01]  /*0f20*/  LEA.HI R15, R15, R4, RZ, 0x3 ;  /* 0x000000040f0f7211 */ /* 0x000fe200078f18ff */
[----:B------:R-:W-:Y:S01]  /*0f30*/  VIADD R6, R26, 0x18 ;  /* 0x000000181a067836 */ /* 0x000fe20000000000 */
[----:B-1----:R-:W-:-:S02]  /*0f40*/  SHF.R.S32.HI R17, RZ, 0x1f, R12 ;  /* 0x0000001fff117819 */ /* 0x002fc4000001140c */
[----:B------:R-:W-:Y:S01]  /*0f50*/  SHF.R.S32.HI R4, RZ, 0x5, R0 ;  /* 0x00000005ff047819 */ /* 0x000fe20000011400 */
[----:B------:R-:W-:Y:S01]  /*0f60*/  IMAD.SHL.U32 R0, R7, 0x40, RZ ;  /* 0x0000004007007824 */ /* 0x000fe200078e00ff */
[----:B------:R-:W-:Y:S01]  /*0f70*/  LEA.HI R20, R17, R12, RZ, 0x3 ;  /* 0x0000000c11147211 */ /* 0x000fe200078f18ff */
[----:B------:R-:W-:Y:S01]  /*0f80*/  IMAD.IADD R12, R8, 0x1, -R13 ;  /* 0x00000001080c7824 */ /* 0x000fe200078e0a0d */
[----:B------:R-:W-:Y:S01]  /*0f90*/  R2P PR, R7, 0x6 ;  /* 0x0000000607007804 */ /* 0x000fe20000000000 */
[----:B------:R-:W-:Y:S01]  /*0fa0*/  IMAD.HI R8, R18, 0x55555556, RZ ;  /* 0x5555555612087827 */ /* 0x000fe200078e02ff */
[----:B------:R-:W-:Y:S02]  /*0fb0*/  LOP3.LUT R0, R0, 0x1c0, RZ, 0xc0, !PT ;  /* 0x000001c000007812 */ /* 0x000fe400078ec0ff */
[----:B------:R-:W-:Y:S01]  /*0fc0*/  SHF.R.S32.HI R7, RZ, 0x3, R15 ;  /* 0x00000003ff077819 */ /* 0x000fe2000001140f */
[----:B------:R-:W-:Y:S01]  /*0fd0*/  IMAD R9, R9, 0x10, R12 ;  /* 0x0000001009097824 */ /* 0x000fe200078e020c */
[----:B------:R-:W-:Y:S01]  /*0fe0*/  LEA.HI R8, R8, R8, RZ, 0x1 ;  /* 0x0000000808087211 */ /* 0x000fe200078f08ff */
[----:B------:R-:W-:Y:S01]  /*0ff0*/  IMAD R4, R4, 0x400, R5 ;  /* 0x0000040004047824 */ /* 0x000fe200078e0205 */
[----:B------:R-:W-:-:S02]  /*1000*/  LOP3.LUT R3, R0, 0x8, R3, 0xf8, !PT ;  /* 0x0000000800037812 */ /* 0x000fc400078ef803 */
[----:B------:R-:W-:Y:S01]  /*1010*/  SHF.R.U32.HI R0, RZ, 0x3, R0 ;  /* 0x00000003ff007819 */ /* 0x000fe20000011600 */
[----:B------:R-:W-:Y:S01]  /*1020*/  IMAD R8, R8, -0x3, R18 ;  /* 0xfffffffd08087824 */ /* 0x000fe200078e0212 */
[----:B------:R-:W-:Y:S02]  /*1030*/  SEL R144, R144, 0xffffffc0, !P2 ;  /* 0xffffffc090907807 */ /* 0x000fe40005000000 */
[----:B------:R-:W-:Y:S02]  /*1040*/  CS2R R18, SRZ ;  /* 0x0000000000127805 */ /* 0x000fe4000001ff00 */
[----:B------:R-:W-:Y:S01]  /*1050*/  LOP3.LUT R3, R3, R0, RZ, 0x3c, !PT ;  /* 0x0000000003037212 */ /* 0x000fe200078e3cff */
[----:B------:R-:W-:Y:S01]  /*1060*/  IMAD R5, R8, 0x40, R9 ;  /* 0x0000004008057824 */ /* 0x000fe200078e0209 */
[----:B------:R-:W-:Y:S01]  /*1070*/  LOP3.LUT R142, R11, 0x7ffffffc, RZ, 0xc0, !PT ;  /* 0x7ffffffc0b8e7812 */ /* 0x000fe200078ec0ff */
[----:B------:R-:W-:Y:S01]  /*1080*/  VIADD R0, R26, 0x8 ;  /* 0x000000081a007836 */ /* 0x000fe20000000000 */
[----:B------:R-:W-:Y:S01]  /*1090*/  SHF.R.S32.HI R17, RZ, 0x1f, R16 ;  /* 0x0000001fff117819 */ /* 0x000fe20000011410 */
[----:B------:R-:W-:Y:S01]  /*10a0*/  IMAD.IADD R3, R4, 0x1, R3 ;  /* 0x0000000104037824 */ /* 0x000fe200078e0203 */
[----:B------:R-:W-:Y:S01]  /*10b0*/  STL [R1+0x78], R5 ;  /* 0x0000780501007387 */ /* 0x000fe20000100800 */
[----:B------:R-:W-:-:S02]  /*10c0*/  VIADD R4, R26, 0x28 ;  /* 0x000000281a047836 */ /* 0x000fc40000000000 */
[----:B------:R-:W-:Y:S01]  /*10d0*/  IMAD R143, R3, 0x2, R2 ;  /* 0x00000002038f7824 */ /* 0x000fe200078e0202 */
[----:B------:R-:W-:Y:S01]  /*10e0*/  STL [R1], RZ ;  /* 0x000000ff01007387 */ /* 0x000fe20000100800 */
[----:B------:R-:W-:Y:S02]  /*10f0*/  IMAD.IADD R142, R24, 0x1, -R142 ;  /* 0x00000001188e7824 */ /* 0x000fe400078e0a8e */
[C---:B------:R-:W-:Y:S01]  /*1100*/  VIADD R145, R143.reuse, 0x21800 ;  /* 0x000218008f917836 */ /* 0x040fe20000000000 */
[----:B------:R0:W-:Y:S01]  /*1110*/  STL [R1+0x5c], R0 ;  /* 0x00005c0001007387 */ /* 0x0001e20000100800 */
[----:B------:R-:W-:Y:S02]  /*1120*/  VIADD R3, R143, 0x21820 ;  /* 0x000218208f037836 */ /* 0x000fe40000000000 */
[C---:B------:R-:W-:Y:S01]  /*1130*/  @P1 VIADD R3, R145.reuse, 0xffffffe0 ;  /* 0xffffffe091031836 */ /* 0x040fe20000000000 */
[----:B------:R1:W-:Y:S01]  /*1140*/  STL [R1+0x58], R6 ;  /* 0x0000580601007387 */ /* 0x0003e20000100800 */
[----:B------:R-:W-:-:S02]  /*1150*/  IMAD.IADD R145, R145, 0x1, R144 ;  /* 0x0000000191917824 */ /* 0x000fc400078e0290 */
[----:B------:R-:W-:Y:S01]  /*1160*/  IMAD.IADD R144, R144, 0x1, R3 ;  /* 0x0000000190907824 */ /* 0x000fe200078e0203 */
[----:B------:R2:W-:Y:S01]  /*1170*/  STL [R1+0x60], R4 ;  /* 0x0000600401007387 */ /* 0x0005e20000100800 */
[----:B0-----:R-:W-:Y:S02]  /*1180*/  SHF.R.S32.HI R0, RZ, 0x1f, R137 ;  /* 0x0000001fff007819 */ /* 0x001fe40000011489 */
[----:B-1----:R-:W-:-:S03]  /*1190*/  LOP3.LUT R6, R10, 0xc0, RZ, 0xc0, !PT ;  /* 0x000000c00a067812 */ /* 0x002fc600078ec0ff */
[----:B------:R0:W-:Y:S01]  /*11a0*/  STL [R1+0x48], R0 ;  /* 0x0000480001007387 */ /* 0x0001e20000100800 */
[----:B--2---:R-:W-:-:S05]  /*11b0*/  SHF.R.S32.HI R4, RZ, 0x1f, R136 ;  /* 0x0000001fff047819 */ /* 0x004fca0000011488 */
[----:B------:R1:W-:Y:S01]  /*11c0*/  STL [R1+0x44], R4 ;  /* 0x0000440401007387 */ /* 0x0003e20000100800 */
[----:B0-----:R-:W-:-:S05]  /*11d0*/  SHF.R.S32.HI R0, RZ, 0x1f, R138 ;  /* 0x0000001fff007819 */ /* 0x001fca000001148a */
[----:B------:R0:W-:Y:S01]  /*11e0*/  STL [R1+0x40], R0 ;  /* 0x0000400001007387 */ /* 0x0001e20000100800 */
[----:B-1----:R-:W-:-:S03]  /*11f0*/  IMAD.SHL.U32 R4, R21, 0x20, RZ ;  /* 0x0000002015047824 */ /* 0x002fc600078e00ff */
[----:B------:R1:W-:Y:S04]  /*1200*/  STL [R1+0x14], R6 ;  /* 0x0000140601007387 */ /* 0x0003e80000100800 */
[----:B------:R2:W-:Y:S01]  /*1210*/  STL [R1+0x24], R4 ;  /* 0x0000240401007387 */ /* 0x0005e20000100800 */
[----:B0-----:R-:W-:-:S03]  /*1220*/  LOP3.LUT R0, R6, 0x8, R16, 0xf8, !PT ;  /* 0x0000000806007812 */ /* 0x001fc600078ef810 */
[----:B------:R-:W-:Y:S01]  /*1230*/  STL [R1+0x30], R7 ;  /* 0x0000300701007387 */ /* 0x000fe20000100800 */
[----:B-1----:R-:W-:-:S04]  /*1240*/  SHF.R.U32.HI R6, RZ, 0x3, R6 ;  /* 0x00000003ff067819 */ /* 0x002fc80000011606 */
[----:B------:R-:W-:Y:S01]  /*1250*/  LOP3.LUT R0, R0, R6, RZ, 0x3c, !PT ;  /* 0x0000000600007212 */ /* 0x000fe200078e3cff */
[----:B------:R0:W-:Y:S04]  /*1260*/  STL [R1+0x20], R6 ;  /* 0x0000200601007387 */ /* 0x0001e80000100800 */
[----:B--2---:R-:W-:Y:S02]  /*1270*/  IMAD.IADD R4, R4, 0x1, R0 ;  /* 0x0000000104047824 */ /* 0x004fe400078e0200 */
[----:B------:R-:W-:Y:S01]  /*1280*/  IMAD R0, R14, 0x8, R5 ;  /* 0x000000080e007824 */ /* 0x000fe200078e0205 */
[----:B0-----:R-:W-:-:S05]  /*1290*/  SHF.R.S32.HI R6, RZ, 0x3, R20 ;  /* 0x00000003ff067819 */ /* 0x001fca0000011414 */
[----:B------:R-:W-:Y:S04]  /*12a0*/  STL [R1+0x34], R6 ;  /* 0x0000340601007387 */ /* 0x000fe80000100800 */
[----:B------:R-:W-:Y:S04]  /*12b0*/  STL [R1+0x6c], R4 ;  /* 0x00006c0401007387 */ /* 0x000fe80000100800 */
[----:B------:R-:W-:Y:S04]  /*12c0*/  STL [R1+0x38], R3 ;  /* 0x0000380301007387 */ /* 0x000fe80000100800 */
[----:B------:R0:W-:Y:S02]  /*12d0*/  STL [R1+0x64], R0 ;  /* 0x0000640001007387 */ /* 0x0001e40000100800 */
[----:B0-----:R-:W-:-:S05]  /*12e0*/  VIADD R0, R3, 0x6000 ;  /* 0x0000600003007836 */ /* 0x001fca0000000000 */
[----:B------:R0:W-:Y:S02]  /*12f0*/  STL [R1+0x3c], R0 ;  /* 0x00003c0001007387 */ /* 0x0001e40000100800 */
.L_x_1575:
[----:B------:R-:W-:Y:S05]  /*1300*/  YIELD ;  /* 0x0000000000007946 */ /* 0x000fea0003800000 */
[----:B------:R-:W-:Y:S01]  /*1310*/  ULDC.64 UR4, c[0x0][0xa28] ;  /* 0x00028a0000047ab9 */ /* 0x000fe20000000a00 */
[----:B0--34-:R-:W1:Y:S01]  /*1320*/  LDC.64 R6, c[0x0][0xa08] ;  /* 0x00028200ff067b82 */ /* 0x019e620000000a00 */
[----:B------:R-:W-:Y:S01]  /*1330*/  ISETP.NE.U32.AND P1, PT, RZ, UR4, PT ;  /* 0x00000004ff007c0c */ /* 0x000fe2000bf25070 */
[----:B0-----:R-:W-:Y:S02]  /*1340*/  IMAD.MOV.U32 R0, RZ, RZ, RZ ;  /* 0x000000ffff007224 */ /* 0x001fe400078e00ff */
[----:B------:R-:W-:Y:S01]  /*1350*/  IMAD.MOV.U32 R86, RZ, RZ, RZ ;  /* 0x000000ffff567224 */ /* 0x000fe200078e00ff */
[----:B------:R-:W-:Y:S01]  /*1360*/  ISETP.NE.AND.EX P1, PT, RZ, UR5, PT, P1 ;  /* 0x00000005ff007c0c */ /* 0x000fe2000bf25310 */
[----:B------:R-:W-:-:S02]  /*1370*/  ULDC.64 UR4, c[0x0][0xa18] ;  /* 0x0002860000047ab9 */ /* 0x000fc40000000a00 */
[----:B------:R-:W-:-:S04]  /*1380*/  ISETP.NE.U32.AND P2, PT, RZ, UR4, PT ;  /* 0x00000004ff007c0c */ /* 0x000fc8000bf45070 */
[----:B------:R-:W-:Y:S01]  /*1390*/  ISETP.NE.AND.EX P2, PT, RZ, UR5, PT, P2 ;  /* 0x00000005ff007c0c */ /* 0x000fe2000bf45320 */
[----:B------:R-:W-:Y:S02]  /*13a0*/  ULDC.64 UR4, c[0x0][0xa08] ;  /* 0x0002820000047ab9 */ /* 0x000fe40000000a00 */
[----:B------:R-:W-:-:S03]  /*13b0*/  ISETP.NE.U32.AND P0, PT, RZ, UR4, PT ;  /* 0x00000004ff007c0c */ /* 0x000fc6000bf05070 */
[----:B------:R-:W0:Y:S01]  /*13c0*/  @P1 LDC.64 R4, c[0x0][0xa28] ;  /* 0x00028a00ff041b82 */ /* 0x000e220000000a00 */
[----:B------:R-:W-:Y:S01]  /*13d0*/  ISETP.NE.AND.EX P0, PT, RZ, UR5, PT, P0 ;  /* 0x00000005ff007c0c */ /* 0x000fe2000bf05300 */
[----:B-1----:R-:W-:-:S06]  /*13e0*/  IMAD.WIDE R10, R35, 0x4, R6 ;  /* 0x00000004230a7825 */ /* 0x002fcc00078e0206 */
[----:B------:R-:W1:Y:S01]  /*13f0*/  @P2 LDC.64 R8, c[0x0][0xa18] ;  /* 0x00028600ff082b82 */ /* 0x000e620000000a00 */
[----:B------:R-:W-:Y:S02]  /*1400*/  ULDC UR4, c[0x0][0x288] ;  /* 0x0000a20000047ab9 */ /* 0x000fe40000000800 */
[----:B------:R-:W-:Y:S01]  /*1410*/  IMAD.U32 R140, RZ, RZ, UR4 ;  /* 0x00000004ff8c7e24 */ /* 0x000fe2000f8e00ff */
[----:B------:R-:W-:Y:S02]  /*1420*/  ULDC.64 UR4, c[0x0][0x418] ;  /* 0x0001060000047ab9 */ /* 0x000fe40000000a00 */
[----:B--2---:R2:W5:Y:S01]  /*1430*/  @P0 LDG.E R86, desc[UR52][R10.64] ;  /* 0x000000340a560981 */ /* 0x004562000c1e1900 */
[----:B0-----:R-:W-:-:S05]  /*1440*/  @P1 IMAD.WIDE R4, R35, 0x4, R4 ;  /* 0x0000000423041825 */ /* 0x001fca00078e0204 */
[----:B------:R2:W5:Y:S01]  /*1450*/  @P1 LDG.E R0, desc[UR52][R4.64] ;  /* 0x0000003404001981 */ /* 0x000562000c1e1900 */
[----:B-1----:R-:W-:-:S05]  /*1460*/  @P2 IMAD.WIDE R6, R35, 0x4, R8 ;  /* 0x0000000423062825 */ /* 0x002fca00078e0208 */
[----:B------:R2:W5:Y:S01]  /*1470*/  @P2 LDG.E R140, desc[UR52][R6.64] ;  /* 0x00000034068c2981 */ /* 0x000562000c1e1900 */
[----:B------:R-:W-:-:S03]  /*1480*/  UISETP.NE.U32.AND UP0, UPT, UR4, URZ, UPT ;  /* 0x0000003f0400728c */ /* 0x000fc6000bf05070 */
        /* <DEDUP_REMOVED lines=8> */
[----:B--2---:R-:W-:Y:S06]  /*1510*/  @P2 BRA `(.L_x_1360) ;  /* 0x0000000000242947 */ /* 0x004fec0003800000 */
        /* <DEDUP_REMOVED lines=9> */
.L_x_1360:
[----:B------:R-:W-:Y:S01]  /*15b0*/  ULDC.64 UR4, c[0x0][0xa20] ;  /* 0x0002880000047ab9 */ /* 0x000fe20000000a00 */
[----:B------:R0:W-:Y:S01]  /*15c0*/  STL [R1+0x70], R34 ;  /* 0x0000702201007387 */ /* 0x0001e20000100800 */
[----:B------:R-:W-:-:S03]  /*15d0*/  ISETP.NE.U32.AND P1, PT, RZ, UR4, PT ;  /* 0x00000004ff007c0c */ /* 0x000fc6000bf25070 */
[----:B------:R0:W-:Y:S01]  /*15e0*/  STL [R1+0x74], R35 ;  /* 0x0000742301007387 */ /* 0x0001e20000100800 */
[----:B------:R-:W-:-:S13]  /*15f0*/  ISETP.NE.AND.EX P1, PT, RZ, UR5, PT, P1 ;  /* 0x00000005ff007c0c */ /* 0x000fda000bf25310 */
[----:B0-----:R-:W-:Y:S05]  /*1600*/  @!P1 BRA `(.L_x_1361) ;  /* 0x0000000000109947 */ /* 0x001fea0003800000 */
[----:B------:R-:W0:Y:S02]  /*1610*/  LDC.64 R4, c[0x0][0xa20] ;  /* 0x00028800ff047b82 */ /* 0x000e240000000a00 */
[----:B0-----:R-:W-:-:S05]  /*1620*/  IMAD.WIDE R4, R35, 0x4, R4 ;  /* 0x0000000423047825 */ /* 0x001fca00078e0204 */
[----:B------:R0:W5:Y:S01]  /*1630*/  LDG.E R27, desc[UR52][R4.64] ;  /* 0x00000034041b7981 */ /* 0x000162000c1e1900 */
[----:B------:R-:W-:Y:S05]  /*1640*/  BRA `(.L_x_1362) ;  /* 0x0000000000107947 */ /* 0x000fea0003800000 */
.L_x_1361:
[----:B------:R-:W-:Y:S05]  /*1650*/  @!P0 BRA `(.L_x_1362) ;  /* 0x00000000000c8947 */ /* 0x000fea0003800000 */
[----:B------:R-:W2:Y:S04]  /*1660*/  LDG.E R4, desc[UR52][R10.64] ;  /* 0x000000340a047981 */ /* 0x000ea8000c1e1900 */
[----:B------:R-:W2:Y:S02]  /*1670*/  LDG.E R27, desc[UR52][R10.64+0x4] ;  /* 0x000004340a1b7981 */ /* 0x000ea4000c1e1900 */
[----:B--2---:R-:W-:-:S07]  /*1680*/  IMAD.IADD R27, R27, 0x1, -R4 ;  /* 0x000000011b1b7824 */ /* 0x004fce00078e0a04 */
.L_x_1362:
[----:B------:R-:W-:Y:S01]  /*1690*/  ULDC.64 UR4, c[0x0][0xa10] ;  /* 0x0002840000047ab9 */ /* 0x000fe20000000a00 */
[----:B0-----:R-:W0:Y:S01]  /*16a0*/  LDC R4, c[0x0][0x448] ;  /* 0x00011200ff047b82 */ /* 0x001e220000000800 */
[----:B------:R-:W-:-:S04]  /*16b0*/  ISETP.NE.U32.AND P0, PT, RZ, UR4, PT ;  /* 0x00000004ff007c0c */ /* 0x000fc8000bf05070 */
[----:B------:R-:W-:Y:S01]  /*16c0*/  ISETP.NE.AND.EX P0, PT, RZ, UR5, PT, P0 ;  /* 0x00000005ff007c0c */ /* 0x000fe2000bf05300 */
[----:B------:R-:W-:Y:S02]  /*16d0*/  ULDC.64 UR4, c[0x0][0xa30] ;  /* 0x00028c0000047ab9 */ /* 0x000fe40000000a00 */
[----:B------:R-:W-:-:S04]  /*16e0*/  ISETP.NE.U32.AND P1, PT, RZ, UR4, PT ;  /* 0x00000004ff007c0c */ /* 0x000fc8000bf25070 */
[----:B------:R-:W-:-:S06]  /*16f0*/  ISETP.NE.AND.EX P1, PT, RZ, UR5, PT, P1 ;  /* 0x00000005ff007c0c */ /* 0x000fcc000bf25310 */
[----:B------:R-:W1:Y:S08]  /*1700*/  @P0 LDC.64 R6, c[0x0][0xa10] ;  /* 0x00028400ff060b82 */ /* 0x000e700000000a00 */
[----:B------:R-:W2:Y:S01]  /*1710*/  @P1 LDC.64 R8, c[0x0][0xa30] ;  /* 0x00028c00ff081b82 */ /* 0x000ea20000000a00 */
[----:B-1----:R-:W-:-:S05]  /*1720*/  @P0 IMAD.WIDE R6, R35, 0x4, R6 ;  /* 0x0000000423060825 */ /* 0x002fca00078e0206 */
[----:B------:R-:W3:Y:S04]  /*1730*/  @P0 LDG.E R3, desc[UR52][R6.64] ;  /* 0x0000003406030981 */ /* 0x000ee8000c1e1900 */
[----:B------:R1:W3:Y:S01]  /*1740*/  @P0 LDG.E R10, desc[UR52][R6.64+0x4] ;  /* 0x00000434060a0981 */ /* 0x0002e2000c1e1900 */
[----:B-----5:R-:W-:Y:S02]  /*1750*/  IMAD.MOV.U32 R98, RZ, RZ, R27 ;  /* 0x000000ffff627224 */ /* 0x020fe400078e001b */
[----:B--2---:R-:W-:-:S05]  /*1760*/  @P1 IMAD.WIDE R8, R35, 0x4, R8 ;  /* 0x0000000423081825 */ /* 0x004fca00078e0208 */
[----:B------:R2:W5:Y:S01]  /*1770*/  @P1 LDG.E R98, desc[UR52][R8.64] ;  /* 0x0000003408621981 */ /* 0x000562000c1e1900 */
[----:B0-----:R-:W-:Y:S01]  /*1780*/  ISETP.NE.AND P1, PT, R4, 0x1, PT ;  /* 0x000000010400780c */ /* 0x001fe20003f25270 */
[----:B------:R-:W-:Y:S01]  /*1790*/  IMAD R14, R33, 0xc0, RZ ;  /* 0x000000c0210e7824 */ /* 0x000fe200078e02ff */
[----:B------:R-:W0:Y:S01]  /*17a0*/  LDC.64 R4, c[0x0][0x9e0] ;  /* 0x00027800ff047b82 */ /* 0x000e220000000a00 */
[----:B------:R-:W-:Y:S02]  /*17b0*/  IMAD.IADD R13, R27, 0x1, -R0 ;  /* 0x000000011b0d7824 */ /* 0x000fe400078e0a00 */
[----:B------:R-:W-:Y:S01]  /*17c0*/  VIADD R0, R14, 0xbf ;  /* 0x000000bf0e007836 */ /* 0x000fe20000000000 */
[----:B------:R4:W-:Y:S03]  /*17d0*/  STL [R1+0x28], R14 ;  /* 0x0000280e01007387 */ /* 0x0009e60000100800 */
[----:B-1----:R-:W-:-:S04]  /*17e0*/  IMAD.MOV.U32 R6, RZ, RZ, R0 ;  /* 0x000000ffff067224 */ /* 0x002fc800078e0000 */
[----:B------:R-:W1:Y:S08]  /*17f0*/  @P1 LDC R11, c[0x0][0x44c] ;  /* 0x00011300ff0b1b82 */ /* 0x000e700000000800 */
[----:B------:R-:W2:Y:S01]  /*1800*/  @P1 LDC R12, c[0x0][0x450] ;  /* 0x00011400ff0c1b82 */ /* 0x000ea20000000800 */
[----:B0-----:R-:W-:Y:S01]  /*1810*/  ISETP.GE.AND P2, PT, R5, 0x1, PT ;  /* 0x000000010500780c */ /* 0x001fe20003f46270 */
[----:B---3--:R-:W-:-:S02]  /*1820*/  @P0 IMAD.IADD R24, R10, 0x1, -R3 ;  /* 0x000000010a180824 */ /* 0x008fc400078e0a03 */
[----:B-1----:R-:W-:-:S04]  /*1830*/  @P1 IMAD.HI.U32 R3, R0, R11, RZ ;  /* 0x0000000b00031227 */ /* 0x002fc800078e00ff */
[----:B------:R-:W-:Y:S01]  /*1840*/  IMAD.IADD R141, R13, 0x1, R24 ;  /* 0x000000010d8d7824 */ /* 0x000fe200078e0218 */
[----:B--2---:R-:W-:-:S03]  /*1850*/  @P1 SHF.R.U32.HI R6, RZ, R12, R3 ;  /* 0x0000000cff061219 */ /* 0x004fc60000011603 */
[C---:B------:R-:W-:Y:S01]  /*1860*/  VIADD R0, R141.reuse, 0x7f ;  /* 0x0000007f8d007836 */ /* 0x040fe20000000000 */
[----:B------:R-:W-:-:S04]  /*1870*/  IADD3 R7, R141, 0x1, -R140 ;  /* 0x000000018d077810 */ /* 0x000fc80007ffe88c */
[----:B------:R-:W-:Y:S01]  /*1880*/  SHF.R.S32.HI R3, RZ, 0x1f, R0 ;  /* 0x0000001fff037819 */ /* 0x000fe20000011400 */
[----:B------:R-:W-:-:S03]  /*1890*/  IMAD.IADD R9, R7, 0x1, R6 ;  /* 0x0000000107097824 */ /* 0x000fc600078e0206 */
[----:B------:R-:W-:Y:S01]  /*18a0*/  LEA.HI R3, R3, R0, RZ, 0x7 ;  /* 0x0000000003037211 */ /* 0x000fe200078f38ff */
[----:B------:R-:W-:-:S03]  /*18b0*/  IMAD.IADD R4, R9, 0x1, R4 ;  /* 0x0000000109047824 */ /* 0x000fc600078e0204 */
[----:B------:R-:W-:Y:S01]  /*18c0*/  SHF.R.S32.HI R102, RZ, 0x7, R3 ;  /* 0x00000007ff667819 */ /* 0x000fe20000011403 */
[----:B----4-:R-:W-:Y:S06]  /*18d0*/  @!P2 BRA `(.L_x_1363) ;  /* 0x000000000048a947 */ /* 0x010fec0003800000 */
        /* <DEDUP_REMOVED lines=11> */
.L_x_1365:
[----:B------:R-:W-:-:S13]  /*1990*/  ISETP.NE.AND P0, PT, R5, 0x1, PT ;  /* 0x000000010500780c */ /* 0x000fda0003f05270 */
[----:B------:R-:W0:Y:S02]  /*19a0*/  @P0 LDC.64 R6, c[0x0][0x9e8] ;  /* 0x00027a00ff060b82 */ /* 0x000e240000000a00 */
[----:B0-----:R-:W-:-:S05]  /*19b0*/  @P0 IMAD.HI.U32 R6, R0, R6, RZ ;  /* 0x0000000600060227 */ /* 0x001fca00078e00ff */
[----:B------:R-:W-:-:S07]  /*19c0*/  @P0 SHF.R.U32.HI R0, RZ, R7, R6 ;  /* 0x00000007ff000219 */ /* 0x000fce0000011606 */
.L_x_1366:
[----:B------:R-:W-:Y:S05]  /*19d0*/  BSYNC B0 ;  /* 0x0000000000007941 */ /* 0x000fea0003800000 */
.L_x_1364:
[----:B------:R-:W-:-:S05]  /*19e0*/  IMAD R3, R0, R5, R5 ;  /* 0x0000000500037224 */ /* 0x000fca00078e0205 */
[----:B------:R-:W-:-:S07]  /*19f0*/  VIMNMX R4, R4, R3, PT ;  /* 0x0000000304047248 */ /* 0x000fce0003fe0100 */
.L_x_1363:
[----:B------:R-:W0:Y:S01]  /*1a00*/  @P1 LDC R3, c[0x0][0x44c] ;  /* 0x00011300ff031b82 */ /* 0x000e220000000800 */
[----:B------:R-:W-:Y:S01]  /*1a10*/  IMAD.MOV.U32 R0, RZ, RZ, R14 ;  /* 0x000000ffff007224 */ /* 0x000fe200078e000e */
[----:B------:R-:W-:Y:S01]  /*1a20*/  ULDC UR4, c[0x0][0x9dc] ;  /* 0x0002770000047ab9 */ /* 0x000fe20000000800 */
[----:B------:R-:W-:-:S05]  /*1a30*/  IMAD.IADD R103, R141, 0x1, -R140 ;  /* 0x000000018d677824 */ /* 0x000fca00078e0a8c */
[----:B------:R-:W1:Y:S01]  /*1a40*/  @P1 LDC R6, c[0x0][0x450] ;  /* 0x00011400ff061b82 */ /* 0x000e620000000800 */
[----:B0-----:R-:W-:-:S05]  /*1a50*/  @P1 IMAD.HI.U32 R3, R14, R3, RZ ;  /* 0x000000030e031227 */ /* 0x001fca00078e00ff */
[----:B-1----:R-:W-:-:S05]  /*1a60*/  @P1 SHF.R.U32.HI R0, RZ, R6, R3 ;  /* 0x00000006ff001219 */ /* 0x002fca0000011603 */
[----:B------:R-:W-:-:S04]  /*1a70*/  IMAD.IADD R0, R103, 0x1, R0 ;  /* 0x0000000167007824 */ /* 0x000fc800078e0200 */
[----:B------:R-:W-:Y:S01]  /*1a80*/  VIADD R3, R0, -UR4 ;  /* 0x8000000400037c36 */ /* 0x000fe20008000000 */
[----:B------:R-:W-:Y:S06]  /*1a90*/  @!P2 BRA `(.L_x_1367) ;  /* 0x000000000044a947 */ /* 0x000fec0003800000 */
[----:B------:R-:W-:Y:S01]  /*1aa0*/  ISETP.GT.AND P0, PT, R0, -0x1, PT ;  /* 0xffffffff0000780c */ /* 0x000fe20003f04270 */
[----:B------:R-:W-:-:S12]  /*1ab0*/  BSSY B0, `(.L_x_1368) ;  /* 0x000000d000007945 */ /* 0x000fd80003800000 */
[----:B------:R-:W-:Y:S05]  /*1ac0*/  @P0 BRA `(.L_x_1369) ;  /* 0x00000000001c0947 */ /* 0x000fea0003800000 */
[----:B------:R-:W-:Y:S02]  /*1ad0*/  ISETP.NE.AND P0, PT, R5, 0x1, PT ;  /* 0x000000010500780c */ /* 0x000fe40003f05270 */
[----:B------:R-:W-:-:S11]  /*1ae0*/  LOP3.LUT R7, RZ, R0, RZ, 0x33, !PT ;  /* 0x00000000ff077212 */ /* 0x000fd600078e33ff */
[----:B------:R-:W0:Y:S02]  /*1af0*/  @P0 LDC.64 R8, c[0x0][0x9e8] ;  /* 0x00027a00ff080b82 */ /* 0x000e240000000a00 */
[----:B0-----:R-:W-:-:S05]  /*1b00*/  @P0 IMAD.HI.U32 R0, R7, R8, RZ ;  /* 0x0000000807000227 */ /* 0x001fca00078e00ff */
[----:B------:R-:W-:-:S04]  /*1b10*/  @P0 SHF.R.U32.HI R7, RZ, R9, R0 ;  /* 0x00000009ff070219 */ /* 0x000fc80000011600 */
[----:B------:R-:W-:Y:S01]  /*1b20*/  LOP3.LUT R0, RZ, R7, RZ, 0x33, !PT ;  /* 0x00000007ff007212 */ /* 0x000fe200078e33ff */
[----:B------:R-:W-:Y:S06]  /*1b30*/  BRA `(.L_x_1370) ;  /* 0x0000000000107947 */ /* 0x000fec0003800000 */
.L_x_1369:
[----:B------:R-:W-:-:S13]  /*1b40*/  ISETP.NE.AND P0, PT, R5, 0x1, PT ;  /* 0x000000010500780c */ /* 0x000fda0003f05270 */
[----:B------:R-:W0:Y:S02]  /*1b50*/  @P0 LDC.64 R6, c[0x0][0x9e8] ;  /* 0x00027a00ff060b82 */ /* 0x000e240000000a00 */
[----:B0-----:R-:W-:-:S05]  /*1b60*/  @P0 IMAD.HI.U32 R6, R0, R6, RZ ;  /* 0x0000000600060227 */ /* 0x001fca00078e00ff */
[----:B------:R-:W-:-:S07]  /*1b70*/  @P0 SHF.R.U32.HI R0, RZ, R7, R6 ;  /* 0x00000007ff000219 */ /* 0x000fce0000011606 */
.L_x_1370:
[----:B------:R-:W-:Y:S05]  /*1b80*/  BSYNC B0 ;  /* 0x0000000000007941 */ /* 0x000fea0003800000 */
.L_x_1368:
[----:B------:R-:W-:-:S05]  /*1b90*/  IMAD R0, R0, R5, RZ ;  /* 0x0000000500007224 */ /* 0x000fca00078e02ff */
[----:B------:R-:W-:-:S07]  /*1ba0*/  VIMNMX R3, R3, R0, !PT ;  /* 0x0000000003037248 */ /* 0x000fce0007fe0100 */
.L_x_1367:
[----:B------:R-:W-:Y:S01]  /*1bb0*/  VIADD R4, R4, 0x7f ;  /* 0x0000007f04047836 */ /* 0x000fe20000000000 */
[----:B------:R-:W-:-:S04]  /*1bc0*/  SHF.R.S32.HI R0, RZ, 0x1f, R3 ;  /* 0x0000001fff007819 */ /* 0x000fc80000011403 */
[----:B------:R-:W-:Y:S02]  /*1bd0*/  SHF.R.S32.HI R5, RZ, 0x1f, R4 ;  /* 0x0000001fff057819 */ /* 0x000fe40000011404 */
[----:B------:R-:W-:Y:S02]  /*1be0*/  LEA.HI R0, R0, R3, RZ, 0x7 ;  /* 0x0000000300007211 */ /* 0x000fe400078f38ff */
[----:B------:R-:W-:Y:S02]  /*1bf0*/  LEA.HI R5, R5, R4, RZ, 0x7 ;  /* 0x0000000405057211 */ /* 0x000fe400078f38ff */
[----:B------:R-:W-:Y:S02]  /*1c00*/  SHF.R.S32.HI R0, RZ, 0x7, R0 ;  /* 0x00000007ff007819 */ /* 0x000fe40000011400 */
[----:B------:R-:W-:Y:S02]  /*1c10*/  SHF.R.S32.HI R5, RZ, 0x7, R5 ;  /* 0x00000007ff057819 */ /* 0x000fe40000011405 */
[----:B------:R-:W-:-:S02]  /*1c20*/  VIMNMX R0, RZ, R0, !PT ;  /* 0x00000000ff007248 */ /* 0x000fc40007fe0100 */
[----:B------:R-:W-:-:S03]  /*1c30*/  VIMNMX R5, R102, R5, PT ;  /* 0x0000000566057248 */ /* 0x000fc60003fe0100 */
[--C-:B------:R-:W-:Y:S02]  /*1c40*/  IMAD R0, R0, 0x80, -R13.reuse ;  /* 0x0000008000007824 */ /* 0x100fe400078e0a0d */
[----:B------:R-:W-:-:S03]  /*1c50*/  IMAD R5, R5, 0x80, -R13 ;  /* 0x0000008005057824 */ /* 0x000fc600078e0a0d */
[----:B------:R-:W-:Y:S02]  /*1c60*/  VIMNMX R0, RZ, R0, !PT ;  /* 0x00000000ff007248 */ /* 0x000fe40007fe0100 */
[----:B------:R-:W-:Y:S02]  /*1c70*/  VIMNMX R5, R5, R24, PT ;  /* 0x0000001805057248 */ /* 0x000fe40003fe0100 */
[----:B------:R-:W-:Y:S02]  /*1c80*/  SHF.R.U32.HI R75, RZ, 0x7, R0 ;  /* 0x00000007ff4b7819 */ /* 0x000fe40000011600 */
[----:B------:R-:W-:-:S03]  /*1c90*/  ISETP.GT.AND P0, PT, R5, R0, PT ;  /* 0x000000000500720c */ /* 0x000fc60003f04270 */
[----:B------:R-:W-:-:S10]  /*1ca0*/  IMAD.MOV.U32 R25, RZ, RZ, R75 ;  /* 0x000000ffff197224 */ /* 0x000fd400078e004b */
[----:B------:R-:W-:-:S05]  /*1cb0*/  @P0 VIADD R3, R5, 0x7f ;  /* 0x0000007f05030836 */ /* 0x000fca0000000000 */
[----:B------:R-:W-:-:S04]  /*1cc0*/  @P0 SHF.R.S32.HI R0, RZ, 0x1f, R3 ;  /* 0x0000001fff000819 */ /* 0x000fc80000011403 */
[----:B------:R-:W-:-:S04]  /*1cd0*/  @P0 LEA.HI R0, R0, R3, RZ, 0x7 ;  /* 0x0000000300000211 */ /* 0x000fc800078f38ff */
[----:B------:R-:W-:Y:S02]  /*1ce0*/  @P0 SHF.R.S32.HI R25, RZ, 0x7, R0 ;  /* 0x00000007ff190819 */ /* 0x000fe40000011400 */
[----:B------:R-:W-:Y:S02]  /*1cf0*/  PLOP3.LUT P0, PT, PT, PT, PT, 0x80, 0x0 ;  /* 0x000000000000781c */ /* 0x000fe40003f0f070 */
[----:B------:R-:W-:-:S13]  /*1d00*/  ISETP.GT.AND P1, PT, R25, R75, PT ;  /* 0x0000004b1900720c */ /* 0x000fda0003f24270 */
[----:B------:R-:W-:Y:S05]  /*1d10*/  @!P1 BRA `(.L_x_1371) ;  /* 0x0000005400a49947 */ /* 0x000fea0003800000 */
[----:B------:R-:W-:Y:S01]  /*1d20*/  VIADD R0, R2, 0x15400 ;  /* 0x0001540002007836 */ /* 0x000fe20000000000 */
[----:B------:R-:W-:Y:S04]  /*1d30*/  BSSY B6, `(.L_x_1372) ;  /* 0x0000013000067945 */ /* 0x000fe80003800000 */
[----:B------:R-:W-:-:S13]  /*1d40*/  LOP3.LUT P0, RZ, R0, 0x1bf, RZ, 0xc0, !PT ;  /* 0x000001bf00ff7812 */ /* 0x000fda000780c0ff */
[----:B------:R-:W-:Y:S05]  /*1d50*/  @!P0 BRA `(.L_x_1373) ;  /* 0x0000000000408947 */ /* 0x000fea0003800000 */
        /* <DEDUP_REMOVED lines=15> */
[----:B-1---5:R-:W-:Y:S05]  /*1e50*/  CALL.ABS.NOINC R14 ;  /* 0x000000000e007343 */ /* 0x022fea0003c00000 */
.L_x_1373:
[----:B------:R-:W-:Y:S05]  /*1e60*/  BSYNC B6 ;  /* 0x0000000000067941 */ /* 0x000fea0003800000 */
.L_x_1372:
        /* <DEDUP_REMOVED lines=20> */
.L_x_1375:
[----:B------:R-:W-:Y:S05]  /*1fb0*/  BSYNC B6 ;  /* 0x0000000000067941 */ /* 0x000fea0003800000 */
.L_x_1374:
[----:B------:R-:W2:Y:S01]  /*1fc0*/  LDL.64 R38, [R1+0x18] ;  /* 0x0000180001267983 */ /* 0x000ea20000100a00 */
[----:B------:R-:W-:-:S03]  /*1fd0*/  ULDC.64 UR4, c[0x0][0x9f8] ;  /* 0x00027e0000047ab9 */ /* 0x000fc60000000a00 */
[----:B------:R-:W2:Y:S01]  /*1fe0*/  LDL.64 R20, [R1+0x18] ;  /* 0x0000180001147983 */ /* 0x000ea20000100a00 */
[----:B------:R-:W-:Y:S01]  /*1ff0*/  ISETP.NE.U32.AND P0, PT, RZ, UR4, PT ;  /* 0x00000004ff007c0c */ /* 0x000fe2000bf05070 */
[----:B------:R-:W-:Y:S01]  /*2000*/  IMAD.MOV.U32 R0, RZ, RZ, R35 ;  /* 0x000000ffff007224 */ /* 0x000fe200078e0023 */
[----:B------:R-:W0:Y:S01]  /*2010*/  LDC.64 R8, c[0x0][0x408] ;  /* 0x00010200ff087b82 */ /* 0x000e220000000a00 */
[----:B------:R-:W1:Y:S01]  /*2020*/  S2R R28, SR_TID.X ;  /* 0x00000000001c7919 */ /* 0x000e620000002100 */
[----:B------:R-:W-:-:S06]  /*2030*/  ISETP.NE.AND.EX P0, PT, RZ, UR5, PT, P0 ;  /* 0x00000005ff007c0c */ /* 0x000fcc000bf05300 */
[----:B------:R-:W3:Y:S08]  /*2040*/  LDC R29, c[0x0][0x3f4] ;  /* 0x0000fd00ff1d7b82 */ /* 0x000ef00000000800 */
[----:B------:R-:W4:Y:S08]  /*2050*/  @P0 LDC.64 R4, c[0x0][0x9f8] ;  /* 0x00027e00ff040b82 */ /* 0x000f300000000a00 */
[----:B------:R-:W3:Y:S01]  /*2060*/  LDC.64 R10, c[0x0][0x3f8] ;  /* 0x0000fe00ff0a7b82 */ /* 0x000ee20000000a00 */
[----:B-1----:R-:W-:Y:S01]  /*2070*/  VIADD R37, R28, 0xffffff80 ;  /* 0xffffff801c257836 */ /* 0x002fe20000000000 */
[----:B------:R-:W-:Y:S01]  /*2080*/  SHF.R.U32.HI R31, RZ, 0x7, R28 ;  /* 0x00000007ff1f7819 */ /* 0x000fe2000001161c */
[----:B----4-:R-:W-:-:S05]  /*2090*/  @P0 IMAD.WIDE R4, R35, 0x4, R4 ;  /* 0x0000000423040825 */ /* 0x010fca00078e0204 */
[----:B------:R1:W4:Y:S01]  /*20a0*/  @P0 LDG.E R0, desc[UR52][R4.64] ;  /* 0x0000003404000981 */ /* 0x000322000c1e1900 */
[----:B------:R-:W-:Y:S01]  /*20b0*/  ISETP.NE.AND P6, PT, R31, 0x1, PT ;  /* 0x000000011f00780c */ /* 0x000fe20003fc5270 */
[----:B------:R-:W-:Y:S01]  /*20c0*/  IMAD.IADD R86, R86, 0x1, R27 ;  /* 0x0000000156567824 */ /* 0x000fe200078e021b */
[----:B------:R-:W-:Y:S02]  /*20d0*/  SHF.R.S32.HI R3, RZ, 0x1f, R37 ;  /* 0x0000001fff037819 */ /* 0x000fe40000011425 */
[-C--:B------:R-:W-:Y:S02]  /*20e0*/  LEA.HI R36, R37, R37.reuse, RZ, 0x1 ;  /* 0x0000002525247211 */ /* 0x080fe400078f08ff */
[----:B------:R-:W-:Y:S01]  /*20f0*/  LEA.HI R6, R3, R37, RZ, 0x2 ;  /* 0x0000002503067211 */ /* 0x000fe200078f10ff */
[----:B------:R-:W-:Y:S01]  /*2100*/  VIADD R3, R16, 0x10 ;  /* 0x0000001010037836 */ /* 0x000fe20000000000 */
[----:B------:R-:W-:Y:S02]  /*2110*/  SHF.R.S32.HI R36, RZ, 0x1, R36 ;  /* 0x00000001ff247819 */ /* 0x000fe40000011424 */
[----:B------:R-:W-:-:S02]  /*2120*/  SHF.R.S32.HI R74, RZ, 0x2, R6 ;  /* 0x00000002ff4a7819 */ /* 0x000fc40000011406 */
[----:B------:R-:W-:Y:S01]  /*2130*/  SHF.R.S32.HI R7, RZ, 0x1f, R6 ;  /* 0x0000001fff077819 */ /* 0x000fe20000011406 */
[----:B------:R-:W-:Y:S05]  /*2140*/  @!P6 WARPSYNC.ALL ;  /* 0x000000000000e948 */ /* 0x000fea0003800000 */
[----:B------:R-:W-:Y:S01]  /*2150*/  ULDC UR4, c[0x0][0x2f4] ;  /* 0x0000bd0000047ab9 */ /* 0x000fe20000000800 */
[----:B------:R-:W-:Y:S01]  /*2160*/  LEA.HI R7, R7, R74, RZ, 0x2 ;  /* 0x0000004a07077211 */ /* 0x000fe200078f10ff */
[--C-:B0-----:R-:W-:Y:S01]  /*2170*/  IMAD.WIDE.U32 R72, R36, R8, R16.reuse ;  /* 0x0000000824487225 */ /* 0x101fe200078e0010 */
[----:B------:R-:W-:Y:S02]  /*2180*/  ISETP.GE.AND P1, PT, R3, UR4, PT ;  /* 0x0000000403007c0c */ /* 0x000fe4000bf26270 */
[----:B------:R-:W-:Y:S01]  /*2190*/  ISETP.GE.AND P0, PT, R16, UR4, PT ;  /* 0x0000000410007c0c */ /* 0x000fe2000bf06270 */
[----:B---3--:R-:W-:Y:S01]  /*21a0*/  IMAD.WIDE.U32 R68, R36, R10, R16 ;  /* 0x0000000a24447225 */ /* 0x008fe200078e0010 */
[----:B-1----:R-:W-:-:S02]  /*21b0*/  SEL R5, RZ, 0xffffffff, P1 ;  /* 0xffffffffff057807 */ /* 0x002fc40000800000 */
[----:B------:R-:W-:Y:S02]  /*21c0*/  SEL R4, RZ, 0x1, P0 ;  /* 0x00000001ff047807 */ /* 0x000fe40000000000 */
[----:B------:R-:W-:Y:S01]  /*21d0*/  SHF.R.S32.HI R13, RZ, 0x1f, R36 ;  /* 0x0000001fff0d7819 */ /* 0x000fe20000011424 */
[----:B------:R-:W-:Y:S01]  /*21e0*/  IMAD.SHL.U32 R5, R5, 0x2, RZ ;  /* 0x0000000205057824 */ /* 0x000fe200078e00ff */
[----:B------:R-:W-:Y:S02]  /*21f0*/  LOP3.LUT R7, R7, 0xfffffffc, RZ, 0xc0, !PT ;  /* 0xfffffffc07077812 */ /* 0x000fe400078ec0ff */
[----:B------:R-:W-:Y:S01]  /*2200*/  ISETP.GE.AND P1, PT, R137, UR4, PT ;  /* 0x0000000489007c0c */ /* 0x000fe2000bf26270 */
[----:B------:R-:W-:Y:S01]  /*2210*/  IMAD R6, R13, R8, RZ ;  /* 0x000000080d067224 */ /* 0x000fe200078e02ff */
[----:B------:R-:W-:Y:S01]  /*2220*/  LOP3.LUT R5, R5, 0x2, R4, 0xe2, !PT ;  /* 0x0000000205057812 */ /* 0x000fe200078ee204 */
[----:B------:R-:W-:Y:S01]  /*2230*/  VIADD R4, R16, 0x20 ;  /* 0x0000002010047836 */ /* 0x000fe20000000000 */
[----:B------:R-:W-:Y:S01]  /*2240*/  LOP3.LUT R22, R22, 0xfffffffb, RZ, 0xc0, !PT ;  /* 0xfffffffb16167812 */ /* 0x000fe200078ec0ff */
[----:B------:R-:W-:Y:S01]  /*2250*/  IMAD.IADD R74, R74, 0x1, -R7 ;  /* 0x000000014a4a7824 */ /* 0x000fe200078e0a07 */
[----:B------:R-:W-:Y:S01]  /*2260*/  SEL R7, RZ, 0x8, P1 ;  /* 0x00000008ff077807 */ /* 0x000fe20000800000 */
[----:B------:R-:W-:Y:S01]  /*2270*/  IMAD R15, R36, R9, R6 ;  /* 0x00000009240f7224 */ /* 0x000fe200078e0206 */
[----:B------:R-:W-:-:S02]  /*2280*/  ISETP.GE.AND P0, PT, R4, UR4, PT ;  /* 0x0000000404007c0c */ /* 0x000fc4000bf06270 */
[----:B------:R-:W-:Y:S01]  /*2290*/  ISETP.GE.AND P2, PT, R3, R29, PT ;  /* 0x0000001d0300720c */ /* 0x000fe20003f46270 */
[----:B------:R-:W-:Y:S01]  /*22a0*/  IMAD.IADD R73, R73, 0x1, R15 ;  /* 0x0000000149497824 */ /* 0x000fe200078e020f */
[----:B------:R-:W-:Y:S02]  /*22b0*/  SEL R6, RZ, 0x4, P0 ;  /* 0x00000004ff067807 */ /* 0x000fe40000000000 */
[----:B------:R-:W-:Y:S02]  /*22c0*/  ISETP.GE.AND P0, PT, R136, UR4, PT ;  /* 0x0000000488007c0c */ /* 0x000fe4000bf06270 */
[----:B------:R-:W-:Y:S02]  /*22d0*/  LOP3.LUT R5, R7, R5, R6, 0xfe, !PT ;  /* 0x0000000507057212 */ /* 0x000fe400078efe06 */
[----:B------:R-:W-:Y:S02]  /*22e0*/  SEL R6, RZ, 0x10, P0 ;  /* 0x00000010ff067807 */ /* 0x000fe40000000000 */
[----:B------:R-:W-:-:S02]  /*22f0*/  LOP3.LUT P0, RZ, R74, 0x2, RZ, 0xc0, !PT ;  /* 0x000000024aff7812 */ /* 0x000fc4000780c0ff */
[----:B------:R-:W-:Y:S01]  /*2300*/  LOP3.LUT R30, R5, R6, RZ, 0xfc, !PT ;  /* 0x00000006051e7212 */ /* 0x000fe200078efcff */
[----:B------:R-:W-:Y:S01]  /*2310*/  IMAD R6, R13, R10, RZ ;  /* 0x0000000a0d067224 */ /* 0x000fe200078e02ff */
[----:B------:R-:W-:Y:S01]  /*2320*/  ISETP.GE.AND P1, PT, R4, R29, PT ;  /* 0x0000001d0400720c */ /* 0x000fe20003f26270 */
[----:B--2---:R-:W-:-:S08]  /*2330*/  IMAD.MOV.U32 R20, RZ, RZ, R38 ;  /* 0x000000ffff147224 */ /* 0x004fd000078e0026 */
[----:B------:R-:W-:Y:S01]  /*2340*/  @P0 LOP3.LUT R22, R22, 0x4, RZ, 0xfc, !PT ;  /* 0x0000000416160812 */ /* 0x000fe200078efcff */
[----:B------:R-:W-:Y:S01]  /*2350*/  IMAD R13, R36, R11, R6 ;  /* 0x0000000b240d7224 */ /* 0x000fe200078e0206 */
[----:B------:R-:W-:Y:S02]  /*2360*/  ISETP.GE.AND P0, PT, R16, R29, PT ;  /* 0x0000001d1000720c */ /* 0x000fe40003f06270 */
[----:B------:R-:W-:-:S05]  /*2370*/  SHF.R.S32.HI R21, RZ, 0x1f, R20 ;  /* 0x0000001fff157819 */ /* 0x000fca0000011414 */
[----:B------:R0:W-:Y:S01]  /*2380*/  STL [R1+0x1c], R21 ;  /* 0x00001c1501007387 */ /* 0x0001e20000100800 */
[C---:B------:R-:W-:Y:S01]  /*2390*/  SEL R5, R29.reuse, RZ, P0 ;  /* 0x000000ff1d057207 */ /* 0x040fe20000000000 */
[C-C-:B------:R-:W-:Y:S02]  /*23a0*/  IMAD.WIDE.U32 R70, R36.reuse, R8, R20.reuse ;  /* 0x0000000824467225 */ /* 0x140fe400078e0014 */
[----:B------:R-:W2:Y:S01]  /*23b0*/  LDL R35, [R1+0x14] ;  /* 0x0000140001237983 */ /* 0x000ea20000100800 */
[C---:B------:R-:W-:Y:S01]  /*23c0*/  SEL R12, R29.reuse, RZ, P2 ;  /* 0x000000ff1d0c7207 */ /* 0x040fe20001000000 */
[----:B------:R-:W-:Y:S02]  /*23d0*/  IMAD.WIDE.U32 R66, R36, R10, R20 ;  /* 0x0000000a24427225 */ /* 0x000fe400078e0014 */
[----:B------:R-:W3:Y:S01]  /*23e0*/  LDL R28, [R1+0x20] ;  /* 0x00002000011c7983 */ /* 0x000ee20000100800 */
[----:B------:R-:W-:Y:S01]  /*23f0*/  SEL R7, R29, RZ, P1 ;  /* 0x000000ff1d077207 */ /* 0x000fe20000800000 */
[----:B------:R-:W-:-:S02]  /*2400*/  IMAD.IADD R71, R15, 0x1, R71 ;  /* 0x000000010f477824 */ /* 0x000fc400078e0247 */
[----:B------:R-:W3:Y:S01]  /*2410*/  LDL R32, [R1+0x24] ;  /* 0x0000240001207983 */ /* 0x000ee20000100800 */
[----:B------:R-:W-:Y:S02]  /*2420*/  IMAD.IADD R69, R69, 0x1, R13 ;  /* 0x0000000145457824 */ /* 0x000fe400078e020d */
[----:B------:R-:W-:Y:S02]  /*2430*/  IMAD.IADD R67, R13, 0x1, R67 ;  /* 0x000000010d437824 */ /* 0x000fe400078e0243 */
[----:B------:R-:W-:Y:S02]  /*2440*/  IMAD.IADD R6, R16, 0x1, R5 ;  /* 0x0000000110067824 */ /* 0x000fe400078e0205 */
[----:B------:R-:W-:Y:S02]  /*2450*/  IMAD.IADD R13, R3, 0x1, R12 ;  /* 0x00000001030d7824 */ /* 0x000fe400078e020c */
[----:B------:R-:W-:Y:S01]  /*2460*/  IMAD.IADD R15, R4, 0x1, R7 ;  /* 0x00000001040f7824 */ /* 0x000fe200078e0207 */
[----:B------:R-:W-:-:S02]  /*2470*/  SHF.R.S32.HI R7, RZ, 0x1f, R6 ;  /* 0x0000001fff077819 */ /* 0x000fc40000011406 */
[----:B------:R-:W-:Y:S02]  /*2480*/  SHF.R.S32.HI R14, RZ, 0x1f, R13 ;  /* 0x0000001fff0e7819 */ /* 0x000fe4000001140d */
[----:B------:R-:W-:Y:S02]  /*2490*/  SHF.R.S32.HI R20, RZ, 0x1f, R15 ;  /* 0x0000001fff147819 */ /* 0x000fe4000001140f */
[CC--:B------:R-:W-:Y:S02]  /*24a0*/  LEA.HI R5, R7.reuse, R6.reuse, RZ, 0x3 ;  /* 0x0000000607057211 */ /* 0x0c0fe400078f18ff */
[----:B------:R-:W-:Y:S02]  /*24b0*/  LEA.HI R12, R7, R6, RZ, 0x5 ;  /* 0x00000006070c7211 */ /* 0x000fe400078f28ff */
[----:B------:R-:W-:Y:S02]  /*24c0*/  LEA.HI R6, R14, R13, RZ, 0x3 ;  /* 0x0000000d0e067211 */ /* 0x000fe400078f18ff */
[----:B------:R-:W-:-:S02]  /*24d0*/  LEA.HI R7, R20, R15, RZ, 0x3 ;  /* 0x0000000f14077211 */ /* 0x000fc400078f18ff */
[----:B------:R-:W-:Y:S02]  /*24e0*/  LEA.HI R14, R14, R13, RZ, 0x5 ;  /* 0x0000000d0e0e7211 */ /* 0x000fe400078f28ff */
[----:B------:R-:W-:Y:S01]  /*24f0*/  LEA.HI R20, R20, R15, RZ, 0x5 ;  /* 0x0000000f14147211 */ /* 0x000fe200078f28ff */
[----:B------:R-:W-:Y:S01]  /*2500*/  IMAD.SHL.U32 R13, R12, 0x80, RZ ;  /* 0x000000800c0d7824 */ /* 0x000fe200078e00ff */
[----:B------:R-:W-:Y:S01]  /*2510*/  LOP3.LUT R22, R22, 0xfffffffe, RZ, 0xc0, !PT ;  /* 0xfffffffe16167812 */ /* 0x000fe200078ec0ff */
[----:B------:R-:W-:Y:S02]  /*2520*/  IMAD.SHL.U32 R15, R14, 0x80, RZ ;  /* 0x000000800e0f7824 */ /* 0x000fe400078e00ff */
[----:B0-----:R-:W-:Y:S01]  /*2530*/  IMAD.SHL.U32 R21, R20, 0x80, RZ ;  /* 0x0000008014157824 */ /* 0x001fe200078e00ff */
[----:B------:R-:W-:Y:S02]  /*2540*/  @P2 LOP3.LUT R22, R22, 0x1, RZ, 0xfc, !PT ;  /* 0x0000000116162812 */ /* 0x000fe400078efcff */
[----:B-----5:R-:W-:-:S02]  /*2550*/  SHF.R.S32.HI R27, RZ, 0x1f, R98 ;  /* 0x0000001fff1b7819 */ /* 0x020fc40000011462 */
[----:B------:R-:W-:Y:S02]  /*2560*/  LOP3.LUT R13, R13, 0xfffff000, RZ, 0xc0, !PT ;  /* 0xfffff0000d0d7812 */ /* 0x000fe400078ec0ff */
[----:B------:R-:W-:Y:S02]  /*2570*/  LOP3.LUT R15, R15, 0xfffff000, RZ, 0xc0, !PT ;  /* 0xfffff0000f0f7812 */ /* 0x000fe400078ec0ff */
[----:B------:R-:W-:Y:S02]  /*2580*/  LOP3.LUT R21, R21, 0xfffff000, RZ, 0xc0, !PT ;  /* 0xfffff00015157812 */ /* 0x000fe400078ec0ff */
[----:B------:R-:W-:-:S04]  /*2590*/  LOP3.LUT R22, R22, 0xfffffffd, RZ, 0xc0, !PT ;  /* 0xfffffffd16167812 */ /* 0x000fc800078ec0ff */
[----:B------:R-:W-:Y:S02]  /*25a0*/  @P1 LOP3.LUT R22, R22, 0x2, RZ, 0xfc, !PT ;  /* 0x0000000216161812 */ /* 0x000fe400078efcff */
[----:B------:R-:W-:Y:S01]  /*25b0*/  ISETP.GE.AND P1, PT, R138, UR4, PT ;  /* 0x000000048a007c0c */ /* 0x000fe2000bf26270 */
[----:B------:R-:W-:-:S04]  /*25c0*/  IMAD.WIDE.U32 R68, R98, R10, R68 ;  /* 0x0000000a62447225 */ /* 0x000fc800078e0044 */
[----:B------:R-:W-:-:S04]  /*25d0*/  IMAD.WIDE.U32 R66, R98, R10, R66 ;  /* 0x0000000a62427225 */ /* 0x000fc800078e0042 */
[----:B------:R-:W-:Y:S01]  /*25e0*/  IMAD.SHL.U32 R100, R29, 0x2, RZ ;  /* 0x000000021d647824 */ /* 0x000fe200078e00ff */
[----:B------:R-:W-:Y:S01]  /*25f0*/  SEL R29, RZ, 0x20, P1 ;  /* 0x00000020ff1d7807 */ /* 0x000fe20000800000 */
[-C--:B------:R-:W-:Y:S01]  /*2600*/  IMAD.WIDE.U32 R72, R98, R8.reuse, R72 ;  /* 0x0000000862487225 */ /* 0x080fe200078e0048 */
[----:B------:R-:W-:Y:S02]  /*2610*/  SHF.L.U64.HI R90, R8, 0x7, R9 ;  /* 0x00000007085a7819 */ /* 0x000fe40000010209 */
[----:B------:R-:W-:Y:S01]  /*2620*/  LOP3.LUT R29, R30, R29, RZ, 0xfc, !PT ;  /* 0x0000001d1e1d7212 */ /* 0x000fe200078efcff */
[----:B------:R-:W-:Y:S01]  /*2630*/  IMAD.WIDE.U32 R70, R98, R8, R70 ;  /* 0x0000000862467225 */ /* 0x000fe200078e0046 */
[----:B------:R-:W-:Y:S02]  /*2640*/  SHF.L.U64.HI R91, R10, 0x7, R11 ;  /* 0x000000070a5b7819 */ /* 0x000fe4000001020b */
[----:B----4-:R-:W-:Y:S01]  /*2650*/  SHF.R.S32.HI R87, RZ, 0x1f, R0 ;  /* 0x0000001fff577819 */ /* 0x010fe20000011400 */
[----:B------:R-:W-:Y:S01]  /*2660*/  VIADD R101, R31, 0x8 ;  /* 0x000000081f657836 */ /* 0x000fe20000000000 */
[----:B------:R-:W-:-:S02]  /*2670*/  LOP3.LUT R30, R30, 0x1, RZ, 0xc0, !PT ;  /* 0x000000011e1e7812 */ /* 0x000fc400078ec0ff */
[----:B------:R-:W-:Y:S01]  /*2680*/  LOP3.LUT R31, R29, 0x2, RZ, 0xc0, !PT ;  /* 0x000000021d1f7812 */ /* 0x000fe200078ec0ff */
[----:B------:R-:W-:Y:S01]  /*2690*/  @!P6 BAR.SYNC.DEFER_BLOCKING 0x9, 0x100 ;  /* 0x024400000000eb1d */ /* 0x000fe20000010000 */
[C---:B--2---:R-:W-:Y:S02]  /*26a0*/  LOP3.LUT R12, R35.reuse, 0x18, R5, 0xf8, !PT ;  /* 0x00000018230c7812 */ /* 0x044fe400078ef805 */
[C---:B------:R-:W-:Y:S02]  /*26b0*/  LOP3.LUT R14, R35.reuse, 0x18, R6, 0xf8, !PT ;  /* 0x00000018230e7812 */ /* 0x040fe400078ef806 */
[----:B------:R-:W-:Y:S02]  /*26c0*/  LOP3.LUT R20, R35, 0x18, R7, 0xf8, !PT ;  /* 0x0000001823147812 */ /* 0x000fe400078ef807 */
[-C--:B---3--:R-:W-:Y:S02]  /*26d0*/  LOP3.LUT R12, R12, R28.reuse, RZ, 0x3c, !PT ;  /* 0x0000001c0c0c7212 */ /* 0x088fe400078e3cff */
[----:B------:R-:W-:-:S02]  /*26e0*/  LOP3.LUT R14, R14, R28, RZ, 0x3c, !PT ;  /* 0x0000001c0e0e7212 */ /* 0x000fc400078e3cff */
[----:B------:R-:W-:Y:S01]  /*26f0*/  LOP3.LUT R20, R20, R28, RZ, 0x3c, !PT ;  /* 0x0000001c14147212 */ /* 0x000fe200078e3cff */
[C---:B------:R-:W-:Y:S01]  /*2700*/  IMAD R28, R27.reuse, R8, RZ ;  /* 0x000000081b1c7224 */ /* 0x040fe200078e02ff */
[--C-:B------:R-:W-:Y:S02]  /*2710*/  IADD3 R97, R12, R13, R32.reuse ;  /* 0x0000000d0c617210 */ /* 0x100fe40007ffe020 */
[--C-:B------:R-:W-:Y:S02]  /*2720*/  IADD3 R96, R14, R15, R32.reuse ;  /* 0x0000000f0e607210 */ /* 0x100fe40007ffe020 */
[----:B------:R-:W-:Y:S01]  /*2730*/  IADD3 R95, R20, R21, R32 ;  /* 0x00000015145f7210 */ /* 0x000fe20007ffe020 */
[----:B------:R-:W-:Y:S01]  /*2740*/  IMAD R27, R27, R10, RZ ;  /* 0x0000000a1b1b7224 */ /* 0x000fe200078e02ff */
[----:B------:R-:W-:-:S03]  /*2750*/  LEA.HI R32, R37, R37, RZ, 0x1 ;  /* 0x0000002525207211 */ /* 0x000fc600078f08ff */
[----:B------:R-:W-:Y:S01]  /*2760*/  IMAD R27, R98, R11, R27 ;  /* 0x0000000b621b7224 */ /* 0x000fe200078e021b */
[----:B------:R-:W-:Y:S01]  /*2770*/  LOP3.LUT R32, R32, 0xfffffffe, RZ, 0xc0, !PT ;  /* 0xfffffffe20207812 */ /* 0x000fe200078ec0ff */
[----:B------:R-:W-:Y:S01]  /*2780*/  IMAD R77, R98, R9, R28 ;  /* 0x00000009624d7224 */ /* 0x000fe200078e021c */
[----:B------:R-:W-:Y:S01]  /*2790*/  LOP3.LUT R21, R5, 0xfffffff8, RZ, 0xc0, !PT ;  /* 0xfffffff805157812 */ /* 0x000fe200078ec0ff */
[----:B------:R-:W-:Y:S01]  /*27a0*/  IMAD.IADD R78, R69, 0x1, R27 ;  /* 0x00000001454e7824 */ /* 0x000fe200078e021b */
[----:B------:R-:W-:Y:S01]  /*27b0*/  LOP3.LUT R28, R7, 0xfffffff8, RZ, 0xc0, !PT ;  /* 0xfffffff8071c7812 */ /* 0x000fe200078ec0ff */
[----:B------:R-:W-:Y:S02]  /*27c0*/  IMAD.IADD R32, R37, 0x1, -R32 ;  /* 0x0000000125207824 */ /* 0x000fe400078e0a20 */
[----:B------:R-:W-:Y:S01]  /*27d0*/  IMAD.IADD R76, R27, 0x1, R67 ;  /* 0x000000011b4c7824 */ /* 0x000fe200078e0243 */
[----:B------:R-:W-:Y:S01]  /*27e0*/  LOP3.LUT R27, R6, 0xfffffff8, RZ, 0xc0, !PT ;  /* 0xfffffff8061b7812 */ /* 0x000fe200078ec0ff */
[----:B------:R-:W-:Y:S01]  /*27f0*/  IMAD.SHL.U32 R9, R10, 0x80, RZ ;  /* 0x000000800a097824 */ /* 0x000fe200078e00ff */
[----:B------:R-:W-:Y:S01]  /*2800*/  SHF.R.S32.HI R10, RZ, 0x1f, R34 ;  /* 0x0000001fff0a7819 */ /* 0x000fe20000011422 */
[----:B------:R-:W-:Y:S01]  /*2810*/  IMAD R20, R32, 0xc0, R36 ;  /* 0x000000c020147824 */ /* 0x000fe200078e0224 */
[----:B------:R-:W-:Y:S01]  /*2820*/  SHF.R.S32.HI R94, RZ, 0x1f, R21 ;  /* 0x0000001fff5e7819 */ /* 0x000fe20000011415 */
[----:B------:R-:W-:Y:S01]  /*2830*/  IMAD.IADD R79, R73, 0x1, R77 ;  /* 0x00000001494f7824 */ /* 0x000fe200078e024d */
[----:B------:R-:W-:Y:S01]  /*2840*/  SHF.R.S32.HI R93, RZ, 0x1f, R27 ;  /* 0x0000001fff5d7819 */ /* 0x000fe2000001141b */
[----:B------:R-:W-:Y:S01]  /*2850*/  IMAD.SHL.U32 R8, R8, 0x80, RZ ;  /* 0x0000008008087824 */ /* 0x000fe200078e00ff */
[----:B------:R-:W-:Y:S01]  /*2860*/  SHF.R.S32.HI R92, RZ, 0x1f, R28 ;  /* 0x0000001fff5c7819 */ /* 0x000fe2000001141c */
[----:B------:R-:W-:Y:S01]  /*2870*/  IMAD.IADD R77, R77, 0x1, R71 ;  /* 0x000000014d4d7824 */ /* 0x000fe200078e0247 */
[----:B------:R-:W-:-:S07]  /*2880*/  LOP3.LUT R32, R29, 0x4, RZ, 0xc0, !PT ;  /* 0x000000041d207812 */ /* 0x000fce00078ec0ff */
.L_x_1434:
[----:B0-2---:R-:W2:Y:S01]  /*2890*/  LDL R35, [R1+0x6c] ;  /* 0x00006c0001237983 */ /* 0x005ea20000100800 */
[----:B------:R-:W0:Y:S01]  /*28a0*/  LDC R81, c[0x0][0x430] ;  /* 0x00010c00ff517b82 */ /* 0x000e220000000800 */
[----:B------:R-:W-:Y:S02]  /*28b0*/  VIADD R25, R25, 0xffffffff ;  /* 0xffffffff19197836 */ /* 0x000fe40000000000 */
[----:B------:R-:W-:Y:S02]  /*28c0*/  IMAD.MOV.U32 R80, RZ, RZ, RZ ;  /* 0x000000ffff507224 */ /* 0x000fe400078e00ff */
[----:B------:R-:W-:-:S03]  /*28d0*/  IMAD R13, R25, 0x80, R20 ;  /* 0x00000080190d7824 */ /* 0x000fc600078e0214 */
[----:B-1----:R-:W1:Y:S01]  /*28e0*/  LDC R99, c[0x0][0x3f4] ;  /* 0x0000fd00ff637b82 */ /* 0x002e620000000800 */
[----:B------:R-:W-:Y:S01]  /*28f0*/  IMAD.IADD R40, R86, 0x1, R13 ;  /* 0x0000000156287824 */ /* 0x000fe200078e020d */
[----:B------:R-:W-:-:S03]  /*2900*/  ISETP.GE.AND P1, PT, R13, R24, PT ;  /* 0x000000180d00720c */ /* 0x000fc60003f26270 */
[----:B------:R-:W-:Y:S01]  /*2910*/  IMAD.MOV.U32 R36, RZ, RZ, R40 ;  /* 0x000000ffff247224 */ /* 0x000fe200078e0028 */
[----:B------:R-:W-:Y:S02]  /*2920*/  ISETP.GT.OR P1, PT, R20, 0x7f, P1 ;  /* 0x0000007f1400780c */ /* 0x000fe40000f24670 */
[----:B0-----:R-:W-:-:S11]  /*2930*/  ISETP.NE.AND P2, PT, R81, 0x1, PT ;  /* 0x000000015100780c */ /* 0x001fd60003f45270 */
[----:B------:R-:W0:Y:S08]  /*2940*/  @!P1 LDC.64 R14, c[0x0][0x428] ;  /* 0x00010a00ff0e9b82 */ /* 0x000e300000000a00 */
[----:B------:R-:W3:Y:S08]  /*2950*/  @!P1 LDC.64 R12, c[0x0][0x418] ;  /* 0x00010600ff0c9b82 */ /* 0x000ef00000000a00 */
[----:B------:R-:W4:Y:S08]  /*2960*/  @P2 LDC R11, c[0x0][0x434] ;  /* 0x00010d00ff0b2b82 */ /* 0x000f300000000800 */
[----:B------:R-:W1:Y:S01]  /*2970*/  @P2 LDC R38, c[0x0][0x438] ;  /* 0x00010e00ff262b82 */ /* 0x000e620000000800 */
[----:B----4-:R-:W-:-:S05]  /*2980*/  @P2 IMAD.HI.U32 R11, R40, R11, RZ ;  /* 0x0000000b280b2227 */ /* 0x010fca00078e00ff */
[----:B-1----:R-:W-:Y:S01]  /*2990*/  @P2 SHF.R.U32.HI R36, RZ, R38, R11 ;  /* 0x00000026ff242219 */ /* 0x002fe2000001160b */
[----:B0-----:R-:W-:-:S03]  /*29a0*/  @!P1 IMAD R11, R87, R14, RZ ;  /* 0x0000000e570b9224 */ /* 0x001fc600078e02ff */
[--C-:B------:R-:W-:Y:S01]  /*29b0*/  @!P1 SHF.R.S32.HI R37, RZ, 0x1f, R36.reuse ;  /* 0x0000001fff259819 */ /* 0x100fe20000011424 */
[C---:B------:R-:W-:Y:S02]  /*29c0*/  @!P1 IMAD R11, R0.reuse, R15, R11 ;  /* 0x0000000f000b9224 */ /* 0x040fe400078e020b */
[----:B------:R-:W-:-:S04]  /*29d0*/  @!P1 IMAD.WIDE.U32 R14, R0, R14, R36 ;  /* 0x0000000e000e9225 */ /* 0x000fc800078e0024 */
[----:B------:R-:W-:Y:S01]  /*29e0*/  @!P1 IMAD.IADD R11, R15, 0x1, R11 ;  /* 0x000000010f0b9824 */ /* 0x000fe200078e020b */
[----:B---3--:R-:W-:Y:S02]  /*29f0*/  @!P1 LEA R12, P2, R14, R12, 0x2 ;  /* 0x0000000c0e0c9211 */ /* 0x008fe400078410ff */
[----:B------:R-:W-:Y:S02]  /*2a00*/  LOP3.LUT P3, RZ, R74, 0x2, RZ, 0xc0, !PT ;  /* 0x000000024aff7812 */ /* 0x000fe4000786c0ff */
[----:B------:R-:W-:Y:S02]  /*2a10*/  @!P1 LEA.HI.X R13, R14, R13, R11, 0x2, P2 ;  /* 0x0000000d0e0d9211 */ /* 0x000fe400010f140b */
[----:B------:R-:W-:Y:S01]  /*2a20*/  ISETP.GE.AND P2, PT, R99, 0x1, PT ;  /* 0x000000016300780c */ /* 0x000fe20003f46270 */
[----:B------:R-:W-:Y:S01]  /*2a30*/  IMAD.MOV R14, RZ, RZ, -R36 ;  /* 0x000000ffff0e7224 */ /* 0x000fe200078e0a24 */
[----:B------:R-:W-:Y:S05]  /*2a40*/  YIELD ;  /* 0x0000000000007946 */ /* 0x000fea0003800000 */
[----:B------:R-:W-:Y:S01]  /*2a50*/  BSSY B0, `(.L_x_1376) ;  /* 0x0000427000007945 */ /* 0x000fe20003800000 */
[----:B------:R0:W5:Y:S01]  /*2a60*/  @!P1 LDG.E R80, desc[UR52][R12.64] ;  /* 0x000000340c509981 */ /* 0x000162000c1e1900 */
[----:B------:R-:W-:Y:S01]  /*2a70*/  IMAD R81, R81, R14, R40 ;  /* 0x0000000e51517224 */ /* 0x000fe200078e0228 */
[----:B------:R-:W-:Y:S01]  /*2a80*/  ISETP.GT.AND P1, PT, R25, R75, PT ;  /* 0x0000004b1900720c */ /* 0x000fe20003f24270 */
[----:B--2---:R-:W-:-:S04]  /*2a90*/  IMAD R65, R19, 0x3000, R35 ;  /* 0x0000300013417824 */ /* 0x004fc800078e0223 */
[C---:B------:R-:W-:Y:S02]  /*2aa0*/  VIADD R11, R65.reuse, 0x10 ;  /* 0x00000010410b7836 */ /* 0x040fe40000000000 */
[C---:B------:R-:W-:Y:S02]  /*2ab0*/  @P3 VIADD R11, R65.reuse, 0xfffffff0 ;  /* 0xfffffff0410b3836 */ /* 0x040fe40000000000 */
[--C-:B------:R-:W-:Y:S02]  /*2ac0*/  IMAD R65, R65, 0x2, R26.reuse ;  /* 0x0000000241417824 */ /* 0x100fe400078e021a */
[----:B------:R-:W-:Y:S01]  /*2ad0*/  IMAD R64, R11, 0x2, R26 ;  /* 0x000000020b407824 */ /* 0x000fe200078e021a */
[----:B0-----:R-:W-:Y:S06]  /*2ae0*/  @!P2 BRA `(.L_x_1377) ;  /* 0x0000003c0028a947 */ /* 0x001fec0003800000 */
[----:B------:R-:W-:Y:S01]  /*2af0*/  SHF.R.S32.HI R82, RZ, 0x1f, R81 ;  /* 0x0000001fff527819 */ /* 0x000fe20000011451 */
[----:B------:R-:W-:Y:S01]  /*2b00*/  ULDC.64 UR4, c[0x0][0x300] ;  /* 0x0000c00000047ab9 */ /* 0x000fe20000000a00 */
[----:B-----5:R-:W-:Y:S01]  /*2b10*/  SHF.R.S32.HI R83, RZ, 0x1f, R80 ;  /* 0x0000001fff537819 */ /* 0x020fe20000011450 */
[----:B------:R-:W-:-:S04]  /*2b20*/  IMAD.WIDE.U32 R12, R81, UR4, RZ ;  /* 0x00000004510c7c25 */ /* 0x000fc8000f8e00ff */
[----:B------:R-:W-:Y:S02]  /*2b30*/  IMAD R14, R82, UR4, RZ ;  /* 0x00000004520e7c24 */ /* 0x000fe4000f8e02ff */
[-C--:B------:R-:W-:Y:S02]  /*2b40*/  IMAD R36, R90, R25.reuse, RZ ;  /* 0x000000195a247224 */ /* 0x080fe400078e02ff */
[----:B------:R-:W-:Y:S01]  /*2b50*/  IMAD R11, R81, UR5, R14 ;  /* 0x00000005510b7c24 */ /* 0x000fe2000f8e020e */
[----:B------:R-:W-:Y:S01]  /*2b60*/  ULDC.64 UR4, c[0x0][0x310] ;  /* 0x0000c40000047ab9 */ /* 0x000fe20000000a00 */
[----:B------:R-:W-:Y:S02]  /*2b70*/  IMAD R14, R91, R25, RZ ;  /* 0x000000195b0e7224 */ /* 0x000fe400078e02ff */
[----:B------:R-:W-:Y:S02]  /*2b80*/  IMAD R15, R83, UR4, RZ ;  /* 0x00000004530f7c24 */ /* 0x000fe4000f8e02ff */
[----:B------:R-:W-:-:S02]  /*2b90*/  IMAD.IADD R13, R13, 0x1, R11 ;  /* 0x000000010d0d7824 */ /* 0x000fc400078e020b */
[C---:B------:R-:W-:Y:S02]  /*2ba0*/  IMAD R15, R80.reuse, UR5, R15 ;  /* 0x00000005500f7c24 */ /* 0x040fe4000f8e020f */
[----:B------:R-:W-:Y:S01]  /*2bb0*/  IMAD.WIDE.U32 R12, R80, UR4, R12 ;  /* 0x00000004500c7c25 */ /* 0x000fe2000f8e000c */
[----:B------:R-:W-:-:S03]  /*2bc0*/  ULDC.64 UR4, c[0x0][0x308] ;  /* 0x0000c20000047ab9 */ /* 0x000fc60000000a00 */
[----:B------:R-:W-:Y:S02]  /*2bd0*/  IMAD R11, R10, UR4, RZ ;  /* 0x000000040a0b7c24 */ /* 0x000fe4000f8e02ff */
[----:B------:R-:W-:Y:S02]  /*2be0*/  IMAD.IADD R13, R13, 0x1, R15 ;  /* 0x000000010d0d7824 */ /* 0x000fe400078e020f */
[C---:B------:R-:W-:Y:S01]  /*2bf0*/  IMAD R15, R34.reuse, UR5, R11 ;  /* 0x00000005220f7c24 */ /* 0x040fe2000f8e020b */
[----:B------:R-:W-:Y:S01]  /*2c00*/  SHF.R.S32.HI R11, RZ, 0x1f, R25 ;  /* 0x0000001fff0b7819 */ /* 0x000fe20000011419 */
[----:B------:R-:W-:Y:S01]  /*2c10*/  IMAD.WIDE.U32 R12, R34, UR4, R12 ;  /* 0x00000004220c7c25 */ /* 0x000fe2000f8e000c */
[----:B------:R-:W-:-:S03]  /*2c20*/  ULDC.64 UR4, c[0x0][0x2e8] ;  /* 0x0000ba0000047ab9 */ /* 0x000fc60000000a00 */
[----:B------:R-:W-:Y:S01]  /*2c30*/  IMAD.IADD R13, R13, 0x1, R15 ;  /* 0x000000010d0d7824 */ /* 0x000fe200078e020f */
[C---:B------:R-:W-:Y:S01]  /*2c40*/  LEA R60, P2, R12.reuse, UR4, 0x1 ;  /* 0x000000040c3c7c11 */ /* 0x040fe2000f8408ff */
[----:B------:R-:W-:Y:S01]  /*2c50*/  ULDC.U8 UR4, c[0x0][0x410] ;  /* 0x0001040000047ab9 */ /* 0x000fe20000000000 */
[----:B------:R-:W-:Y:S02]  /*2c60*/  IMAD R35, R11, R9, R14 ;  /* 0x000000090b237224 */ /* 0x000fe400078e020e */
[----:B------:R-:W-:Y:S01]  /*2c70*/  LEA.HI.X R62, R12, UR5, R13, 0x1, P2 ;  /* 0x000000050c3e7c11 */ /* 0x000fe200090f0c0d */
[----:B------:R-:W-:Y:S01]  /*2c80*/  IMAD R84, R25, -0x80, R24 ;  /* 0xffffff8019547824 */ /* 0x000fe200078e0218 */
[----:B------:R-:W-:Y:S01]  /*2c90*/  ISETP.NE.AND P2, PT, RZ, UR4, PT ;  /* 0x00000004ff007c0c */ /* 0x000fe2000bf45270 */
[----:B------:R-:W-:-:S03]  /*2ca0*/  IMAD.WIDE.U32 R14, R9, R25, RZ ;  /* 0x00000019090e7225 */ /* 0x000fc600078e00ff */
[----:B------:R-:W-:Y:S01]  /*2cb0*/  VIMNMX R84, R84, 0x80, PT ;  /* 0x0000008054547848 */ /* 0x000fe20003fe0100 */
[----:B------:R-:W-:Y:S02]  /*2cc0*/  IMAD R37, R11, R8, R36 ;  /* 0x000000080b257224 */ /* 0x000fe400078e0224 */
[----:B------:R-:W-:-:S04]  /*2cd0*/  IMAD.WIDE.U32 R12, R8, R25, RZ ;  /* 0x00000019080c7225 */ /* 0x000fc800078e00ff */
[----:B------:R-:W-:Y:S02]  /*2ce0*/  IMAD.IADD R11, R15, 0x1, R35 ;  /* 0x000000010f0b7824 */ /* 0x000fe400078e0223 */
[----:B------:R-:W-:Y:S01]  /*2cf0*/  IMAD.IADD R35, R13, 0x1, R37 ;  /* 0x000000010d237824 */ /* 0x000fe200078e0225 */
[----:B------:R-:W-:Y:S06]  /*2d00*/  @!P2 BRA `(.L_x_1378) ;  /* 0x0000001c0024a947 */ /* 0x000fec0003800000 */
[----:B------:R-:W0:Y:S01]  /*2d10*/  S2R R38, SR_TID.X ;  /* 0x0000000000267919 */ /* 0x000e220000002100 */
        /* <DEDUP_REMOVED lines=12> */
[----:B0-----:R-:W-:-:S05]  /*2de0*/  VIADD R39, R38, 0xffffff80 ;  /* 0xffffff8026277836 */ /* 0x001fca0000000000 */
[----:B------:R-:W-:-:S04]  /*2df0*/  LEA.HI R38, R39, R39, RZ, 0x1 ;  /* 0x0000002727267211 */ /* 0x000fc800078f08ff */
[----:B------:R-:W-:-:S04]  /*2e00*/  SHF.R.S32.HI R38, RZ, 0x1, R38 ;  /* 0x00000001ff267819 */ /* 0x000fc80000011426 */
[----:B------:R-:W-:Y:S02]  /*2e10*/  ISETP.GE.AND P3, PT, R38, R84, PT ;  /* 0x000000542600720c */ /* 0x000fe40003f66270 */
[----:B------:R-:W-:-:S11]  /*2e20*/  CS2R R38, SRZ ;  /* 0x0000000000267805 */ /* 0x000fd6000001ff00 */
[----:B------:R-:W-:Y:S05]  /*2e30*/  @P3 BRA `(.L_x_1380) ;  /* 0x0000000000b83947 */ /* 0x000fea0003800000 */
[----:B------:R-:W2:Y:S04]  /*2e40*/  LDL.64 R104, [R1+0x18] ;  /* 0x0000180001687983 */ /* 0x000ea80000100a00 */
[----:B------:R-:W3:Y:S04]  /*2e50*/  LDL R89, [R1+0x5c] ;  /* 0x00005c0001597983 */ /* 0x000ee80000100800 */
[----:B------:R-:W4:Y:S04]  /*2e60*/  LDL R88, [R1+0x50] ;  /* 0x0000500001587983 */ /* 0x000f280000100800 */
        /* <DEDUP_REMOVED lines=43> */
.L_x_1380:
[----:B------:R-:W-:Y:S05]  /*3120*/  BSYNC B1 ;  /* 0x0000000000017941 */ /* 0x000fea0003800000 */
.L_x_1379:
[----:B-----5:R-:W-:Y:S01]  /*3130*/  IMAD.MOV.U32 R11, RZ, RZ, R36 ;  /* 0x000000ffff0b7224 */ /* 0x020fe200078e0024 */
[----:B------:R-:W-:Y:S01]  /*3140*/  UISETP.NE.AND UP0, UPT, UR39, 0x3, UPT ;  /* 0x000000032700788c */ /* 0x000fe2000bf05270 */
[----:B0-----:R-:W-:Y:S02]  /*3150*/  IMAD.MOV.U32 R12, RZ, RZ, R37 ;  /* 0x000000ffff0c7224 */ /* 0x001fe400078e0025 */
[----:B------:R-:W-:Y:S02]  /*3160*/  IMAD.MOV.U32 R13, RZ, RZ, R40 ;  /* 0x000000ffff0d7224 */ /* 0x000fe400078e0028 */
[----:B------:R-:W-:Y:S01]  /*3170*/  IMAD.MOV.U32 R14, RZ, RZ, R41 ;  /* 0x000000ffff0e7224 */ /* 0x000fe200078e0029 */
[----:B------:R-:W-:Y:S01]  /*3180*/  PRMT R63, R11, 0x5410, R12 ;  /* 0x000054100b3f7816 */ /* 0x000fe2000000000c */
[----:B------:R-:W-:Y:S01]  /*3190*/  IMAD.MOV.U32 R11, RZ, RZ, R44 ;  /* 0x000000ffff0b7224 */ /* 0x000fe200078e002c */
[----:B------:R-:W-:Y:S01]  /*31a0*/  PLOP3.LUT P2, PT, PT, PT, UP0, 0x80, 0x0 ;  /* 0x000000000000781c */ /* 0x000fe20003f4f008 */
[----:B------:R-:W-:Y:S01]  /*31b0*/  IMAD.MOV.U32 R12, RZ, RZ, R45 ;  /* 0x000000ffff0c7224 */ /* 0x000fe200078e002d */
[----:B------:R-:W-:Y:S01]  /*31c0*/  PRMT R104, R14, 0x5410, R13 ;  /* 0x000054100e687816 */ /* 0x000fe2000000000d */
[----:B------:R-:W-:-:S02]  /*31d0*/  IMAD.MOV.U32 R13, RZ, RZ, R48 ;  /* 0x000000ffff0d7224 */ /* 0x000fc400078e0030 */
[----:B------:R-:W-:Y:S01]  /*31e0*/  IMAD.MOV.U32 R14, RZ, RZ, R49 ;  /* 0x000000ffff0e7224 */ /* 0x000fe200078e0031 */
[----:B------:R-:W-:Y:S01]  /*31f0*/  PRMT R107, R11, 0x5410, R12 ;  /* 0x000054100b6b7816 */ /* 0x000fe2000000000c */
[----:B------:R-:W-:Y:S02]  /*3200*/  IMAD.MOV.U32 R11, RZ, RZ, R52 ;  /* 0x000000ffff0b7224 */ /* 0x000fe400078e0034 */
[----:B------:R-:W-:Y:S01]  /*3210*/  IMAD.MOV.U32 R12, RZ, RZ, R53 ;  /* 0x000000ffff0c7224 */ /* 0x000fe200078e0035 */
[----:B------:R-:W-:Y:S01]  /*3220*/  PRMT R109, R13, 0x5410, R14 ;  /* 0x000054100d6d7816 */ /* 0x000fe2000000000e */
[----:B------:R-:W-:Y:S02]  /*3230*/  IMAD.MOV.U32 R13, RZ, RZ, R56 ;  /* 0x000000ffff0d7224 */ /* 0x000fe400078e0038 */
[----:B------:R-:W-:Y:S01]  /*3240*/  IMAD.MOV.U32 R14, RZ, RZ, R57 ;  /* 0x000000ffff0e7224 */ /* 0x000fe200078e0039 */
[----:B------:R-:W-:Y:S01]  /*3250*/  PRMT R112, R11, 0x5410, R12 ;  /* 0x000054100b707816 */ /* 0x000fe2000000000c */
[----:B------:R-:W-:Y:S01]  /*3260*/  IMAD.MOV.U32 R11, RZ, RZ, R38 ;  /* 0x000000ffff0b7224 */ /* 0x000fe200078e0026 */
[----:B------:R-:W-:Y:S01]  /*3270*/  PRMT R111, R13, 0x7610, R111 ;  /* 0x000076100d6f7816 */ /* 0x000fe2000000006f */
        /* <DEDUP_REMOVED lines=16> */
[----:B------:R-:W-:Y:S01]  /*3380*/  PRMT R111, R111, 0x5410, R12 ;  /* 0x000054106f6f7816 */ /* 0x000fe2000000000c */
[----:B------:R-:W-:Y:S01]  /*3390*/  IMAD.MOV.U32 R11, RZ, RZ, R59 ;  /* 0x000000ffff0b7224 */ /* 0x000fe200078e003b */
[----:B------:R-:W-:-:S04]  /*33a0*/  PRMT R114, R114, 0x5410, R13 ;  /* 0x0000541072727816 */ /* 0x000fc8000000000d */
[----:B------:R-:W-:Y:S01]  /*33b0*/  PRMT R115, R14, 0x5410, R11 ;  /* 0x000054100e737816 */ /* 0x000fe2000000000b */
[----:B------:R-:W-:Y:S06]  /*33c0*/  @!P2 BRA `(.L_x_1381) ;  /* 0x000000000004a947 */ /* 0x000fec0003800000 */
[----:B------:R-:W-:Y:S01]  /*33d0*/  BPT.TRAP 0x1 ;  /* 0x000000040000795c */ /* 0x000fe20000300000 */
.L_x_1381:
[----:B------:R-:W2:Y:S01]  /*33e0*/  LDL R11, [R1] ;  /* 0x00000000010b7983 */ /* 0x000ea20000100800 */
[----:B------:R-:W-:Y:S01]  /*33f0*/  IMAD R35, R19, 0x8, R2 ;  /* 0x0000000813237824 */ /* 0x000fe200078e0202 */
[----:B------:R-:W-:Y:S01]  /*3400*/  BSSY B1, `(.L_x_1382) ;  /* 0x0000004000017945 */ /* 0x000fe20003800000 */
[----:B--2---:R-:W-:-:S04]  /*3410*/  SHF.L.U32 R85, R11, 0x1f, RZ ;  /* 0x0000001f0b557819 */ /* 0x004fc800000006ff */
[----:B------:R-:W0:Y:S02]  /*3420*/  SYNCS.PHASECHK.TRANS64.TRYWAIT P4, [R35+URZ+0x2d890], R85 ;  /* 0x02d89055230075a7 */ /* 0x000e24000808017f */
[----:B0-----:R-:W-:Y:S05]  /*3430*/  @!P4 BRA `(.L_x_1383) ;  /* 0x000001f0001cc947 */ /* 0x001fea0003800000 */
.L_x_1714:
[----:B------:R-:W-:Y:S05]  /*3440*/  BSYNC B1 ;  /* 0x0000000000017941 */ /* 0x000fea0003800000 */
.L_x_1382:
[----:B------:R-:W-:-:S03]  /*3450*/  UMOV UR4, 0xffffffff ;  /* 0xffffffff00047882 */ /* 0x000fc60000000000 */
[----:B------:R-:W-:Y:S05]  /*3460*/  BRA.DIV UR4, `(.L_x_1384) ;  /* 0x000001f204247947 */ /* 0x000fea000b800000 */
[----:B------:R-:W1:Y:S04]  /*3470*/  SHFL.IDX PT, R62, R62, RZ, 0x1e1f ;  /* 0x001e1fff3e3e7589 */ /* 0x000e6800000e0000 */
[----:B------:R2:W3:Y:S02]  /*3480*/  SHFL.IDX PT, R11, R60, RZ, 0x1e1f ;  /* 0x001e1fff3c0b7589 */ /* 0x0004e400000e0000 */
.L_x_1718:
[----:B------:R-:W-:Y:S05]  /*3490*/  @P3 BRA `(.L_x_1385) ;  /* 0x0000003800083947 */ /* 0x000fea0003800000 */
[----:B------:R-:W-:Y:S01]  /*34a0*/  ISETP.NE.AND P3, PT, R30, RZ, PT ;  /* 0x000000ff1e00720c */ /* 0x000fe20003f65270 */
[----:B------:R-:W-:-:S12]  /*34b0*/  BSSY B1, `(.L_x_1386) ;  /* 0x0000037000017945 */ /* 0x000fd80003800000 */
[----:B------:R-:W-:Y:S05]  /*34c0*/  @!P3 BRA `(.L_x_1387) ;  /* 0x0000000000d4b947 */ /* 0x000fea0003800000 */
[----:B------:R-:W4:Y:S01]  /*34d0*/  LDL.64 R116, [R1+0x18] ;  /* 0x0000180001747983 */ /* 0x000f220000100a00 */
[C---:B--23--:R-:W-:Y:S01]  /*34e0*/  LEA R60, P3, R16.reuse, R11, 0x1 ;  /* 0x0000000b103c7211 */ /* 0x04cfe200078608ff */
[----:B------:R-:W-:Y:S02]  /*34f0*/  BSSY B2, `(.L_x_1388) ;  /* 0x0000031000027945 */ /* 0x000fe40003800000 */
[----:B------:R2:W3:Y:S01]  /*3500*/  LDS.128 R12, [R65+0x15000] ;  /* 0x01500000410c7984 */ /* 0x0004e20000000c00 */
[----:B-1----:R-:W-:Y:S02]  /*3510*/  LEA.HI.X R61, R16, R62, R17, 0x1, P3 ;  /* 0x0000003e103d7211 */ /* 0x002fe400018f0c11 */
[----:B----4-:R-:W-:-:S13]  /*3520*/  ISETP.GE.AND P3, PT, R116, R99, PT ;  /* 0x000000637400720c */ /* 0x010fda0003f66270 */
[----:B--23--:R-:W-:Y:S05]  /*3530*/  @P3 BRA `(.L_x_1389) ;  /* 0x0000000000b03947 */ /* 0x00cfea0003800000 */
[----:B------:R-:W-:Y:S01]  /*3540*/  SHF.R.U64 R58, R58, 0x10, R59 ;  /* 0x000000103a3a7819 */ /* 0x000fe2000000123b */
[----:B------:R-:W-:Y:S01]  /*3550*/  IMAD.MOV.U32 R105, RZ, RZ, R13 ;  /* 0x000000ffff697224 */ /* 0x000fe200078e000d */
[----:B------:R-:W-:-:S03]  /*3560*/  SHF.R.U64 R56, R56, 0x10, R57 ;  /* 0x0000001038387819 */ /* 0x000fc60000001239 */
[----:B------:R-:W-:Y:S02]  /*3570*/  HADD2.F32 R58, -RZ, R58.H0_H0 ;  /* 0x2000003aff3a7230 */ /* 0x000fe40000004100 */
[--C-:B------:R-:W-:Y:S02]  /*3580*/  HADD2.F32 R13, -RZ, R105.reuse.H1_H1 ;  /* 0x30000069ff0d7230 */ /* 0x100fe40000004100 */
[----:B------:R-:W-:Y:S02]  /*3590*/  HADD2.F32 R105, -RZ, R105.H0_H0 ;  /* 0x20000069ff697230 */ /* 0x000fe40000004100 */
[----:B------:R-:W-:Y:S02]  /*35a0*/  HADD2.F32 R56, -RZ, R56.H0_H0 ;  /* 0x20000038ff387230 */ /* 0x000fe40000004100 */
[-C--:B------:R-:W-:Y:S01]  /*35b0*/  FMUL.FTZ R106, R13, R58.reuse ;  /* 0x0000003a0d6a7220 */ /* 0x080fe20000410000 */
[----:B------:R-:W-:-:S03]  /*35c0*/  FMUL.FTZ R58, R105, R58 ;  /* 0x0000003a693a7220 */ /* 0x000fc60000410000 */
[-C--:B------:R-:W-:Y:S01]  /*35d0*/  FFMA.FTZ R106, R105, R56.reuse, -R106 ;  /* 0x00000038696a7223 */ /* 0x080fe2000001086a */
[----:B------:R-:W-:Y:S02]  /*35e0*/  HADD2.F32 R105, -RZ, R111.H1_H1 ;  /* 0x3000006fff697230 */ /* 0x000fe40000004100 */
[----:B------:R-:W-:Y:S01]  /*35f0*/  FFMA.FTZ R13, R13, R56, R58 ;  /* 0x000000380d0d7223 */ /* 0x000fe2000001003a */
[----:B------:R-:W-:Y:S01]  /*3600*/  SHF.R.U32.HI R58, RZ, 0x10, R59 ;  /* 0x00000010ff3a7819 */ /* 0x000fe2000001163b */
[----:B------:R-:W-:Y:S01]  /*3610*/  IMAD.MOV.U32 R59, RZ, RZ, R15 ;  /* 0x000000ffff3b7224 */ /* 0x000fe200078e000f */
[----:B------:R-:W-:Y:S01]  /*3620*/  SHF.R.U32.HI R56, RZ, 0x10, R57 ;  /* 0x00000010ff387819 */ /* 0x000fe20000011639 */
[----:B------:R-:W-:Y:S01]  /*3630*/  IMAD.MOV.U32 R57, RZ, RZ, R12 ;  /* 0x000000ffff397224 */ /* 0x000fe200078e000c */
[----:B------:R-:W-:Y:S01]  /*3640*/  F2FP.F16.F32.PACK_AB R13, R13, R106 ;  /* 0x0000006a0d0d723e */ /* 0x000fe200000000ff */
[----:B------:R-:W-:Y:S02]  /*3650*/  HADD2.F32 R12, -RZ, R58.H0_H0 ;  /* 0x2000003aff0c7230 */ /* 0x000fe40000004100 */
[----:B------:R-:W-:-:S02]  /*3660*/  HADD2.F32 R15, -RZ, R59.H1_H1 ;  /* 0x3000003bff0f7230 */ /* 0x000fc40000004100 */
[----:B------:R-:W-:Y:S02]  /*3670*/  HADD2.F32 R59, -RZ, R59.H0_H0 ;  /* 0x2000003bff3b7230 */ /* 0x000fe40000004100 */
[----:B------:R-:W-:Y:S02]  /*3680*/  HADD2.F32 R56, -RZ, R56.H0_H0 ;  /* 0x20000038ff387230 */ /* 0x000fe40000004100 */
[-C--:B------:R-:W-:Y:S01]  /*3690*/  FMUL.FTZ R58, R15, R12.reuse ;  /* 0x0000000c0f3a7220 */ /* 0x080fe20000410000 */
[----:B------:R-:W-:-:S03]  /*36a0*/  FMUL.FTZ R110, R59, R12 ;  /* 0x0000000c3b6e7220 */ /* 0x000fc60000410000 */
[-C--:B------:R-:W-:Y:S01]  /*36b0*/  FFMA.FTZ R12, R59, R56.reuse, -R58 ;  /* 0x000000383b0c7223 */ /* 0x080fe2000001083a */
[--C-:B------:R-:W-:Y:S02]  /*36c0*/  HADD2.F32 R58, -RZ, R57.reuse.H0_H0 ;  /* 0x20000039ff3a7230 */ /* 0x100fe40000004100 */
[----:B------:R-:W-:Y:S01]  /*36d0*/  FFMA.FTZ R15, R15, R56, R110 ;  /* 0x000000380f0f7223 */ /* 0x000fe2000001006e */
[----:B------:R-:W-:Y:S02]  /*36e0*/  IMAD.MOV.U32 R56, RZ, RZ, R14 ;  /* 0x000000ffff387224 */ /* 0x000fe400078e000e */
[----:B------:R-:W-:Y:S02]  /*36f0*/  HADD2.F32 R14, -RZ, R57.H1_H1 ;  /* 0x30000039ff0e7230 */ /* 0x000fe40000004100 */
[----:B------:R-:W-:Y:S01]  /*3700*/  HADD2.F32 R59, -RZ, R111.H0_H0 ;  /* 0x2000006fff3b7230 */ /* 0x000fe20000004100 */
[----:B------:R-:W-:Y:S01]  /*3710*/  F2FP.F16.F32.PACK_AB R15, R15, R12 ;  /* 0x0000000c0f0f723e */ /* 0x000fe200000000ff */
[----:B------:R-:W-:-:S02]  /*3720*/  HADD2.F32 R111, -RZ, R115.H1_H1 ;  /* 0x30000073ff6f7230 */ /* 0x000fc40000004100 */
        /* <DEDUP_REMOVED lines=9> */
[----:B------:R-:W-:-:S03]  /*37c0*/  FMUL.FTZ R111, R58, R111 ;  /* 0x0000006f3a6f7220 */ /* 0x000fc60000410000 */
[-C--:B------:R-:W-:Y:S01]  /*37d0*/  FFMA.FTZ R105, R58, R59.reuse, -R105 ;  /* 0x0000003b3a697223 */ /* 0x080fe20000010869 */
[----:B------:R-:W-:-:S05]  /*37e0*/  FFMA.FTZ R56, R56, R59, R111 ;  /* 0x0000003b38387223 */ /* 0x000fca000001006f */
[----:B------:R-:W-:-:S07]  /*37f0*/  F2FP.F16.F32.PACK_AB R14, R56, R105 ;  /* 0x00000069380e723e */ /* 0x000fce00000000ff */
.L_x_1389:
[----:B------:R-:W-:Y:S05]  /*3800*/  BSYNC B2 ;  /* 0x0000000000027941 */ /* 0x000fea0003800000 */
.L_x_1388:
[----:B------:R4:W-:Y:S02]  /*3810*/  ST.E.128 desc[UR52][R60.64], R12 ;  /* 0x0000000c3c007985 */ /* 0x0009e4000c101d34 */
.L_x_1387:
[----:B------:R-:W-:Y:S05]  /*3820*/  BSYNC B1 ;  /* 0x0000000000017941 */ /* 0x000fea0003800000 */
.L_x_1386:
[----:B------:R-:W-:Y:S01]  /*3830*/  ISETP.NE.AND P3, PT, R31, RZ, PT ;  /* 0x000000ff1f00720c */ /* 0x000fe20003f65270 */
[----:B------:R-:W-:-:S12]  /*3840*/  BSSY B1, `(.L_x_1390) ;  /* 0x0000038000017945 */ /* 0x000fd80003800000 */
[----:B------:R-:W-:Y:S05]  /*3850*/  @!P3 BRA `(.L_x_1391) ;  /* 0x0000000000d8b947 */ /* 0x000fea0003800000 */
[----:B----4-:R-:W4:Y:S04]  /*3860*/  LDL R12, [R1+0x30] ;  /* 0x00003000010c7983 */ /* 0x010f280000100800 */
[----:B------:R-:W5:Y:S01]  /*3870*/  LDL R58, [R1+0x5c] ;  /* 0x00005c00013a7983 */ /* 0x000f620000100800 */
[----:B---3--:R-:W-:Y:S01]  /*3880*/  IMAD.MOV.U32 R56, RZ, RZ, R11 ;  /* 0x000000ffff387224 */ /* 0x008fe200078e000b */
[----:B------:R-:W-:Y:S01]  /*3890*/  BSSY B2, `(.L_x_1392) ;  /* 0x0000031000027945 */ /* 0x000fe20003800000 */
[----:B-1----:R-:W-:Y:S02]  /*38a0*/  IMAD.MOV.U32 R57, RZ, RZ, R62 ;  /* 0x000000ffff397224 */ /* 0x002fe400078e003e */
[----:B----4-:R-:W-:Y:S02]  /*38b0*/  IMAD.SHL.U32 R59, R12, 0x8, RZ ;  /* 0x000000080c3b7824 */ /* 0x010fe400078e00ff */
[----:B------:R1:W3:Y:S01]  /*38c0*/  LDS.128 R12, [R64+0x15000] ;  /* 0x01500000400c7984 */ /* 0x0002e20000000c00 */
[----:B-----5:R-:W-:Y:S01]  /*38d0*/  ISETP.GE.AND P3, PT, R58, R99, PT ;  /* 0x000000633a00720c */ /* 0x020fe20003f66270 */
[----:B------:R-:W-:-:S12]  /*38e0*/  IMAD.WIDE R56, R59, 0x2, R56 ;  /* 0x000000023b387825 */ /* 0x000fd800078e0238 */
[----:B-1----:R-:W-:Y:S05]  /*38f0*/  @P3 BRA `(.L_x_1393) ;  /* 0x0000000000a83947 */ /* 0x002fea0003800000 */
[----:B------:R-:W-:Y:S01]  /*3900*/  SHF.R.U64 R58, R54, 0x10, R55 ;  /* 0x00000010363a7819 */ /* 0x000fe20000001237 */
[----:B---3--:R-:W-:Y:S01]  /*3910*/  IMAD.MOV.U32 R54, RZ, RZ, R13 ;  /* 0x000000ffff367224 */ /* 0x008fe200078e000d */
[----:B------:R-:W-:Y:S01]  /*3920*/  SHF.R.U64 R52, R52, 0x10, R53 ;  /* 0x0000001034347819 */ /* 0x000fe20000001235 */
[----:B--2---:R-:W-:Y:S01]  /*3930*/  HADD2.F32 R60, -RZ, R15.H0_H0 ;  /* 0x2000000fff3c7230 */ /* 0x004fe20000004100 */
[----:B------:R-:W-:Y:S01]  /*3940*/  SHF.R.U32.HI R55, RZ, 0x10, R55 ;  /* 0x00000010ff377819 */ /* 0x000fe20000011637 */
[----:B------:R-:W-:Y:S02]  /*3950*/  HADD2.F32 R58, -RZ, R58.H0_H0 ;  /* 0x2000003aff3a7230 */ /* 0x000fe40000004100 */
[--C-:B------:R-:W-:Y:S02]  /*3960*/  HADD2.F32 R13, -RZ, R54.reuse.H1_H1 ;  /* 0x30000036ff0d7230 */ /* 0x100fe40000004100 */
[----:B------:R-:W-:Y:S02]  /*3970*/  HADD2.F32 R59, -RZ, R54.H0_H0 ;  /* 0x20000036ff3b7230 */ /* 0x000fe40000004100 */
[----:B------:R-:W-:-:S02]  /*3980*/  HADD2.F32 R52, -RZ, R52.H0_H0 ;  /* 0x20000034ff347230 */ /* 0x000fc40000004100 */
[-C--:B------:R-:W-:Y:S01]  /*3990*/  FMUL.FTZ R54, R13, R58.reuse ;  /* 0x0000003a0d367220 */ /* 0x080fe20000410000 */
[----:B------:R-:W-:Y:S02]  /*39a0*/  HADD2.F32 R55, -RZ, R55.H0_H0 ;  /* 0x20000037ff377230 */ /* 0x000fe40000004100 */
[C---:B------:R-:W-:Y:S01]  /*39b0*/  FMUL.FTZ R58, R59.reuse, R58 ;  /* 0x0000003a3b3a7220 */ /* 0x040fe20000410000 */
[----:B------:R-:W-:Y:S02]  /*39c0*/  HADD2.F32 R115, -RZ, R115.H0_H0 ;  /* 0x20000073ff737230 */ /* 0x000fe40000004100 */
[-C--:B------:R-:W-:Y:S01]  /*39d0*/  FFMA.FTZ R54, R59, R52.reuse, -R54 ;  /* 0x000000343b367223 */ /* 0x080fe20000010836 */
[----:B------:R-:W-:Y:S01]  /*39e0*/  FFMA.FTZ R13, R13, R52, R58 ;  /* 0x000000340d0d7223 */ /* 0x000fe2000001003a */
[----:B------:R-:W-:Y:S01]  /*39f0*/  SHF.R.U32.HI R52, RZ, 0x10, R53 ;  /* 0x00000010ff347819 */ /* 0x000fe20000011635 */
[----:B------:R-:W-:-:S03]  /*3a00*/  HADD2.F32 R58, -RZ, R15.H1_H1 ;  /* 0x3000000fff3a7230 */ /* 0x000fc60000004100 */
[----:B------:R-:W-:Y:S01]  /*3a10*/  F2FP.F16.F32.PACK_AB R13, R13, R54 ;  /* 0x000000360d0d723e */ /* 0x000fe200000000ff */
[----:B------:R-:W-:Y:S02]  /*3a20*/  HADD2.F32 R15, -RZ, R52.H0_H0 ;  /* 0x20000034ff0f7230 */ /* 0x000fe40000004100 */
[-C--:B------:R-:W-:Y:S01]  /*3a30*/  FMUL.FTZ R53, R58, R55.reuse ;  /* 0x000000373a357220 */ /* 0x080fe20000410000 */
[C---:B------:R-:W-:Y:S01]  /*3a40*/  FMUL.FTZ R55, R60.reuse, R55 ;  /* 0x000000373c377220 */ /* 0x040fe20000410000 */
[----:B------:R-:W-:Y:S02]  /*3a50*/  HADD2.F32 R52, -RZ, R12.H1_H1 ;  /* 0x3000000cff347230 */ /* 0x000fe40000004100 */
[-C--:B------:R-:W-:Y:S01]  /*3a60*/  FFMA.FTZ R53, R60, R15.reuse, -R53 ;  /* 0x0000000f3c357223 */ /* 0x080fe20000010835 */
[----:B------:R-:W-:Y:S01]  /*3a70*/  FFMA.FTZ R58, R58, R15, R55 ;  /* 0x0000000f3a3a7223 */ /* 0x000fe20000010037 */
[----:B------:R-:W-:Y:S02]  /*3a80*/  HADD2.F32 R15, -RZ, R114.H1_H1 ;  /* 0x30000072ff0f7230 */ /* 0x000fe40000004100 */
[----:B------:R-:W-:-:S02]  /*3a90*/  HADD2.F32 R12, -RZ, R12.H0_H0 ;  /* 0x2000000cff0c7230 */ /* 0x000fc40000004100 */
[----:B------:R-:W-:Y:S02]  /*3aa0*/  HADD2.F32 R55, -RZ, R112.H0_H0 ;  /* 0x20000070ff377230 */ /* 0x000fe40000004100 */
[-C--:B------:R-:W-:Y:S01]  /*3ab0*/  FMUL.FTZ R59, R52, R15.reuse ;  /* 0x0000000f343b7220 */ /* 0x080fe20000410000 */
[--C-:B------:R-:W-:Y:S02]  /*3ac0*/  HADD2.F32 R60, -RZ, R14.reuse.H1_H1 ;  /* 0x3000000eff3c7230 */ /* 0x100fe40000004100 */
[C---:B------:R-:W-:Y:S01]  /*3ad0*/  FMUL.FTZ R15, R12.reuse, R15 ;  /* 0x0000000f0c0f7220 */ /* 0x040fe20000410000 */
[----:B------:R-:W-:Y:S02]  /*3ae0*/  HADD2.F32 R14, -RZ, R14.H0_H0 ;  /* 0x2000000eff0e7230 */ /* 0x000fe40000004100 */
[----:B------:R-:W-:Y:S01]  /*3af0*/  FFMA.FTZ R12, R12, R55, -R59 ;  /* 0x000000370c0c7223 */ /* 0x000fe2000001083b */
[----:B------:R-:W-:Y:S01]  /*3b00*/  F2FP.F16.F32.PACK_AB R53, R58, R53 ;  /* 0x000000353a35723e */ /* 0x000fe200000000ff */
[----:B------:R-:W-:Y:S01]  /*3b10*/  FFMA.FTZ R15, R52, R55, R15 ;  /* 0x00000037340f7223 */ /* 0x000fe2000001000f */
[----:B------:R-:W-:-:S02]  /*3b20*/  HADD2.F32 R55, -RZ, R112.H1_H1 ;  /* 0x30000070ff377230 */ /* 0x000fc40000004100 */
[-C--:B------:R-:W-:Y:S01]  /*3b30*/  FMUL.FTZ R59, R60, R115.reuse ;  /* 0x000000733c3b7220 */ /* 0x080fe20000410000 */
[C---:B------:R-:W-:Y:S01]  /*3b40*/  FMUL.FTZ R115, R14.reuse, R115 ;  /* 0x000000730e737220 */ /* 0x040fe20000410000 */
[----:B------:R-:W-:Y:S02]  /*3b50*/  F2FP.F16.F32.PACK_AB R12, R15, R12 ;  /* 0x0000000c0f0c723e */ /* 0x000fe400000000ff */
[-C--:B------:R-:W-:Y:S01]  /*3b60*/  FFMA.FTZ R14, R14, R55.reuse, -R59 ;  /* 0x000000370e0e7223 */ /* 0x080fe2000001083b */
[----:B------:R-:W-:Y:S01]  /*3b70*/  FFMA.FTZ R115, R60, R55, R115 ;  /* 0x000000373c737223 */ /* 0x000fe20000010073 */
[----:B------:R-:W-:-:S04]  /*3b80*/  IMAD.MOV.U32 R15, RZ, RZ, R53 ;  /* 0x000000ffff0f7224 */ /* 0x000fc800078e0035 */
[----:B------:R-:W-:-:S07]  /*3b90*/  F2FP.F16.F32.PACK_AB R14, R115, R14 ;  /* 0x0000000e730e723e */ /* 0x000fce00000000ff */
.L_x_1393:
[----:B------:R-:W-:Y:S05]  /*3ba0*/  BSYNC B2 ;  /* 0x0000000000027941 */ /* 0x000fea0003800000 */
.L_x_1392:
[----:B---3--:R1:W-:Y:S02]  /*3bb0*/  ST.E.128 desc[UR52][R56.64], R12 ;  /* 0x0000000c38007985 */ /* 0x0083e4000c101d34 */
.L_x_1391:
[----:B------:R-:W-:Y:S05]  /*3bc0*/  BSYNC B1 ;  /* 0x0000000000017941 */ /* 0x000fea0003800000 */
.L_x_1390:
[----:B------:R-:W-:Y:S01]  /*3bd0*/  ISETP.NE.AND P3, PT, R32, RZ, PT ;  /* 0x000000ff2000720c */ /* 0x000fe20003f65270 */
[----:B------:R-:W-:-:S12]  /*3be0*/  BSSY B1, `(.L_x_1394) ;  /* 0x0000037000017945 */ /* 0x000fd80003800000 */
[----:B------:R-:W-:Y:S05]  /*3bf0*/  @!P3 BRA `(.L_x_1395) ;  /* 0x0000000000d4b947 */ /* 0x000fea0003800000 */
[----:B-1--4-:R-:W4:Y:S04]  /*3c00*/  LDL R12, [R1+0x34] ;  /* 0x00003400010c7983 */ /* 0x012f280000100800 */
[----:B------:R-:W5:Y:S01]  /*3c10*/  LDL R54, [R1+0x50] ;  /* 0x0000500001367983 */ /* 0x000f620000100800 */
[----:B---3--:R-:W-:Y:S01]  /*3c20*/  IMAD.MOV.U32 R52, RZ, RZ, R11 ;  /* 0x000000ffff347224 */ /* 0x008fe200078e000b */
[----:B------:R-:W-:Y:S01]  /*3c30*/  BSSY B2, `(.L_x_1396) ;  /* 0x0000030000027945 */ /* 0x000fe20003800000 */
[----:B------:R-:W-:Y:S02]  /*3c40*/  IMAD.MOV.U32 R53, RZ, RZ, R62 ;  /* 0x000000ffff357224 */ /* 0x000fe400078e003e */
[----:B----4-:R-:W-:Y:S02]  /*3c50*/  IMAD.SHL.U32 R55, R12, 0x8, RZ ;  /* 0x000000080c377824 */ /* 0x010fe400078e00ff */
[----:B------:R1:W3:Y:S01]  /*3c60*/  LDS.128 R12, [R65+0x17000] ;  /* 0x01700000410c7984 */ /* 0x0002e20000000c00 */
[----:B-----5:R-:W-:Y:S01]  /*3c70*/  ISETP.GE.AND P3, PT, R54, R99, PT ;  /* 0x000000633600720c */ /* 0x020fe20003f66270 */
[----:B------:R-:W-:-:S12]  /*3c80*/  IMAD.WIDE R52, R55, 0x2, R52 ;  /* 0x0000000237347825 */ /* 0x000fd800078e0234 */
[----:B-1----:R-:W-:Y:S05]  /*3c90*/  @P3 BRA `(.L_x_1397) ;  /* 0x0000000000a43947 */ /* 0x002fea0003800000 */
[--C-:B------:R-:W-:Y:S01]  /*3ca0*/  SHF.R.U64 R54, R48, 0x10, R49.reuse ;  /* 0x0000001030367819 */ /* 0x100fe20000001231 */
[----:B------:R-:W-:Y:S01]  /*3cb0*/  HADD2.F32 R113, -RZ, R113.H1_H1 ;  /* 0x30000071ff717230 */ /* 0x000fe20000004100 */
[----:B------:R-:W-:Y:S01]  /*3cc0*/  SHF.R.U32.HI R48, RZ, 0x10, R49 ;  /* 0x00000010ff307819 */ /* 0x000fe20000011631 */
[----:B---3--:R-:W-:Y:S01]  /*3cd0*/  IMAD.MOV.U32 R49, RZ, RZ, R15 ;  /* 0x000000ffff317224 */ /* 0x008fe200078e000f */
[--C-:B------:R-:W-:Y:S01]  /*3ce0*/  SHF.R.U64 R56, R50, 0x10, R51.reuse ;  /* 0x0000001032387819 */ /* 0x100fe20000001233 */
[--C-:B------:R-:W-:Y:S01]  /*3cf0*/  HADD2.F32 R15, -RZ, R13.reuse.H1_H1 ;  /* 0x3000000dff0f7230 */ /* 0x100fe20000004100 */
[----:B------:R-:W-:Y:S01]  /*3d00*/  SHF.R.U32.HI R55, RZ, 0x10, R51 ;  /* 0x00000010ff377819 */ /* 0x000fe20000011633 */
[----:B------:R-:W-:Y:S02]  /*3d10*/  HADD2.F32 R13, -RZ, R13.H0_H0 ;  /* 0x2000000dff0d7230 */ /* 0x000fe40000004100 */
[----:B------:R-:W-:Y:S02]  /*3d20*/  HADD2.F32 R56, -RZ, R56.H0_H0 ;  /* 0x20000038ff387230 */ /* 0x000fe40000004100 */
[----:B------:R-:W-:-:S02]  /*3d30*/  HADD2.F32 R55, -RZ, R55.H0_H0 ;  /* 0x20000037ff377230 */ /* 0x000fc40000004100 */
[--C-:B------:R-:W-:Y:S02]  /*3d40*/  HADD2.F32 R50, -RZ, R49.reuse.H1_H1 ;  /* 0x30000031ff327230 */ /* 0x100fe40000004100 */
[----:B------:R-:W-:Y:S02]  /*3d50*/  HADD2.F32 R49, -RZ, R49.H0_H0 ;  /* 0x20000031ff317230 */ /* 0x000fe40000004100 */
[----:B------:R-:W-:Y:S02]  /*3d60*/  HADD2.F32 R54, -RZ, R54.H0_H0 ;  /* 0x20000036ff367230 */ /* 0x000fe40000004100 */
[-C--:B------:R-:W-:Y:S01]  /*3d70*/  FMUL.FTZ R58, R50, R55.reuse ;  /* 0x00000037323a7220 */ /* 0x080fe20000410000 */
[----:B------:R-:W-:Y:S02]  /*3d80*/  HADD2.F32 R51, -RZ, R48.H0_H0 ;  /* 0x20000030ff337230 */ /* 0x000fe40000004100 */
[-C--:B------:R-:W-:Y:S01]  /*3d90*/  FMUL.FTZ R48, R15, R56.reuse ;  /* 0x000000380f307220 */ /* 0x080fe20000410000 */
[----:B------:R-:W-:Y:S01]  /*3da0*/  FMUL.FTZ R56, R13, R56 ;  /* 0x000000380d387220 */ /* 0x000fe20000410000 */
[----:B------:R-:W-:Y:S01]  /*3db0*/  FMUL.FTZ R55, R49, R55 ;  /* 0x0000003731377220 */ /* 0x000fe20000410000 */
[----:B------:R-:W-:-:S02]  /*3dc0*/  HADD2.F32 R114, -RZ, R114.H0_H0 ;  /* 0x20000072ff727230 */ /* 0x000fc40000004100 */
[-C--:B------:R-:W-:Y:S01]  /*3dd0*/  FFMA.FTZ R13, R13, R54.reuse, -R48 ;  /* 0x000000360d0d7223 */ /* 0x080fe20000010830 */
[----:B------:R-:W-:Y:S01]  /*3de0*/  FFMA.FTZ R48, R15, R54, R56 ;  /* 0x000000360f307223 */ /* 0x000fe20000010038 */
[-C--:B------:R-:W-:Y:S01]  /*3df0*/  FFMA.FTZ R15, R49, R51.reuse, -R58 ;  /* 0x00000033310f7223 */ /* 0x080fe2000001083a */
[----:B------:R-:W-:Y:S01]  /*3e00*/  FFMA.FTZ R50, R50, R51, R55 ;  /* 0x0000003332327223 */ /* 0x000fe20000010037 */
[----:B------:R-:W-:Y:S02]  /*3e10*/  HADD2.F32 R54, -RZ, R12.H1_H1 ;  /* 0x3000000cff367230 */ /* 0x000fe40000004100 */
[----:B------:R-:W-:Y:S01]  /*3e20*/  HADD2.F32 R51, -RZ, R14.H1_H1 ;  /* 0x3000000eff337230 */ /* 0x000fe20000004100 */
[----:B------:R-:W-:Y:S01]  /*3e30*/  F2FP.F16.F32.PACK_AB R13, R48, R13 ;  /* 0x0000000d300d723e */ /* 0x000fe200000000ff */
[----:B------:R-:W-:Y:S02]  /*3e40*/  HADD2.F32 R12, -RZ, R12.H0_H0 ;  /* 0x2000000cff0c7230 */ /* 0x000fe40000004100 */
[----:B------:R-:W-:Y:S01]  /*3e50*/  FMUL.FTZ R55, R54, R113 ;  /* 0x0000007136377220 */ /* 0x000fe20000410000 */
[----:B------:R-:W-:-:S02]  /*3e60*/  HADD2.F32 R14, -RZ, R14.H0_H0 ;  /* 0x2000000eff0e7230 */ /* 0x000fc40000004100 */
[CC--:B------:R-:W-:Y:S01]  /*3e70*/  FMUL.FTZ R57, R51.reuse, R114.reuse ;  /* 0x0000007233397220 */ /* 0x0c0fe20000410000 */
[--C-:B------:R-:W-:Y:S02]  /*3e80*/  HADD2.F32 R49, -RZ, R109.reuse.H0_H0 ;  /* 0x2000006dff317230 */ /* 0x100fe40000004100 */
[----:B------:R-:W-:Y:S01]  /*3e90*/  FMUL.FTZ R113, R12, R113 ;  /* 0x000000710c717220 */ /* 0x000fe20000410000 */
[----:B------:R-:W-:Y:S02]  /*3ea0*/  HADD2.F32 R109, -RZ, R109.H1_H1 ;  /* 0x3000006dff6d7230 */ /* 0x000fe40000004100 */
[----:B------:R-:W-:Y:S01]  /*3eb0*/  FMUL.FTZ R114, R14, R114 ;  /* 0x000000720e727220 */ /* 0x000fe20000410000 */
[----:B------:R-:W-:Y:S01]  /*3ec0*/  F2FP.F16.F32.PACK_AB R15, R50, R15 ;  /* 0x0000000f320f723e */ /* 0x000fe200000000ff */
[-C--:B------:R-:W-:Y:S01]  /*3ed0*/  FFMA.FTZ R55, R12, R49.reuse, -R55 ;  /* 0x000000310c377223 */ /* 0x080fe20000010837 */
[----:B------:R-:W-:Y:S01]  /*3ee0*/  FFMA.FTZ R54, R54, R49, R113 ;  /* 0x0000003136367223 */ /* 0x000fe20000010071 */
[-C--:B------:R-:W-:Y:S01]  /*3ef0*/  FFMA.FTZ R57, R14, R109.reuse, -R57 ;  /* 0x0000006d0e397223 */ /* 0x080fe20000010839 */
[----:B------:R-:W-:-:S03]  /*3f00*/  FFMA.FTZ R114, R51, R109, R114 ;  /* 0x0000006d33727223 */ /* 0x000fc60000010072 */
[----:B------:R-:W-:Y:S02]  /*3f10*/  F2FP.F16.F32.PACK_AB R12, R54, R55 ;  /* 0x00000037360c723e */ /* 0x000fe400000000ff */
[----:B------:R-:W-:-:S07]  /*3f20*/  F2FP.F16.F32.PACK_AB R14, R114, R57 ;  /* 0x00000039720e723e */ /* 0x000fce00000000ff */
.L_x_1397:
[----:B------:R-:W-:Y:S05]  /*3f30*/  BSYNC B2 ;  /* 0x0000000000027941 */ /* 0x000fea0003800000 */
.L_x_1396:
[----:B---3--:R1:W-:Y:S02]  /*3f40*/  ST.E.128 desc[UR52][R52.64], R12 ;  /* 0x0000000c34007985 */ /* 0x0083e4000c101d34 */
.L_x_1395:
[----:B------:R-:W-:Y:S05]  /*3f50*/  BSYNC B1 ;  /* 0x0000000000017941 */ /* 0x000fea0003800000 */
.L_x_1394:
[----:B------:R-:W-:Y:S01]  /*3f60*/  LOP3.LUT P3, RZ, R29, 0x8, RZ, 0xc0, !PT ;  /* 0x000000081dff7812 */ /* 0x000fe2000786c0ff */
[----:B------:R-:W-:-:S12]  /*3f70*/  BSSY B1, `(.L_x_1398) ;  /* 0x0000036000017945 */ /* 0x000fd80003800000 */
[----:B------:R-:W-:Y:S05]  /*3f80*/  @!P3 BRA `(.L_x_1399) ;  /* 0x0000000000d0b947 */ /* 0x000fea0003800000 */
[----:B-1--4-:R-:W4:Y:S04]  /*3f90*/  LDL R12, [R1+0x48] ;  /* 0x00004800010c7983 */ /* 0x012f280000100800 */
[----:B------:R-:W5:Y:S01]  /*3fa0*/  LDL R50, [R1+0x58] ;  /* 0x0000580001327983 */ /* 0x000f620000100800 */
[C---:B---3--:R-:W-:Y:S01]  /*3fb0*/  LEA R48, P3, R137.reuse, R11, 0x1 ;  /* 0x0000000b89307211 */ /* 0x048fe200078608ff */
[----:B------:R-:W-:Y:S03]  /*3fc0*/  BSSY B2, `(.L_x_1400) ;  /* 0x000002f000027945 */ /* 0x000fe60003800000 */
[----:B----4-:R-:W-:Y:S02]  /*3fd0*/  LEA.HI.X R49, R137, R62, R12, 0x1, P3 ;  /* 0x0000003e89317211 */ /* 0x010fe400018f0c0c */
[----:B------:R1:W3:Y:S01]  /*3fe0*/  LDS.128 R12, [R64+0x17000] ;  /* 0x01700000400c7984 */ /* 0x0002e20000000c00 */
[----:B-----5:R-:W-:-:S13]  /*3ff0*/  ISETP.GE.AND P3, PT, R50, R99, PT ;  /* 0x000000633200720c */ /* 0x020fda0003f66270 */
[----:B-1----:R-:W-:Y:S05]  /*4000*/  @P3 BRA `(.L_x_1401) ;  /* 0x0000000000a83947 */ /* 0x002fea0003800000 */
[--C-:B------:R-:W-:Y:S01]  /*4010*/  SHF.R.U64 R53, R44, 0x10, R45.reuse ;  /* 0x000000102c357819 */ /* 0x100fe2000000122d */
[----:B---3--:R-:W-:Y:S01]  /*4020*/  IMAD.MOV.U32 R44, RZ, RZ, R12 ;  /* 0x000000ffff2c7224 */ /* 0x008fe200078e000c */
[----:B------:R-:W-:Y:S01]  /*4030*/  SHF.R.U32.HI R50, RZ, 0x10, R45 ;  /* 0x00000010ff327819 */ /* 0x000fe2000001162d */
[----:B------:R-:W-:Y:S01]  /*4040*/  IMAD.MOV.U32 R45, RZ, RZ, R15 ;  /* 0x000000ffff2d7224 */ /* 0x000fe200078e000f */
[--C-:B------:R-:W-:Y:S01]  /*4050*/  SHF.R.U64 R51, R46, 0x10, R47.reuse ;  /* 0x000000102e337819 */ /* 0x100fe2000000122f */
[--C-:B------:R-:W-:Y:S01]  /*4060*/  HADD2.F32 R15, -RZ, R13.reuse.H1_H1 ;  /* 0x3000000dff0f7230 */ /* 0x100fe20000004100 */
[----:B------:R-:W-:Y:S01]  /*4070*/  SHF.R.U32.HI R52, RZ, 0x10, R47 ;  /* 0x00000010ff347819 */ /* 0x000fe2000001162f */
[----:B------:R-:W-:Y:S02]  /*4080*/  HADD2.F32 R12, -RZ, R13.H0_H0 ;  /* 0x2000000dff0c7230 */ /* 0x000fe40000004100 */
[----:B------:R-:W-:Y:S02]  /*4090*/  HADD2.F32 R51, -RZ, R51.H0_H0 ;  /* 0x20000033ff337230 */ /* 0x000fe40000004100 */
[----:B------:R-:W-:-:S02]  /*40a0*/  HADD2.F32 R46, -RZ, R45.H1_H1 ;  /* 0x3000002dff2e7230 */ /* 0x000fc40000004100 */
[----:B------:R-:W-:Y:S02]  /*40b0*/  HADD2.F32 R52, -RZ, R52.H0_H0 ;  /* 0x20000034ff347230 */ /* 0x000fe40000004100 */
[-C--:B------:R-:W-:Y:S01]  /*40c0*/  FMUL.FTZ R13, R15, R51.reuse ;  /* 0x000000330f0d7220 */ /* 0x080fe20000410000 */
[----:B------:R-:W-:Y:S02]  /*40d0*/  HADD2.F32 R45, -RZ, R45.H0_H0 ;  /* 0x2000002dff2d7230 */ /* 0x000fe40000004100 */
[----:B------:R-:W-:Y:S01]  /*40e0*/  FMUL.FTZ R54, R12, R51 ;  /* 0x000000330c367220 */ /* 0x000fe20000410000 */
[----:B------:R-:W-:Y:S02]  /*40f0*/  HADD2.F32 R47, -RZ, R53.H0_H0 ;  /* 0x20000035ff2f7230 */ /* 0x000fe40000004100 */
[-C--:B------:R-:W-:Y:S01]  /*4100*/  FMUL.FTZ R56, R46, R52.reuse ;  /* 0x000000342e387220 */ /* 0x080fe20000410000 */
[----:B------:R-:W-:Y:S02]  /*4110*/  HADD2.F32 R50, -RZ, R50.H0_H0 ;  /* 0x20000032ff327230 */ /* 0x000fe40000004100 */
[----:B------:R-:W-:Y:S01]  /*4120*/  FMUL.FTZ R51, R45, R52 ;  /* 0x000000342d337220 */ /* 0x000fe20000410000 */
[-C--:B------:R-:W-:Y:S01]  /*4130*/  FFMA.FTZ R12, R12, R47.reuse, -R13 ;  /* 0x0000002f0c0c7223 */ /* 0x080fe2000001080d */
[----:B------:R-:W-:Y:S01]  /*4140*/  FFMA.FTZ R13, R15, R47, R54 ;  /* 0x0000002f0f0d7223 */ /* 0x000fe20000010036 */
[-C--:B------:R-:W-:Y:S01]  /*4150*/  FFMA.FTZ R15, R45, R50.reuse, -R56 ;  /* 0x000000322d0f7223 */ /* 0x080fe20000010838 */
[----:B------:R-:W-:Y:S01]  /*4160*/  FFMA.FTZ R52, R46, R50, R51 ;  /* 0x000000322e347223 */ /* 0x000fe20000010033 */
[----:B------:R-:W-:-:S02]  /*4170*/  HADD2.F32 R50, -RZ, R108.H0_H0 ;  /* 0x2000006cff327230 */ /* 0x000fc40000004100 */
[----:B------:R-:W-:Y:S01]  /*4180*/  HADD2.F32 R51, -RZ, R108.H1_H1 ;  /* 0x3000006cff337230 */ /* 0x000fe20000004100 */
[----:B------:R-:W-:Y:S01]  /*4190*/  F2FP.F16.F32.PACK_AB R13, R13, R12 ;  /* 0x0000000c0d0d723e */ /* 0x000fe200000000ff */
[----:B------:R-:W-:Y:S01]  /*41a0*/  HADD2.F32 R45, -RZ, R44.H1_H1 ;  /* 0x3000002cff2d7230 */ /* 0x000fe20000004100 */
[----:B------:R-:W-:Y:S01]  /*41b0*/  F2FP.F16.F32.PACK_AB R15, R52, R15 ;  /* 0x0000000f340f723e */ /* 0x000fe200000000ff */
[----:B------:R-:W-:Y:S02]  /*41c0*/  HADD2.F32 R46, -RZ, R14.H1_H1 ;  /* 0x3000000eff2e7230 */ /* 0x000fe40000004100 */
[----:B------:R-:W-:Y:S02]  /*41d0*/  HADD2.F32 R44, -RZ, R44.H0_H0 ;  /* 0x2000002cff2c7230 */ /* 0x000fe40000004100 */
[----:B------:R-:W-:Y:S01]  /*41e0*/  FMUL.FTZ R53, R45, R50 ;  /* 0x000000322d357220 */ /* 0x000fe20000410000 */
[----:B------:R-:W-:Y:S02]  /*41f0*/  HADD2.F32 R14, -RZ, R14.H0_H0 ;  /* 0x2000000eff0e7230 */ /* 0x000fe40000004100 */
[----:B------:R-:W-:Y:S01]  /*4200*/  FMUL.FTZ R55, R46, R51 ;  /* 0x000000332e377220 */ /* 0x000fe20000410000 */
[----:B------:R-:W-:-:S02]  /*4210*/  HADD2.F32 R47, -RZ, R107.H0_H0 ;  /* 0x2000006bff2f7230 */ /* 0x000fc40000004100 */
[----:B------:R-:W-:Y:S01]  /*4220*/  FMUL.FTZ R50, R44, R50 ;  /* 0x000000322c327220 */ /* 0x000fe20000410000 */
[----:B------:R-:W-:Y:S02]  /*4230*/  HADD2.F32 R107, -RZ, R107.H1_H1 ;  /* 0x3000006bff6b7230 */ /* 0x000fe40000004100 */
[----:B------:R-:W-:Y:S01]  /*4240*/  FMUL.FTZ R51, R14, R51 ;  /* 0x000000330e337220 */ /* 0x000fe20000410000 */
[-C--:B------:R-:W-:Y:S01]  /*4250*/  FFMA.FTZ R53, R44, R47.reuse, -R53 ;  /* 0x0000002f2c357223 */ /* 0x080fe20000010835 */
[----:B------:R-:W-:Y:S01]  /*4260*/  FFMA.FTZ R50, R45, R47, R50 ;  /* 0x0000002f2d327223 */ /* 0x000fe20000010032 */
[-C--:B------:R-:W-:Y:S01]  /*4270*/  FFMA.FTZ R55, R14, R107.reuse, -R55 ;  /* 0x0000006b0e377223 */ /* 0x080fe20000010837 */
[----:B------:R-:W-:-:S03]  /*4280*/  FFMA.FTZ R46, R46, R107, R51 ;  /* 0x0000006b2e2e7223 */ /* 0x000fc60000010033 */
[----:B------:R-:W-:Y:S02]  /*4290*/  F2FP.F16.F32.PACK_AB R12, R50, R53 ;  /* 0x00000035320c723e */ /* 0x000fe400000000ff */
[----:B------:R-:W-:-:S07]  /*42a0*/  F2FP.F16.F32.PACK_AB R14, R46, R55 ;  /* 0x000000372e0e723e */ /* 0x000fce00000000ff */
.L_x_1401:
[----:B------:R-:W-:Y:S05]  /*42b0*/  BSYNC B2 ;  /* 0x0000000000027941 */ /* 0x000fea0003800000 */
.L_x_1400:
[----:B---3--:R1:W-:Y:S02]  /*42c0*/  ST.E.128 desc[UR52][R48.64], R12 ;  /* 0x0000000c30007985 */ /* 0x0083e4000c101d34 */
.L_x_1399:
[----:B------:R-:W-:Y:S05]  /*42d0*/  BSYNC B1 ;  /* 0x0000000000017941 */ /* 0x000fea0003800000 */
.L_x_1398:
        /* <DEDUP_REMOVED lines=14> */
[--C-:B------:R-:W-:Y:S01]  /*43c0*/  HADD2.F32 R14, -RZ, R13.reuse.H1_H1 ;  /* 0x3000000dff0e7230 */ /* 0x100fe20000004100 */
[--C-:B------:R-:W-:Y:S01]  /*43d0*/  SHF.R.U64 R41, R42, 0x10, R43.reuse ;  /* 0x000000102a297819 */ /* 0x100fe2000000122b */
[----:B------:R-:W-:Y:S01]  /*43e0*/  HADD2.F32 R13, -RZ, R13.H0_H0 ;  /* 0x2000000dff0d7230 */ /* 0x000fe20000004100 */
[----:B------:R-:W-:Y:S01]  /*43f0*/  SHF.R.U32.HI R48, RZ, 0x10, R43 ;  /* 0x00000010ff307819 */ /* 0x000fe2000001162b */
[----:B------:R-:W-:Y:S02]  /*4400*/  HADD2.F32 R42, -RZ, R47.H0_H0 ;  /* 0x2000002fff2a7230 */ /* 0x000fe40000004100 */
[----:B------:R-:W-:Y:S02]  /*4410*/  HADD2.F32 R43, -RZ, R41.H0_H0 ;  /* 0x20000029ff2b7230 */ /* 0x000fe40000004100 */
[----:B------:R-:W-:-:S02]  /*4420*/  HADD2.F32 R48, -RZ, R48.H0_H0 ;  /* 0x20000030ff307230 */ /* 0x000fc40000004100 */
[--C-:B------:R-:W-:Y:S02]  /*4430*/  HADD2.F32 R41, -RZ, R15.reuse.H1_H1 ;  /* 0x3000000fff297230 */ /* 0x100fe40000004100 */
[CC--:B------:R-:W-:Y:S01]  /*4440*/  FMUL.FTZ R50, R14.reuse, R43.reuse ;  /* 0x0000002b0e327220 */ /* 0x0c0fe20000410000 */
[C---:B------:R-:W-:Y:S01]  /*4450*/  FMUL.FTZ R43, R13.reuse, R43 ;  /* 0x0000002b0d2b7220 */ /* 0x040fe20000410000 */
[----:B------:R-:W-:Y:S02]  /*4460*/  HADD2.F32 R15, -RZ, R15.H0_H0 ;  /* 0x2000000fff0f7230 */ /* 0x000fe40000004100 */
[-C--:B------:R-:W-:Y:S01]  /*4470*/  FFMA.FTZ R50, R13, R42.reuse, -R50 ;  /* 0x0000002a0d327223 */ /* 0x080fe20000010832 */
[----:B------:R-:W-:Y:S01]  /*4480*/  FFMA.FTZ R47, R14, R42, R43 ;  /* 0x0000002a0e2f7223 */ /* 0x000fe2000001002b */
[----:B------:R-:W-:Y:S02]  /*4490*/  HADD2.F32 R46, -RZ, R46.H0_H0 ;  /* 0x2000002eff2e7230 */ /* 0x000fe40000004100 */
[----:B------:R-:W-:Y:S01]  /*44a0*/  FMUL.FTZ R52, R41, R48 ;  /* 0x0000003029347220 */ /* 0x000fe20000410000 */
[----:B------:R-:W-:-:S02]  /*44b0*/  HADD2.F32 R42, -RZ, R89.H1_H1 ;  /* 0x30000059ff2a7230 */ /* 0x000fc40000004100 */
[C---:B------:R-:W-:Y:S01]  /*44c0*/  FMUL.FTZ R48, R15.reuse, R48 ;  /* 0x000000300f307220 */ /* 0x040fe20000410000 */
[----:B------:R-:W-:Y:S02]  /*44d0*/  HADD2.F32 R89, -RZ, R89.H0_H0 ;  /* 0x20000059ff597230 */ /* 0x000fe40000004100 */
[-C--:B------:R-:W-:Y:S01]  /*44e0*/  FFMA.FTZ R52, R15, R46.reuse, -R52 ;  /* 0x0000002e0f347223 */ /* 0x080fe20000010834 */
[----:B------:R-:W-:Y:S02]  /*44f0*/  HADD2.F32 R13, -RZ, R12.H1_H1 ;  /* 0x3000000cff0d7230 */ /* 0x000fe40000004100 */
[----:B------:R-:W-:Y:S01]  /*4500*/  FFMA.FTZ R51, R41, R46, R48 ;  /* 0x0000002e29337223 */ /* 0x000fe20000010030 */
[----:B------:R-:W-:Y:S02]  /*4510*/  HADD2.F32 R14, -RZ, R40.H1_H1 ;  /* 0x30000028ff0e7230 */ /* 0x000fe40000004100 */
[----:B------:R-:W-:Y:S02]  /*4520*/  HADD2.F32 R12, -RZ, R12.H0_H0 ;  /* 0x2000000cff0c7230 */ /* 0x000fe40000004100 */
[----:B------:R-:W-:Y:S01]  /*4530*/  FMUL.FTZ R43, R13, R42 ;  /* 0x0000002a0d2b7220 */ /* 0x000fe20000410000 */
[----:B------:R-:W-:-:S02]  /*4540*/  HADD2.F32 R40, -RZ, R40.H0_H0 ;  /* 0x20000028ff287230 */ /* 0x000fc40000004100 */
[-C--:B------:R-:W-:Y:S01]  /*4550*/  FMUL.FTZ R49, R14, R89.reuse ;  /* 0x000000590e317220 */ /* 0x080fe20000410000 */
[--C-:B------:R-:W-:Y:S02]  /*4560*/  HADD2.F32 R15, -RZ, R104.reuse.H1_H1 ;  /* 0x30000068ff0f7230 */ /* 0x100fe40000004100 */
[----:B------:R-:W-:Y:S01]  /*4570*/  FMUL.FTZ R42, R12, R42 ;  /* 0x0000002a0c2a7220 */ /* 0x000fe20000410000 */
[----:B------:R-:W-:Y:S02]  /*4580*/  HADD2.F32 R41, -RZ, R104.H0_H0 ;  /* 0x20000068ff297230 */ /* 0x000fe40000004100 */
[----:B------:R-:W-:Y:S01]  /*4590*/  FMUL.FTZ R89, R40, R89 ;  /* 0x0000005928597220 */ /* 0x000fe20000410000 */
[-C--:B------:R-:W-:Y:S01]  /*45a0*/  FFMA.FTZ R43, R12, R15.reuse, -R43 ;  /* 0x0000000f0c2b7223 */ /* 0x080fe2000001082b */
[----:B------:R-:W-:Y:S01]  /*45b0*/  FFMA.FTZ R42, R13, R15, R42 ;  /* 0x0000000f0d2a7223 */ /* 0x000fe2000001002a */
[-C--:B------:R-:W-:Y:S01]  /*45c0*/  FFMA.FTZ R49, R40, R41.reuse, -R49 ;  /* 0x0000002928317223 */ /* 0x080fe20000010831 */
[----:B------:R-:W-:Y:S01]  /*45d0*/  FFMA.FTZ R14, R14, R41, R89 ;  /* 0x000000290e0e7223 */ /* 0x000fe20000010059 */
[----:B------:R-:W-:-:S02]  /*45e0*/  F2FP.F16.F32.PACK_AB R13, R47, R50 ;  /* 0x000000322f0d723e */ /* 0x000fc400000000ff */
[----:B------:R-:W-:Y:S02]  /*45f0*/  F2FP.F16.F32.PACK_AB R15, R51, R52 ;  /* 0x00000034330f723e */ /* 0x000fe400000000ff */
[----:B------:R-:W-:Y:S02]  /*4600*/  F2FP.F16.F32.PACK_AB R12, R42, R43 ;  /* 0x0000002b2a0c723e */ /* 0x000fe400000000ff */
[----:B------:R-:W-:-:S07]  /*4610*/  F2FP.F16.F32.PACK_AB R14, R14, R49 ;  /* 0x000000310e0e723e */ /* 0x000fce00000000ff */
.L_x_1405:
[----:B------:R-:W-:Y:S05]  /*4620*/  BSYNC B2 ;  /* 0x0000000000027941 */ /* 0x000fea0003800000 */
.L_x_1404:
[----:B---3--:R1:W-:Y:S02]  /*4630*/  ST.E.128 desc[UR52][R44.64], R12 ;  /* 0x0000000c2c007985 */ /* 0x0083e4000c101d34 */
.L_x_1403:
[----:B------:R-:W-:Y:S05]  /*4640*/  BSYNC B1 ;  /* 0x0000000000017941 */ /* 0x000fea0003800000 */
.L_x_1402:
[----:B------:R-:W-:-:S13]  /*4650*/  LOP3.LUT P3, RZ, R29, 0x20, RZ, 0xc0, !PT ;  /* 0x000000201dff7812 */ /* 0x000fda000786c0ff */
        /* <DEDUP_REMOVED lines=9> */
[----:B------:R-:W-:Y:S01]  /*46f0*/  SHF.R.U64 R11, R36, 0x10, R37 ;  /* 0x00000010240b7819 */ /* 0x000fe20000001225 */
[--C-:B---3--:R-:W-:Y:S01]  /*4700*/  HADD2.F32 R36, -RZ, R15.reuse.H1_H1 ;  /* 0x3000000fff247230 */ /* 0x108fe20000004100 */
[--C-:B------:R-:W-:Y:S01]  /*4710*/  SHF.R.U64 R42, R38, 0x10, R39.reuse ;  /* 0x00000010262a7819 */ /* 0x100fe20000001227 */
[----:B------:R-:W-:Y:S01]  /*4720*/  HADD2.F32 R15, -RZ, R15.H0_H0 ;  /* 0x2000000fff0f7230 */ /* 0x000fe20000004100 */
[----:B------:R-:W-:Y:S01]  /*4730*/  SHF.R.U32.HI R39, RZ, 0x10, R39 ;  /* 0x00000010ff277819 */ /* 0x000fe20000011627 */
[----:B------:R-:W-:Y:S01]  /*4740*/  HADD2.F32 R38, -RZ, R11.H0_H0 ;  /* 0x2000000bff267230 */ /* 0x000fe20000004100 */
[----:B------:R-:W-:Y:S01]  /*4750*/  SHF.R.U32.HI R37, RZ, 0x10, R37 ;  /* 0x00000010ff257819 */ /* 0x000fe20000011625 */
[----:B------:R-:W-:Y:S02]  /*4760*/  HADD2.F32 R42, -RZ, R42.H0_H0 ;  /* 0x2000002aff2a7230 */ /* 0x000fe40000004100 */
[----:B------:R-:W-:Y:S02]  /*4770*/  HADD2.F32 R39, -RZ, R39.H0_H0 ;  /* 0x20000027ff277230 */ /* 0x000fe40000004100 */
[----:B------:R-:W-:-:S02]  /*4780*/  HADD2.F32 R11, -RZ, R13.H1_H1 ;  /* 0x3000000dff0b7230 */ /* 0x000fc40000004100 */
[----:B------:R-:W-:Y:S02]  /*4790*/  HADD2.F32 R13, -RZ, R13.H0_H0 ;  /* 0x2000000dff0d7230 */ /* 0x000fe40000004100 */
[-C--:B------:R-:W-:Y:S01]  /*47a0*/  FMUL.FTZ R43, R15, R39.reuse ;  /* 0x000000270f2b7220 */ /* 0x080fe20000410000 */
[----:B------:R-:W-:Y:S02]  /*47b0*/  HADD2.F32 R37, -RZ, R37.H0_H0 ;  /* 0x20000025ff257230 */ /* 0x000fe40000004100 */
[-C--:B------:R-:W-:Y:S01]  /*47c0*/  FMUL.FTZ R44, R11, R42.reuse ;  /* 0x0000002a0b2c7220 */ /* 0x080fe20000410000 */
[C---:B------:R-:W-:Y:S01]  /*47d0*/  FMUL.FTZ R46, R36.reuse, R39 ;  /* 0x00000027242e7220 */ /* 0x040fe20000410000 */
[C---:B------:R-:W-:Y:S01]  /*47e0*/  FMUL.FTZ R42, R13.reuse, R42 ;  /* 0x0000002a0d2a7220 */ /* 0x040fe20000410000 */
[----:B------:R-:W-:Y:S01]  /*47f0*/  FFMA.FTZ R45, R36, R37, R43 ;  /* 0x00000025242d7223 */ /* 0x000fe2000001002b */
[-C--:B------:R-:W-:Y:S02]  /*4800*/  FFMA.FTZ R44, R13, R38.reuse, -R44 ;  /* 0x000000260d2c7223 */ /* 0x080fe4000001082c */
[----:B------:R-:W-:Y:S01]  /*4810*/  FFMA.FTZ R39, R11, R38, R42 ;  /* 0x000000260b277223 */ /* 0x000fe2000001002a */
[----:B------:R-:W-:-:S02]  /*4820*/  HADD2.F32 R36, -RZ, R88.H0_H0 ;  /* 0x20000058ff247230 */ /* 0x000fc40000004100 */
[----:B------:R-:W-:Y:S01]  /*4830*/  FFMA.FTZ R46, R15, R37, -R46 ;  /* 0x000000250f2e7223 */ /* 0x000fe2000001082e */
[----:B------:R-:W-:Y:S02]  /*4840*/  HADD2.F32 R88, -RZ, R88.H1_H1 ;  /* 0x30000058ff587230 */ /* 0x000fe40000004100 */
[----:B------:R-:W-:Y:S02]  /*4850*/  HADD2.F32 R11, -RZ, R12.H1_H1 ;  /* 0x3000000cff0b7230 */ /* 0x000fe40000004100 */
[----:B------:R-:W-:Y:S02]  /*4860*/  HADD2.F32 R13, -RZ, R14.H1_H1 ;  /* 0x3000000eff0d7230 */ /* 0x000fe40000004100 */
[----:B------:R-:W-:Y:S02]  /*4870*/  HADD2.F32 R12, -RZ, R12.H0_H0 ;  /* 0x2000000cff0c7230 */ /* 0x000fe40000004100 */
[----:B------:R-:W-:Y:S01]  /*4880*/  FMUL.FTZ R37, R11, R36 ;  /* 0x000000240b257220 */ /* 0x000fe20000410000 */
[----:B------:R-:W-:-:S02]  /*4890*/  HADD2.F32 R14, -RZ, R14.H0_H0 ;  /* 0x2000000eff0e7230 */ /* 0x000fc40000004100 */
[----:B------:R-:W-:Y:S01]  /*48a0*/  FMUL.FTZ R43, R13, R88 ;  /* 0x000000580d2b7220 */ /* 0x000fe20000410000 */
[--C-:B------:R-:W-:Y:S02]  /*48b0*/  HADD2.F32 R15, -RZ, R63.reuse.H0_H0 ;  /* 0x2000003fff0f7230 */ /* 0x100fe40000004100 */
[----:B------:R-:W-:Y:S01]  /*48c0*/  FMUL.FTZ R36, R12, R36 ;  /* 0x000000240c247220 */ /* 0x000fe20000410000 */
[----:B------:R-:W-:Y:S02]  /*48d0*/  HADD2.F32 R63, -RZ, R63.H1_H1 ;  /* 0x3000003fff3f7230 */ /* 0x000fe40000004100 */
        /* <DEDUP_REMOVED lines=9> */
.L_x_1407:
[----:B------:R-:W-:Y:S05]  /*4970*/  BSYNC B1 ;  /* 0x0000000000017941 */ /* 0x000fea0003800000 */
.L_x_1406:
[----:B---3--:R1:W-:Y:S01]  /*4980*/  ST.E.128 desc[UR52][R40.64], R12 ;  /* 0x0000000c28007985 */ /* 0x0083e2000c101d34 */
[----:B------:R-:W-:Y:S05]  /*4990*/  BRA `(.L_x_1385) ;  /* 0x0000002000c87947 */ /* 0x000fea0003800000 */
.L_x_1378:
        /* <DEDUP_REMOVED lines=19> */
[----:B------:R-:W-:Y:S01]  /*4ad0*/  IADD3 R14, P2, R68, R14, RZ ;  /* 0x0000000e440e7210 */ /* 0x000fe20007f5e0ff */
[----:B------:R-:W-:Y:S01]  /*4ae0*/  ULDC.64 UR4, c[0x0][0x3e8] ;  /* 0x0000fa0000047ab9 */ /* 0x000fe20000000a00 */
[----:B------:R-:W-:Y:S02]  /*4af0*/  CS2R R46, SRZ ;  /* 0x00000000002e7805 */ /* 0x000fe4000001ff00 */
[----:B------:R-:W-:Y:S02]  /*4b00*/  CS2R R44, SRZ ;  /* 0x00000000002c7805 */ /* 0x000fe4000001ff00 */
[----:B------:R-:W-:Y:S01]  /*4b10*/  CS2R R58, SRZ ;  /* 0x00000000003a7805 */ /* 0x000fe2000001ff00 */
[----:B------:R-:W-:Y:S01]  /*4b20*/  IMAD.X R13, R11, 0x1, R78, P2 ;  /* 0x000000010b0d7824 */ /* 0x000fe200010e064e */
[----:B------:R-:W-:Y:S02]  /*4b30*/  IADD3 R11, P2, R72, R12, RZ ;  /* 0x0000000c480b7210 */ /* 0x000fe40007f5e0ff */
        /* <DEDUP_REMOVED lines=24> */
.L_x_1409:
[----:B------:R-:W-:Y:S05]  /*4cc0*/  BSYNC B1 ;  /* 0x0000000000017941 */ /* 0x000fea0003800000 */
.L_x_1408:
        /* <DEDUP_REMOVED lines=21> */
[----:B------:R-:W-:Y:S01]  /*4e20*/  IMAD.MOV.U32 R11, RZ, RZ, R50 ;  /* 0x000000ffff0b7224 */ /* 0x000fe200078e0032 */
[----:B------:R-:W-:Y:S01]  /*4e30*/  PRMT R120, R13, 0x7610, R120 ;  /* 0x000076100d787816 */ /* 0x000fe20000000078 */
[----:B------:R-:W-:Y:S01]  /*4e40*/  IMAD.MOV.U32 R12, RZ, RZ, R51 ;  /* 0x000000ffff0c7224 */ /* 0x000fe200078e0033 */
[----:B------:R-:W-:Y:S01]  /*4e50*/  PRMT R109, R14, 0x7610, R109 ;  /* 0x000076100e6d7816 */ /* 0x000fe2000000006d */
[----:B------:R-:W-:Y:S02]  /*4e60*/  IMAD.MOV.U32 R13, RZ, RZ, R48 ;  /* 0x000000ffff0d7224 */ /* 0x000fe400078e0030 */
        /* <DEDUP_REMOVED lines=15> */
[----:B------:R-:W-:Y:S02]  /*4f60*/  PRMT R120, R120, 0x5410, R13 ;  /* 0x0000541078787816 */ /* 0x000fe4000000000d */
[----:B------:R-:W-:Y:S02]  /*4f70*/  PRMT R121, R14, 0x5410, R12 ;  /* 0x000054100e797816 */ /* 0x000fe4000000000c */
[----:B------:R-:W-:Y:S01]  /*4f80*/  PRMT R108, R11, 0x7610, R108 ;  /* 0x000076100b6c7816 */ /* 0x000fe2000000006c */
[----:B------:R-:W-:Y:S06]  /*4f90*/  @!P2 BRA `(.L_x_1410) ;  /* 0x000000000004a947 */ /* 0x000fec0003800000 */
[----:B------:R-:W-:Y:S01]  /*4fa0*/  BPT.TRAP 0x1 ;  /* 0x000000040000795c */ /* 0x000fe20000300000 */
.L_x_1410:
[----:B------:R-:W2:Y:S01]  /*4fb0*/  LDL R11, [R1] ;  /* 0x00000000010b7983 */ /* 0x000ea20000100800 */
[----:B------:R-:W-:Y:S01]  /*4fc0*/  IMAD R35, R19, 0x8, R2 ;  /* 0x0000000813237824 */ /* 0x000fe200078e0202 */
[----:B------:R-:W-:Y:S01]  /*4fd0*/  BSSY B1, `(.L_x_1411) ;  /* 0x0000004000017945 */ /* 0x000fe20003800000 */
[----:B--2---:R-:W-:-:S04]  /*4fe0*/  SHF.L.U32 R85, R11, 0x1f, RZ ;  /* 0x0000001f0b557819 */ /* 0x004fc800000006ff */
[----:B------:R-:W0:Y:S02]  /*4ff0*/  SYNCS.PHASECHK.TRANS64.TRYWAIT P4, [R35+URZ+0x2d890], R85 ;  /* 0x02d89055230075a7 */ /* 0x000e24000808017f */
[----:B0-----:R-:W-:Y:S05]  /*5000*/  @!P4 BRA `(.L_x_1412) ;  /* 0x000001d40088c947 */ /* 0x001fea0003800000 */
.L_x_1719:
[----:B------:R-:W-:Y:S05]  /*5010*/  BSYNC B1 ;  /* 0x0000000000017941 */ /* 0x000fea0003800000 */
.L_x_1411:
[----:B------:R-:W-:-:S03]  /*5020*/  UMOV UR4, 0xffffffff ;  /* 0xffffffff00047882 */ /* 0x000fc60000000000 */
[----:B------:R-:W-:Y:S05]  /*5030*/  BRA.DIV UR4, `(.L_x_1413) ;  /* 0x000001d604907947 */ /* 0x000fea000b800000 */
[----:B------:R1:W2:Y:S04]  /*5040*/  SHFL.IDX PT, R89, R62, RZ, 0x1e1f ;  /* 0x001e1fff3e597589 */ /* 0x0002a800000e0000 */
[----:B------:R1:W3:Y:S02]  /*5050*/  SHFL.IDX PT, R88, R60, RZ, 0x1e1f ;  /* 0x001e1fff3c587589 */ /* 0x0002e400000e0000 */
.L_x_1723:
[----:B------:R-:W-:Y:S05]  /*5060*/  @P3 BRA `(.L_x_1385) ;  /* 0x0000001c00143947 */ /* 0x000fea0003800000 */
[----:B------:R-:W4:Y:S01]  /*5070*/  LDC R11, c[0x0][0x2f4] ;  /* 0x0000bd00ff0b7b82 */ /* 0x000f220000000800 */
[----:B------:R-:W-:Y:S01]  /*5080*/  ISETP.NE.AND P3, PT, R30, RZ, PT ;  /* 0x000000ff1e00720c */ /* 0x000fe20003f65270 */
[----:B------:R-:W-:Y:S01]  /*5090*/  BSSY B1, `(.L_x_1414) ;  /* 0x0000079000017945 */ /* 0x000fe20003800000 */
[----:B----4-:R-:W-:-:S11]  /*50a0*/  IMAD.IADD R104, R11, 0x1, -R100 ;  /* 0x000000010b687824 */ /* 0x010fd600078e0a64 */
[----:B------:R-:W-:Y:S05]  /*50b0*/  @!P3 BRA `(.L_x_1415) ;  /* 0x0000000400d8b947 */ /* 0x000fea0003800000 */
[----:B-1----:R-:W4:Y:S04]  /*50c0*/  LDL R60, [R1+0x14] ;  /* 0x00001400013c7983 */ /* 0x002f280000100800 */
[----:B------:R-:W5:Y:S04]  /*50d0*/  LDL R15, [R1+0x20] ;  /* 0x00002000010f7983 */ /* 0x000f680000100800 */
[----:B------:R-:W2:Y:S01]  /*50e0*/  LDL R14, [R1+0x24] ;  /* 0x00002400010e7983 */ /* 0x000ea20000100800 */
[----:B------:R-:W-:Y:S01]  /*50f0*/  SEL R12, R100, R104, !P0 ;  /* 0x00000068640c7207 */ /* 0x000fe20004000000 */
[----:B------:R-:W-:Y:S01]  /*5100*/  BSSY B2, `(.L_x_1416) ;  /* 0x000006b000027945 */ /* 0x000fe20003800000 */
[----:B------:R-:W-:-:S02]  /*5110*/  ISETP.GE.AND P3, PT, R16, R99, PT ;  /* 0x000000631000720c */ /* 0x000fc40003f66270 */
[----:B------:R-:W-:-:S04]  /*5120*/  SHF.R.S32.HI R13, RZ, 0x1f, R12 ;  /* 0x0000001fff0d7819 */ /* 0x000fc8000001140c */
[----:B------:R-:W-:-:S04]  /*5130*/  LEA.HI R13, R13, R12, RZ, 0x4 ;  /* 0x0000000c0d0d7211 */ /* 0x000fc800078f20ff */
[----:B------:R-:W-:-:S04]  /*5140*/  SHF.R.S32.HI R12, RZ, 0x4, R13 ;  /* 0x00000004ff0c7819 */ /* 0x000fc8000001140d */
[----:B------:R-:W-:-:S04]  /*5150*/  LEA.HI.SX32 R105, R5, R12, 0x1d ;  /* 0x0000000c05697211 */ /* 0x000fc800078feaff */
[----:B------:R-:W-:-:S04]  /*5160*/  SHF.R.S32.HI R12, RZ, 0x1f, R105 ;  /* 0x0000001fff0c7819 */ /* 0x000fc80000011469 */
[----:B------:R-:W-:Y:S01]  /*5170*/  LEA.HI R12, R12, R105, RZ, 0x2 ;  /* 0x000000690c0c7211 */ /* 0x000fe200078f10ff */
[----:B------:R-:W-:-:S04]  /*5180*/  IMAD.SHL.U32 R105, R105, 0x8, RZ ;  /* 0x0000000869697824 */ /* 0x000fc800078e00ff */
[----:B------:R-:W-:-:S05]  /*5190*/  IMAD.SHL.U32 R12, R12, 0x400, RZ ;  /* 0x000004000c0c7824 */ /* 0x000fca00078e00ff */
[----:B------:R-:W-:Y:S02]  /*51a0*/  LOP3.LUT R12, R12, 0x7ffff000, RZ, 0xc0, !PT ;  /* 0x7ffff0000c0c7812 */ /* 0x000fe400078ec0ff */
[----:B----4-:R-:W-:-:S04]  /*51b0*/  LOP3.LUT R13, R60, 0x18, R105, 0xf8, !PT ;  /* 0x000000183c0d7812 */ /* 0x010fc800078ef869 */
[----:B-----5:R-:W-:Y:S01]  /*51c0*/  LOP3.LUT R13, R13, R15, RZ, 0x3c, !PT ;  /* 0x0000000f0d0d7212 */ /* 0x020fe200078e3cff */
[----:B------:R-:W-:-:S03]  /*51d0*/  IMAD R15, R19, 0x3000, R97 ;  /* 0x00003000130f7824 */ /* 0x000fc600078e0261 */
[----:B--2---:R-:W-:-:S05]  /*51e0*/  IADD3 R12, R13, R12, R14 ;  /* 0x0000000c0d0c7210 */ /* 0x004fca0007ffe00e */
[----:B------:R-:W-:Y:S02]  /*51f0*/  IMAD R13, R19, 0x3000, R12 ;  /* 0x00003000130d7824 */ /* 0x000fe400078e020c */
[--C-:B------:R-:W-:Y:S02]  /*5200*/  IMAD R12, R15, 0x2, R2.reuse ;  /* 0x000000020f0c7824 */ /* 0x100fe400078e0202 */
[----:B------:R-:W-:-:S04]  /*5210*/  IMAD R60, R13, 0x2, R2 ;  /* 0x000000020d3c7824 */ /* 0x000fc800078e0202 */
[----:B------:R-:W1:Y:S04]  /*5220*/  LDS.128 R12, [R12+0x15400] ;  /* 0x015400000c0c7984 */ /* 0x000e680000000c00 */
[----:B------:R-:W2:Y:S01]  /*5230*/  LDS.128 R60, [R60+0x15400] ;  /* 0x015400003c3c7984 */ /* 0x000ea20000000c00 */
[----:B------:R-:W-:Y:S05]  /*5240*/  @P3 BRA `(.L_x_1417) ;  /* 0x0000000400583947 */ /* 0x000fea0003800000 */
[----:B--2---:R-:W-:Y:S01]  /*5250*/  IMAD.MOV.U32 R107, RZ, RZ, R61 ;  /* 0x000000ffff6b7224 */ /* 0x004fe200078e003d */
[----:B------:R-:W-:Y:S01]  /*5260*/  SHF.R.U64 R44, R44, 0x10, R45 ;  /* 0x000000102c2c7819 */ /* 0x000fe2000000122d */
[----:B-1----:R-:W-:Y:S01]  /*5270*/  IMAD.MOV.U32 R106, RZ, RZ, R13 ;  /* 0x000000ffff6a7224 */ /* 0x002fe200078e000d */
        /* <DEDUP_REMOVED lines=54> */
[C---:B------:R-:W-:Y:S01]  /*55e0*/  FMUL.FTZ R109, R106.reuse, R109 ;  /* 0x0000006d6a6d7220 */ /* 0x040fe20000410000 */
        /* <DEDUP_REMOVED lines=9> */
[--C-:B------:R-:W-:Y:S02]  /*5680*/  HADD2.F32 R57, -RZ, R62.reuse.H0_H0 ;  /* 0x2000003eff397230 */ /* 0x100fe40000004100 */
        /* <DEDUP_REMOVED lines=17> */
[----:B------:R-:W-:-:S07]  /*57a0*/  F2FP.F16.F32.PACK_AB R62, R47, R106 ;  /* 0x0000006a2f3e723e */ /* 0x000fce00000000ff */
.L_x_1417:
[----:B------:R-:W-:Y:S05]  /*57b0*/  BSYNC B2 ;  /* 0x0000000000027941 */ /* 0x000fea0003800000 */
.L_x_1416:
[----:B---3--:R-:W-:-:S04]  /*57c0*/  LEA R44, P3, R21, R88, 0x1 ;  /* 0x00000058152c7211 */ /* 0x008fc800078608ff */
[----:B------:R-:W-:Y:S02]  /*57d0*/  LEA.HI.X R45, R21, R89, R94, 0x1, P3 ;  /* 0x00000059152d7211 */ /* 0x000fe400018f0c5e */
[----:B------:R-:W-:-:S03]  /*57e0*/  ISETP.GE.AND P3, PT, R105, R11, PT ;  /* 0x0000000b6900720c */ /* 0x000fc60003f66270 */
[----:B-1----:R1:W-:Y:S10]  /*57f0*/  ST.E.128 desc[UR52][R44.64], R12 ;  /* 0x0000000c2c007985 */ /* 0x0023f4000c101d34 */
[----:B-1----:R-:W-:-:S05]  /*5800*/  @!P3 IMAD.WIDE R12, R105, 0x2, R88 ;  /* 0x00000002690cb825 */ /* 0x002fca00078e0258 */
[----:B--2---:R4:W-:Y:S02]  /*5810*/  @!P3 ST.E.128 desc[UR52][R12.64], R60 ;  /* 0x0000003c0c00b985 */ /* 0x0049e4000c101d34 */
.L_x_1415:
[----:B------:R-:W-:Y:S05]  /*5820*/  BSYNC B1 ;  /* 0x0000000000017941 */ /* 0x000fea0003800000 */
.L_x_1414:
[----:B------:R-:W-:Y:S01]  /*5830*/  ISETP.NE.AND P3, PT, R31, RZ, PT ;  /* 0x000000ff1f00720c */ /* 0x000fe20003f65270 */
[----:B------:R-:W-:-:S12]  /*5840*/  BSSY B1, `(.L_x_1418) ;  /* 0x000007b000017945 */ /* 0x000fd80003800000 */
[----:B------:R-:W-:Y:S05]  /*5850*/  @!P3 BRA `(.L_x_1419) ;  /* 0x0000000400e4b947 */ /* 0x000fea0003800000 */
[----:B------:R-:W5:Y:S04]  /*5860*/  LDL R44, [R1+0x14] ;  /* 0x00001400012c7983 */ /* 0x000f680000100800 */
[----:B------:R-:W5:Y:S04]  /*5870*/  LDL R15, [R1+0x20] ;  /* 0x00002000010f7983 */ /* 0x000f680000100800 */
[----:B------:R-:W5:Y:S01]  /*5880*/  LDL R14, [R1+0x24] ;  /* 0x00002400010e7983 */ /* 0x000f620000100800 */
[----:B------:R-:W-:Y:S01]  /*5890*/  LOP3.LUT P4, RZ, R22, 0x1, RZ, 0xc0, !PT ;  /* 0x0000000116ff7812 */ /* 0x000fe2000788c0ff */
[----:B------:R-:W-:Y:S01]  /*58a0*/  BSSY B2, `(.L_x_1420) ;  /* 0x0000070000027945 */ /* 0x000fe20003800000 */
[----:B---3--:R-:W-:-:S02]  /*58b0*/  LEA R56, P3, R27, R88, 0x1 ;  /* 0x000000581b387211 */ /* 0x008fc400078608ff */
[----:B----4-:R-:W-:Y:S02]  /*58c0*/  SEL R12, R100, R104, !P4 ;  /* 0x00000068640c7207 */ /* 0x010fe40006000000 */
[----:B--2---:R-:W-:Y:S02]  /*58d0*/  LEA.HI.X R57, R27, R89, R93, 0x1, P3 ;  /* 0x000000591b397211 */ /* 0x004fe400018f0c5d */
[----:B------:R-:W-:Y:S02]  /*58e0*/  SHF.R.S32.HI R13, RZ, 0x1f, R12 ;  /* 0x0000001fff0d7819 */ /* 0x000fe4000001140c */
[----:B------:R-:W-:Y:S02]  /*58f0*/  ISETP.GE.AND P3, PT, R3, R99, PT ;  /* 0x000000630300720c */ /* 0x000fe40003f66270 */
[----:B------:R-:W-:-:S04]  /*5900*/  LEA.HI R13, R13, R12, RZ, 0x4 ;  /* 0x0000000c0d0d7211 */ /* 0x000fc800078f20ff */
[----:B------:R-:W-:-:S04]  /*5910*/  SHF.R.S32.HI R13, RZ, 0x4, R13 ;  /* 0x00000004ff0d7819 */ /* 0x000fc8000001140d */
[----:B------:R-:W-:-:S04]  /*5920*/  LEA.HI.SX32 R13, R6, R13, 0x1d ;  /* 0x0000000d060d7211 */ /* 0x000fc800078feaff */
[----:B------:R-:W-:Y:S01]  /*5930*/  SHF.R.S32.HI R12, RZ, 0x1f, R13 ;  /* 0x0000001fff0c7819 */ /* 0x000fe2000001140d */
[----:B------:R-:W-:-:S03]  /*5940*/  IMAD.SHL.U32 R58, R13, 0x8, RZ ;  /* 0x000000080d3a7824 */ /* 0x000fc600078e00ff */
[----:B------:R-:W-:-:S05]  /*5950*/  LEA.HI R13, R12, R13, RZ, 0x2 ;  /* 0x0000000d0c0d7211 */ /* 0x000fca00078f10ff */
[----:B------:R-:W-:-:S05]  /*5960*/  IMAD.SHL.U32 R13, R13, 0x400, RZ ;  /* 0x000004000d0d7824 */ /* 0x000fca00078e00ff */
[----:B------:R-:W-:Y:S02]  /*5970*/  LOP3.LUT R13, R13, 0x7ffff000, RZ, 0xc0, !PT ;  /* 0x7ffff0000d0d7812 */ /* 0x000fe400078ec0ff */
[----:B-----5:R-:W-:-:S04]  /*5980*/  LOP3.LUT R12, R44, 0x18, R58, 0xf8, !PT ;  /* 0x000000182c0c7812 */ /* 0x020fc800078ef83a */
[----:B------:R-:W-:-:S04]  /*5990*/  LOP3.LUT R12, R12, R15, RZ, 0x3c, !PT ;  /* 0x0000000f0c0c7212 */ /* 0x000fc800078e3cff */
[----:B------:R-:W-:Y:S01]  /*59a0*/  IADD3 R12, R12, R13, R14 ;  /* 0x0000000d0c0c7210 */ /* 0x000fe20007ffe00e */
[----:B------:R-:W-:-:S04]  /*59b0*/  IMAD R13, R19, 0x3000, R96 ;  /* 0x00003000130d7824 */ /* 0x000fc800078e0260 */
[----:B------:R-:W-:Y:S02]  /*59c0*/  IMAD R15, R19, 0x3000, R12 ;  /* 0x00003000130f7824 */ /* 0x000fe400078e020c */
[--C-:B------:R-:W-:Y:S02]  /*59d0*/  IMAD R13, R13, 0x2, R2.reuse ;  /* 0x000000020d0d7824 */ /* 0x100fe400078e0202 */
[----:B------:R-:W-:-:S04]  /*59e0*/  IMAD R44, R15, 0x2, R2 ;  /* 0x000000020f2c7824 */ /* 0x000fc800078e0202 */
[----:B------:R-:W2:Y:S04]  /*59f0*/  LDS.128 R12, [R13+0x15400] ;  /* 0x015400000d0c7984 */ /* 0x000ea80000000c00 */
[----:B------:R-:W3:Y:S01]  /*5a00*/  LDS.128 R44, [R44+0x15400] ;  /* 0x015400002c2c7984 */ /* 0x000ee20000000c00 */
[----:B------:R-:W-:Y:S05]  /*5a10*/  @P3 BRA `(.L_x_1421) ;  /* 0x0000000400603947 */ /* 0x000fea0003800000 */
[----:B---3--:R-:W-:Y:S01]  /*5a20*/  IMAD.MOV.U32 R61, RZ, RZ, R45 ;  /* 0x000000ffff3d7224 */ /* 0x008fe200078e002d */
[----:B------:R-:W-:Y:S01]  /*5a30*/  SHF.R.U64 R40, R40, 0x10, R41 ;  /* 0x0000001028287819 */ /* 0x000fe20000001229 */
[----:B--2---:R-:W-:Y:S01]  /*5a40*/  IMAD.MOV.U32 R45, RZ, RZ, R13 ;  /* 0x000000ffff2d7224 */ /* 0x004fe200078e000d */
[----:B------:R-:W-:Y:S01]  /*5a50*/  SHF.R.U64 R54, R54, 0x10, R55 ;  /* 0x0000001036367819 */ /* 0x000fe20000001237 */
[--C-:B-1----:R-:W-:Y:S02]  /*5a60*/  HADD2.F32 R62, -RZ, R118.reuse.H1_H1 ;  /* 0x30000076ff3e7230 */ /* 0x102fe40000004100 */
[----:B------:R-:W-:Y:S02]  /*5a70*/  HADD2.F32 R59, -RZ, R61.H0_H0 ;  /* 0x2000003dff3b7230 */ /* 0x000fe40000004100 */
[----:B------:R-:W-:Y:S02]  /*5a80*/  HADD2.F32 R60, -RZ, R45.H0_H0 ;  /* 0x2000002dff3c7230 */ /* 0x000fe40000004100 */
[----:B------:R-:W-:-:S02]  /*5a90*/  HADD2.F32 R13, -RZ, R118.H0_H0 ;  /* 0x20000076ff0d7230 */ /* 0x000fc40000004100 */
[CC--:B------:R-:W-:Y:S01]  /*5aa0*/  FMUL.FTZ R63, R59.reuse, R62.reuse ;  /* 0x0000003e3b3f7220 */ /* 0x0c0fe20000410000 */
[----:B------:R-:W-:Y:S02]  /*5ab0*/  HADD2.F32 R45, -RZ, R45.H1_H1 ;  /* 0x3000002dff2d7230 */ /* 0x000fe40000004100 */
[C---:B------:R-:W-:Y:S01]  /*5ac0*/  FMUL.FTZ R62, R60.reuse, R62 ;  /* 0x0000003e3c3e7220 */ /* 0x040fe20000410000 */
[----:B------:R-:W-:Y:S02]  /*5ad0*/  HADD2.F32 R40, -RZ, R40.H0_H0 ;  /* 0x20000028ff287230 */ /* 0x000fe40000004100 */
[-C--:B------:R-:W-:Y:S01]  /*5ae0*/  FFMA.FTZ R60, R60, R13.reuse, -R63 ;  /* 0x0000000d3c3c7223 */ /* 0x080fe2000001083f */
[----:B------:R-:W-:Y:S02]  /*5af0*/  HADD2.F32 R107, -RZ, R116.H1_H1 ;  /* 0x30000074ff6b7230 */ /* 0x000fe40000004100 */
[----:B------:R-:W-:Y:S01]  /*5b00*/  FFMA.FTZ R59, R59, R13, R62 ;  /* 0x0000000d3b3b7223 */ /* 0x000fe2000001003e */
[----:B------:R-:W-:Y:S01]  /*5b10*/  SHF.R.U32.HI R62, RZ, 0x10, R53 ;  /* 0x00000010ff3e7819 */ /* 0x000fe20000011635 */
[----:B------:R-:W-:Y:S01]  /*5b20*/  HADD2.F32 R13, -RZ, R61.H1_H1 ;  /* 0x3000003dff0d7230 */ /* 0x000fe20000004100 */
[----:B------:R-:W-:-:S02]  /*5b30*/  SHF.R.U32.HI R61, RZ, 0x10, R41 ;  /* 0x00000010ff3d7819 */ /* 0x000fc40000011629 */
[----:B------:R-:W-:Y:S01]  /*5b40*/  SHF.R.U64 R53, R52, 0x10, R53 ;  /* 0x0000001034357819 */ /* 0x000fe20000001235 */
[----:B------:R-:W-:Y:S02]  /*5b50*/  HADD2.F32 R62, -RZ, R62.H0_H0 ;  /* 0x2000003eff3e7230 */ /* 0x000fe40000004100 */
[----:B------:R-:W-:Y:S02]  /*5b60*/  HADD2.F32 R61, -RZ, R61.H0_H0 ;  /* 0x2000003dff3d7230 */ /* 0x000fe40000004100 */
[----:B------:R-:W-:Y:S02]  /*5b70*/  HADD2.F32 R52, -RZ, R15.H0_H0 ;  /* 0x2000000fff347230 */ /* 0x000fe40000004100 */
[-C--:B------:R-:W-:Y:S01]  /*5b80*/  FMUL.FTZ R63, R13, R62.reuse ;  /* 0x0000003e0d3f7220 */ /* 0x080fe20000410000 */
[C---:B------:R-:W-:Y:S01]  /*5b90*/  FMUL.FTZ R62, R45.reuse, R62 ;  /* 0x0000003e2d3e7220 */ /* 0x040fe20000410000 */
[----:B------:R-:W-:Y:S02]  /*5ba0*/  HADD2.F32 R53, -RZ, R53.H0_H0 ;  /* 0x20000035ff357230 */ /* 0x000fe40000004100 */
[-C--:B------:R-:W-:Y:S01]  /*5bb0*/  FFMA.FTZ R45, R45, R61.reuse, -R63 ;  /* 0x0000003d2d2d7223 */ /* 0x080fe2000001083f */
[----:B------:R-:W-:Y:S01]  /*5bc0*/  FFMA.FTZ R13, R13, R61, R62 ;  /* 0x0000003d0d0d7223 */ /* 0x000fe2000001003e */
[----:B------:R-:W-:-:S02]  /*5bd0*/  HADD2.F32 R63, -RZ, R117.H1_H1 ;  /* 0x30000075ff3f7230 */ /* 0x000fc40000004100 */
[----:B------:R-:W-:Y:S01]  /*5be0*/  HADD2.F32 R61, -RZ, R47.H0_H0 ;  /* 0x2000002fff3d7230 */ /* 0x000fe20000004100 */
[----:B------:R-:W-:Y:S01]  /*5bf0*/  F2FP.F16.F32.PACK_AB R45, R45, R60 ;  /* 0x0000003c2d2d723e */ /* 0x000fe200000000ff */
[----:B------:R-:W-:Y:S01]  /*5c00*/  HADD2.F32 R62, -RZ, R117.H0_H0 ;  /* 0x20000075ff3e7230 */ /* 0x000fe20000004100 */
[----:B------:R-:W-:Y:S02]  /*5c10*/  F2FP.F16.F32.PACK_AB R59, R13, R59 ;  /* 0x0000003b0d3b723e */ /* 0x000fe400000000ff */
[CC--:B------:R-:W-:Y:S01]  /*5c20*/  FMUL.FTZ R105, R61.reuse, R63.reuse ;  /* 0x0000003f3d697220 */ /* 0x0c0fe20000410000 */
[C---:B------:R-:W-:Y:S01]  /*5c30*/  FMUL.FTZ R63, R52.reuse, R63 ;  /* 0x0000003f343f7220 */ /* 0x040fe20000410000 */
[----:B------:R-:W-:Y:S02]  /*5c40*/  IMAD.MOV.U32 R13, RZ, RZ, R45 ;  /* 0x000000ffff0d7224 */ /* 0x000fe400078e002d */
[-C--:B------:R-:W-:Y:S01]  /*5c50*/  FFMA.FTZ R52, R52, R62.reuse, -R105 ;  /* 0x0000003e34347223 */ /* 0x080fe20000010869 */
[----:B------:R-:W-:Y:S01]  /*5c60*/  FFMA.FTZ R63, R61, R62, R63 ;  /* 0x0000003e3d3f7223 */ /* 0x000fe2000001003f */
[----:B------:R-:W-:Y:S01]  /*5c70*/  SHF.R.U32.HI R62, RZ, 0x10, R55 ;  /* 0x00000010ff3e7819 */ /* 0x000fe20000011637 */
[----:B------:R-:W-:Y:S01]  /*5c80*/  HADD2.F32 R61, -RZ, R47.H1_H1 ;  /* 0x3000002fff3d7230 */ /* 0x000fe20000004100 */
[----:B------:R-:W-:Y:S01]  /*5c90*/  SHF.R.U32.HI R105, RZ, 0x10, R43 ;  /* 0x00000010ff697819 */ /* 0x000fe2000001162b */
[----:B------:R-:W-:-:S02]  /*5ca0*/  IMAD.MOV.U32 R45, RZ, RZ, R59 ;  /* 0x000000ffff2d7224 */ /* 0x000fc400078e003b */
[----:B------:R-:W-:Y:S02]  /*5cb0*/  HADD2.F32 R47, -RZ, R62.H0_H0 ;  /* 0x2000003eff2f7230 */ /* 0x000fe40000004100 */
[----:B------:R-:W-:Y:S02]  /*5cc0*/  HADD2.F32 R62, -RZ, R15.H1_H1 ;  /* 0x3000000fff3e7230 */ /* 0x000fe40000004100 */
[----:B------:R-:W-:Y:S02]  /*5cd0*/  HADD2.F32 R15, -RZ, R105.H0_H0 ;  /* 0x20000069ff0f7230 */ /* 0x000fe40000004100 */
[-C--:B------:R-:W-:Y:S01]  /*5ce0*/  FMUL.FTZ R105, R61, R47.reuse ;  /* 0x0000002f3d697220 */ /* 0x080fe20000410000 */
[----:B------:R-:W-:-:S03]  /*5cf0*/  FMUL.FTZ R106, R62, R47 ;  /* 0x0000002f3e6a7220 */ /* 0x000fc60000410000 */
[-C--:B------:R-:W-:Y:S01]  /*5d00*/  FFMA.FTZ R47, R62, R15.reuse, -R105 ;  /* 0x0000000f3e2f7223 */ /* 0x080fe20000010869 */
[----:B------:R-:W-:Y:S02]  /*5d10*/  HADD2.F32 R105, -RZ, R12.H0_H0 ;  /* 0x2000000cff697230 */ /* 0x000fe40000004100 */
[----:B------:R-:W-:Y:S01]  /*5d20*/  FFMA.FTZ R15, R61, R15, R106 ;  /* 0x0000000f3d0f7223 */ /* 0x000fe2000001006a */
[--C-:B------:R-:W-:Y:S02]  /*5d30*/  HADD2.F32 R61, -RZ, R44.reuse.H0_H0 ;  /* 0x2000002cff3d7230 */ /* 0x100fe40000004100 */
[----:B------:R-:W-:Y:S01]  /*5d40*/  HADD2.F32 R44, -RZ, R44.H1_H1 ;  /* 0x3000002cff2c7230 */ /* 0x000fe20000004100 */
[----:B------:R-:W-:Y:S01]  /*5d50*/  F2FP.F16.F32.PACK_AB R47, R47, R52 ;  /* 0x000000342f2f723e */ /* 0x000fe200000000ff */
[----:B------:R-:W-:Y:S02]  /*5d60*/  HADD2.F32 R12, -RZ, R12.H1_H1 ;  /* 0x3000000cff0c7230 */ /* 0x000fe40000004100 */
[----:B------:R-:W-:Y:S01]  /*5d70*/  FMUL.FTZ R106, R61, R107 ;  /* 0x0000006b3d6a7220 */ /* 0x000fe20000410000 */
[----:B------:R-:W-:-:S02]  /*5d80*/  HADD2.F32 R62, -RZ, R116.H0_H0 ;  /* 0x20000074ff3e7230 */ /* 0x000fc40000004100 */
[----:B------:R-:W-:Y:S01]  /*5d90*/  FMUL.FTZ R41, R44, R53 ;  /* 0x000000352c297220 */ /* 0x000fe20000410000 */
[----:B------:R-:W-:Y:S01]  /*5da0*/  FMUL.FTZ R107, R105, R107 ;  /* 0x0000006b696b7220 */ /* 0x000fe20000410000 */
[C---:B------:R-:W-:Y:S01]  /*5db0*/  FMUL.FTZ R53, R12.reuse, R53 ;  /* 0x000000350c357220 */ /* 0x040fe20000410000 */
[----:B------:R-:W-:Y:S01]  /*5dc0*/  F2FP.F16.F32.PACK_AB R63, R15, R63 ;  /* 0x0000003f0f3f723e */ /* 0x000fe200000000ff */
[-C--:B------:R-:W-:Y:S01]  /*5dd0*/  FFMA.FTZ R41, R12, R40.reuse, -R41 ;  /* 0x000000280c297223 */ /* 0x080fe20000010829 */
[----:B------:R-:W-:Y:S02]  /*5de0*/  HADD2.F32 R12, -RZ, R14.H0_H0 ;  /* 0x2000000eff0c7230 */ /* 0x000fe40000004100 */
[----:B------:R-:W-:Y:S01]  /*5df0*/  FFMA.FTZ R40, R44, R40, R53 ;  /* 0x000000282c287223 */ /* 0x000fe20000010035 */
[----:B------:R-:W-:Y:S02]  /*5e00*/  HADD2.F32 R53, -RZ, R115.H1_H1 ;  /* 0x30000073ff357230 */ /* 0x000fe40000004100 */
[----:B------:R-:W-:Y:S01]  /*5e10*/  FFMA.FTZ R107, R61, R62, R107 ;  /* 0x0000003e3d6b7223 */ /* 0x000fe2000001006b */
[----:B------:R-:W-:-:S02]  /*5e20*/  HADD2.F32 R44, -RZ, R46.H0_H0 ;  /* 0x2000002eff2c7230 */ /* 0x000fc40000004100 */
[----:B------:R-:W-:Y:S01]  /*5e30*/  FFMA.FTZ R106, R105, R62, -R106 ;  /* 0x0000003e696a7223 */ /* 0x000fe2000001086a */
[----:B------:R-:W-:Y:S02]  /*5e40*/  HADD2.F32 R115, -RZ, R115.H0_H0 ;  /* 0x20000073ff737230 */ /* 0x000fe40000004100 */
[----:B------:R-:W-:Y:S02]  /*5e50*/  HADD2.F32 R46, -RZ, R46.H1_H1 ;  /* 0x3000002eff2e7230 */ /* 0x000fe40000004100 */
[-C--:B------:R-:W-:Y:S01]  /*5e60*/  FMUL.FTZ R55, R44, R53.reuse ;  /* 0x000000352c377220 */ /* 0x080fe20000410000 */
[C---:B------:R-:W-:Y:S01]  /*5e70*/  FMUL.FTZ R53, R12.reuse, R53 ;  /* 0x000000350c357220 */ /* 0x040fe20000410000 */
[----:B------:R-:W-:Y:S01]  /*5e80*/  HADD2.F32 R14, -RZ, R14.H1_H1 ;  /* 0x3000000eff0e7230 */ /* 0x000fe20000004100 */
[----:B------:R-:W-:Y:S01]  /*5e90*/  F2FP.F16.F32.PACK_AB R106, R41, R106 ;  /* 0x0000006a296a723e */ /* 0x000fe200000000ff */
[-C--:B------:R-:W-:Y:S01]  /*5ea0*/  FFMA.FTZ R12, R12, R115.reuse, -R55 ;  /* 0x000000730c0c7223 */ /* 0x080fe20000010837 */
[----:B------:R-:W-:Y:S01]  /*5eb0*/  FFMA.FTZ R44, R44, R115, R53 ;  /* 0x000000732c2c7223 */ /* 0x000fe20000010035 */
[----:B------:R-:W-:Y:S01]  /*5ec0*/  SHF.R.U64 R53, R42, 0x10, R43 ;  /* 0x000000102a357819 */ /* 0x000fe2000000122b */
[----:B------:R-:W-:Y:S01]  /*5ed0*/  HADD2.F32 R43, -RZ, R54.H0_H0 ;  /* 0x20000036ff2b7230 */ /* 0x000fe20000004100 */
[----:B------:R-:W-:Y:S01]  /*5ee0*/  F2FP.F16.F32.PACK_AB R40, R40, R107 ;  /* 0x0000006b2828723e */ /* 0x000fe200000000ff */
[----:B------:R-:W-:-:S02]  /*5ef0*/  IMAD.MOV.U32 R15, RZ, RZ, R47 ;  /* 0x000000ffff0f7224 */ /* 0x000fc400078e002f */
[----:B------:R-:W-:Y:S02]  /*5f00*/  HADD2.F32 R53, -RZ, R53.H0_H0 ;  /* 0x20000035ff357230 */ /* 0x000fe40000004100 */
        /* <DEDUP_REMOVED lines=9> */
.L_x_1421:
[----:B------:R-:W-:Y:S05]  /*5fa0*/  BSYNC B2 ;  /* 0x0000000000027941 */ /* 0x000fea0003800000 */
.L_x_1420:
[----:B------:R-:W-:Y:S01]  /*5fb0*/  ISETP.GE.AND P3, PT, R58, R11, PT ;  /* 0x0000000b3a00720c */ /* 0x000fe20003f66270 */
[----:B--2---:R2:W-:-:S12]  /*5fc0*/  ST.E.128 desc[UR52][R56.64], R12 ;  /* 0x0000000c38007985 */ /* 0x0045d8000c101d34 */
[----:B------:R-:W-:-:S05]  /*5fd0*/  @!P3 IMAD.WIDE R40, R58, 0x2, R88 ;  /* 0x000000023a28b825 */ /* 0x000fca00078e0258 */
[----:B---3--:R2:W-:Y:S02]  /*5fe0*/  @!P3 ST.E.128 desc[UR52][R40.64], R44 ;  /* 0x0000002c2800b985 */ /* 0x0085e4000c101d34 */
.L_x_1419:
[----:B------:R-:W-:Y:S05]  /*5ff0*/  BSYNC B1 ;  /* 0x0000000000017941 */ /* 0x000fea0003800000 */
.L_x_1418:
[----:B------:R-:W-:-:S13]  /*6000*/  ISETP.NE.AND P3, PT, R32, RZ, PT ;  /* 0x000000ff2000720c */ /* 0x000fda0003f65270 */
[----:B------:R-:W-:Y:S05]  /*6010*/  @!P3 BRA `(.L_x_1385) ;  /* 0x0000000c0028b947 */ /* 0x000fea0003800000 */
[----:B--2---:R-:W2:Y:S04]  /*6020*/  LDL R40, [R1+0x14] ;  /* 0x0000140001287983 */ /* 0x004ea80000100800 */
[----:B------:R-:W5:Y:S04]  /*6030*/  LDL R15, [R1+0x20] ;  /* 0x00002000010f7983 */ /* 0x000f680000100800 */
[----:B------:R-:W5:Y:S01]  /*6040*/  LDL R14, [R1+0x24] ;  /* 0x00002400010e7983 */ /* 0x000f620000100800 */
[----:B------:R-:W-:Y:S01]  /*6050*/  LOP3.LUT P4, RZ, R22, 0x2, RZ, 0xc0, !PT ;  /* 0x0000000216ff7812 */ /* 0x000fe2000788c0ff */
[----:B------:R-:W-:Y:S01]  /*6060*/  BSSY B1, `(.L_x_1422) ;  /* 0x000006c000017945 */ /* 0x000fe20003800000 */
[----:B---3--:R-:W-:-:S02]  /*6070*/  LEA R44, P3, R28, R88, 0x1 ;  /* 0x000000581c2c7211 */ /* 0x008fc400078608ff */
[----:B------:R-:W-:Y:S02]  /*6080*/  SEL R104, R100, R104, !P4 ;  /* 0x0000006864687207 */ /* 0x000fe40006000000 */
[----:B------:R-:W-:Y:S02]  /*6090*/  LEA.HI.X R45, R28, R89, R92, 0x1, P3 ;  /* 0x000000591c2d7211 */ /* 0x000fe400018f0c5c */
[----:B----4-:R-:W-:Y:S02]  /*60a0*/  SHF.R.S32.HI R13, RZ, 0x1f, R104 ;  /* 0x0000001fff0d7819 */ /* 0x010fe40000011468 */
        /* <DEDUP_REMOVED lines=9> */
[----:B--2---:R-:W-:-:S04]  /*6140*/  LOP3.LUT R12, R40, 0x18, R46, 0xf8, !PT ;  /* 0x00000018280c7812 */ /* 0x004fc800078ef82e */
[----:B-----5:R-:W-:-:S04]  /*6150*/  LOP3.LUT R12, R12, R15, RZ, 0x3c, !PT ;  /* 0x0000000f0c0c7212 */ /* 0x020fc800078e3cff */
        /* <DEDUP_REMOVED lines=8> */
[----:B------:R-:W-:Y:S01]  /*61e0*/  SHF.R.U64 R47, R48, 0x10, R49 ;  /* 0x00000010302f7819 */ /* 0x000fe20000001231 */
[----:B---3--:R-:W-:Y:S01]  /*61f0*/  IMAD.MOV.U32 R48, RZ, RZ, R41 ;  /* 0x000000ffff307224 */ /* 0x008fe200078e0029 */
[----:B------:R-:W-:Y:S01]  /*6200*/  SHF.R.U32.HI R53, RZ, 0x10, R49 ;  /* 0x00000010ff357819 */ /* 0x000fe20000011631 */
[----:B--2---:R-:W-:Y:S01]  /*6210*/  IMAD.MOV.U32 R41, RZ, RZ, R15 ;  /* 0x000000ffff297224 */ /* 0x004fe200078e000f */
[--C-:B------:R-:W-:Y:S01]  /*6220*/  SHF.R.U64 R36, R36, 0x10, R37.reuse ;  /* 0x0000001024247819 */ /* 0x100fe20000001225 */
[----:B------:R-:W-:Y:S01]  /*6230*/  HADD2.F32 R56, -RZ, R114.H1_H1 ;  /* 0x30000072ff387230 */ /* 0x000fe20000004100 */
[----:B------:R-:W-:Y:S01]  /*6240*/  SHF.R.U32.HI R52, RZ, 0x10, R37 ;  /* 0x00000010ff347819 */ /* 0x000fe20000011625 */
[----:B------:R-:W-:Y:S01]  /*6250*/  HADD2.F32 R49, -RZ, R48.H0_H0 ;  /* 0x20000030ff317230 */ /* 0x000fe20000004100 */
[----:B------:R-:W-:Y:S01]  /*6260*/  SHF.R.U64 R37, R38, 0x10, R39 ;  /* 0x0000001026257819 */ /* 0x000fe20000001227 */
[----:B------:R-:W-:Y:S01]  /*6270*/  HADD2.F32 R15, -RZ, R13.H0_H0 ;  /* 0x2000000dff0f7230 */ /* 0x000fe20000004100 */
[--C-:B------:R-:W-:Y:S01]  /*6280*/  SHF.R.U64 R38, R50, 0x10, R51.reuse ;  /* 0x0000001032267819 */ /* 0x100fe20000001233 */
[----:B------:R-:W-:Y:S01]  /*6290*/  HADD2.F32 R54, -RZ, R112.H1_H1 ;  /* 0x30000070ff367230 */ /* 0x000fe20000004100 */
[----:B------:R-:W-:Y:S01]  /*62a0*/  SHF.R.U32.HI R50, RZ, 0x10, R51 ;  /* 0x00000010ff327819 */ /* 0x000fe20000011633 */
[----:B------:R-:W-:-:S02]  /*62b0*/  HADD2.F32 R51, -RZ, R48.H1_H1 ;  /* 0x30000030ff337230 */ /* 0x000fc40000004100 */
[-C--:B------:R-:W-:Y:S01]  /*62c0*/  FMUL.FTZ R58, R49, R56.reuse ;  /* 0x00000038313a7220 */ /* 0x080fe20000410000 */
[----:B------:R-:W-:Y:S02]  /*62d0*/  HADD2.F32 R53, -RZ, R53.H0_H0 ;  /* 0x20000035ff357230 */ /* 0x000fe40000004100 */
[C---:B------:R-:W-:Y:S01]  /*62e0*/  FMUL.FTZ R56, R15.reuse, R56 ;  /* 0x000000380f387220 */ /* 0x040fe20000410000 */
[----:B------:R-:W-:Y:S02]  /*62f0*/  HADD2.F32 R48, -RZ, R13.H1_H1 ;  /* 0x3000000dff307230 */ /* 0x000fe40000004100 */
[-C--:B------:R-:W-:Y:S01]  /*6300*/  FFMA.FTZ R13, R15, R54.reuse, -R58 ;  /* 0x000000360f0d7223 */ /* 0x080fe2000001083a */
[----:B------:R-:W-:Y:S02]  /*6310*/  HADD2.F32 R52, -RZ, R52.H0_H0 ;  /* 0x20000034ff347230 */ /* 0x000fe40000004100 */
[-C--:B------:R-:W-:Y:S01]  /*6320*/  FMUL.FTZ R55, R51, R53.reuse ;  /* 0x0000003533377220 */ /* 0x080fe20000410000 */
[----:B------:R-:W-:Y:S01]  /*6330*/  FFMA.FTZ R15, R49, R54, R56 ;  /* 0x00000036310f7223 */ /* 0x000fe20000010038 */
[----:B-1----:R-:W-:Y:S01]  /*6340*/  FMUL.FTZ R60, R48, R53 ;  /* 0x00000035303c7220 */ /* 0x002fe20000410000 */
[----:B------:R-:W-:Y:S01]  /*6350*/  SHF.R.U32.HI R39, RZ, 0x10, R39 ;  /* 0x00000010ff277819 */ /* 0x000fe20000011627 */
[----:B------:R-:W-:-:S02]  /*6360*/  HADD2.F32 R54, -RZ, R43.H1_H1 ;  /* 0x3000002bff367230 */ /* 0x000fc40000004100 */
[-C--:B------:R-:W-:Y:S01]  /*6370*/  FFMA.FTZ R48, R48, R52.reuse, -R55 ;  /* 0x0000003430307223 */ /* 0x080fe20000010837 */
[----:B------:R-:W-:Y:S02]  /*6380*/  HADD2.F32 R53, -RZ, R50.H0_H0 ;  /* 0x20000032ff357230 */ /* 0x000fe40000004100 */
[----:B------:R-:W-:Y:S01]  /*6390*/  FFMA.FTZ R52, R51, R52, R60 ;  /* 0x0000003433347223 */ /* 0x000fe2000001003c */
[----:B------:R-:W-:Y:S02]  /*63a0*/  HADD2.F32 R50, -RZ, R41.H1_H1 ;  /* 0x30000029ff327230 */ /* 0x000fe40000004100 */
[----:B------:R-:W-:Y:S02]  /*63b0*/  HADD2.F32 R58, -RZ, R113.H1_H1 ;  /* 0x30000071ff3a7230 */ /* 0x000fe40000004100 */
[-C--:B------:R-:W-:Y:S01]  /*63c0*/  FMUL.FTZ R55, R54, R53.reuse ;  /* 0x0000003536377220 */ /* 0x080fe20000410000 */
[----:B------:R-:W-:Y:S02]  /*63d0*/  HADD2.F32 R49, -RZ, R43.H0_H0 ;  /* 0x2000002bff317230 */ /* 0x000fe40000004100 */
[----:B------:R-:W-:Y:S01]  /*63e0*/  FMUL.FTZ R53, R50, R53 ;  /* 0x0000003532357220 */ /* 0x000fe20000410000 */
[----:B------:R-:W-:Y:S01]  /*63f0*/  HADD2.F32 R43, -RZ, R41.H0_H0 ;  /* 0x20000029ff2b7230 */ /* 0x000fe20000004100 */
[----:B------:R-:W-:Y:S01]  /*6400*/  F2FP.F16.F32.PACK_AB R15, R52, R15 ;  /* 0x0000000f340f723e */ /* 0x000fe200000000ff */
[----:B------:R-:W-:-:S02]  /*6410*/  HADD2.F32 R51, -RZ, R39.H0_H0 ;  /* 0x20000027ff337230 */ /* 0x000fc40000004100 */
[-C--:B------:R-:W-:Y:S01]  /*6420*/  FMUL.FTZ R60, R49, R58.reuse ;  /* 0x0000003a313c7220 */ /* 0x080fe20000410000 */
[----:B------:R-:W-:Y:S02]  /*6430*/  HADD2.F32 R56, -RZ, R110.H0_H0 ;  /* 0x2000006eff387230 */ /* 0x000fe40000004100 */
[C---:B------:R-:W-:Y:S01]  /*6440*/  FMUL.FTZ R58, R43.reuse, R58 ;  /* 0x0000003a2b3a7220 */ /* 0x040fe20000410000 */
[----:B------:R-:W-:Y:S02]  /*6450*/  HADD2.F32 R114, -RZ, R114.H0_H0 ;  /* 0x20000072ff727230 */ /* 0x000fe40000004100 */
[-C--:B------:R-:W-:Y:S01]  /*6460*/  FFMA.FTZ R50, R50, R51.reuse, -R55 ;  /* 0x0000003332327223 */ /* 0x080fe20000010837 */
[----:B------:R-:W-:Y:S01]  /*6470*/  FFMA.FTZ R54, R54, R51, R53 ;  /* 0x0000003336367223 */ /* 0x000fe20000010035 */
[----:B------:R-:W-:Y:S02]  /*6480*/  HADD2.F32 R51, -RZ, R47.H0_H0 ;  /* 0x2000002fff337230 */ /* 0x000fe40000004100 */
[----:B------:R-:W-:Y:S01]  /*6490*/  FFMA.FTZ R39, R43, R56, -R60 ;  /* 0x000000382b277223 */ /* 0x000fe2000001083c */
[----:B------:R-:W-:-:S02]  /*64a0*/  HADD2.F32 R47, -RZ, R40.H0_H0 ;  /* 0x20000028ff2f7230 */ /* 0x000fc40000004100 */
[----:B------:R-:W-:Y:S01]  /*64b0*/  FFMA.FTZ R41, R49, R56, R58 ;  /* 0x0000003831297223 */ /* 0x000fe2000001003a */
[----:B------:R-:W-:Y:S01]  /*64c0*/  HADD2.F32 R43, -RZ, R12.H0_H0 ;  /* 0x2000000cff2b7230 */ /* 0x000fe20000004100 */
[----:B------:R-:W-:Y:S01]  /*64d0*/  F2FP.F16.F32.PACK_AB R13, R48, R13 ;  /* 0x0000000d300d723e */ /* 0x000fe200000000ff */
[----:B------:R-:W-:Y:S01]  /*64e0*/  HADD2.F32 R49, -RZ, R40.H1_H1 ;  /* 0x30000028ff317230 */ /* 0x000fe20000004100 */
[----:B------:R-:W-:Y:S01]  /*64f0*/  F2FP.F16.F32.PACK_AB R39, R50, R39 ;  /* 0x000000273227723e */ /* 0x000fe200000000ff */
[----:B------:R-:W-:Y:S02]  /*6500*/  HADD2.F32 R40, -RZ, R12.H1_H1 ;  /* 0x3000000cff287230 */ /* 0x000fe40000004100 */
[-C--:B------:R-:W-:Y:S01]  /*6510*/  FMUL.FTZ R12, R47, R114.reuse ;  /* 0x000000722f0c7220 */ /* 0x080fe20000410000 */
[----:B------:R-:W-:Y:S02]  /*6520*/  HADD2.F32 R112, -RZ, R112.H0_H0 ;  /* 0x20000070ff707230 */ /* 0x000fe40000004100 */
[----:B------:R-:W-:Y:S01]  /*6530*/  FMUL.FTZ R114, R43, R114 ;  /* 0x000000722b727220 */ /* 0x000fe20000410000 */
[----:B------:R-:W-:-:S02]  /*6540*/  HADD2.F32 R36, -RZ, R36.H0_H0 ;  /* 0x20000024ff247230 */ /* 0x000fc40000004100 */
[-C--:B------:R-:W-:Y:S01]  /*6550*/  FMUL.FTZ R53, R49, R51.reuse ;  /* 0x0000003331357220 */ /* 0x080fe20000410000 */
[C---:B------:R-:W-:Y:S01]  /*6560*/  FMUL.FTZ R56, R40.reuse, R51 ;  /* 0x0000003328387220 */ /* 0x040fe20000410000 */
[----:B------:R-:W-:Y:S01]  /*6570*/  FFMA.FTZ R114, R47, R112, R114 ;  /* 0x000000702f727223 */ /* 0x000fe20000010072 */
[----:B------:R-:W-:Y:S02]  /*6580*/  HADD2.F32 R47, -RZ, R38.H0_H0 ;  /* 0x20000026ff2f7230 */ /* 0x000fe40000004100 */
[-C--:B------:R-:W-:Y:S01]  /*6590*/  FFMA.FTZ R53, R40, R36.reuse, -R53 ;  /* 0x0000002428357223 */ /* 0x080fe20000010835 */
[----:B------:R-:W-:Y:S01]  /*65a0*/  FFMA.FTZ R49, R49, R36, R56 ;  /* 0x0000002431317223 */ /* 0x000fe20000010038 */
[----:B------:R-:W-:Y:S02]  /*65b0*/  HADD2.F32 R38, -RZ, R42.H0_H0 ;  /* 0x2000002aff267230 */ /* 0x000fe40000004100 */
[----:B------:R-:W-:Y:S01]  /*65c0*/  FFMA.FTZ R12, R43, R112, -R12 ;  /* 0x000000702b0c7223 */ /* 0x000fe2000001080c */
[----:B------:R-:W-:-:S02]  /*65d0*/  HADD2.F32 R113, -RZ, R113.H0_H0 ;  /* 0x20000071ff717230 */ /* 0x000fc40000004100 */
[----:B------:R-:W-:Y:S01]  /*65e0*/  HADD2.F32 R36, -RZ, R14.H0_H0 ;  /* 0x2000000eff247230 */ /* 0x000fe20000004100 */
[----:B------:R-:W-:Y:S01]  /*65f0*/  F2FP.F16.F32.PACK_AB R40, R49, R114 ;  /* 0x000000723128723e */ /* 0x000fe200000000ff */
[----:B------:R-:W-:Y:S02]  /*6600*/  HADD2.F32 R42, -RZ, R42.H1_H1 ;  /* 0x3000002aff2a7230 */ /* 0x000fe40000004100 */
[-C--:B------:R-:W-:Y:S01]  /*6610*/  FMUL.FTZ R51, R38, R113.reuse ;  /* 0x0000007126337220 */ /* 0x080fe20000410000 */
[----:B------:R-:W-:Y:S02]  /*6620*/  HADD2.F32 R14, -RZ, R14.H1_H1 ;  /* 0x3000000eff0e7230 */ /* 0x000fe40000004100 */
[----:B------:R-:W-:Y:S01]  /*6630*/  FMUL.FTZ R113, R36, R113 ;  /* 0x0000007124717220 */ /* 0x000fe20000410000 */
[----:B------:R-:W-:Y:S02]  /*6640*/  HADD2.F32 R43, -RZ, R110.H1_H1 ;  /* 0x3000006eff2b7230 */ /* 0x000fe40000004100 */
[----:B------:R-:W-:Y:S01]  /*6650*/  FMUL.FTZ R55, R42, R47 ;  /* 0x0000002f2a377220 */ /* 0x000fe20000410000 */
[----:B------:R-:W-:-:S02]  /*6660*/  HADD2.F32 R37, -RZ, R37.H0_H0 ;  /* 0x20000025ff257230 */ /* 0x000fc40000004100 */
[----:B------:R-:W-:Y:S01]  /*6670*/  FMUL.FTZ R47, R14, R47 ;  /* 0x0000002f0e2f7220 */ /* 0x000fe20000410000 */
[----:B------:R-:W-:Y:S01]  /*6680*/  F2FP.F16.F32.PACK_AB R12, R53, R12 ;  /* 0x0000000c350c723e */ /* 0x000fe200000000ff */
[-C--:B------:R-:W-:Y:S01]  /*6690*/  FFMA.FTZ R51, R36, R43.reuse, -R51 ;  /* 0x0000002b24337223 */ /* 0x080fe20000010833 */
[----:B------:R-:W-:Y:S01]  /*66a0*/  FFMA.FTZ R113, R38, R43, R113 ;  /* 0x0000002b26717223 */ /* 0x000fe20000010071 */
[-C--:B------:R-:W-:Y:S01]  /*66b0*/  FFMA.FTZ R14, R14, R37.reuse, -R55 ;  /* 0x000000250e0e7223 */ /* 0x080fe20000010837 */
[----:B------:R-:W-:Y:S01]  /*66c0*/  FFMA.FTZ R42, R42, R37, R47 ;  /* 0x000000252a2a7223 */ /* 0x000fe2000001002f */
[----:B------:R-:W-:Y:S01]  /*66d0*/  F2FP.F16.F32.PACK_AB R43, R54, R41 ;  /* 0x00000029362b723e */ /* 0x000fe200000000ff */
[----:B------:R-:W-:Y:S02]  /*66e0*/  IMAD.MOV.U32 R41, RZ, RZ, R15 ;  /* 0x000000ffff297224 */ /* 0x000fe400078e000f */
[----:B------:R-:W-:Y:S01]  /*66f0*/  F2FP.F16.F32.PACK_AB R14, R14, R51 ;  /* 0x000000330e0e723e */ /* 0x000fe200000000ff */
[----:B------:R-:W-:Y:S01]  /*6700*/  IMAD.MOV.U32 R15, RZ, RZ, R39 ;  /* 0x000000ffff0f7224 */ /* 0x000fe200078e0027 */
[----:B------:R-:W-:-:S07]  /*6710*/  F2FP.F16.F32.PACK_AB R42, R42, R113 ;  /* 0x000000712a2a723e */ /* 0x000fce00000000ff */
.L_x_1423:
[----:B------:R-:W-:Y:S05]  /*6720*/  BSYNC B1 ;  /* 0x0000000000017941 */ /* 0x000fea0003800000 */
.L_x_1422:
[----:B--2---:R2:W-:Y:S01]  /*6730*/  ST.E.128 desc[UR52][R44.64], R12 ;  /* 0x0000000c2c007985 */ /* 0x0045e2000c101d34 */
[----:B------:R-:W-:-:S13]  /*6740*/  ISETP.GE.AND P3, PT, R46, R11, PT ;  /* 0x0000000b2e00720c */ /* 0x000fda0003f66270 */
[----:B------:R-:W-:Y:S05]  /*6750*/  @P3 BRA `(.L_x_1385) ;  /* 0x0000000400583947 */ /* 0x000fea0003800000 */
[----:B------:R-:W-:-:S05]  /*6760*/  IMAD.WIDE R88, R46, 0x2, R88 ;  /* 0x000000022e587825 */ /* 0x000fca00078e0258 */
[----:B---3--:R3:W-:Y:S01]  /*6770*/  ST.E.128 desc[UR52][R88.64], R40 ;  /* 0x0000002858007985 */ /* 0x0087e2000c101d34 */
[----:B------:R-:W-:Y:S05]  /*6780*/  BRA `(.L_x_1385) ;  /* 0x00000004004c7947 */ /* 0x000fea0003800000 */
.L_x_1377:
[----:B------:R-:W-:-:S06]  /*6790*/  UISETP.NE.AND UP0, UPT, UR39, 0x3, UPT ;  /* 0x000000032700788c */ /* 0x000fcc000bf05270 */
[----:B------:R-:W-:-:S13]  /*67a0*/  PLOP3.LUT P2, PT, PT, PT, UP0, 0x80, 0x0 ;  /* 0x000000000000781c */ /* 0x000fda0003f4f008 */
[----:B------:R-:W-:Y:S05]  /*67b0*/  @!P2 BRA `(.L_x_1424) ;  /* 0x000000000004a947 */ /* 0x000fea0003800000 */
[----:B------:R-:W-:Y:S01]  /*67c0*/  BPT.TRAP 0x1 ;  /* 0x000000040000795c */ /* 0x000fe20000300000 */
.L_x_1424:
[----:B------:R-:W2:Y:S01]  /*67d0*/  LDL R11, [R1] ;  /* 0x00000000010b7983 */ /* 0x000ea20000100800 */
[----:B------:R-:W-:Y:S01]  /*67e0*/  IMAD R35, R19, 0x8, R2 ;  /* 0x0000000813237824 */ /* 0x000fe200078e0202 */
[----:B------:R-:W-:Y:S01]  /*67f0*/  BSSY B1, `(.L_x_1425) ;  /* 0x0000005000017945 */ /* 0x000fe20003800000 */
[----:B------:R-:W-:Y:S02]  /*6800*/  SHF.R.S32.HI R82, RZ, 0x1f, R81 ;  /* 0x0000001fff527819 */ /* 0x000fe40000011451 */
[----:B--2---:R-:W-:-:S04]  /*6810*/  SHF.L.U32 R85, R11, 0x1f, RZ ;  /* 0x0000001f0b557819 */ /* 0x004fc800000006ff */
[----:B------:R-:W0:Y:S02]  /*6820*/  SYNCS.PHASECHK.TRANS64.TRYWAIT P3, [R35+URZ+0x2d890], R85 ;  /* 0x02d89055230075a7 */ /* 0x000e24000806017f */
[----:B0-----:R-:W-:Y:S05]  /*6830*/  @!P3 BRA `(.L_x_1426) ;  /* 0x000001bc00dcb947 */ /* 0x001fea0003800000 */
.L_x_1724:
[----:B------:R-:W-:Y:S05]  /*6840*/  BSYNC B1 ;  /* 0x0000000000017941 */ /* 0x000fea0003800000 */
.L_x_1425:
[----:B------:R-:W1:Y:S01]  /*6850*/  S2R R36, SR_TID.X ;  /* 0x0000000000247919 */ /* 0x000e620000002100 */
        /* <DEDUP_REMOVED lines=18> */
[----:B-1----:R-:W-:Y:S01]  /*6980*/  VIADD R36, R36, 0xffffff80 ;  /* 0xffffff8024247836 */ /* 0x002fe20000000000 */
[----:B------:R-:W-:Y:S01]  /*6990*/  LEA R42, P3, R12, UR4, 0x1 ;  /* 0x000000040c2a7c11 */ /* 0x000fe2000f8608ff */
[----:B------:R-:W-:Y:S01]  /*69a0*/  IMAD.IADD R11, R13, 0x1, R11 ;  /* 0x000000010d0b7824 */ /* 0x000fe200078e020b */
[----:B------:R-:W-:Y:S02]  /*69b0*/  UMOV UR4, 0xffffffff ;  /* 0xffffffff00047882 */ /* 0x000fe40000000000 */
[----:B------:R-:W-:Y:S02]  /*69c0*/  LEA.HI R36, R36, R36, RZ, 0x1 ;  /* 0x0000002424247211 */ /* 0x000fe400078f08ff */
[----:B------:R-:W-:Y:S02]  /*69d0*/  LEA.HI.X R13, R12, UR5, R11, 0x1, P3 ;  /* 0x000000050c0d7c11 */ /* 0x000fe400098f0c0b */
[----:B------:R-:W-:-:S04]  /*69e0*/  SHF.R.S32.HI R36, RZ, 0x1, R36 ;  /* 0x00000001ff247819 */ /* 0x000fc80000011424 */
[----:B------:R-:W-:Y:S01]  /*69f0*/  ISETP.GT.AND P3, PT, R84, R36, PT ;  /* 0x000000245400720c */ /* 0x000fe20003f64270 */
[----:B------:R-:W-:-:S12]  /*6a00*/  BRA.DIV UR4, `(.L_x_1427) ;  /* 0x000001be047c7947 */ /* 0x000fd8000b800000 */
[----:B------:R1:W2:Y:S04]  /*6a10*/  SHFL.IDX PT, R43, R13, RZ, 0x1e1f ;  /* 0x001e1fff0d2b7589 */ /* 0x0002a800000e0000 */
[----:B------:R-:W3:Y:S02]  /*6a20*/  SHFL.IDX PT, R42, R42, RZ, 0x1e1f ;  /* 0x001e1fff2a2a7589 */ /* 0x000ee400000e0000 */
.L_x_1728:
[----:B------:R-:W-:Y:S05]  /*6a30*/  @!P3 BRA `(.L_x_1385) ;  /* 0x0000000000a0b947 */ /* 0x000fea0003800000 */
[----:B-1----:R-:W4:Y:S01]  /*6a40*/  LDL R13, [R1+0x48] ;  /* 0x00004800010d7983 */ /* 0x002f220000100800 */
[----:B------:R-:W-:-:S03]  /*6a50*/  ULDC UR4, c[0x0][0x2f4] ;  /* 0x0000bd0000047ab9 */ /* 0x000fc60000000800 */
[----:B------:R-:W5:Y:S04]  /*6a60*/  LDL R12, [R1+0x44] ;  /* 0x00004400010c7983 */ /* 0x000f680000100800 */
[----:B------:R-:W5:Y:S04]  /*6a70*/  LDL R11, [R1+0x30] ;  /* 0x00003000010b7983 */ /* 0x000f680000100800 */
[----:B------:R-:W5:Y:S01]  /*6a80*/  LDL R45, [R1+0x34] ;  /* 0x00003400012d7983 */ /* 0x000f620000100800 */
[C---:B------:R-:W-:Y:S02]  /*6a90*/  ISETP.GE.AND P5, PT, R16.reuse, UR4, PT ;  /* 0x0000000410007c0c */ /* 0x040fe4000bfa6270 */
[----:B------:R-:W-:Y:S01]  /*6aa0*/  ISETP.GE.AND P4, PT, R137, UR4, PT ;  /* 0x0000000489007c0c */ /* 0x000fe2000bf86270 */
[----:B------:R-:W5:Y:S10]  /*6ab0*/  LDL R44, [R1+0x40] ;  /* 0x00004000012c7983 */ /* 0x000f740000100800 */
[----:B---3--:R-:W-:-:S04]  /*6ac0*/  @!P5 LEA R40, P3, R16, R42, 0x1 ;  /* 0x0000002a1028d211 */ /* 0x008fc800078608ff */
[----:B--2---:R-:W-:Y:S02]  /*6ad0*/  @!P5 LEA.HI.X R41, R16, R43, R17, 0x1, P3 ;  /* 0x0000002b1029d211 */ /* 0x004fe400018f0c11 */
[----:B------:R-:W-:-:S04]  /*6ae0*/  @!P4 LEA R38, P3, R137, R42, 0x1 ;  /* 0x0000002a8926c211 */ /* 0x000fc800078608ff */
[----:B----4-:R-:W-:Y:S02]  /*6af0*/  @!P4 LEA.HI.X R39, R137, R43, R13, 0x1, P3 ;  /* 0x0000002b8927c211 */ /* 0x010fe400018f0c0d */
[----:B------:R-:W-:-:S13]  /*6b00*/  ISETP.GE.AND P3, PT, R136, UR4, PT ;  /* 0x0000000488007c0c */ /* 0x000fda000bf66270 */
[----:B------:R-:W-:-:S04]  /*6b10*/  @!P3 LEA R36, P6, R136, R42, 0x1 ;  /* 0x0000002a8824b211 */ /* 0x000fc800078c08ff */
[----:B-----5:R-:W-:Y:S02]  /*6b20*/  @!P3 LEA.HI.X R37, R136, R43, R12, 0x1, P6 ;  /* 0x0000002b8825b211 */ /* 0x020fe400030f0c0c */
[----:B------:R-:W1:Y:S04]  /*6b30*/  @!P5 LDS.128 R12, [R65+0x15000] ;  /* 0x01500000410cd984 */ /* 0x000e680000000c00 */
[----:B-1----:R1:W-:Y:S01]  /*6b40*/  @!P5 ST.E.128 desc[UR52][R40.64], R12 ;  /* 0x0000000c2800d985 */ /* 0x0023e2000c101d34 */
[----:B------:R-:W-:-:S13]  /*6b50*/  ISETP.GE.AND P5, PT, R3, UR4, PT ;  /* 0x0000000403007c0c */ /* 0x000fda000bfa6270 */
[----:B------:R-:W2:Y:S01]  /*6b60*/  @!P5 LDS.128 R12, [R64+0x15000] ;  /* 0x01500000400cd984 */ /* 0x000ea20000000c00 */
[----:B------:R-:W-:Y:S02]  /*6b70*/  @!P5 IMAD.SHL.U32 R11, R11, 0x8, RZ ;  /* 0x000000080b0bd824 */ /* 0x000fe400078e00ff */
[----:B-1----:R-:W-:Y:S02]  /*6b80*/  @!P5 IMAD.MOV.U32 R40, RZ, RZ, R42 ;  /* 0x000000ffff28d224 */ /* 0x002fe400078e002a */
[----:B------:R-:W-:Y:S02]  /*6b90*/  @!P5 IMAD.MOV.U32 R41, RZ, RZ, R43 ;  /* 0x000000ffff29d224 */ /* 0x000fe400078e002b */
[----:B------:R-:W-:-:S05]  /*6ba0*/  @!P5 IMAD.WIDE R40, R11, 0x2, R40 ;  /* 0x000000020b28d825 */ /* 0x000fca00078e0228 */
[----:B--2---:R1:W-:Y:S01]  /*6bb0*/  @!P5 ST.E.128 desc[UR52][R40.64], R12 ;  /* 0x0000000c2800d985 */ /* 0x0043e2000c101d34 */
[----:B------:R-:W-:-:S13]  /*6bc0*/  ISETP.GE.AND P5, PT, R4, UR4, PT ;  /* 0x0000000404007c0c */ /* 0x000fda000bfa6270 */
[----:B------:R-:W2:Y:S01]  /*6bd0*/  @!P5 LDS.128 R12, [R65+0x17000] ;  /* 0x01700000410cd984 */ /* 0x000ea20000000c00 */
[----:B------:R-:W-:Y:S02]  /*6be0*/  @!P5 IMAD.SHL.U32 R11, R45, 0x8, RZ ;  /* 0x000000082d0bd824 */ /* 0x000fe400078e00ff */
[----:B-1----:R-:W-:Y:S02]  /*6bf0*/  @!P5 IMAD.MOV.U32 R40, RZ, RZ, R42 ;  /* 0x000000ffff28d224 */ /* 0x002fe400078e002a */
[----:B------:R-:W-:Y:S02]  /*6c00*/  @!P5 IMAD.MOV.U32 R41, RZ, RZ, R43 ;  /* 0x000000ffff29d224 */ /* 0x000fe400078e002b */
        /* <DEDUP_REMOVED lines=11> */
.L_x_1385:
[----:B------:R-:W-:Y:S05]  /*6cc0*/  BSYNC B0 ;  /* 0x0000000000007941 */ /* 0x000fea0003800000 */
.L_x_1376:
[----:B---3--:R-:W3:Y:S01]  /*6cd0*/  S2R R11, SR_TID.X ;  /* 0x00000000000b7919 */ /* 0x008ee20000002100 */
[----:B------:R-:W-:Y:S01]  /*6ce0*/  @!PT LDS RZ, [RZ] ;  /* 0x00000000fffff984 */ /* 0x000fe20000000800 */
[----:B------:R-:W-:Y:S01]  /*6cf0*/  @!PT LDS RZ, [RZ] ;  /* 0x00000000fffff984 */ /* 0x000fe20000000800 */
[----:B------:R-:W-:Y:S01]  /*6d00*/  @!PT LDS RZ, [RZ] ;  /* 0x00000000fffff984 */ /* 0x000fe20000000800 */
[----:B------:R-:W-:Y:S01]  /*6d10*/  @!PT LDS RZ, [RZ] ;  /* 0x00000000fffff984 */ /* 0x000fe20000000800 */
[----:B------:R5:W-:Y:S06]  /*6d20*/  MEMBAR.ALL.CTA ;  /* 0x0000000000007992 */ /* 0x000bec0000008000 */
[----:B-----5:R-:W5:Y:S01]  /*6d30*/  FENCE.VIEW.ASYNC.S ;  /* 0x00000000000073c6 */ /* 0x020f620000000000 */
[----:B------:R-:W-:Y:S05]  /*6d40*/  WARPSYNC.ALL ;  /* 0x0000000000007948 */ /* 0x000fea0003800000 */
[----:B------:R-:W-:Y:S01]  /*6d50*/  BSSY B0, `(.L_x_1428) ;  /* 0x0000008000007945 */ /* 0x000fe20003800000 */
[----:B-----5:R0:W-:Y:S01]  /*6d60*/  BAR.SYNC.DEFER_BLOCKING R101, 0x80 ;  /* 0x000200650000751d */ /* 0x0201e20000010000 */
[----:B---3--:R-:W-:-:S13]  /*6d70*/  LOP3.LUT P3, RZ, R11, 0x7f, RZ, 0xc0, !PT ;  /* 0x0000007f0bff7812 */ /* 0x008fda000786c0ff */
[----:B------:R-:W-:-:S05]  /*6d80*/  @!P3 VIADD R11, R35, 0x2d8a0 ;  /* 0x0002d8a0230bb836 */ /* 0x000fca0000000000 */
[----:B------:R-:W-:-:S04]  /*6d90*/  @!P3 PRMT R11, RZ, 0x654, R11 ;  /* 0x00000654ff0bb816 */ /* 0x000fc8000000000b */
[----:B------:R0:W-:Y:S01]  /*6da0*/  @!P3 SYNCS.ARRIVE.TRANS64.RED.A1T0 RZ, [R11+URZ], RZ ;  /* 0x000000ff0bffb9a7 */ /* 0x0001e2000810043f */
[----:B------:R-:W-:Y:S05]  /*6db0*/  @!P2 BRA `(.L_x_1429) ;  /* 0x000000000004a947 */ /* 0x000fea0003800000 */
[----:B------:R-:W-:Y:S01]  /*6dc0*/  BPT.TRAP 0x1 ;  /* 0x000000040000795c */ /* 0x000fe20000300000 */
.L_x_1429:
[----:B------:R-:W-:Y:S05]  /*6dd0*/  BSYNC B0 ;  /* 0x0000000000007941 */ /* 0x000fea0003800000 */
.L_x_1428:
[----:B------:R-:W3:Y:S01]  /*6de0*/  SYNCS.PHASECHK.TRANS64.TRYWAIT P2, [R35+URZ+0x2d8b0], R85 ;  /* 0x02d8b055230075a7 */ /* 0x000ee2000804017f */
[----:B------:R-:W-:Y:S04]  /*6df0*/  BSSY B0, `(.L_x_1430) ;  /* 0x0000002000007945 */ /* 0x000fe80003800000 */
[----:B---3--:R-:W-:Y:S05]  /*6e00*/  @!P2 BRA `(.L_x_1431) ;  /* 0x000001b800c4a947 */ /* 0x008fea0003800000 */
.L_x_1729:
[----:B------:R-:W-:Y:S05]  /*6e10*/  BSYNC B0 ;  /* 0x0000000000007941 */ /* 0x000fea0003800000 */
.L_x_1430:
[----:B-12-4-:R-:W1:Y:S01]  /*6e20*/  S2R R14, SR_TID.X ;  /* 0x00000000000e7919 */ /* 0x016e620000002100 */
[----:B------:R-:W-:Y:S01]  /*6e30*/  ULDC.64 UR4, c[0x0][0x328] ;  /* 0x0000ca0000047ab9 */ /* 0x000fe20000000a00 */
[----:B------:R-:W-:Y:S01]  /*6e40*/  BSSY B0, `(.L_x_1432) ;  /* 0x000003f000007945 */ /* 0x000fe20003800000 */
[----:B------:R-:W-:Y:S02]  /*6e50*/  IMAD R82, R82, UR4, RZ ;  /* 0x0000000452527c24 */ /* 0x000fe4000f8e02ff */
[----:B------:R-:W-:-:S04]  /*6e60*/  IMAD.WIDE.U32 R12, R81, UR4, RZ ;  /* 0x00000004510c7c25 */ /* 0x000fc8000f8e00ff */
[----:B------:R-:W-:Y:S01]  /*6e70*/  IMAD R81, R81, UR5, R82 ;  /* 0x0000000551517c24 */ /* 0x000fe2000f8e0252 */
[----:B------:R-:W-:Y:S02]  /*6e80*/  ULDC.64 UR4, c[0x0][0x338] ;  /* 0x0000ce0000047ab9 */ /* 0x000fe40000000a00 */
[----:B------:R-:W-:Y:S02]  /*6e90*/  IMAD R83, R83, UR4, RZ ;  /* 0x0000000453537c24 */ /* 0x000fe4000f8e02ff */
[----:B------:R-:W-:Y:S02]  /*6ea0*/  IMAD.IADD R13, R13, 0x1, R81 ;  /* 0x000000010d0d7824 */ /* 0x000fe400078e0251 */
[C---:B------:R-:W-:Y:S02]  /*6eb0*/  IMAD R83, R80.reuse, UR5, R83 ;  /* 0x0000000550537c24 */ /* 0x040fe4000f8e0253 */
[----:B------:R-:W-:Y:S01]  /*6ec0*/  IMAD.WIDE.U32 R12, R80, UR4, R12 ;  /* 0x00000004500c7c25 */ /* 0x000fe2000f8e000c */
[----:B------:R-:W-:-:S03]  /*6ed0*/  ULDC.64 UR4, c[0x0][0x330] ;  /* 0x0000cc0000047ab9 */ /* 0x000fc60000000a00 */
[----:B0-----:R-:W-:Y:S02]  /*6ee0*/  IMAD R11, R10, UR4, RZ ;  /* 0x000000040a0b7c24 */ /* 0x001fe4000f8e02ff */
[----:B------:R-:W-:Y:S02]  /*6ef0*/  IMAD.IADD R13, R13, 0x1, R83 ;  /* 0x000000010d0d7824 */ /* 0x000fe400078e0253 */
[C---:B------:R-:W-:Y:S02]  /*6f00*/  IMAD R11, R34.reuse, UR5, R11 ;  /* 0x00000005220b7c24 */ /* 0x040fe4000f8e020b */
[----:B------:R-:W-:Y:S01]  /*6f10*/  IMAD.WIDE.U32 R12, R34, UR4, R12 ;  /* 0x00000004220c7c25 */ /* 0x000fe2000f8e000c */
[----:B------:R-:W-:-:S03]  /*6f20*/  ULDC.64 UR4, c[0x0][0x318] ;  /* 0x0000c60000047ab9 */ /* 0x000fc60000000a00 */
[----:B-1----:R-:W-:Y:S02]  /*6f30*/  VIADD R14, R14, 0xffffff80 ;  /* 0xffffff800e0e7836 */ /* 0x002fe40000000000 */
[----:B------:R-:W-:Y:S01]  /*6f40*/  IMAD.IADD R13, R13, 0x1, R11 ;  /* 0x000000010d0d7824 */ /* 0x000fe200078e020b */
[----:B------:R-:W-:Y:S02]  /*6f50*/  LEA R11, P2, R12, UR4, 0x1 ;  /* 0x000000040c0b7c11 */ /* 0x000fe4000f8408ff */
[----:B------:R-:W-:Y:S02]  /*6f60*/  LEA.HI R14, R14, R14, RZ, 0x1 ;  /* 0x0000000e0e0e7211 */ /* 0x000fe400078f08ff */
[----:B------:R-:W-:Y:S01]  /*6f70*/  LEA.HI.X R12, R12, UR5, R13, 0x1, P2 ;  /* 0x000000050c0c7c11 */ /* 0x000fe200090f0c0d */
[----:B------:R0:W1:Y:S01]  /*6f80*/  SHFL.IDX PT, R40, R11, RZ, 0x1e1f ;  /* 0x001e1fff0b287589 */ /* 0x00006200000e0000 */
[----:B------:R-:W-:-:S03]  /*6f90*/  SHF.R.S32.HI R14, RZ, 0x1, R14 ;  /* 0x00000001ff0e7819 */ /* 0x000fc6000001140e */
[----:B------:R0:W2:Y:S01]  /*6fa0*/  SHFL.IDX PT, R41, R12, RZ, 0x1e1f ;  /* 0x001e1fff0c297589 */ /* 0x0000a200000e0000 */
[----:B------:R-:W-:-:S13]  /*6fb0*/  ISETP.GT.AND P2, PT, R84, R14, PT ;  /* 0x0000000e5400720c */ /* 0x000fda0003f44270 */
[----:B0-----:R-:W-:Y:S05]  /*6fc0*/  @!P2 BRA `(.L_x_1433) ;  /* 0x000000000098a947 */ /* 0x001fea0003800000 */
[----:B------:R-:W4:Y:S01]  /*6fd0*/  LDL R15, [R1+0x48] ;  /* 0x00004800010f7983 */ /* 0x000f220000100800 */
[----:B------:R-:W-:-:S03]  /*6fe0*/  ULDC UR4, c[0x0][0x2f4] ;  /* 0x0000bd0000047ab9 */ /* 0x000fc60000000800 */
[----:B------:R-:W5:Y:S04]  /*6ff0*/  LDL R14, [R1+0x44] ;  /* 0x00004400010e7983 */ /* 0x000f680000100800 */
[----:B------:R-:W3:Y:S04]  /*7000*/  LDL R46, [R1+0x30] ;  /* 0x00003000012e7983 */ /* 0x000ee80000100800 */
[----:B------:R-:W3:Y:S01]  /*7010*/  LDL R45, [R1+0x34] ;  /* 0x00003400012d7983 */ /* 0x000ee20000100800 */
[C---:B------:R-:W-:Y:S02]  /*7020*/  ISETP.GE.AND P5, PT, R16.reuse, UR4, PT ;  /* 0x0000000410007c0c */ /* 0x040fe4000bfa6270 */
[----:B------:R-:W-:Y:S01]  /*7030*/  ISETP.GE.AND P4, PT, R137, UR4, PT ;  /* 0x0000000489007c0c */ /* 0x000fe2000bf86270 */
[----:B------:R-:W3:Y:S10]  /*7040*/  LDL R44, [R1+0x40] ;  /* 0x00004000012c7983 */ /* 0x000ef40000100800 */
[----:B-1----:R-:W-:-:S04]  /*7050*/  @!P5 LEA R42, P2, R16, R40, 0x1 ;  /* 0x00000028102ad211 */ /* 0x002fc800078408ff */
[----:B--2---:R-:W-:Y:S02]  /*7060*/  @!P5 LEA.HI.X R43, R16, R41, R17, 0x1, P2 ;  /* 0x00000029102bd211 */ /* 0x004fe400010f0c11 */
[----:B------:R-:W-:-:S04]  /*7070*/  @!P4 LEA R38, P2, R137, R40, 0x1 ;  /* 0x000000288926c211 */ /* 0x000fc800078408ff */
[----:B----4-:R-:W-:Y:S02]  /*7080*/  @!P4 LEA.HI.X R39, R137, R41, R15, 0x1, P2 ;  /* 0x000000298927c211 */ /* 0x010fe400010f0c0f */
[----:B------:R-:W-:-:S13]  /*7090*/  ISETP.GE.AND P2, PT, R136, UR4, PT ;  /* 0x0000000488007c0c */ /* 0x000fda000bf46270 */
[----:B------:R-:W-:-:S04]  /*70a0*/  @!P2 LEA R36, P6, R136, R40, 0x1 ;  /* 0x000000288824a211 */ /* 0x000fc800078c08ff */
[----:B-----5:R-:W-:Y:S02]  /*70b0*/  @!P2 LEA.HI.X R37, R136, R41, R14, 0x1, P6 ;  /* 0x000000298825a211 */ /* 0x020fe400030f0c0e */
[----:B------:R-:W0:Y:S04]  /*70c0*/  @!P5 LDS.128 R12, [R65] ;  /* 0x00000000410cd984 */ /* 0x000e280000000c00 */
[----:B0-----:R0:W-:Y:S01]  /*70d0*/  @!P5 ST.E.128 desc[UR52][R42.64], R12 ;  /* 0x0000000c2a00d985 */ /* 0x0011e2000c101d34 */
[----:B------:R-:W-:-:S13]  /*70e0*/  ISETP.GE.AND P5, PT, R3, UR4, PT ;  /* 0x0000000403007c0c */ /* 0x000fda000bfa6270 */
[----:B------:R-:W1:Y:S01]  /*70f0*/  @!P5 LDS.128 R12, [R64] ;  /* 0x00000000400cd984 */ /* 0x000e620000000c00 */
[----:B---3--:R-:W-:-:S04]  /*7100*/  @!P5 IMAD.SHL.U32 R11, R46, 0x8, RZ ;  /* 0x000000082e0bd824 */ /* 0x008fc800078e00ff */
        /* <DEDUP_REMOVED lines=18> */
.L_x_1433:
[----:B------:R-:W-:Y:S05]  /*7230*/  BSYNC B0 ;  /* 0x0000000000007941 */ /* 0x000fea0003800000 */
.L_x_1432:
[----:B0-----:R-:W4:Y:S01]  /*7240*/  LDL.LU R12, [R1] ;  /* 0x00000000010c7983 */ /* 0x001f220000300800 */
[----:B------:R-:W-:Y:S02]  /*7250*/  VIADD R19, R19, 0x1 ;  /* 0x0000000113137836 */ /* 0x000fe40000000000 */
[----:B---3--:R-:W-:Y:S01]  /*7260*/  @!P3 VIADD R35, R35, 0x2d8c0 ;  /* 0x0002d8c02323b836 */ /* 0x008fe20000000000 */
[----:B------:R-:W-:Y:S01]  /*7270*/  @!PT LDS RZ, [RZ] ;  /* 0x00000000fffff984 */ /* 0x000fe20000000800 */
[----:B------:R-:W-:Y:S01]  /*7280*/  @!PT LDS RZ, [RZ] ;  /* 0x00000000fffff984 */ /* 0x000fe20000000800 */
[----:B------:R-:W-:Y:S01]  /*7290*/  @!PT LDS RZ, [RZ] ;  /* 0x00000000fffff984 */ /* 0x000fe20000000800 */
[----:B------:R-:W-:Y:S01]  /*72a0*/  @!PT LDS RZ, [RZ] ;  /* 0x00000000fffff984 */ /* 0x000fe20000000800 */
[----:B------:R0:W-:Y:S06]  /*72b0*/  MEMBAR.ALL.CTA ;  /* 0x0000000000007992 */ /* 0x0001ec0000008000 */
[----:B0-----:R-:W0:Y:S02]  /*72c0*/  FENCE.VIEW.ASYNC.S ;  /* 0x00000000000073c6 */ /* 0x001e240000000000 */
[----:B0-----:R0:W-:Y:S01]  /*72d0*/  BAR.SYNC.DEFER_BLOCKING R101, 0x80 ;  /* 0x000200650000751d */ /* 0x0011e20000010000 */
[----:B------:R-:W-:-:S02]  /*72e0*/  ISETP.NE.AND P2, PT, R19, 0x2, PT ;  /* 0x000000021300780c */ /* 0x000fc40003f45270 */
[----:B------:R-:W-:Y:S02]  /*72f0*/  @!P3 PRMT R35, RZ, 0x654, R35 ;  /* 0x00000654ff23b816 */ /* 0x000fe40000000023 */
[----:B------:R-:W-:Y:S02]  /*7300*/  SEL R11, RZ, 0x1, P2 ;  /* 0x00000001ff0b7807 */ /* 0x000fe40001000000 */
[----:B------:R-:W-:Y:S01]  /*7310*/  SEL R19, R19, RZ, P2 ;  /* 0x000000ff13137207 */ /* 0x000fe20001000000 */
[----:B------:R0:W-:Y:S01]  /*7320*/  @!P3 SYNCS.ARRIVE.TRANS64.RED.A1T0 RZ, [R35+URZ], RZ ;  /* 0x000000ff23ffb9a7 */ /* 0x0001e2000810043f */
[----:B----4-:R-:W-:-:S05]  /*7330*/  LOP3.LUT R12, R12, R11, RZ, 0x3c, !PT ;  /* 0x0000000b0c0c7212 */ /* 0x010fca00078e3cff */
[----:B------:R0:W-:Y:S01]  /*7340*/  STL [R1], R12 ;  /* 0x0000000c01007387 */ /* 0x0001e20000100800 */
[----:B------:R-:W-:Y:S05]  /*7350*/  @P1 BRA `(.L_x_1434) ;  /* 0xffffffb4004c1947 */ /* 0x000fea000383ffff */
[----:B0-----:R-:W0:Y:S01]  /*7360*/  S2R R12, SR_TID.X ;  /* 0x00000000000c7919 */ /* 0x001e220000002100 */
[----:B------:R-:W-:Y:S02]  /*7370*/  PLOP3.LUT P0, PT, PT, PT, PT, 0x8, 0x0 ;  /* 0x000000000000781c */ /* 0x000fe40003f0e170 */
[----:B0-----:R-:W-:-:S04]  /*7380*/  SHF.R.U32.HI R12, RZ, 0x7, R12 ;  /* 0x00000007ff0c7819 */ /* 0x001fc8000001160c */
[----:B------:R-:W-:-:S13]  /*7390*/  ISETP.NE.AND P4, PT, R12, 0x1, PT ;  /* 0x000000010c00780c */ /* 0x000fda0003f85270 */
[----:B------:R-:W-:Y:S06]  /*73a0*/  @!P4 BAR.ARV 0x9, 0x100 ;  /* 0x024400000000cb1d */ /* 0x000fec0000002000 */
.L_x_1371:
[----:B------:R-:W3:Y:S01]  /*73b0*/  LDL R8, [R1+0x28] ;  /* 0x0000280001087983 */ /* 0x000ee20000100800 */
[----:B------:R-:W0:Y:S01]  /*73c0*/  LDC R0, c[0x0][0x448] ;  /* 0x00011200ff007b82 */ /* 0x000e220000000800 */
[----:B------:R-:W-:-:S07]  /*73d0*/  IADD3 R7, R141, 0x1, -R140 ;  /* 0x000000018d077810 */ /* 0x000fce0007ffe88c */
[----:B------:R-:W4:Y:S01]  /*73e0*/  LDC.64 R4, c[0x0][0x9e0] ;  /* 0x00027800ff047b82 */ /* 0x000f220000000a00 */
[----:B0-----:R-:W-:Y:S02]  /*73f0*/  ISETP.NE.AND P1, PT, R0, 0x1, PT ;  /* 0x000000010000780c */ /* 0x001fe40003f25270 */
[----:B----4-:R-:W-:-:S11]  /*7400*/  ISETP.GE.AND P2, PT, R5, 0x1, PT ;  /* 0x000000010500780c */ /* 0x010fd60003f46270 */
[----:B------:R-:W0:Y:S08]  /*7410*/  @P1 LDC R3, c[0x0][0x44c] ;  /* 0x00011300ff031b82 */ /* 0x000e300000000800 */
[----:B------:R-:W4:Y:S01]  /*7420*/  @P1 LDC R6, c[0x0][0x450] ;  /* 0x00011400ff061b82 */ /* 0x000f220000000800 */
[----:B---3--:R-:W-:-:S04]  /*7430*/  VIADD R0, R8, 0xbf ;  /* 0x000000bf08007836 */ /* 0x008fc80000000000 */
[----:B0-----:R-:W-:-:S05]  /*7440*/  @P1 IMAD.HI.U32 R3, R0, R3, RZ ;  /* 0x0000000300031227 */ /* 0x001fca00078e00ff */
[----:B----4-:R-:W-:-:S05]  /*7450*/  @P1 SHF.R.U32.HI R0, RZ, R6, R3 ;  /* 0x00000006ff001219 */ /* 0x010fca0000011603 */
[----:B------:R-:W-:Y:S01]  /*7460*/  IMAD.IADD R3, R7, 0x1, R0 ;  /* 0x0000000107037824 */ /* 0x000fe200078e0200 */
[----:B------:R-:W-:Y:S06]  /*7470*/  @P0 BRA `(.L_x_1435) ;  /* 0x00000000000c0947 */ /* 0x000fec0003800000 */
[----:B------:R-:W0:Y:S01]  /*7480*/  FENCE.VIEW.ASYNC.G ;  /* 0x00000000000073c6 */ /* 0x000e220000000100 */
[----:B------:R-:W-:Y:S05]  /*7490*/  WARPSYNC.ALL ;  /* 0x0000000000007948 */ /* 0x000fea0003800000 */
[----:B0-----:R-:W-:Y:S06]  /*74a0*/  BAR.ARV 0xc, 0x200 ;  /* 0x0308000000007b1d */ /* 0x001fec0000002000 */
.L_x_1435:
[----:B------:R-:W-:Y:S01]  /*74b0*/  IMAD.IADD R4, R3, 0x1, R4 ;  /* 0x0000000103047824 */ /* 0x000fe200078e0204 */
[----:B------:R-:W-:Y:S06]  /*74c0*/  @!P2 BRA `(.L_x_1436) ;  /* 0x000000000048a947 */ /* 0x000fec0003800000 */
        /* <DEDUP_REMOVED lines=11> */
.L_x_1438:
[----:B------:R-:W-:-:S13]  /*7580*/  ISETP.NE.AND P0, PT, R5, 0x1, PT ;  /* 0x000000010500780c */ /* 0x000fda0003f05270 */
[----:B------:R-:W0:Y:S02]  /*7590*/  @P0 LDC.64 R6, c[0x0][0x9e8] ;  /* 0x00027a00ff060b82 */ /* 0x000e240000000a00 */
[----:B0-----:R-:W-:-:S05]  /*75a0*/  @P0 IMAD.HI.U32 R6, R0, R6, RZ ;  /* 0x0000000600060227 */ /* 0x001fca00078e00ff */
[----:B------:R-:W-:-:S07]  /*75b0*/  @P0 SHF.R.U32.HI R0, RZ, R7, R6 ;  /* 0x00000007ff000219 */ /* 0x000fce0000011606 */
.L_x_1439:
[----:B------:R-:W-:Y:S05]  /*75c0*/  BSYNC B0 ;  /* 0x0000000000007941 */ /* 0x000fea0003800000 */
.L_x_1437:
[----:B------:R-:W-:-:S05]  /*75d0*/  IMAD R3, R0, R5, R5 ;  /* 0x0000000500037224 */ /* 0x000fca00078e0205 */
[----:B------:R-:W-:-:S07]  /*75e0*/  VIMNMX R4, R4, R3, PT ;  /* 0x0000000304047248 */ /* 0x000fce0003fe0100 */
.L_x_1436:
[----:B------:R-:W0:Y:S01]  /*75f0*/  @P1 LDC R0, c[0x0][0x44c] ;  /* 0x00011300ff001b82 */ /* 0x000e220000000800 */
[----:B------:R-:W-:Y:S01]  /*7600*/  VIADD R4, R4, 0x7f ;  /* 0x0000007f04047836 */ /* 0x000fe20000000000 */
[----:B------:R-:W-:-:S04]  /*7610*/  ULDC UR4, c[0x0][0x9dc] ;  /* 0x0002770000047ab9 */ /* 0x000fc80000000800 */
[----:B------:R-:W-:Y:S02]  /*7620*/  SHF.R.S32.HI R3, RZ, 0x1f, R4 ;  /* 0x0000001fff037819 */ /* 0x000fe40000011404 */
[----:B------:R-:W3:Y:S02]  /*7630*/  @P1 LDC R7, c[0x0][0x450] ;  /* 0x00011400ff071b82 */ /* 0x000ee40000000800 */
[----:B------:R-:W-:-:S04]  /*7640*/  LEA.HI R3, R3, R4, RZ, 0x7 ;  /* 0x0000000403037211 */ /* 0x000fc800078f38ff */
[----:B------:R-:W-:-:S04]  /*7650*/  SHF.R.S32.HI R3, RZ, 0x7, R3 ;  /* 0x00000007ff037819 */ /* 0x000fc80000011403 */
[----:B------:R-:W-:Y:S01]  /*7660*/  VIMNMX R88, R102, R3, PT ;  /* 0x0000000366587248 */ /* 0x000fe20003fe0100 */
[----:B0-----:R-:W-:-:S04]  /*7670*/  @P1 IMAD.HI.U32 R6, R8, R0, RZ ;  /* 0x0000000008061227 */ /* 0x001fc800078e00ff */
[----:B------:R-:W-:Y:S01]  /*7680*/  IMAD.MOV.U32 R0, RZ, RZ, R8 ;  /* 0x000000ffff007224 */ /* 0x000fe200078e0008 */
[----:B---3--:R-:W-:-:S05]  /*7690*/  @P1 SHF.R.U32.HI R0, RZ, R7, R6 ;  /* 0x00000007ff001219 */ /* 0x008fca0000011606 */
        /* <DEDUP_REMOVED lines=13> */
.L_x_1442:
[----:B------:R-:W-:-:S13]  /*7770*/  ISETP.NE.AND P0, PT, R5, 0x1, PT ;  /* 0x000000010500780c */ /* 0x000fda0003f05270 */
[----:B------:R-:W0:Y:S02]  /*7780*/  @P0 LDC.64 R6, c[0x0][0x9e8] ;  /* 0x00027a00ff060b82 */ /* 0x000e240000000a00 */
[----:B0-----:R-:W-:-:S05]  /*7790*/  @P0 IMAD.HI.U32 R4, R0, R6, RZ ;  /* 0x0000000600040227 */ /* 0x001fca00078e00ff */
[----:B------:R-:W-:-:S07]  /*77a0*/  @P0 SHF.R.U32.HI R0, RZ, R7, R4 ;  /* 0x00000007ff000219 */ /* 0x000fce0000011604 */
.L_x_1443:
[----:B------:R-:W-:Y:S05]  /*77b0*/  BSYNC B0 ;  /* 0x0000000000007941 */ /* 0x000fea0003800000 */
.L_x_1441:
[----:B------:R-:W-:-:S05]  /*77c0*/  IMAD R0, R0, R5, RZ ;  /* 0x0000000500007224 */ /* 0x000fca00078e02ff */
[----:B------:R-:W-:-:S07]  /*77d0*/  VIMNMX R3, R3, R0, !PT ;  /* 0x0000000003037248 */ /* 0x000fce0007fe0100 */
.L_x_1440:
[----:B------:R-:W-:Y:S02]  /*77e0*/  SHF.R.S32.HI R0, RZ, 0x1f, R3 ;  /* 0x0000001fff007819 */ /* 0x000fe40000011403 */
[----:B------:R-:W-:Y:S02]  /*77f0*/  CS2R R20, SRZ ;  /* 0x0000000000147805 */ /* 0x000fe4000001ff00 */
[----:B------:R-:W-:Y:S02]  /*7800*/  PLOP3.LUT P0, PT, PT, PT, PT, 0x80, 0x0 ;  /* 0x000000000000781c */ /* 0x000fe40003f0f070 */
[----:B------:R-:W-:Y:S02]  /*7810*/  CS2R R134, SRZ ;  /* 0x0000000000867805 */ /* 0x000fe4000001ff00 */
[----:B------:R-:W-:Y:S02]  /*7820*/  LEA.HI R0, R0, R3, RZ, 0x7 ;  /* 0x0000000300007211 */ /* 0x000fe400078f38ff */
[----:B------:R-:W-:-:S02]  /*7830*/  CS2R R132, SRZ ;  /* 0x0000000000847805 */ /* 0x000fc4000001ff00 */
[----:B------:R-:W-:Y:S02]  /*7840*/  CS2R R130, SRZ ;  /* 0x0000000000827805 */ /* 0x000fe4000001ff00 */
[----:B------:R-:W-:Y:S02]  /*7850*/  CS2R R128, SRZ ;  /* 0x0000000000807805 */ /* 0x000fe4000001ff00 */
[----:B------:R-:W-:Y:S02]  /*7860*/  SHF.R.S32.HI R0, RZ, 0x7, R0 ;  /* 0x00000007ff007819 */ /* 0x000fe40000011400 */
[----:B------:R-:W-:Y:S02]  /*7870*/  CS2R R126, SRZ ;  /* 0x00000000007e7805 */ /* 0x000fe4000001ff00 */
[----:B------:R-:W-:Y:S02]  /*7880*/  CS2R R124, SRZ ;  /* 0x00000000007c7805 */ /* 0x000fe4000001ff00 */
[----:B------:R-:W-:-:S02]  /*7890*/  CS2R R122, SRZ ;  /* 0x00000000007a7805 */ /* 0x000fc4000001ff00 */
[----:B------:R-:W-:Y:S02]  /*78a0*/  VIMNMX R4, RZ, R0, !PT ;  /* 0x00000000ff047248 */ /* 0x000fe40007fe0100 */
[----:B------:R-:W-:Y:S02]  /*78b0*/  CS2R R120, SRZ ;  /* 0x0000000000787805 */ /* 0x000fe4000001ff00 */
[----:B------:R-:W-:Y:S02]  /*78c0*/  CS2R R118, SRZ ;  /* 0x0000000000767805 */ /* 0x000fe4000001ff00 */
[----:B------:R-:W-:Y:S02]  /*78d0*/  CS2R R116, SRZ ;  /* 0x0000000000747805 */ /* 0x000fe4000001ff00 */
[----:B------:R-:W-:Y:S01]  /*78e0*/  ISETP.GT.AND P1, PT, R88, R4, PT ;  /* 0x000000045800720c */ /* 0x000fe20003f24270 */
[----:B------:R0:W-:Y:S01]  /*78f0*/  STL [R1+0x68], R4 ;  /* 0x0000680401007387 */ /* 0x0001e20000100800 */
[----:B------:R-:W-:-:S02]  /*7900*/  CS2R R114, SRZ ;  /* 0x0000000000727805 */ /* 0x000fc4000001ff00 */
[----:B------:R-:W-:Y:S01]  /*7910*/  CS2R R112, SRZ ;  /* 0x0000000000707805 */ /* 0x000fe2000001ff00 */
[----:B------:R-:W-:Y:S01]  /*7920*/  IMAD.MOV.U32 R38, RZ, RZ, RZ ;  /* 0x000000ffff267224 */ /* 0x000fe200078e00ff */
[----:B------:R-:W-:Y:S01]  /*7930*/  CS2R R26, SRZ ;  /* 0x00000000001a7805 */ /* 0x000fe2000001ff00 */
[----:B------:R-:W-:Y:S01]  /*7940*/  IMAD.MOV.U32 R109, RZ, RZ, RZ ;  /* 0x000000ffff6d7224 */ /* 0x000fe200078e00ff */
[----:B------:R-:W-:Y:S02]  /*7950*/  CS2R R106, SRZ ;  /* 0x00000000006a7805 */ /* 0x000fe4000001ff00 */
[----:B------:R-:W-:Y:S02]  /*7960*/  CS2R R104, SRZ ;  /* 0x0000000000687805 */ /* 0x000fe4000001ff00 */
[----:B------:R-:W-:Y:S01]  /*7970*/  CS2R R30, SRZ ;  /* 0x00000000001e7805 */ /* 0x000fe2000001ff00 */
[----:B------:R-:W-:Y:S01]  /*7980*/  IMAD.MOV.U32 R102, RZ, RZ, RZ ;  /* 0x000000ffff667224 */ /* 0x000fe200078e00ff */
[----:B------:R-:W-:Y:S01]  /*7990*/  CS2R R100, SRZ ;  /* 0x0000000000647805 */ /* 0x000fe2000001ff00 */
[----:B------:R-:W-:Y:S01]  /*79a0*/  IMAD.MOV.U32 R99, RZ, RZ, RZ ;  /* 0x000000ffff637224 */ /* 0x000fe200078e00ff */
[----:B------:R-:W-:Y:S01]  /*79b0*/  CS2R R96, SRZ ;  /* 0x0000000000607805 */ /* 0x000fe2000001ff00 */
[----:B------:R-:W-:Y:S01]  /*79c0*/  IMAD.MOV.U32 R42, RZ, RZ, RZ ;  /* 0x000000ffff2a7224 */ /* 0x000fe200078e00ff */
[----:B------:R-:W-:Y:S01]  /*79d0*/  CS2R R6, SRZ ;  /* 0x0000000000067805 */ /* 0x000fe2000001ff00 */
[----:B------:R-:W-:Y:S01]  /*79e0*/  IMAD.MOV.U32 R93, RZ, RZ, RZ ;  /* 0x000000ffff5d7224 */ /* 0x000fe200078e00ff */
[----:B------:R-:W-:Y:S01]  /*79f0*/  CS2R R90, SRZ ;  /* 0x00000000005a7805 */ /* 0x000fe2000001ff00 */
[----:B------:R-:W-:-:S02]  /*7a00*/  IMAD.MOV.U32 R89, RZ, RZ, RZ ;  /* 0x000000ffff597224 */ /* 0x000fc400078e00ff */
[----:B------:R-:W-:Y:S01]  /*7a10*/  IMAD.MOV.U32 R0, RZ, RZ, RZ ;  /* 0x000000ffff007224 */ /* 0x000fe200078e00ff */
[----:B0-----:R-:W-:Y:S06]  /*7a20*/  @!P1 BRA `(.L_x_1444) ;  /* 0x0000011400f89947 */ /* 0x001fec0003800000 */
        /* <DEDUP_REMOVED lines=9> */
.L_x_1732:
[----:B------:R-:W3:Y:S01]  /*7ac0*/  LDL R3, [R1+0xc] ;  /* 0x00000c0001037983 */ /* 0x000ee20000100800 */
[----:B------:R-:W-:Y:S01]  /*7ad0*/  BSSY B6, `(.L_x_1446) ;  /* 0x0000020000067945 */ /* 0x000fe20003800000 */
[----:B---3--:R-:W-:-:S05]  /*7ae0*/  IMAD.HI R0, R3, 0x55555556, RZ ;  /* 0x5555555603007827 */ /* 0x008fca00078e02ff */
[----:B------:R-:W-:-:S05]  /*7af0*/  LEA.HI R0, R0, R0, RZ, 0x1 ;  /* 0x0000000000007211 */ /* 0x000fca00078f08ff */
[----:B------:R-:W-:Y:S02]  /*7b00*/  IMAD R4, R0, -0x3, R3 ;  /* 0xfffffffd00047824 */ /* 0x000fe400078e0203 */
[----:B------:R-:W-:Y:S02]  /*7b10*/  VIADD R3, R2, 0x21800 ;  /* 0x0002180002037836 */ /* 0x000fe40000000000 */
[----:B------:R-:W-:Y:S01]  /*7b20*/  IMAD R0, R4, 0x1000, R2 ;  /* 0x0000100004007824 */ /* 0x000fe200078e0202 */
[----:B------:R3:W-:Y:S02]  /*7b30*/  STL [R1+0x2c], R4 ;  /* 0x00002c0401007387 */ /* 0x0007e40000100800 */
[----:B------:R-:W-:Y:S01]  /*7b40*/  LOP3.LUT P0, RZ, R3, 0x3ff, RZ, 0xc0, !PT ;  /* 0x000003ff03ff7812 */ /* 0x000fe2000780c0ff */
[----:B------:R-:W-:-:S05]  /*7b50*/  VIADD R0, R0, 0xc400 ;  /* 0x0000c40000007836 */ /* 0x000fca0000000000 */
[----:B------:R-:W-:Y:S01]  /*7b60*/  SHF.R.U32.HI R0, RZ, 0x4, R0 ;  /* 0x00000004ff007819 */ /* 0x000fe20000011600 */
[----:B---3--:R-:W-:-:S03]  /*7b70*/  IMAD R4, R4, 0x2000, R3 ;  /* 0x0000200004047824 */ /* 0x008fc600078e0203 */
[----:B------:R-:W-:Y:S02]  /*7b80*/  LOP3.LUT R146, R0, 0x3fff, RZ, 0xc0, !PT ;  /* 0x00003fff00927812 */ /* 0x000fe400078ec0ff */
[----:B------:R-:W-:-:S04]  /*7b90*/  SHF.R.U32.HI R4, RZ, 0x4, R4 ;  /* 0x00000004ff047819 */ /* 0x000fc80000011604 */
[----:B------:R-:W-:-:S05]  /*7ba0*/  LOP3.LUT R3, R4, 0x3fff, RZ, 0xc0, !PT ;  /* 0x00003fff04037812 */ /* 0x000fca00078ec0ff */
[----:B------:R3:W-:Y:S01]  /*7bb0*/  STL [R1+0x54], R3 ;  /* 0x0000540301007387 */ /* 0x0007e20000100800 */
[----:B------:R-:W-:Y:S05]  /*7bc0*/  @!P0 BRA `(.L_x_1447) ;  /* 0x0000000000408947 */ /* 0x000fea0003800000 */
[----:B------:R-:W-:Y:S01]  /*7bd0*/  MOV R0, 0x0 ;  /* 0x0000000000007802 */ /* 0x000fe20000000f00 */
[----:B------:R-:W-:Y:S01]  /*7be0*/  ULDC.64 UR4, c[0x4][0x88] ;  /* 0x0100220000047ab9 */ /* 0x000fe20000000a00 */
[----:B------:R-:W-:Y:S01]  /*7bf0*/  ULDC.64 UR6, c[0x4][0x90] ;  /* 0x0100240000067ab9 */ /* 0x000fe20000000a00 */
[----:B------:R-:W-:Y:S01]  /*7c00*/  IMAD.U32 R4, RZ, RZ, UR4 ;  /* 0x00000004ff047e24 */ /* 0x000fe2000f8e00ff */
[----:B0-----:R0:W4:Y:S01]  /*7c10*/  LDC.64 R14, c[0x4][R0] ;  /* 0x01000000000e7b82 */ /* 0x0011220000000a00 */
        /* <DEDUP_REMOVED lines=10> */
[----:B-12345:R-:W-:Y:S05]  /*7cc0*/  CALL.ABS.NOINC R14 ;  /* 0x000000000e007343 */ /* 0x03efea0003c00000 */
.L_x_1447:
[----:B------:R-:W-:Y:S05]  /*7cd0*/  BSYNC B6 ;  /* 0x0000000000067941 */ /* 0x000fea0003800000 */
.L_x_1446:
[----:B------:R-:W-:Y:S02]  /*7ce0*/  ULDC UR4, c[0x0][0x3f4] ;  /* 0x0000fd0000047ab9 */ /* 0x000fe40000000800 */
[----:B------:R-:W-:-:S13]  /*7cf0*/  ISETP.LT.AND P0, PT, RZ, UR4, PT ;  /* 0x00000004ff007c0c */ /* 0x000fda000bf01270 */
[----:B------:R-:W-:Y:S05]  /*7d00*/  @P0 BRA `(.L_x_1448) ;  /* 0x0000000000400947 */ /* 0x000fea0003800000 */
[----:B------:R-:W-:-:S04]  /*7d10*/  ULEA.HI UR4, UR37, UR37, URZ, 0x1 ;  /* 0x0000002525047291 */ /* 0x000fc8000f8f083f */
[----:B------:R-:W-:-:S04]  /*7d20*/  ULOP3.LUT UR4, UR4, 0xfffffffe, URZ, 0xc0, !UPT ;  /* 0xfffffffe04047892 */ /* 0x000fc8000f8ec03f */
[----:B------:R-:W-:-:S06]  /*7d30*/  UIADD3 UR4, UR37, -UR4, URZ ;  /* 0x8000000425047290 */ /* 0x000fcc000fffe03f */
[----:B---3--:R-:W-:-:S05]  /*7d40*/  IMAD.U32 R3, RZ, RZ, UR4 ;  /* 0x00000004ff037e24 */ /* 0x008fca000f8e00ff */
[----:B------:R-:W-:-:S04]  /*7d50*/  SHF.L.U32 R3, R3, 0x1f, RZ ;  /* 0x0000001f03037819 */ /* 0x000fc800000006ff */
[----:B------:R3:W4:Y:S03]  /*7d60*/  SYNCS.PHASECHK.TRANS64.TRYWAIT P0, [R2+URZ+0x2d800], R3 ;  /* 0x02d80003020075a7 */ /* 0x000726000800017f */
[----:B----4-:R-:W-:Y:S05]  /*7d70*/  @!P0 NANOSLEEP.SYNCS 0x989680 ;  /* 0x009896800000895d */ /* 0x010fea0003900000 */
[----:B------:R-:W4:Y:S01]  /*7d80*/  @!P0 SYNCS.PHASECHK.TRANS64 P0, [R2+URZ+0x2d800], R3 ;  /* 0x02d80003020085a7 */ /* 0x000f22000800007f */
[----:B------:R-:W-:Y:S04]  /*7d90*/  BSSY B0, `(.L_x_1449) ;  /* 0x0000006000007945 */ /* 0x000fe80003800000 */
[----:B----4-:R-:W-:Y:S05]  /*7da0*/  @P0 BRA `(.L_x_1450) ;  /* 0x0000000000100947 */ /* 0x010fea0003800000 */
.L_x_1451:
[----:B----4-:R4:W0:Y:S02]  /*7db0*/  SYNCS.PHASECHK.TRANS64.TRYWAIT P0, [R2+URZ+0x2d800], R3 ;  /* 0x02d80003020075a7 */ /* 0x010824000800017f */
[----:B0-----:R-:W-:Y:S05]  /*7dc0*/  @!P0 NANOSLEEP.SYNCS 0x989680 ;  /* 0x009896800000895d */ /* 0x001fea0003900000 */
[----:B------:R-:W0:Y:S02]  /*7dd0*/  @!P0 SYNCS.PHASECHK.TRANS64 P0, [R2+URZ+0x2d800], R3 ;  /* 0x02d80003020085a7 */ /* 0x000e24000800007f */
[----:B0-----:R-:W-:Y:S05]  /*7de0*/  @!P0 BRA `(.L_x_1451) ;  /* 0xfffffffc00f08947 */ /* 0x001fea000383ffff */
.L_x_1450:
[----:B------:R-:W-:Y:S05]  /*7df0*/  BSYNC B0 ;  /* 0x0000000000007941 */ /* 0x000fea0003800000 */
.L_x_1449:
[----:B------:R-:W-:Y:S05]  /*7e00*/  BRA `(.L_x_1452) ;  /* 0x0000003c00c47947 */ /* 0x000fea0003800000 */
.L_x_1448:
[----:B------:R-:W-:Y:S01]  /*7e10*/  ULOP3.LUT UP0, URZ, UR40, 0x1bf, URZ, 0xc0, !UPT ;  /* 0x000001bf283f7892 */ /* 0x000fe2000f80c03f */
[----:B-----5:R-:W-:Y:S01]  /*7e20*/  SHF.R.S32.HI R0, RZ, 0x1f, R98 ;  /* 0x0000001fff007819 */ /* 0x020fe20000011462 */
[----:B------:R-:W-:Y:S01]  /*7e30*/  ULDC.64 UR4, c[0x0][0x3f8] ;  /* 0x0000fe0000047ab9 */ /* 0x000fe20000000a00 */
[----:B------:R-:W-:Y:S01]  /*7e40*/  ULDC.64 UR6, c[0x0][0x408] ;  /* 0x0001020000067ab9 */ /* 0x000fe20000000a00 */
[----:B------:R-:W-:Y:S02]  /*7e50*/  IMAD.WIDE.U32 R24, R98, UR4, RZ ;  /* 0x0000000462187c25 */ /* 0x000fe4000f8e00ff */
[----:B------:R-:W-:Y:S02]  /*7e60*/  PLOP3.LUT P0, PT, PT, PT, UP0, 0x80, 0x0 ;  /* 0x000000000000781c */ /* 0x000fe40003f0f008 */
[C---:B---3--:R-:W-:Y:S02]  /*7e70*/  IMAD R3, R0.reuse, UR4, RZ ;  /* 0x0000000400037c24 */ /* 0x048fe4000f8e02ff */
[----:B------:R-:W-:-:S02]  /*7e80*/  IMAD R5, R0, UR6, RZ ;  /* 0x0000000600057c24 */ /* 0x000fc4000f8e02ff */
[C---:B------:R-:W-:Y:S02]  /*7e90*/  IMAD R3, R98.reuse, UR5, R3 ;  /* 0x0000000562037c24 */ /* 0x040fe4000f8e0203 */
[C---:B------:R-:W-:Y:S02]  /*7ea0*/  IMAD R5, R98.reuse, UR7, R5 ;  /* 0x0000000762057c24 */ /* 0x040fe4000f8e0205 */
[----:B------:R-:W-:-:S04]  /*7eb0*/  IMAD.WIDE.U32 R98, R98, UR6, RZ ;  /* 0x0000000662627c25 */ /* 0x000fc8000f8e00ff */
[----:B------:R-:W-:Y:S02]  /*7ec0*/  IMAD.IADD R27, R3, 0x1, R25 ;  /* 0x00000001031b7824 */ /* 0x000fe400078e0219 */
[----:B------:R-:W-:Y:S01]  /*7ed0*/  IMAD.IADD R29, R5, 0x1, R99 ;  /* 0x00000001051d7824 */ /* 0x000fe200078e0263 */
[----:B------:R-:W-:Y:S06]  /*7ee0*/  @!P0 BRA `(.L_x_1453) ;  /* 0x0000000000408947 */ /* 0x000fec0003800000 */
[----:B------:R-:W-:Y:S01]  /*7ef0*/  MOV R0, 0x0 ;  /* 0x0000000000007802 */ /* 0x000fe20000000f00 */
[----:B------:R-:W-:Y:S01]  /*7f00*/  ULDC.64 UR4, c[0x4][0x88] ;  /* 0x0100220000047ab9 */ /* 0x000fe20000000a00 */
[----:B------:R-:W-:Y:S01]  /*7f10*/  ULDC.64 UR6, c[0x4][0x90] ;  /* 0x0100240000067ab9 */ /* 0x000fe20000000a00 */
[----:B------:R-:W-:Y:S01]  /*7f20*/  IMAD.U32 R4, RZ, RZ, UR4 ;  /* 0x00000004ff047e24 */ /* 0x000fe2000f8e00ff */
[----:B0-----:R0:W3:Y:S01]  /*7f30*/  LDC.64 R14, c[0x4][R0] ;  /* 0x01000000000e7b82 */ /* 0x0010e20000000a00 */
        /* <DEDUP_REMOVED lines=10> */
[----:B-123--:R-:W-:Y:S05]  /*7fe0*/  CALL.ABS.NOINC R14 ;  /* 0x000000000e007343 */ /* 0x00efea0003c00000 */
.L_x_1453:
[----:B------:R-:W3:Y:S01]  /*7ff0*/  S2R R20, SR_TID.X ;  /* 0x0000000000147919 */ /* 0x000ee20000002100 */
[----:B------:R-:W-:Y:S01]  /*8000*/  ULDC.U8 UR4, c[0x0][0x410] ;  /* 0x0001040000047ab9 */ /* 0x000fe20000000000 */
[----:B---3--:R-:W-:Y:S02]  /*8010*/  VIADD R21, R20, 0xffffff80 ;  /* 0xffffff8014157836 */ /* 0x008fe40000000000 */
[----:B------:R-:W3:Y:S01]  /*8020*/  LDL R20, [R1+0x28] ;  /* 0x0000280001147983 */ /* 0x000ee20000100800 */
[----:B------:R-:W-:Y:S01]  /*8030*/  ISETP.NE.AND P0, PT, RZ, UR4, PT ;  /* 0x00000004ff007c0c */ /* 0x000fe2000bf05270 */
[----:B------:R-:W-:Y:S01]  /*8040*/  BSSY B0, `(.L_x_1454) ;  /* 0x00003c5000007945 */ /* 0x000fe20003800000 */
[----:B------:R-:W-:-:S04]  /*8050*/  LEA.HI R53, R21, R21, RZ, 0x1 ;  /* 0x0000001515357211 */ /* 0x000fc800078f08ff */
[----:B------:R-:W-:-:S05]  /*8060*/  SHF.R.S32.HI R53, RZ, 0x1, R53 ;  /* 0x00000001ff357819 */ /* 0x000fca0000011435 */
[----:B---3--:R-:W-:Y:S02]  /*8070*/  IMAD.IADD R10, R53, 0x1, R20 ;  /* 0x00000001350a7824 */ /* 0x008fe400078e0214 */
[----:B------:R-:W-:Y:S05]  /*8080*/  @!P0 BRA `(.L_x_1455) ;  /* 0x0000001c00788947 */ /* 0x000fea0003800000 */
[----:B------:R-:W3:Y:S01]  /*8090*/  LDC R21, c[0x0][0x448] ;  /* 0x00011200ff157b82 */ /* 0x000ee20000000800 */
[----:B------:R-:W-:Y:S01]  /*80a0*/  ULDC.64 UR4, c[0x0][0x3f8] ;  /* 0x0000fe0000047ab9 */ /* 0x000fe20000000a00 */
[----:B------:R-:W-:Y:S01]  /*80b0*/  ULDC.64 UR6, c[0x0][0x408] ;  /* 0x0001020000067ab9 */ /* 0x000fe20000000a00 */
[----:B------:R-:W-:Y:S02]  /*80c0*/  IMAD.MOV.U32 R6, RZ, RZ, R24 ;  /* 0x000000ffff067224 */ /* 0x000fe400078e0018 */
[----:B------:R-:W-:Y:S02]  /*80d0*/  IMAD.MOV.U32 R7, RZ, RZ, R27 ;  /* 0x000000ffff077224 */ /* 0x000fe400078e001b */
[----:B------:R-:W-:Y:S02]  /*80e0*/  IMAD.MOV.U32 R8, RZ, RZ, R98 ;  /* 0x000000ffff087224 */ /* 0x000fe400078e0062 */
[----:B------:R-:W-:Y:S01]  /*80f0*/  IMAD.MOV.U32 R9, RZ, RZ, R29 ;  /* 0x000000ffff097224 */ /* 0x000fe200078e001d */
[----:B---3--:R-:W-:-:S13]  /*8100*/  ISETP.NE.AND P0, PT, R21, 0x1, PT ;  /* 0x000000011500780c */ /* 0x008fda0003f05270 */
[----:B------:R-:W3:Y:S08]  /*8110*/  @P0 LDC R3, c[0x0][0x44c] ;  /* 0x00011300ff030b82 */ /* 0x000ef00000000800 */
[----:B------:R-:W4:Y:S01]  /*8120*/  @P0 LDC R5, c[0x0][0x450] ;  /* 0x00011400ff050b82 */ /* 0x000f220000000800 */
[----:B---3--:R-:W-:-:S04]  /*8130*/  @P0 IMAD.HI.U32 R0, R10, R3, RZ ;  /* 0x000000030a000227 */ /* 0x008fc800078e00ff */
[----:B------:R-:W-:Y:S01]  /*8140*/  IMAD.MOV.U32 R3, RZ, RZ, R10 ;  /* 0x000000ffff037224 */ /* 0x000fe200078e000a */
[----:B----4-:R-:W-:-:S04]  /*8150*/  @P0 SHF.R.U32.HI R3, RZ, R5, R0 ;  /* 0x00000005ff030219 */ /* 0x010fc80000011600 */
[----:B------:R-:W-:Y:S01]  /*8160*/  SHF.R.S32.HI R0, RZ, 0x1f, R3 ;  /* 0x0000001fff007819 */ /* 0x000fe20000011403 */
[----:B------:R-:W-:-:S04]  /*8170*/  IMAD.WIDE.U32 R6, R3, UR4, R6 ;  /* 0x0000000403067c25 */ /* 0x000fc8000f8e0006 */
[C---:B------:R-:W-:Y:S02]  /*8180*/  IMAD R4, R0.reuse, UR4, RZ ;  /* 0x0000000400047c24 */ /* 0x040fe4000f8e02ff */
[----:B------:R-:W-:Y:S02]  /*8190*/  IMAD R0, R0, UR6, RZ ;  /* 0x0000000600007c24 */ /* 0x000fe4000f8e02ff */
[C---:B------:R-:W-:Y:S01]  /*81a0*/  IMAD R13, R3.reuse, UR5, R4 ;  /* 0x00000005030d7c24 */ /* 0x040fe2000f8e0204 */
[----:B------:R-:W-:Y:S01]  /*81b0*/  ULDC.64 UR4, c[0x0][0x3e8] ;  /* 0x0000fa0000047ab9 */ /* 0x000fe20000000a00 */
[----:B------:R-:W-:-:S04]  /*81c0*/  IMAD.WIDE.U32 R8, R3, UR6, R8 ;  /* 0x0000000603087c25 */ /* 0x000fc8000f8e0008 */
[----:B------:R-:W-:Y:S01]  /*81d0*/  IMAD R5, R3, UR7, R0 ;  /* 0x0000000703057c24 */ /* 0x000fe2000f8e0200 */
[----:B------:R-:W-:Y:S01]  /*81e0*/  ULDC.64 UR6, c[0x0][0x400] ;  /* 0x0001000000067ab9 */ /* 0x000fe20000000a00 */
[----:B------:R-:W-:Y:S01]  /*81f0*/  IMAD.IADD R13, R7, 0x1, R13 ;  /* 0x00000001070d7824 */ /* 0x000fe200078e020d */
[----:B------:R-:W-:Y:S01]  /*8200*/  LEA R0, P0, R6, UR4, 0x1 ;  /* 0x0000000406007c11 */ /* 0x000fe2000f8008ff */
[----:B------:R-:W-:Y:S01]  /*8210*/  IMAD.IADD R5, R9, 0x1, R5 ;  /* 0x0000000109057824 */ /* 0x000fe200078e0205 */
[----:B------:R-:W-:Y:S01]  /*8220*/  LEA R4, P1, R8, UR6, 0x1 ;  /* 0x0000000608047c11 */ /* 0x000fe2000f8208ff */
[----:B------:R-:W-:Y:S01]  /*8230*/  UMOV UR4, 0xffffffff ;  /* 0xffffffff00047882 */ /* 0x000fe20000000000 */
[----:B------:R-:W-:Y:S02]  /*8240*/  LEA.HI.X R13, R6, UR5, R13, 0x1, P0 ;  /* 0x00000005060d7c11 */ /* 0x000fe400080f0c0d */
[----:B------:R-:W-:Y:S01]  /*8250*/  LEA.HI.X R5, R8, UR7, R5, 0x1, P1 ;  /* 0x0000000708057c11 */ /* 0x000fe200088f0c05 */
[----:B------:R-:W-:Y:S08]  /*8260*/  BRA.DIV UR4, `(.L_x_1456) ;  /* 0x000001aa04007947 */ /* 0x000ff0000b800000 */
[----:B------:R3:W4:Y:S04]  /*8270*/  SHFL.IDX PT, R3, R13, RZ, 0x1e1f ;  /* 0x001e1fff0d037589 */ /* 0x00072800000e0000 */
[----:B------:R-:W1:Y:S04]  /*8280*/  SHFL.IDX PT, R0, R0, RZ, 0x1e1f ;  /* 0x001e1fff00007589 */ /* 0x000e6800000e0000 */
[----:B------:R-:W1:Y:S04]  /*8290*/  SHFL.IDX PT, R5, R5, RZ, 0x1e1f ;  /* 0x001e1fff05057589 */ /* 0x000e6800000e0000 */
[----:B0-----:R3:W0:Y:S02]  /*82a0*/  SHFL.IDX PT, R14, R4, RZ, 0x1e1f ;  /* 0x001e1fff040e7589 */ /* 0x00162400000e0000 */
.L_x_1738:
[----:B------:R-:W-:Y:S01]  /*82b0*/  IMAD R52, R140, R21, RZ ;  /* 0x000000158c347224 */ /* 0x000fe200078e02ff */
[----:B------:R-:W-:Y:S01]  /*82c0*/  BSSY B1, `(.L_x_1457) ;  /* 0x000005d000017945 */ /* 0x000fe20003800000 */
[----:B------:R-:W-:Y:S02]  /*82d0*/  CS2R R36, SRZ ;  /* 0x0000000000247805 */ /* 0x000fe4000001ff00 */
[----:B------:R-:W-:Y:S02]  /*82e0*/  CS2R R34, SRZ ;  /* 0x0000000000227805 */ /* 0x000fe4000001ff00 */
[----:B------:R-:W-:Y:S02]  /*82f0*/  CS2R R28, SRZ ;  /* 0x00000000001c7805 */ /* 0x000fe4000001ff00 */
[----:B------:R-:W-:Y:S01]  /*8300*/  ISETP.GE.AND P0, PT, R10, R52, PT ;  /* 0x000000340a00720c */ /* 0x000fe20003f06270 */
[----:B------:R-:W-:Y:S01]  /*8310*/  IMAD R52, R33, -0xc0, R52 ;  /* 0xffffff4021347824 */ /* 0x000fe200078e0234 */
[----:B------:R-:W-:-:S02]  /*8320*/  CS2R R24, SRZ ;  /* 0x0000000000187805 */ /* 0x000fc4000001ff00 */
[----:B---3--:R-:W-:Y:S02]  /*8330*/  CS2R R12, SRZ ;  /* 0x00000000000c7805 */ /* 0x008fe4000001ff00 */
[----:B------:R-:W-:Y:S02]  /*8340*/  CS2R R8, SRZ ;  /* 0x0000000000087805 */ /* 0x000fe4000001ff00 */
[----:B------:R-:W-:Y:S02]  /*8350*/  CS2R R38, SRZ ;  /* 0x0000000000267805 */ /* 0x000fe4000001ff00 */
[----:B------:R-:W-:Y:S02]  /*8360*/  CS2R R32, SRZ ;  /* 0x0000000000207805 */ /* 0x000fe4000001ff00 */
[----:B------:R-:W-:Y:S02]  /*8370*/  CS2R R30, SRZ ;  /* 0x00000000001e7805 */ /* 0x000fe4000001ff00 */
[----:B------:R-:W-:-:S02]  /*8380*/  CS2R R26, SRZ ;  /* 0x00000000001a7805 */ /* 0x000fc4000001ff00 */
[----:B------:R-:W-:Y:S02]  /*8390*/  CS2R R20, SRZ ;  /* 0x0000000000147805 */ /* 0x000fe4000001ff00 */
[----:B------:R-:W-:Y:S01]  /*83a0*/  CS2R R10, SRZ ;  /* 0x00000000000a7805 */ /* 0x000fe2000001ff00 */
[----:B------:R-:W-:Y:S06]  /*83b0*/  @P0 BRA `(.L_x_1458) ;  /* 0x0000000400340947 */ /* 0x000fec0003800000 */
[----:B------:R-:W3:Y:S01]  /*83c0*/  LDL R42, [R1+0x5c] ;  /* 0x00005c00012a7983 */ /* 0x000ee20000100800 */
[----:B------:R-:W-:-:S03]  /*83d0*/  ULDC UR4, c[0x0][0x3f4] ;  /* 0x0000fd0000047ab9 */ /* 0x000fc60000000800 */
[----:B--2---:R-:W2:Y:S04]  /*83e0*/  LDL R41, [R1+0x50] ;  /* 0x0000500001297983 */ /* 0x004ea80000100800 */
[----:B-1----:R-:W4:Y:S04]  /*83f0*/  LDL R40, [R1+0x58] ;  /* 0x0000580001287983 */ /* 0x002f280000100800 */
[----:B------:R-:W4:Y:S04]  /*8400*/  LDL R15, [R1+0x4c] ;  /* 0x00004c00010f7983 */ /* 0x000f280000100800 */
[----:B------:R-:W4:Y:S04]  /*8410*/  LDL.64 R54, [R1+0x18] ;  /* 0x0000180001367983 */ /* 0x000f280000100a00 */
        /* <DEDUP_REMOVED lines=9> */
[C---:B---3--:R-:W-:Y:S01]  /*84b0*/  ISETP.GE.AND P3, PT, R42.reuse, UR4, PT ;  /* 0x000000042a007c0c */ /* 0x048fe2000bf66270 */
[----:B------:R-:W-:Y:S01]  /*84c0*/  IMAD.SHL.U32 R9, R42, 0x2, RZ ;  /* 0x000000022a097824 */ /* 0x000fe200078e00ff */
[----:B------:R-:W-:Y:S02]  /*84d0*/  SHF.R.S32.HI R4, RZ, 0x1f, R42 ;  /* 0x0000001fff047819 */ /* 0x000fe4000001142a */
[C---:B--2---:R-:W-:Y:S01]  /*84e0*/  ISETP.GE.AND P2, PT, R41.reuse, UR4, PT ;  /* 0x0000000429007c0c */ /* 0x044fe2000bf46270 */
[C---:B------:R-:W-:Y:S01]  /*84f0*/  IMAD.SHL.U32 R47, R41.reuse, 0x2, RZ ;  /* 0x00000002292f7824 */ /* 0x040fe200078e00ff */
[----:B------:R-:W-:Y:S02]  /*8500*/  SHF.R.S32.HI R8, RZ, 0x1f, R41 ;  /* 0x0000001fff087819 */ /* 0x000fe40000011429 */
[C---:B----4-:R-:W-:Y:S01]  /*8510*/  ISETP.GE.AND P1, PT, R40.reuse, UR4, PT ;  /* 0x0000000428007c0c */ /* 0x050fe2000bf26270 */
[----:B------:R-:W-:Y:S01]  /*8520*/  IMAD.SHL.U32 R43, R40, 0x2, RZ ;  /* 0x00000002282b7824 */ /* 0x000fe200078e00ff */
[----:B------:R-:W-:-:S02]  /*8530*/  SHF.L.U64.HI R20, R41, 0x1, R8 ;  /* 0x0000000129147819 */ /* 0x000fc40000010208 */
[----:B------:R-:W-:Y:S01]  /*8540*/  SHF.L.U64.HI R4, R42, 0x1, R4 ;  /* 0x000000012a047819 */ /* 0x000fe20000010204 */
[C---:B------:R-:W-:Y:S01]  /*8550*/  IMAD.SHL.U32 R7, R15.reuse, 0x2, RZ ;  /* 0x000000020f077824 */ /* 0x040fe200078e00ff */
[-C--:B0-----:R-:W-:Y:S02]  /*8560*/  @!P3 IADD3 R8, P5, R14, R9.reuse, RZ ;  /* 0x000000090e08b210 */ /* 0x081fe40007fbe0ff */
[----:B------:R-:W-:Y:S02]  /*8570*/  @!P3 IADD3 R10, P4, R0, R9, RZ ;  /* 0x00000009000ab210 */ /* 0x000fe40007f9e0ff */
[----:B------:R-:W-:Y:S01]  /*8580*/  ISETP.GE.AND P0, PT, R15, UR4, PT ;  /* 0x000000040f007c0c */ /* 0x000fe2000bf06270 */
[--C-:B------:R-:W-:Y:S01]  /*8590*/  @!P3 IMAD.X R9, R5, 0x1, R4.reuse, P5 ;  /* 0x000000010509b824 */ /* 0x100fe200028e0604 */
[----:B------:R-:W-:Y:S01]  /*85a0*/  @!P2 IADD3 R46, P5, R14, R47, RZ ;  /* 0x0000002f0e2ea210 */ /* 0x000fe20007fbe0ff */
[----:B------:R-:W-:Y:S01]  /*85b0*/  @!P3 IMAD.X R11, R3, 0x1, R4, P4 ;  /* 0x00000001030bb824 */ /* 0x000fe200020e0604 */
[----:B------:R-:W-:-:S02]  /*85c0*/  SHF.R.S32.HI R6, RZ, 0x1f, R40 ;  /* 0x0000001fff067819 */ /* 0x000fc40000011428 */
[----:B------:R-:W-:Y:S01]  /*85d0*/  @!P2 IADD3 R48, P4, R0, R47, RZ ;  /* 0x0000002f0030a210 */ /* 0x000fe20007f9e0ff */
[----:B------:R-:W-:Y:S01]  /*85e0*/  @!P2 IMAD.X R47, R5, 0x1, R20, P5 ;  /* 0x00000001052fa824 */ /* 0x000fe200028e0614 */
[----:B------:R-:W-:Y:S01]  /*85f0*/  SHF.L.U64.HI R6, R40, 0x1, R6 ;  /* 0x0000000128067819 */ /* 0x000fe20000010206 */
[----:B------:R0:W5:Y:S01]  /*8600*/  @!P3 LD.E.64 R32, desc[UR52][R10.64] ;  /* 0x000000340a20b980 */ /* 0x000162000c101b00 */
[-C--:B------:R-:W-:Y:S01]  /*8610*/  @!P1 IADD3 R42, P5, R14, R43.reuse, RZ ;  /* 0x0000002b0e2a9210 */ /* 0x080fe20007fbe0ff */
[----:B------:R-:W-:Y:S01]  /*8620*/  @!P2 IMAD.X R49, R3, 0x1, R20, P4 ;  /* 0x000000010331a824 */ /* 0x000fe200020e0614 */
[----:B------:R-:W-:Y:S01]  /*8630*/  SHF.R.S32.HI R12, RZ, 0x1f, R15 ;  /* 0x0000001fff0c7819 */ /* 0x000fe2000001140f */
[----:B------:R1:W5:Y:S01]  /*8640*/  @!P3 LD.E.64 R34, desc[UR52][R8.64] ;  /* 0x000000340822b980 */ /* 0x000362000c101b00 */
[----:B------:R-:W-:Y:S01]  /*8650*/  @!P1 IADD3 R44, P4, R0, R43, RZ ;  /* 0x0000002b002c9210 */ /* 0x000fe20007f9e0ff */
[----:B------:R-:W-:Y:S01]  /*8660*/  @!P1 IMAD.X R43, R5, 0x1, R6, P5 ;  /* 0x00000001052b9824 */ /* 0x000fe200028e0606 */
[----:B------:R-:W-:Y:S01]  /*8670*/  SHF.L.U64.HI R12, R15, 0x1, R12 ;  /* 0x000000010f0c7819 */ /* 0x000fe2000001020c */
[----:B------:R-:W-:Y:S01]  /*8680*/  IMAD.SHL.U32 R15, R50, 0x2, RZ ;  /* 0x00000002320f7824 */ /* 0x000fe200078e00ff */
[----:B------:R-:W-:Y:S01]  /*8690*/  @!P0 IADD3 R40, P5, R0, R7, RZ ;  /* 0x0000000700288210 */ /* 0x000fe20007fbe0ff */
[----:B------:R-:W-:Y:S01]  /*86a0*/  @!P1 IMAD.X R45, R3, 0x1, R6, P4 ;  /* 0x00000001032d9824 */ /* 0x000fe200020e0606 */
[----:B------:R-:W-:-:S02]  /*86b0*/  ISETP.GE.AND P4, PT, R54, UR4, PT ;  /* 0x0000000436007c0c */ /* 0x000fc4000bf86270 */
[----:B0-----:R-:W-:Y:S01]  /*86c0*/  CS2R R10, SRZ ;  /* 0x00000000000a7805 */ /* 0x001fe2000001ff00 */
[----:B------:R-:W5:Y:S01]  /*86d0*/  @!P2 LD.E.64 R30, desc[UR52][R48.64] ;  /* 0x00000034301ea980 */ /* 0x000f62000c101b00 */
[--C-:B------:R-:W-:Y:S01]  /*86e0*/  @!P0 IMAD.X R41, R3, 0x1, R12.reuse, P5 ;  /* 0x0000000103298824 */ /* 0x100fe200028e060c */
[----:B------:R-:W-:Y:S02]  /*86f0*/  @!P0 IADD3 R6, P5, R14, R7, RZ ;  /* 0x000000070e068210 */ /* 0x000fe40007fbe0ff */
[----:B-1----:R-:W-:Y:S01]  /*8700*/  CS2R R8, SRZ ;  /* 0x0000000000087805 */ /* 0x002fe2000001ff00 */
[----:B------:R-:W5:Y:S02]  /*8710*/  @!P2 LD.E.64 R28, desc[UR52][R46.64] ;  /* 0x000000342e1ca980 */ /* 0x000f64000c101b00 */
[----:B------:R-:W-:Y:S01]  /*8720*/  @!P0 IMAD.X R7, R5, 0x1, R12, P5 ;  /* 0x0000000105078824 */ /* 0x000fe200028e060c */
[----:B------:R-:W-:Y:S01]  /*8730*/  ISETP.GE.AND P5, PT, R50, UR4, PT ;  /* 0x0000000432007c0c */ /* 0x000fe2000bfa6270 */
[----:B------:R-:W5:Y:S01]  /*8740*/  @!P1 LD.E.64 R26, desc[UR52][R44.64] ;  /* 0x000000342c1a9980 */ /* 0x000f62000c101b00 */
[----:B------:R-:W-:-:S02]  /*8750*/  @!P4 IMAD.MOV.U32 R12, RZ, RZ, R0 ;  /* 0x000000ffff0cc224 */ /* 0x000fc400078e0000 */
[----:B------:R-:W-:Y:S01]  /*8760*/  @!P4 IMAD.MOV.U32 R13, RZ, RZ, R3 ;  /* 0x000000ffff0dc224 */ /* 0x000fe200078e0003 */
[----:B------:R-:W5:Y:S01]  /*8770*/  @!P1 LD.E.64 R24, desc[UR52][R42.64] ;  /* 0x000000342a189980 */ /* 0x000f62000c101b00 */
[----:B------:R-:W-:Y:S02]  /*8780*/  @!P4 IMAD.MOV.U32 R4, RZ, RZ, R14 ;  /* 0x000000ffff04c224 */ /* 0x000fe400078e000e */
[----:B------:R-:W-:-:S04]  /*8790*/  @!P4 IMAD.WIDE R12, R54, 0x2, R12 ;  /* 0x00000002360cc825 */ /* 0x000fc800078e020c */
[----:B------:R-:W-:Y:S01]  /*87a0*/  @!P4 IMAD.WIDE R20, R54, 0x2, R4 ;  /* 0x000000023614c825 */ /* 0x000fe200078e0204 */
[----:B------:R-:W-:Y:S01]  /*87b0*/  SHF.R.S32.HI R4, RZ, 0x1f, R50 ;  /* 0x0000001fff047819 */ /* 0x000fe20000011432 */
[----:B------:R0:W5:Y:S03]  /*87c0*/  @!P4 LD.E.64 R38, desc[UR52][R12.64] ;  /* 0x000000340c26c980 */ /* 0x000166000c101b00 */
[----:B------:R-:W-:Y:S01]  /*87d0*/  SHF.L.U64.HI R4, R50, 0x1, R4 ;  /* 0x0000000132047819 */ /* 0x000fe20000010204 */
[----:B------:R1:W5:Y:S01]  /*87e0*/  @!P4 LD.E.64 R36, desc[UR52][R20.64] ;  /* 0x000000341424c980 */ /* 0x000362000c101b00 */
[----:B------:R-:W-:-:S05]  /*87f0*/  @!P5 IADD3 R50, P4, R0, R15, RZ ;  /* 0x0000000f0032d210 */ /* 0x000fca0007f9e0ff */
[--C-:B------:R-:W-:Y:S01]  /*8800*/  @!P5 IMAD.X R51, R3, 0x1, R4.reuse, P4 ;  /* 0x000000010333d824 */ /* 0x100fe200020e0604 */
[----:B------:R-:W-:Y:S02]  /*8810*/  @!P5 IADD3 R14, P4, R14, R15, RZ ;  /* 0x0000000f0e0ed210 */ /* 0x000fe40007f9e0ff */
[----:B0-----:R-:W-:Y:S02]  /*8820*/  CS2R R12, SRZ ;  /* 0x00000000000c7805 */ /* 0x001fe4000001ff00 */
[----:B-1----:R-:W-:Y:S01]  /*8830*/  CS2R R20, SRZ ;  /* 0x0000000000147805 */ /* 0x002fe2000001ff00 */
[----:B------:R3:W5:Y:S01]  /*8840*/  @!P5 LD.E.64 R10, desc[UR52][R50.64] ;  /* 0x00000034320ad980 */ /* 0x000762000c101b00 */
[----:B------:R-:W-:-:S03]  /*8850*/  @!P5 IMAD.X R15, R5, 0x1, R4, P4 ;  /* 0x00000001050fd824 */ /* 0x000fc600020e0604 */
[----:B------:R3:W5:Y:S04]  /*8860*/  @!P0 LD.E.64 R12, desc[UR52][R6.64] ;  /* 0x00000034060c8980 */ /* 0x000768000c101b00 */
[----:B------:R3:W5:Y:S04]  /*8870*/  @!P0 LD.E.64 R20, desc[UR52][R40.64] ;  /* 0x0000003428148980 */ /* 0x000768000c101b00 */
[----:B------:R3:W5:Y:S02]  /*8880*/  @!P5 LD.E.64 R8, desc[UR52][R14.64] ;  /* 0x000000340e08d980 */ /* 0x000764000c101b00 */
.L_x_1458:
[----:B------:R-:W-:Y:S05]  /*8890*/  BSYNC B1 ;  /* 0x0000000000017941 */ /* 0x000fea0003800000 */
.L_x_1457:
[----:B------:R-:W-:Y:S01]  /*88a0*/  ULEA.HI UR4, UR37, UR37, URZ, 0x1 ;  /* 0x0000002525047291 */ /* 0x000fe2000f8f083f */
[----:B----45:R-:W-:Y:S01]  /*88b0*/  IMAD.MOV.U32 R3, RZ, RZ, R37 ;  /* 0x000000ffff037224 */ /* 0x030fe200078e0025 */
[----:B------:R-:W-:Y:S01]  /*88c0*/  VIMNMX R52, R52, 0xc0, PT ;  /* 0x000000c034347848 */ /* 0x000fe20003fe0100 */
[----:B-1----:R-:W-:Y:S01]  /*88d0*/  IMAD.MOV.U32 R0, RZ, RZ, R36 ;  /* 0x000000ffff007224 */ /* 0x002fe200078e0024 */
[----:B------:R-:W-:Y:S01]  /*88e0*/  ULOP3.LUT UR4, UR4, 0xfffffffe, URZ, 0xc0, !UPT ;  /* 0xfffffffe04047892 */ /* 0x000fe2000f8ec03f */
[----:B------:R-:W-:Y:S01]  /*88f0*/  IMAD.MOV.U32 R4, RZ, RZ, R34 ;  /* 0x000000ffff047224 */ /* 0x000fe200078e0022 */
[----:B------:R-:W-:Y:S01]  /*8900*/  PRMT R46, R46, 0x5410, R3 ;  /* 0x000054102e2e7816 */ /* 0x000fe20000000003 */
[----:B------:R-:W-:Y:S01]  /*8910*/  IMAD.MOV.U32 R5, RZ, RZ, R29 ;  /* 0x000000ffff057224 */ /* 0x000fe200078e001d */
[----:B------:R-:W-:Y:S01]  /*8920*/  UIADD3 UR4, UR37, -UR4, URZ ;  /* 0x8000000425047290 */ /* 0x000fe2000fffe03f */
[----:B------:R-:W-:Y:S01]  /*8930*/  PRMT R49, R0, 0x7610, R49 ;  /* 0x0000761000317816 */ /* 0x000fe20000000031 */
[----:B------:R-:W-:Y:S01]  /*8940*/  IMAD.MOV.U32 R0, RZ, RZ, R35 ;  /* 0x000000ffff007224 */ /* 0x000fe200078e0023 */
[----:B------:R-:W-:Y:S01]  /*8950*/  PRMT R57, R4, 0x7610, R57 ;  /* 0x0000761004397816 */ /* 0x000fe20000000039 */
[----:B------:R-:W-:Y:S01]  /*8960*/  IMAD.MOV.U32 R4, RZ, RZ, R28 ;  /* 0x000000ffff047224 */ /* 0x000fe200078e001c */
[----:B------:R-:W-:Y:S01]  /*8970*/  PRMT R44, R44, 0x5410, R5 ;  /* 0x000054102c2c7816 */ /* 0x000fe20000000005 */
[----:B------:R-:W-:Y:S01]  /*8980*/  IMAD.U32 R3, RZ, RZ, UR4 ;  /* 0x00000004ff037e24 */ /* 0x000fe2000f8e00ff */
[----:B------:R-:W-:Y:S01]  /*8990*/  PRMT R46, R0, 0x7610, R46 ;  /* 0x00007610002e7816 */ /* 0x000fe2000000002e */
[----:B------:R-:W-:Y:S01]  /*89a0*/  IMAD.MOV.U32 R0, RZ, RZ, R24 ;  /* 0x000000ffff007224 */ /* 0x000fe200078e0018 */
[----:B------:R-:W-:Y:S01]  /*89b0*/  PRMT R45, R4, 0x7610, R45 ;  /* 0x00007610042d7816 */ /* 0x000fe2000000002d */
[----:B------:R-:W-:Y:S01]  /*89c0*/  IMAD.MOV.U32 R4, RZ, RZ, R25 ;  /* 0x000000ffff047224 */ /* 0x000fe200078e0019 */
[----:B------:R-:W-:Y:S01]  /*89d0*/  SHF.L.U32 R3, R3, 0x1f, RZ ;  /* 0x0000001f03037819 */ /* 0x000fe200000006ff */
[----:B------:R-:W-:Y:S01]  /*89e0*/  IMAD.MOV.U32 R5, RZ, RZ, R12 ;  /* 0x000000ffff057224 */ /* 0x000fe200078e000c */
[----:B------:R-:W-:Y:S01]  /*89f0*/  BSSY B1, `(.L_x_1459) ;  /* 0x000001d000017945 */ /* 0x000fe20003800000 */
[----:B---3--:R-:W-:Y:S01]  /*8a00*/  IMAD.MOV.U32 R6, RZ, RZ, R13 ;  /* 0x000000ffff067224 */ /* 0x008fe200078e000d */
[----:B------:R-:W1:Y:S01]  /*8a10*/  SYNCS.PHASECHK.TRANS64.TRYWAIT P0, [R2+URZ+0x2d800], R3 ;  /* 0x02d80003020075a7 */ /* 0x000e62000800017f */
[----:B------:R-:W-:Y:S01]  /*8a20*/  PRMT R42, R0, 0x5410, R4 ;  /* 0x00005410002a7816 */ /* 0x000fe20000000004 */
[----:B------:R-:W-:Y:S01]  /*8a30*/  IMAD.MOV.U32 R0, RZ, RZ, R8 ;  /* 0x000000ffff007224 */ /* 0x000fe200078e0008 */
[----:B------:R-:W-:Y:S01]  /*8a40*/  ISETP.GE.AND P1, PT, R53, R52, PT ;  /* 0x000000343500720c */ /* 0x000fe20003f26270 */
[----:B------:R-:W-:Y:S01]  /*8a50*/  IMAD.MOV.U32 R4, RZ, RZ, R9 ;  /* 0x000000ffff047224 */ /* 0x000fe200078e0009 */
[----:B------:R-:W-:Y:S01]  /*8a60*/  PRMT R40, R5, 0x5410, R6 ;  /* 0x0000541005287816 */ /* 0x000fe20000000006 */
[----:B------:R-:W-:-:S02]  /*8a70*/  IMAD.MOV.U32 R5, RZ, RZ, R38 ;  /* 0x000000ffff057224 */ /* 0x000fc400078e0026 */
[----:B------:R-:W-:Y:S01]  /*8a80*/  IMAD.MOV.U32 R6, RZ, RZ, R39 ;  /* 0x000000ffff067224 */ /* 0x000fe200078e0027 */
[----:B0-----:R-:W-:Y:S01]  /*8a90*/  PRMT R14, R0, 0x5410, R4 ;  /* 0x00005410000e7816 */ /* 0x001fe20000000004 */
[----:B------:R-:W-:Y:S01]  /*8aa0*/  IMAD.MOV.U32 R0, RZ, RZ, R32 ;  /* 0x000000ffff007224 */ /* 0x000fe200078e0020 */
[----:B------:R-:W-:Y:S01]  /*8ab0*/  PRMT R47, R5, 0x7610, R47 ;  /* 0x00007610052f7816 */ /* 0x000fe2000000002f */
        /* <DEDUP_REMOVED lines=14> */
[----:B--2---:R-:W-:Y:S01]  /*8ba0*/  PRMT R41, R5, 0x5410, R6 ;  /* 0x0000541005297816 */ /* 0x004fe20000000006 */
[----:B-1----:R-:W-:Y:S06]  /*8bb0*/  @!P0 BRA `(.L_x_1460) ;  /* 0x000001a000188947 */ /* 0x002fec0003800000 */
.L_x_1739:
[----:B------:R-:W-:Y:S05]  /*8bc0*/  BSYNC B1 ;  /* 0x0000000000017941 */ /* 0x000fea0003800000 */
.L_x_1459:
[----:B------:R-:W-:Y:S01]  /*8bd0*/  PRMT R15, R0, 0x5410, R4 ;  /* 0x00005410000f7816 */ /* 0x000fe20000000004 */
[----:B------:R-:W-:Y:S06]  /*8be0*/  @P1 BRA `(.L_x_1461) ;  /* 0x0000003000281947 */ /* 0x000fec0003800000 */
[----:B------:R-:W2:Y:S01]  /*8bf0*/  LDL.64 R52, [R1+0x18] ;  /* 0x0000180001347983 */ /* 0x000ea20000100a00 */
[----:B------:R-:W2:Y:S03]  /*8c00*/  LDC R4, c[0x0][0x3f4] ;  /* 0x0000fd00ff047b82 */ /* 0x000ea60000000800 */
[----:B------:R-:W0:Y:S04]  /*8c10*/  LDL R54, [R1+0x6c] ;  /* 0x00006c0001367983 */ /* 0x000e280000100800 */
[----:B------:R-:W3:Y:S04]  /*8c20*/  LDL R51, [R1+0x5c] ;  /* 0x00005c0001337983 */ /* 0x000ee80000100800 */
[----:B------:R-:W4:Y:S04]  /*8c30*/  LDL R50, [R1+0x50] ;  /* 0x0000500001327983 */ /* 0x000f280000100800 */
[----:B------:R-:W5:Y:S04]  /*8c40*/  LDL R48, [R1+0x58] ;  /* 0x0000580001307983 */ /* 0x000f680000100800 */
[----:B------:R-:W5:Y:S04]  /*8c50*/  LDL R7, [R1+0x4c] ;  /* 0x00004c0001077983 */ /* 0x000f680000100800 */
[----:B------:R-:W5:Y:S01]  /*8c60*/  LDL R6, [R1+0x60] ;  /* 0x0000600001067983 */ /* 0x000f620000100800 */
[----:B------:R-:W1:Y:S01]  /*8c70*/  S2R R5, SR_TID.X ;  /* 0x0000000000057919 */ /* 0x000e620000002100 */
[----:B------:R-:W-:Y:S01]  /*8c80*/  BSSY B1, `(.L_x_1462) ;  /* 0x000003d000017945 */ /* 0x000fe20003800000 */
[----:B-1----:R-:W-:-:S05]  /*8c90*/  VIADD R5, R5, 0xffffff80 ;  /* 0xffffff8005057836 */ /* 0x002fca0000000000 */
[----:B------:R-:W-:-:S04]  /*8ca0*/  SHF.R.S32.HI R0, RZ, 0x1f, R5 ;  /* 0x0000001fff007819 */ /* 0x000fc80000011405 */
[----:B------:R-:W-:-:S04]  /*8cb0*/  LEA.HI R0, R0, R5, RZ, 0x2 ;  /* 0x0000000500007211 */ /* 0x000fc800078f10ff */
[--C-:B------:R-:W-:Y:S02]  /*8cc0*/  SHF.R.S32.HI R5, RZ, 0x2, R0.reuse ;  /* 0x00000002ff057819 */ /* 0x100fe40000011400 */
[----:B------:R-:W-:-:S04]  /*8cd0*/  SHF.R.S32.HI R0, RZ, 0x1f, R0 ;  /* 0x0000001fff007819 */ /* 0x000fc80000011400 */
[----:B------:R-:W-:-:S04]  /*8ce0*/  LEA.HI R0, R0, R5, RZ, 0x2 ;  /* 0x0000000500007211 */ /* 0x000fc800078f10ff */
[----:B------:R-:W-:-:S05]  /*8cf0*/  LOP3.LUT R0, R0, 0xfffffffc, RZ, 0xc0, !PT ;  /* 0xfffffffc00007812 */ /* 0x000fca00078ec0ff */
[----:B------:R-:W-:-:S05]  /*8d00*/  IMAD.IADD R5, R5, 0x1, -R0 ;  /* 0x0000000105057824 */ /* 0x000fca00078e0a00 */
[----:B------:R-:W-:Y:S02]  /*8d10*/  LOP3.LUT P0, RZ, R5, 0x2, RZ, 0xc0, !PT ;  /* 0x0000000205ff7812 */ /* 0x000fe4000780c0ff */
[----:B--2---:R-:W-:Y:S01]  /*8d20*/  ISETP.GE.AND P6, PT, R52, R4, PT ;  /* 0x000000043400720c */ /* 0x004fe20003fc6270 */
[----:B0-----:R-:W-:-:S04]  /*8d30*/  IMAD R3, R54, 0x2, R2 ;  /* 0x0000000236037824 */ /* 0x001fc800078e0202 */
[----:B------:R-:W-:Y:S01]  /*8d40*/  VIADD R0, R3, 0x20 ;  /* 0x0000002003007836 */ /* 0x000fe20000000000 */
[-C--:B---3--:R-:W-:Y:S02]  /*8d50*/  ISETP.GE.AND P1, PT, R51, R4.reuse, PT ;  /* 0x000000043300720c */ /* 0x088fe40003f26270 */
[-C--:B----4-:R-:W-:Y:S02]  /*8d60*/  ISETP.GE.AND P2, PT, R50, R4.reuse, PT ;  /* 0x000000043200720c */ /* 0x090fe40003f46270 */
[-C--:B-----5:R-:W-:Y:S02]  /*8d70*/  ISETP.GE.AND P3, PT, R48, R4.reuse, PT ;  /* 0x000000043000720c */ /* 0x0a0fe40003f66270 */
[-C--:B------:R-:W-:Y:S02]  /*8d80*/  ISETP.GE.AND P4, PT, R7, R4.reuse, PT ;  /* 0x000000040700720c */ /* 0x080fe40003f86270 */
[----:B------:R-:W-:Y:S01]  /*8d90*/  ISETP.GE.AND P5, PT, R6, R4, PT ;  /* 0x000000040600720c */ /* 0x000fe20003fa6270 */
[----:B------:R-:W-:-:S12]  /*8da0*/  @P6 BRA `(.L_x_1463) ;  /* 0x0000000000a86947 */ /* 0x000fd80003800000 */
[----:B------:R-:W0:Y:S01]  /*8db0*/  LDS.128 R4, [R3+0xc400] ;  /* 0x00c4000003047984 */ /* 0x000e220000000c00 */
[----:B------:R-:W-:Y:S01]  /*8dc0*/  SHF.R.U32.HI R50, RZ, 0x10, R37 ;  /* 0x00000010ff327819 */ /* 0x000fe20000011625 */
[----:B------:R-:W-:Y:S01]  /*8dd0*/  HADD2.F32 R49, -RZ, R49.H0_H0 ;  /* 0x20000031ff317230 */ /* 0x000fe20000004100 */
[--C-:B------:R-:W-:Y:S01]  /*8de0*/  SHF.R.U32.HI R48, RZ, 0x10, R39.reuse ;  /* 0x00000010ff307819 */ /* 0x100fe20000011627 */
        /* <DEDUP_REMOVED lines=10> */
[----:B------:R-:W-:Y:S01]  /*8e90*/  FMUL.FTZ R39, R39, R48 ;  /* 0x0000003027277220 */ /* 0x000fe20000410000 */
[--C-:B------:R-:W-:Y:S02]  /*8ea0*/  HADD2.F32 R36, -RZ, R6.reuse.H0_H0 ;  /* 0x20000006ff247230 */ /* 0x100fe40000004100 */
[----:B------:R-:W-:Y:S01]  /*8eb0*/  FMUL.FTZ R52, R4, R49 ;  /* 0x0000003104347220 */ /* 0x000fe20000410000 */
[----:B------:R-:W-:-:S02]  /*8ec0*/  HADD2.F32 R37, -RZ, R6.H1_H1 ;  /* 0x30000006ff257230 */ /* 0x000fc40000004100 */
[C---:B------:R-:W-:Y:S01]  /*8ed0*/  FFMA.FTZ R53, R38.reuse, R48, -R51 ;  /* 0x0000003026357223 */ /* 0x040fe20000010833 */
[--C-:B------:R-:W-:Y:S02]  /*8ee0*/  HADD2.F32 R6, -RZ, R5.reuse.H0_H0 ;  /* 0x20000005ff067230 */ /* 0x100fe40000004100 */
[----:B------:R-:W-:Y:S01]  /*8ef0*/  FFMA.FTZ R54, R38, R50, R39 ;  /* 0x0000003226367223 */ /* 0x000fe20000010027 */
[-C--:B------:R-:W-:Y:S01]  /*8f00*/  FMUL.FTZ R48, R4, R47.reuse ;  /* 0x0000002f04307220 */ /* 0x080fe20000410000 */
[C---:B------:R-:W-:Y:S01]  /*8f10*/  FFMA.FTZ R52, R7.reuse, R47, -R52 ;  /* 0x0000002f07347223 */ /* 0x040fe20000010834 */
[----:B------:R-:W-:Y:S02]  /*8f20*/  HADD2.F32 R5, -RZ, R5.H1_H1 ;  /* 0x30000005ff057230 */ /* 0x000fe40000004100 */
[----:B------:R-:W-:Y:S02]  /*8f30*/  HADD2.F32 R47, -RZ, R46.H1_H1 ;  /* 0x3000002eff2f7230 */ /* 0x000fe40000004100 */
[----:B------:R-:W-:Y:S01]  /*8f40*/  FFMA.FTZ R49, R7, R49, R48 ;  /* 0x0000003107317223 */ /* 0x000fe20000010030 */
[----:B------:R-:W-:-:S02]  /*8f50*/  HADD2.F32 R38, -RZ, R57.H1_H1 ;  /* 0x30000039ff267230 */ /* 0x000fc40000004100 */
        /* <DEDUP_REMOVED lines=15> */
.L_x_1463:
[----:B------:R-:W-:Y:S05]  /*9050*/  BSYNC B1 ;  /* 0x0000000000017941 */ /* 0x000fea0003800000 */
.L_x_1462:
[----:B------:R-:W-:Y:S01]  /*9060*/  BSSY B1, `(.L_x_1464) ;  /* 0x000002d000017945 */ /* 0x000fe20003800000 */
[----:B------:R-:W-:-:S03]  /*9070*/  @P0 VIADD R0, R3, 0xffffffe0 ;  /* 0xffffffe003000836 */ /* 0x000fc60000000000 */
[----:B------:R-:W-:Y:S05]  /*9080*/  @P1 BRA `(.L_x_1465) ;  /* 0x0000000000a81947 */ /* 0x000fea0003800000 */
[----:B0-----:R-:W0:Y:S01]  /*9090*/  LDS.128 R4, [R0+0xc400] ;  /* 0x00c4000000047984 */ /* 0x001e220000000c00 */
        /* <DEDUP_REMOVED lines=32> */
[----:B------:R-:W-:Y:S01]  /*92a0*/  FMUL.FTZ R36, R5, R4 ;  /* 0x0000000405247220 */ /* 0x000fe20000410000 */
        /* <DEDUP_REMOVED lines=8> */
.L_x_1465:
[----:B------:R-:W-:Y:S05]  /*9330*/  BSYNC B1 ;  /* 0x0000000000017941 */ /* 0x000fea0003800000 */
.L_x_1464:
        /* <DEDUP_REMOVED lines=21> */
[--C-:B------:R-:W-:Y:S02]  /*9490*/  HADD2.F32 R31, -RZ, R44.reuse.H1_H1 ;  /* 0x3000002cff1f7230 */ /* 0x100fe40000004100 */
[----:B------:R-:W-:Y:S01]  /*94a0*/  FFMA.FTZ R35, R30, R33, -R35 ;  /* 0x000000211e237223 */ /* 0x000fe20000010823 */
[--C-:B------:R-:W-:Y:S02]  /*94b0*/  HADD2.F32 R6, -RZ, R5.reuse.H0_H0 ;  /* 0x20000005ff067230 */ /* 0x100fe40000004100 */
[-C--:B------:R-:W-:Y:S01]  /*94c0*/  FMUL.FTZ R34, R4, R32.reuse ;  /* 0x0000002004227220 */ /* 0x080fe20000410000 */
[----:B------:R-:W-:Y:S02]  /*94d0*/  HADD2.F32 R44, -RZ, R44.H0_H0 ;  /* 0x2000002cff2c7230 */ /* 0x000fe40000004100 */
[----:B------:R-:W-:Y:S01]  /*94e0*/  FFMA.FTZ R36, R7, R32, -R36 ;  /* 0x0000002007247223 */ /* 0x000fe20000010824 */
[----:B------:R-:W-:-:S02]  /*94f0*/  HADD2.F32 R5, -RZ, R5.H1_H1 ;  /* 0x30000005ff057230 */ /* 0x000fc40000004100 */
[----:B------:R-:W-:Y:S01]  /*9500*/  FFMA.FTZ R45, R7, R45, R34 ;  /* 0x0000002d072d7223 */ /* 0x000fe20000010022 */
[----:B------:R-:W-:Y:S02]  /*9510*/  HADD2.F32 R30, -RZ, R37.H0_H0 ;  /* 0x20000025ff1e7230 */ /* 0x000fe40000004100 */
[CC--:B------:R-:W-:Y:S01]  /*9520*/  FMUL.FTZ R33, R29.reuse, R31.reuse ;  /* 0x0000001f1d217220 */ /* 0x0c0fe20000410000 */
[----:B------:R-:W-:Y:S02]  /*9530*/  HADD2.F32 R4, -RZ, R39.H0_H0 ;  /* 0x20000027ff047230 */ /* 0x000fe40000004100 */
[----:B------:R-:W-:Y:S01]  /*9540*/  FMUL.FTZ R32, R29, R44 ;  /* 0x0000002c1d207220 */ /* 0x000fe20000410000 */
        /* <DEDUP_REMOVED lines=11> */
.L_x_1467:
[----:B------:R-:W-:Y:S05]  /*9600*/  BSYNC B1 ;  /* 0x0000000000017941 */ /* 0x000fea0003800000 */
.L_x_1466:
        /* <DEDUP_REMOVED lines=44> */
.L_x_1469:
[----:B------:R-:W-:Y:S05]  /*98d0*/  BSYNC B1 ;  /* 0x0000000000017941 */ /* 0x000fea0003800000 */
.L_x_1468:
        /* <DEDUP_REMOVED lines=44> */
.L_x_1471:
[----:B------:R-:W-:Y:S05]  /*9ba0*/  BSYNC B1 ;  /* 0x0000000000017941 */ /* 0x000fea0003800000 */
.L_x_1470:
        /* <DEDUP_REMOVED lines=44> */
.L_x_1455:
[----:B------:R-:W3:Y:S01]  /*9e70*/  LDC R9, c[0x0][0x448] ;  /* 0x00011200ff097b82 */ /* 0x000ee20000000800 */
[----:B------:R-:W-:Y:S01]  /*9e80*/  ULDC.64 UR4, c[0x0][0x3f8] ;  /* 0x0000fe0000047ab9 */ /* 0x000fe20000000a00 */
[----:B------:R-:W-:Y:S01]  /*9e90*/  ULDC.64 UR6, c[0x0][0x408] ;  /* 0x0001020000067ab9 */ /* 0x000fe20000000a00 */
        /* <DEDUP_REMOVED lines=8> */
[----:B----4-:R-:W-:Y:S01]  /*9f20*/  @P0 SHF.R.U32.HI R3, RZ, R5, R0 ;  /* 0x00000005ff030219 */ /* 0x010fe20000011600 */
[----:B------:R-:W-:-:S03]  /*9f30*/  IMAD.MOV.U32 R5, RZ, RZ, R27 ;  /* 0x000000ffff057224 */ /* 0x000fc600078e001b */
        /* <DEDUP_REMOVED lines=18> */
[----:B------:R-:W0:Y:S04]  /*a060*/  SHFL.IDX PT, R0, R0, RZ, 0x1e1f ;  /* 0x001e1fff00007589 */ /* 0x000e2800000e0000 */
[----:B------:R-:W0:Y:S04]  /*a070*/  SHFL.IDX PT, R21, R21, RZ, 0x1e1f ;  /* 0x001e1fff15157589 */ /* 0x000e2800000e0000 */
[----:B---3--:R-:W0:Y:S02]  /*a080*/  SHFL.IDX PT, R20, R20, RZ, 0x1e1f ;  /* 0x001e1fff14147589 */ /* 0x008e2400000e0000 */
.L_x_1745:
[----:B------:R-:W-:Y:S01]  /*a090*/  IMAD R9, R140, R9, RZ ;  /* 0x000000098c097224 */ /* 0x000fe200078e02ff */
[----:B------:R-:W-:Y:S01]  /*a0a0*/  BSSY B1, `(.L_x_1473) ;  /* 0x0000038000017945 */ /* 0x000fe20003800000 */
[----:B------:R-:W-:Y:S02]  /*a0b0*/  CS2R R4, SRZ ;  /* 0x0000000000047805 */ /* 0x000fe4000001ff00 */
[----:B------:R-:W-:Y:S01]  /*a0c0*/  CS2R R6, SRZ ;  /* 0x0000000000067805 */ /* 0x000fe2000001ff00 */
[----:B------:R-:W-:Y:S01]  /*a0d0*/  IMAD R48, R33, -0xc0, R9 ;  /* 0xffffff4021307824 */ /* 0x000fe200078e0209 */
[----:B------:R-:W-:Y:S02]  /*a0e0*/  ISETP.GE.AND P0, PT, R10, R9, PT ;  /* 0x000000090a00720c */ /* 0x000fe40003f06270 */
[----:B------:R-:W-:Y:S02]  /*a0f0*/  CS2R R8, SRZ ;  /* 0x0000000000087805 */ /* 0x000fe4000001ff00 */
[----:B------:R-:W-:-:S02]  /*a100*/  CS2R R10, SRZ ;  /* 0x00000000000a7805 */ /* 0x000fc4000001ff00 */
[----:B------:R-:W-:Y:S02]  /*a110*/  CS2R R12, SRZ ;  /* 0x00000000000c7805 */ /* 0x000fe4000001ff00 */
[----:B0-----:R-:W-:Y:S02]  /*a120*/  CS2R R14, SRZ ;  /* 0x00000000000e7805 */ /* 0x001fe4000001ff00 */
        /* <DEDUP_REMOVED lines=9> */
[----:B------:R-:W2:Y:S01]  /*a1c0*/  LDL R37, [R1+0x30] ;  /* 0x0000300001257983 */ /* 0x000ea20000100800 */
[C---:B------:R-:W-:Y:S01]  /*a1d0*/  VIADD R5, R16.reuse, 0x20 ;  /* 0x0000002010057836 */ /* 0x040fe20000000000 */
[C---:B------:R-:W-:Y:S01]  /*a1e0*/  ISETP.GE.AND P2, PT, R16.reuse, UR4, PT ;  /* 0x0000000410007c0c */ /* 0x040fe2000bf46270 */
[----:B------:R-:W-:-:S03]  /*a1f0*/  VIADD R4, R16, 0x10 ;  /* 0x0000001010047836 */ /* 0x000fc60000000000 */
[----:B------:R-:W-:Y:S02]  /*a200*/  ISETP.GE.AND P4, PT, R5, UR4, PT ;  /* 0x0000000405007c0c */ /* 0x000fe4000bf86270 */
[----:B------:R-:W-:Y:S01]  /*a210*/  ISETP.GE.AND P3, PT, R4, UR4, PT ;  /* 0x0000000404007c0c */ /* 0x000fe2000bf66270 */
[----:B------:R-:W-:-:S06]  /*a220*/  IMAD.MOV.U32 R4, RZ, RZ, R0 ;  /* 0x000000ffff047224 */ /* 0x000fcc00078e0000 */
[----:B------:R-:W-:Y:S02]  /*a230*/  @!P2 IMAD.SHL.U32 R39, R16, 0x2, RZ ;  /* 0x000000021027a824 */ /* 0x000fe400078e00ff */
[----:B----4-:R-:W-:-:S03]  /*a240*/  IMAD.MOV.U32 R5, RZ, RZ, R3 ;  /* 0x000000ffff057224 */ /* 0x010fc600078e0003 */
[----:B------:R-:W-:Y:S02]  /*a250*/  @!P2 IADD3 R38, P1, R20, R39, RZ ;  /* 0x000000271426a210 */ /* 0x000fe40007f3e0ff */
        /* <DEDUP_REMOVED lines=11> */
[----:B---3--:R-:W-:Y:S01]  /*a310*/  @!P4 IMAD.SHL.U32 R47, R36, 0x8, RZ ;  /* 0x00000008242fc824 */ /* 0x008fe200078e00ff */
[----:B------:R-:W-:-:S02]  /*a320*/  @!P2 IADD3 R36, P0, R0, R39, RZ ;  /* 0x000000270024a210 */ /* 0x000fc40007f1e0ff */
[----:B------:R-:W-:Y:S01]  /*a330*/  @!P2 SHF.L.U64.HI R0, R16, 0x1, R17 ;  /* 0x000000011000a819 */ /* 0x000fe20000010211 */
[----:B--2---:R-:W-:Y:S02]  /*a340*/  @!P3 IMAD.SHL.U32 R43, R37, 0x8, RZ ;  /* 0x00000008252bb824 */ /* 0x004fe400078e00ff */
[----:B------:R-:W-:-:S04]  /*a350*/  @!P4 IMAD.WIDE R44, R47, 0x2, R4 ;  /* 0x000000022f2cc825 */ /* 0x000fc800078e0204 */
[C---:B-1----:R-:W-:Y:S01]  /*a360*/  @!P3 IMAD.WIDE R40, R43.reuse, 0x2, R4 ;  /* 0x000000022b28b825 */ /* 0x042fe200078e0204 */
[----:B------:R-:W-:Y:S01]  /*a370*/  CS2R R4, SRZ ;  /* 0x0000000000047805 */ /* 0x000fe2000001ff00 */
[----:B------:R0:W5:Y:S02]  /*a380*/  @!P4 LD.E.128 R32, desc[UR52][R44.64] ;  /* 0x000000342c20c980 */ /* 0x000164000c101d00 */
[--C-:B------:R-:W-:Y:S02]  /*a390*/  @!P3 IMAD.WIDE R42, R43, 0x2, R20.reuse ;  /* 0x000000022b2ab825 */ /* 0x100fe400078e0214 */
[----:B------:R0:W5:Y:S02]  /*a3a0*/  @!P3 LD.E.128 R28, desc[UR52][R40.64] ;  /* 0x00000034281cb980 */ /* 0x000164000c101d00 */
[----:B------:R-:W-:Y:S02]  /*a3b0*/  @!P4 IMAD.WIDE R46, R47, 0x2, R20 ;  /* 0x000000022f2ec825 */ /* 0x000fe400078e0214 */
[----:B------:R0:W5:Y:S02]  /*a3c0*/  @!P3 LD.E.128 R8, desc[UR52][R42.64] ;  /* 0x000000342a08b980 */ /* 0x000164000c101d00 */
[----:B------:R-:W-:-:S02]  /*a3d0*/  @!P2 IMAD.X R37, R3, 0x1, R0, P0 ;  /* 0x000000010325a824 */ /* 0x000fc400000e0600 */
[----:B------:R-:W-:Y:S01]  /*a3e0*/  @!P2 IMAD.X R39, R21, 0x1, R0, P1 ;  /* 0x000000011527a824 */ /* 0x000fe200008e0600 */
[----:B------:R0:W5:Y:S04]  /*a3f0*/  @!P4 LD.E.128 R12, desc[UR52][R46.64] ;  /* 0x000000342e0cc980 */ /* 0x000168000c101d00 */
[----:B------:R0:W5:Y:S04]  /*a400*/  @!P2 LD.E.128 R24, desc[UR52][R36.64] ;  /* 0x000000342418a980 */ /* 0x000168000c101d00 */
[----:B------:R0:W5:Y:S02]  /*a410*/  @!P2 LD.E.128 R4, desc[UR52][R38.64] ;  /* 0x000000342604a980 */ /* 0x000164000c101d00 */
.L_x_1474:
[----:B------:R-:W-:Y:S05]  /*a420*/  BSYNC B1 ;  /* 0x0000000000017941 */ /* 0x000fea0003800000 */
.L_x_1473:
[----:B------:R-:W4:Y:S01]  /*a430*/  S2R R0, SR_TID.X ;  /* 0x0000000000007919 */ /* 0x000f220000002100 */
[----:B------:R-:W-:Y:S01]  /*a440*/  ULEA.HI UR4, UR37, UR37, URZ, 0x1 ;  /* 0x0000002525047291 */ /* 0x000fe2000f8f083f */
[----:B-----5:R-:W-:Y:S01]  /*a450*/  IMAD.MOV.U32 R20, RZ, RZ, R6 ;  /* 0x000000ffff147224 */ /* 0x020fe200078e0006 */
[----:B------:R-:W-:Y:S01]  /*a460*/  VIMNMX R48, R48, 0xc0, PT ;  /* 0x000000c030307848 */ /* 0x000fe20003fe0100 */
[----:B0-----:R-:W-:Y:S01]  /*a470*/  IMAD.MOV.U32 R36, RZ, RZ, R13 ;  /* 0x000000ffff247224 */ /* 0x001fe200078e000d */
[----:B------:R-:W-:Y:S01]  /*a480*/  ULOP3.LUT UR4, UR4, 0xfffffffe, URZ, 0xc0, !UPT ;  /* 0xfffffffe04047892 */ /* 0x000fe2000f8ec03f */
[----:B------:R-:W-:Y:S01]  /*a490*/  IMAD.MOV.U32 R37, RZ, RZ, R25 ;  /* 0x000000ffff257224 */ /* 0x000fe200078e0019 */
[----:B------:R-:W-:Y:S01]  /*a4a0*/  PRMT R66, R20, 0x7610, R66 ;  /* 0x0000761014427816 */ /* 0x000fe20000000042 */
[----:B------:R-:W-:Y:S01]  /*a4b0*/  IMAD.MOV.U32 R20, RZ, RZ, R8 ;  /* 0x000000ffff147224 */ /* 0x000fe200078e0008 */
[----:B------:R-:W-:Y:S01]  /*a4c0*/  UIADD3 UR4, UR37, -UR4, URZ ;  /* 0x8000000425047290 */ /* 0x000fe2000fffe03f */
[----:B------:R-:W-:Y:S01]  /*a4d0*/  BSSY B1, `(.L_x_1475) ;  /* 0x000002a000017945 */ /* 0x000fe20003800000 */
[----:B------:R-:W-:Y:S01]  /*a4e0*/  PRMT R55, R37, 0x7610, R55 ;  /* 0x0000761025377816 */ /* 0x000fe20000000037 */
[----:B------:R-:W-:-:S02]  /*a4f0*/  IMAD.MOV.U32 R37, RZ, RZ, R29 ;  /* 0x000000ffff257224 */ /* 0x000fc400078e001d */
[----:B----4-:R-:W-:Y:S02]  /*a500*/  VIADD R3, R0, 0xffffff80 ;  /* 0xffffff8000037836 */ /* 0x010fe40000000000 */
[----:B------:R-:W-:-:S03]  /*a510*/  IMAD.MOV.U32 R0, RZ, RZ, R4 ;  /* 0x000000ffff007224 */ /* 0x000fc600078e0004 */
[----:B------:R-:W-:Y:S01]  /*a520*/  LEA.HI R21, R3, R3, RZ, 0x1 ;  /* 0x0000000303157211 */ /* 0x000fe200078f08ff */
[----:B------:R-:W-:Y:S01]  /*a530*/  IMAD.MOV.U32 R3, RZ, RZ, R5 ;  /* 0x000000ffff037224 */ /* 0x000fe200078e0005 */
[----:B------:R-:W-:Y:S01]  /*a540*/  PRMT R58, R0, 0x7610, R58 ;  /* 0x00007610003a7816 */ /* 0x000fe2000000003a */
[----:B------:R-:W-:Y:S01]  /*a550*/  IMAD.MOV.U32 R0, RZ, RZ, R7 ;  /* 0x000000ffff007224 */ /* 0x000fe200078e0007 */
[----:B------:R-:W-:Y:S02]  /*a560*/  SHF.R.S32.HI R21, RZ, 0x1, R21 ;  /* 0x00000001ff157819 */ /* 0x000fe40000011415 */
[----:B------:R-:W-:Y:S01]  /*a570*/  PRMT R57, R3, 0x7610, R57 ;  /* 0x0000761003397816 */ /* 0x000fe20000000039 */
[----:B------:R-:W-:Y:S01]  /*a580*/  IMAD.U32 R3, RZ, RZ, UR4 ;  /* 0x00000004ff037e24 */ /* 0x000fe2000f8e00ff */
[----:B------:R-:W-:Y:S01]  /*a590*/  ISETP.GE.AND P1, PT, R21, R48, PT ;  /* 0x000000301500720c */ /* 0x000fe20003f26270 */
[----:B------:R-:W-:Y:S01]  /*a5a0*/  IMAD.MOV.U32 R21, RZ, RZ, R9 ;  /* 0x000000ffff157224 */ /* 0x000fe200078e0009 */
[----:B------:R-:W-:Y:S01]  /*a5b0*/  PRMT R66, R66, 0x5410, R0 ;  /* 0x0000541042427816 */ /* 0x000fe20000000000 */
[----:B------:R-:W-:Y:S01]  /*a5c0*/  IMAD.MOV.U32 R0, RZ, RZ, R10 ;  /* 0x000000ffff007224 */ /* 0x000fe200078e000a */
[----:B------:R-:W-:-:S02]  /*a5d0*/  SHF.L.U32 R3, R3, 0x1f, RZ ;  /* 0x0000001f03037819 */ /* 0x000fc400000006ff */
[----:B------:R-:W-:Y:S01]  /*a5e0*/  PRMT R47, R20, 0x5410, R21 ;  /* 0x00005410142f7816 */ /* 0x000fe20000000015 */
[----:B------:R-:W-:Y:S01]  /*a5f0*/  IMAD.MOV.U32 R20, RZ, RZ, R11 ;  /* 0x000000ffff147224 */ /* 0x000fe200078e000b */
[----:B------:R-:W0:Y:S01]  /*a600*/  SYNCS.PHASECHK.TRANS64.TRYWAIT P0, [R2+URZ+0x2d800], R3 ;  /* 0x02d80003020075a7 */ /* 0x000e22000800017f */
[----:B------:R-:W-:-:S03]  /*a610*/  IMAD.MOV.U32 R21, RZ, RZ, R12 ;  /* 0x000000ffff157224 */ /* 0x000fc600078e000c */
[----:B------:R-:W-:Y:S01]  /*a620*/  PRMT R48, R0, 0x5410, R20 ;  /* 0x0000541000307816 */ /* 0x000fe20000000014 */
[----:B------:R-:W-:Y:S01]  /*a630*/  IMAD.MOV.U32 R0, RZ, RZ, R14 ;  /* 0x000000ffff007224 */ /* 0x000fe200078e000e */
[----:B------:R-:W-:Y:S01]  /*a640*/  PRMT R21, R21, 0x5410, R36 ;  /* 0x0000541015157816 */ /* 0x000fe20000000024 */
[----:B------:R-:W-:Y:S02]  /*a650*/  IMAD.MOV.U32 R20, RZ, RZ, R15 ;  /* 0x000000ffff147224 */ /* 0x000fe400078e000f */
        /* <DEDUP_REMOVED lines=10> */
[----:B------:R-:W-:Y:S02]  /*a700*/  IMAD.MOV.U32 R36, RZ, RZ, R32 ;  /* 0x000000ffff247224 */ /* 0x000fe400078e0020 */
[----:B------:R-:W-:Y:S01]  /*a710*/  IMAD.MOV.U32 R37, RZ, RZ, R33 ;  /* 0x000000ffff257224 */ /* 0x000fe200078e0021 */
[----:B------:R-:W-:Y:S01]  /*a720*/  PRMT R50, R0, 0x5410, R20 ;  /* 0x0000541000327816 */ /* 0x000fe20000000014 */
[----:B------:R-:W-:Y:S02]  /*a730*/  IMAD.MOV.U32 R0, RZ, RZ, R34 ;  /* 0x000000ffff007224 */ /* 0x000fe400078e0022 */
[----:B------:R-:W-:Y:S01]  /*a740*/  IMAD.MOV.U32 R20, RZ, RZ, R35 ;  /* 0x000000ffff147224 */ /* 0x000fe200078e0023 */
[----:B------:R-:W-:Y:S01]  /*a750*/  PRMT R45, R36, 0x5410, R37 ;  /* 0x00005410242d7816 */ /* 0x000fe20000000025 */
[----:B0-----:R-:W-:Y:S06]  /*a760*/  @!P0 BRA `(.L_x_1476) ;  /* 0x0000018400b08947 */ /* 0x001fec0003800000 */
.L_x_1746:
[----:B------:R-:W-:Y:S05]  /*a770*/  BSYNC B1 ;  /* 0x0000000000017941 */ /* 0x000fea0003800000 */
.L_x_1475:
[----:B------:R-:W-:Y:S01]  /*a780*/  PRMT R46, R0, 0x5410, R20 ;  /* 0x00005410002e7816 */ /* 0x000fe20000000014 */
[----:B------:R-:W-:Y:S06]  /*a790*/  @P1 BRA `(.L_x_1461) ;  /* 0x00000014003c1947 */ /* 0x000fec0003800000 */
[----:B------:R3:W5:Y:S01]  /*a7a0*/  LDL R70, [R1+0x14] ;  /* 0x0000140001467983 */ /* 0x0007620000100800 */
[----:B0-----:R-:W0:Y:S03]  /*a7b0*/  LDC R3, c[0x0][0x3f4] ;  /* 0x0000fd00ff037b82 */ /* 0x001e260000000800 */
[----:B------:R3:W5:Y:S04]  /*a7c0*/  LDL R69, [R1+0x24] ;  /* 0x0000240001457983 */ /* 0x0007680000100800 */
[----:B------:R3:W5:Y:S01]  /*a7d0*/  LDL R68, [R1+0x20] ;  /* 0x0000200001447983 */ /* 0x0007620000100800 */
[C---:B------:R-:W-:Y:S01]  /*a7e0*/  VIADD R0, R16.reuse, 0x10 ;  /* 0x0000001010007836 */ /* 0x040fe20000000000 */
[----:B------:R-:W-:Y:S01]  /*a7f0*/  BSSY B1, `(.L_x_1477) ;  /* 0x000006d000017945 */ /* 0x000fe20003800000 */
[C---:B------:R-:W-:Y:S01]  /*a800*/  VIADD R20, R16.reuse, 0x20 ;  /* 0x0000002010147836 */ /* 0x040fe20000000000 */
[----:B0-----:R-:W-:-:S02]  /*a810*/  ISETP.GE.AND P0, PT, R16, R3, PT ;  /* 0x000000031000720c */ /* 0x001fc40003f06270 */
[-C--:B------:R-:W-:Y:S02]  /*a820*/  ISETP.GE.AND P1, PT, R0, R3.reuse, PT ;  /* 0x000000030000720c */ /* 0x080fe40003f26270 */
[----:B------:R-:W-:-:S09]  /*a830*/  ISETP.GE.AND P2, PT, R20, R3, PT ;  /* 0x000000031400720c */ /* 0x000fd20003f46270 */
[----:B---3--:R-:W-:Y:S05]  /*a840*/  @P0 BRA `(.L_x_1478) ;  /* 0x00000004009c0947 */ /* 0x008fea0003800000 */
[----:B------:R-:W0:Y:S01]  /*a850*/  S2R R36, SR_TID.X ;  /* 0x0000000000247919 */ /* 0x000e220000002100 */
[----:B-----5:R-:W-:Y:S01]  /*a860*/  LOP3.LUT R20, R70, 0x18, R16, 0xf8, !PT ;  /* 0x0000001846147812 */ /* 0x020fe200078ef810 */
[----:B------:R-:W-:Y:S01]  /*a870*/  HADD2.F32 R57, -RZ, R57.H0_H0 ;  /* 0x20000039ff397230 */ /* 0x000fe20000004100 */
[--C-:B------:R-:W-:Y:S01]  /*a880*/  SHF.R.U64 R24, R24, 0x10, R25.reuse ;  /* 0x0000001018187819 */ /* 0x100fe20000001219 */
[----:B------:R-:W-:Y:S01]  /*a890*/  HADD2.F32 R55, -RZ, R55.H0_H0 ;  /* 0x20000037ff377230 */ /* 0x000fe20000004100 */
[----:B------:R-:W-:Y:S01]  /*a8a0*/  LOP3.LUT R20, R20, R68, RZ, 0x3c, !PT ;  /* 0x0000004414147212 */ /* 0x000fe200078e3cff */
[----:B------:R-:W-:Y:S01]  /*a8b0*/  HADD2.F32 R58, -RZ, R58.H0_H0 ;  /* 0x2000003aff3a7230 */ /* 0x000fe20000004100 */
[----:B------:R-:W-:Y:S02]  /*a8c0*/  SHF.R.U32.HI R56, RZ, 0x10, R25 ;  /* 0x00000010ff387819 */ /* 0x000fe40000011619 */
[--C-:B------:R-:W-:Y:S02]  /*a8d0*/  SHF.R.U64 R25, R4, 0x10, R5.reuse ;  /* 0x0000001004197819 */ /* 0x100fe40000001205 */
[----:B------:R-:W-:-:S02]  /*a8e0*/  SHF.R.U32.HI R59, RZ, 0x10, R5 ;  /* 0x00000010ff3b7819 */ /* 0x000fc40000011605 */
[----:B------:R-:W-:Y:S01]  /*a8f0*/  SHF.R.U64 R5, R6, 0x10, R7 ;  /* 0x0000001006057819 */ /* 0x000fe20000001207 */
[----:B------:R-:W-:Y:S01]  /*a900*/  HADD2.F32 R25, -RZ, R25.H0_H0 ;  /* 0x20000019ff197230 */ /* 0x000fe20000004100 */
[--C-:B------:R-:W-:Y:S01]  /*a910*/  SHF.R.U64 R4, R26, 0x10, R27.reuse ;  /* 0x000000101a047819 */ /* 0x100fe2000000121b */
[----:B------:R-:W-:Y:S01]  /*a920*/  HADD2.F32 R59, -RZ, R59.H0_H0 ;  /* 0x2000003bff3b7230 */ /* 0x000fe20000004100 */
[----:B------:R-:W-:Y:S02]  /*a930*/  SHF.R.U32.HI R65, RZ, 0x10, R27 ;  /* 0x00000010ff417819 */ /* 0x000fe4000001161b */
[----:B------:R-:W-:Y:S01]  /*a940*/  SHF.R.U32.HI R64, RZ, 0x10, R7 ;  /* 0x00000010ff407819 */ /* 0x000fe20000011607 */
[----:B0-----:R-:W-:-:S05]  /*a950*/  VIADD R37, R36, 0xffffff80 ;  /* 0xffffff8024257836 */ /* 0x001fca0000000000 */
[----:B------:R-:W-:-:S04]  /*a960*/  LEA.HI R36, R37, R37, RZ, 0x1 ;  /* 0x0000002525247211 */ /* 0x000fc800078f08ff */
[----:B------:R-:W-:-:S05]  /*a970*/  LOP3.LUT R36, R36, 0xfffffffe, RZ, 0xc0, !PT ;  /* 0xfffffffe24247812 */ /* 0x000fca00078ec0ff */
[----:B------:R-:W-:-:S05]  /*a980*/  IMAD.IADD R36, R37, 0x1, -R36 ;  /* 0x0000000125247824 */ /* 0x000fca00078e0a24 */
[----:B------:R-:W-:Y:S01]  /*a990*/  LEA.HI R0, R3, R36, RZ, 0x1d ;  /* 0x0000002403007211 */ /* 0x000fe200078fe8ff */
[----:B------:R-:W-:-:S03]  /*a9a0*/  IMAD.IADD R36, R69, 0x1, R20 ;  /* 0x0000000145247824 */ /* 0x000fc600078e0214 */
[----:B------:R-:W-:-:S04]  /*a9b0*/  SHF.R.S32.HI R37, RZ, 0x1f, R0 ;  /* 0x0000001fff257819 */ /* 0x000fc80000011400 */
[----:B------:R-:W-:Y:S01]  /*a9c0*/  LEA.HI R37, R37, R0, RZ, 0x2 ;  /* 0x0000000025257211 */ /* 0x000fe200078f10ff */
[----:B------:R-:W-:-:S03]  /*a9d0*/  IMAD.SHL.U32 R0, R0, 0x8, RZ ;  /* 0x0000000800007824 */ /* 0x000fc600078e00ff */
[----:B------:R-:W-:Y:S02]  /*a9e0*/  SHF.R.S32.HI R37, RZ, 0x2, R37 ;  /* 0x00000002ff257819 */ /* 0x000fe40000011425 */
[----:B------:R-:W-:Y:S02]  /*a9f0*/  LOP3.LUT R20, R70, 0x18, R0, 0xf8, !PT ;  /* 0x0000001846147812 */ /* 0x000fe400078ef800 */
[----:B------:R-:W-:Y:S01]  /*aa00*/  LEA R0, R36, UR40, 0x1 ;  /* 0x0000002824007c11 */ /* 0x000fe2000f8e08ff */
[----:B-1----:R-:W-:Y:S01]  /*aa10*/  IMAD R40, R37, 0x1800, R69 ;  /* 0x0000180025287824 */ /* 0x002fe200078e0245 */
[----:B--2---:R-:W-:-:S03]  /*aa20*/  LOP3.LUT R41, R20, R68, RZ, 0x3c, !PT ;  /* 0x0000004414297212 */ /* 0x004fc600078e3cff */
[----:B------:R-:W0:Y:S02]  /*aa30*/  LDS.128 R36, [R0] ;  /* 0x0000000000247984 */ /* 0x000e240000000c00 */
[----:B------:R-:W-:-:S04]  /*aa40*/  IMAD.IADD R41, R40, 0x1, R41 ;  /* 0x0000000128297824 */ /* 0x000fc800078e0229 */
[----:B------:R-:W-:-:S05]  /*aa50*/  IMAD R20, R41, 0x2, R2 ;  /* 0x0000000229147824 */ /* 0x000fca00078e0202 */
[----:B------:R-:W1:Y:S01]  /*aa60*/  LDS.128 R40, [R20+0xc400] ;  /* 0x00c4000014287984 */ /* 0x000e620000000c00 */
[--C-:B0-----:R-:W-:Y:S02]  /*aa70*/  HADD2.F32 R26, -RZ, R37.reuse.H0_H0 ;  /* 0x20000025ff1a7230 */ /* 0x101fe40000004100 */
[----:B------:R-:W-:Y:S02]  /*aa80*/  HADD2.F32 R37, -RZ, R37.H1_H1 ;  /* 0x30000025ff257230 */ /* 0x000fe40000004100 */
[----:B------:R-:W-:Y:S02]  /*aa90*/  HADD2.F32 R27, -RZ, R36.H0_H0 ;  /* 0x20000024ff1b7230 */ /* 0x000fe40000004100 */
[----:B------:R-:W-:Y:S02]  /*aaa0*/  HADD2.F32 R51, -RZ, R38.H0_H0 ;  /* 0x20000026ff337230 */ /* 0x000fe40000004100 */
[--C-:B------:R-:W-:Y:S02]  /*aab0*/  HADD2.F32 R7, -RZ, R39.reuse.H0_H0 ;  /* 0x20000027ff077230 */ /* 0x100fe40000004100 */
[----:B------:R-:W-:-:S02]  /*aac0*/  HADD2.F32 R39, -RZ, R39.H1_H1 ;  /* 0x30000027ff277230 */ /* 0x000fc40000004100 */
[--C-:B-1----:R-:W-:Y:S02]  /*aad0*/  HADD2.F32 R6, -RZ, R41.reuse.H0_H0 ;  /* 0x20000029ff067230 */ /* 0x102fe40000004100 */
[----:B------:R-:W-:Y:S02]  /*aae0*/  HADD2.F32 R52, -RZ, R41.H1_H1 ;  /* 0x30000029ff347230 */ /* 0x000fe40000004100 */
[----:B------:R-:W-:Y:S02]  /*aaf0*/  HADD2.F32 R41, -RZ, R40.H0_H0 ;  /* 0x20000028ff297230 */ /* 0x000fe40000004100 */
[C---:B------:R-:W-:Y:S01]  /*ab00*/  FMUL.FTZ R61, R6.reuse, R57 ;  /* 0x00000039063d7220 */ /* 0x040fe20000410000 */
[----:B------:R-:W-:Y:S01]  /*ab10*/  FMUL.FTZ R63, R6, R55 ;  /* 0x00000037063f7220 */ /* 0x000fe20000410000 */
[----:B------:R-:W-:Y:S01]  /*ab20*/  FMUL.FTZ R60, R52, R59 ;  /* 0x0000003b343c7220 */ /* 0x000fe20000410000 */
[----:B------:R-:W-:Y:S02]  /*ab30*/  HADD2.F32 R53, -RZ, R42.H0_H0 ;  /* 0x2000002aff357230 */ /* 0x000fe40000004100 */
[----:B------:R-:W-:Y:S01]  /*ab40*/  FFMA.FTZ R6, R26, R55, -R61 ;  /* 0x000000371a067223 */ /* 0x000fe2000001083d */
[----:B------:R-:W-:-:S02]  /*ab50*/  HADD2.F32 R55, -RZ, R56.H0_H0 ;  /* 0x20000038ff377230 */ /* 0x000fc40000004100 */
[----:B------:R-:W-:Y:S01]  /*ab60*/  FFMA.FTZ R26, R26, R57, R63 ;  /* 0x000000391a1a7223 */ /* 0x000fe2000001003f */
[----:B------:R-:W-:Y:S02]  /*ab70*/  HADD2.F32 R56, -RZ, R62.H0_H0 ;  /* 0x2000003eff387230 */ /* 0x000fe40000004100 */
[----:B------:R-:W-:Y:S02]  /*ab80*/  HADD2.F32 R54, -RZ, R43.H0_H0 ;  /* 0x2000002bff367230 */ /* 0x000fe40000004100 */
[-C--:B------:R-:W-:Y:S01]  /*ab90*/  FMUL.FTZ R62, R52, R55.reuse ;  /* 0x00000037343e7220 */ /* 0x080fe20000410000 */
[----:B------:R-:W-:Y:S01]  /*aba0*/  FFMA.FTZ R57, R37, R55, -R60 ;  /* 0x0000003725397223 */ /* 0x000fe2000001083c */
[C---:B------:R-:W-:Y:S01]  /*abb0*/  FMUL.FTZ R52, R41.reuse, R58 ;  /* 0x0000003a29347220 */ /* 0x040fe20000410000 */
[-C--:B------:R-:W-:Y:S01]  /*abc0*/  FMUL.FTZ R55, R41, R56.reuse ;  /* 0x0000003829377220 */ /* 0x080fe20000410000 */
[----:B------:R-:W-:Y:S02]  /*abd0*/  HADD2.F32 R60, -RZ, R66.H0_H0 ;  /* 0x20000042ff3c7230 */ /* 0x000fe40000004100 */
[----:B------:R-:W-:Y:S01]  /*abe0*/  FFMA.FTZ R59, R37, R59, R62 ;  /* 0x0000003b253b7223 */ /* 0x000fe2000001003e */
[----:B------:R-:W-:Y:S01]  /*abf0*/  FFMA.FTZ R41, R27, R56, -R52 ;  /* 0x000000381b297223 */ /* 0x000fe20000010834 */
[----:B------:R-:W-:-:S02]  /*ac00*/  HADD2.F32 R52, -RZ, R67.H0_H0 ;  /* 0x20000043ff347230 */ /* 0x000fc40000004100 */
[----:B------:R-:W-:Y:S01]  /*ac10*/  FFMA.FTZ R55, R27, R58, R55 ;  /* 0x0000003a1b377223 */ /* 0x000fe20000010037 */
[----:B------:R-:W-:Y:S02]  /*ac20*/  HADD2.F32 R37, -RZ, R66.H1_H1 ;  /* 0x30000042ff257230 */ /* 0x000fe40000004100 */
[C---:B------:R-:W-:Y:S01]  /*ac30*/  FMUL.FTZ R56, R53.reuse, R60 ;  /* 0x0000003c35387220 */ /* 0x040fe20000410000 */
[----:B------:R-:W-:Y:S02]  /*ac40*/  HADD2.F32 R27, -RZ, R67.H1_H1 ;  /* 0x30000043ff1b7230 */ /* 0x000fe40000004100 */
[-C--:B------:R-:W-:Y:S01]  /*ac50*/  FMUL.FTZ R58, R53, R52.reuse ;  /* 0x00000034353a7220 */ /* 0x080fe20000410000 */
[----:B------:R-:W-:Y:S02]  /*ac60*/  HADD2.F32 R43, -RZ, R43.H1_H1 ;  /* 0x3000002bff2b7230 */ /* 0x000fe40000004100 */
[C---:B------:R-:W-:Y:S01]  /*ac70*/  FMUL.FTZ R62, R54.reuse, R37 ;  /* 0x00000025363e7220 */ /* 0x040fe20000410000 */
[----:B------:R-:W-:Y:S01]  /*ac80*/  FFMA.FTZ R53, R51, R52, -R56 ;  /* 0x0000003433357223 */ /* 0x000fe20000010838 */
[----:B------:R-:W-:Y:S01]  /*ac90*/  FMUL.FTZ R54, R54, R27 ;  /* 0x0000001b36367220 */ /* 0x000fe20000410000 */
[----:B------:R-:W-:-:S02]  /*aca0*/  HADD2.F32 R56, -RZ, R64.H0_H0 ;  /* 0x20000040ff387230 */ /* 0x000fc40000004100 */
[C---:B------:R-:W-:Y:S01]  /*acb0*/  FFMA.FTZ R62, R7.reuse, R27, -R62 ;  /* 0x0000001b073e7223 */ /* 0x040fe2000001083e */
[----:B------:R-:W-:Y:S02]  /*acc0*/  HADD2.F32 R52, -RZ, R65.H0_H0 ;  /* 0x20000041ff347230 */ /* 0x000fe40000004100 */
[----:B------:R-:W-:Y:S01]  /*acd0*/  FFMA.FTZ R54, R7, R37, R54 ;  /* 0x0000002507367223 */ /* 0x000fe20000010036 */
[----:B------:R-:W-:Y:S02]  /*ace0*/  HADD2.F32 R40, -RZ, R40.H1_H1 ;  /* 0x30000028ff287230 */ /* 0x000fe40000004100 */
[----:B------:R-:W-:Y:S01]  /*acf0*/  FFMA.FTZ R58, R51, R60, R58 ;  /* 0x0000003c333a7223 */ /* 0x000fe2000001003a */
[----:B------:R-:W-:Y:S02]  /*ad00*/  HADD2.F32 R7, -RZ, R24.H0_H0 ;  /* 0x20000018ff077230 */ /* 0x000fe40000004100 */
[----:B------:R-:W-:Y:S01]  /*ad10*/  FMUL.FTZ R60, R43, R56 ;  /* 0x000000382b3c7220 */ /* 0x000fe20000410000 */
[----:B------:R-:W-:-:S02]  /*ad20*/  HADD2.F32 R42, -RZ, R42.H1_H1 ;  /* 0x3000002aff2a7230 */ /* 0x000fc40000004100 */
[-C--:B------:R-:W-:Y:S01]  /*ad30*/  FMUL.FTZ R64, R43, R52.reuse ;  /* 0x000000342b407220 */ /* 0x080fe20000410000 */
[----:B------:R-:W-:Y:S02]  /*ad40*/  HADD2.F32 R27, -RZ, R5.H0_H0 ;  /* 0x20000005ff1b7230 */ /* 0x000fe40000004100 */
[----:B------:R-:W-:Y:S01]  /*ad50*/  FMUL.FTZ R37, R40, R25 ;  /* 0x0000001928257220 */ /* 0x000fe20000410000 */
[----:B------:R-:W-:Y:S02]  /*ad60*/  HADD2.F32 R5, -RZ, R4.H0_H0 ;  /* 0x20000004ff057230 */ /* 0x000fe40000004100 */
[C---:B------:R-:W-:Y:S01]  /*ad70*/  FFMA.FTZ R43, R39.reuse, R52, -R60 ;  /* 0x00000034272b7223 */ /* 0x040fe2000001083c */
[----:B------:R-:W-:Y:S02]  /*ad80*/  HADD2.F32 R36, -RZ, R36.H1_H1 ;  /* 0x30000024ff247230 */ /* 0x000fe40000004100 */
[----:B------:R-:W-:Y:S01]  /*ad90*/  FFMA.FTZ R51, R39, R56, R64 ;  /* 0x0000003827337223 */ /* 0x000fe20000010040 */
[----:B------:R-:W-:-:S02]  /*ada0*/  HADD2.F32 R38, -RZ, R38.H1_H1 ;  /* 0x30000026ff267230 */ /* 0x000fc40000004100 */
[----:B------:R-:W-:Y:S01]  /*adb0*/  FMUL.FTZ R40, R40, R7 ;  /* 0x0000000728287220 */ /* 0x000fe20000410000 */
[C---:B------:R-:W-:Y:S01]  /*adc0*/  FMUL.FTZ R39, R42.reuse, R27 ;  /* 0x0000001b2a277220 */ /* 0x040fe20000410000 */
[----:B------:R-:W-:Y:S01]  /*add0*/  FMUL.FTZ R42, R42, R5 ;  /* 0x000000052a2a7220 */ /* 0x000fe20000410000 */
[C---:B------:R-:W-:Y:S01]  /*ade0*/  FFMA.FTZ R4, R36.reuse, R7, -R37 ;  /* 0x0000000724047223 */ /* 0x040fe20000010825 */
[----:B------:R-:W-:Y:S01]  /*adf0*/  FFMA.FTZ R24, R36, R25, R40 ;  /* 0x0000001924187223 */ /* 0x000fe20000010028 */
[C---:B------:R-:W-:Y:S01]  /*ae00*/  FFMA.FTZ R36, R38.reuse, R5, -R39 ;  /* 0x0000000526247223 */ /* 0x040fe20000010827 */
[----:B------:R-:W-:Y:S01]  /*ae10*/  FFMA.FTZ R37, R38, R27, R42 ;  /* 0x0000001b26257223 */ /* 0x000fe2000001002a */
[----:B------:R-:W-:Y:S02]  /*ae20*/  F2FP.F16.F32.PACK_AB R5, R57, R6 ;  /* 0x000000063905723e */ /* 0x000fe400000000ff */
[----:B------:R-:W-:Y:S02]  /*ae30*/  F2FP.F16.F32.PACK_AB R7, R43, R62 ;  /* 0x0000003e2b07723e */ /* 0x000fe400000000ff */
[----:B------:R-:W-:-:S02]  /*ae40*/  F2FP.F16.F32.PACK_AB R25, R59, R26 ;  /* 0x0000001a3b19723e */ /* 0x000fc400000000ff */
[----:B------:R-:W-:Y:S02]  /*ae50*/  F2FP.F16.F32.PACK_AB R4, R4, R41 ;  /* 0x000000290404723e */ /* 0x000fe400000000ff */
[----:B------:R-:W-:Y:S02]  /*ae60*/  F2FP.F16.F32.PACK_AB R6, R36, R53 ;  /* 0x000000352406723e */ /* 0x000fe400000000ff */
[----:B------:R-:W-:Y:S02]  /*ae70*/  F2FP.F16.F32.PACK_AB R27, R51, R54 ;  /* 0x00000036331b723e */ /* 0x000fe400000000ff */
[----:B------:R-:W-:Y:S01]  /*ae80*/  F2FP.F16.F32.PACK_AB R24, R24, R55 ;  /* 0x000000371818723e */ /* 0x000fe200000000ff */
[----:B------:R0:W-:Y:S01]  /*ae90*/  STS.128 [R0], R4 ;  /* 0x0000000400007388 */ /* 0x0001e20000000c00 */
[----:B------:R-:W-:-:S05]  /*aea0*/  F2FP.F16.F32.PACK_AB R26, R37, R58 ;  /* 0x0000003a251a723e */ /* 0x000fca00000000ff */
[----:B------:R0:W-:Y:S02]  /*aeb0*/  STS.128 [R20+0xc400], R24 ;  /* 0x00c4001814007388 */ /* 0x0001e40000000c00 */
.L_x_1478:
[----:B------:R-:W-:Y:S05]  /*aec0*/  BSYNC B1 ;  /* 0x0000000000017941 */ /* 0x000fea0003800000 */
.L_x_1477:
[----:B------:R-:W-:Y:S04]  /*aed0*/  BSSY B1, `(.L_x_1479) ;  /* 0x000006d000017945 */ /* 0x000fe80003800000 */
[----:B------:R-:W-:Y:S05]  /*aee0*/  @P1 BRA `(.L_x_1480) ;  /* 0x0000000400ac1947 */ /* 0x000fea0003800000 */
[----:B0-----:R-:W3:Y:S04]  /*aef0*/  LDL R6, [R1+0x50] ;  /* 0x0000500001067983 */ /* 0x001ee80000100800 */
[----:B------:R-:W3:Y:S04]  /*af00*/  LDL.64 R4, [R1+0x18] ;  /* 0x0000180001047983 */ /* 0x000ee80000100a00 */
[----:B------:R-:W4:Y:S01]  /*af10*/  LDL R0, [R1+0x30] ;  /* 0x0000300001007983 */ /* 0x000f220000100800 */
[----:B------:R-:W-:Y:S01]  /*af20*/  SHF.R.U64 R56, R28, 0x10, R29 ;  /* 0x000000101c387819 */ /* 0x000fe2000000121d */
[----:B------:R-:W-:Y:S01]  /*af30*/  HADD2.F32 R37, -RZ, R49.H1_H1 ;  /* 0x30000031ff257230 */ /* 0x000fe20000004100 */
[----:B------:R-:W-:Y:S01]  /*af40*/  SHF.R.U32.HI R38, RZ, 0x10, R9 ;  /* 0x00000010ff267819 */ /* 0x000fe20000011609 */
[----:B------:R-:W-:Y:S01]  /*af50*/  HADD2.F32 R39, -RZ, R47.H1_H1 ;  /* 0x3000002fff277230 */ /* 0x000fe20000004100 */
[----:B------:R-:W-:-:S02]  /*af60*/  SHF.R.U32.HI R36, RZ, 0x10, R29 ;  /* 0x00000010ff247819 */ /* 0x000fc4000001161d */
[----:B------:R-:W-:Y:S01]  /*af70*/  SHF.R.U64 R54, R8, 0x10, R9 ;  /* 0x0000001008367819 */ /* 0x000fe20000001209 */
[----:B------:R-:W-:Y:S01]  /*af80*/  HADD2.F32 R38, -RZ, R38.H0_H0 ;  /* 0x20000026ff267230 */ /* 0x000fe20000004100 */
[--C-:B------:R-:W-:Y:S02]  /*af90*/  SHF.R.U64 R55, R30, 0x10, R31.reuse ;  /* 0x000000101e377819 */ /* 0x100fe4000000121f */
[----:B------:R-:W-:Y:S02]  /*afa0*/  SHF.R.U32.HI R52, RZ, 0x10, R31 ;  /* 0x00000010ff347819 */ /* 0x000fe4000001161f */
[--C-:B------:R-:W-:Y:S02]  /*afb0*/  SHF.R.U32.HI R51, RZ, 0x10, R11.reuse ;  /* 0x00000010ff337819 */ /* 0x100fe4000001160b */
[----:B------:R-:W-:Y:S01]  /*afc0*/  SHF.R.U64 R53, R10, 0x10, R11 ;  /* 0x000000100a357819 */ /* 0x000fe2000000120b */
[----:B---3--:R-:W-:Y:S01]  /*afd0*/  IMAD.IADD R4, R4, 0x1, R6 ;  /* 0x0000000104047824 */ /* 0x008fe200078e0206 */
[----:B----4-:R-:W-:-:S04]  /*afe0*/  LEA.HI R0, R3, R0, RZ, 0x1d ;  /* 0x0000000003007211 */ /* 0x010fc800078fe8ff */
[----:B------:R-:W-:-:S04]  /*aff0*/  SHF.R.S32.HI R5, RZ, 0x1f, R4 ;  /* 0x0000001fff057819 */ /* 0x000fc80000011404 */
[CC--:B------:R-:W-:Y:S02]  /*b000*/  LEA.HI R6, R5.reuse, R4.reuse, RZ, 0x5 ;  /* 0x0000000405067211 */ /* 0x0c0fe400078f28ff */
[----:B------:R-:W-:Y:S02]  /*b010*/  LEA.HI R4, R5, R4, RZ, 0x3 ;  /* 0x0000000405047211 */ /* 0x000fe400078f18ff */
[----:B------:R-:W-:Y:S02]  /*b020*/  SHF.R.S32.HI R5, RZ, 0x1f, R0 ;  /* 0x0000001fff057819 */ /* 0x000fe40000011400 */
[----:B-----5:R-:W-:Y:S02]  /*b030*/  LOP3.LUT R4, R70, 0x18, R4, 0xf8, !PT ;  /* 0x0000001846047812 */ /* 0x020fe400078ef804 */
[----:B------:R-:W-:Y:S01]  /*b040*/  LEA.HI R5, R5, R0, RZ, 0x2 ;  /* 0x0000000005057211 */ /* 0x000fe200078f10ff */
[----:B------:R-:W-:Y:S01]  /*b050*/  IMAD.SHL.U32 R0, R0, 0x8, RZ ;  /* 0x0000000800007824 */ /* 0x000fe200078e00ff */
[----:B------:R-:W-:-:S02]  /*b060*/  LOP3.LUT R7, R4, R68, RZ, 0x3c, !PT ;  /* 0x0000004404077212 */ /* 0x000fc400078e3cff */
[----:B------:R-:W-:Y:S02]  /*b070*/  SHF.R.S32.HI R5, RZ, 0x2, R5 ;  /* 0x00000002ff057819 */ /* 0x000fe40000011405 */
[----:B------:R-:W-:Y:S02]  /*b080*/  LOP3.LUT R4, R70, 0x18, R0, 0xf8, !PT ;  /* 0x0000001846047812 */ /* 0x000fe400078ef800 */
[----:B------:R-:W-:Y:S01]  /*b090*/  SHF.R.S32.HI R6, RZ, 0x5, R6 ;  /* 0x00000005ff067819 */ /* 0x000fe20000011406 */
[----:B------:R-:W-:Y:S01]  /*b0a0*/  IMAD R20, R5, 0x1800, R69 ;  /* 0x0000180005147824 */ /* 0x000fe200078e0245 */
[----:B------:R-:W-:-:S03]  /*b0b0*/  LOP3.LUT R25, R4, R68, RZ, 0x3c, !PT ;  /* 0x0000004404197212 */ /* 0x000fc600078e3cff */
[----:B------:R-:W-:Y:S02]  /*b0c0*/  IMAD R6, R6, 0x1800, R69 ;  /* 0x0000180006067824 */ /* 0x000fe400078e0245 */
[----:B------:R-:W-:Y:S02]  /*b0d0*/  IMAD.IADD R25, R20, 0x1, R25 ;  /* 0x0000000114197824 */ /* 0x000fe400078e0219 */
[----:B------:R-:W-:Y:S02]  /*b0e0*/  IMAD.IADD R6, R6, 0x1, R7 ;  /* 0x0000000106067824 */ /* 0x000fe400078e0207 */
[----:B------:R-:W-:-:S03]  /*b0f0*/  IMAD R20, R25, 0x2, R2 ;  /* 0x0000000219147824 */ /* 0x000fc600078e0202 */
[----:B------:R-:W-:Y:S02]  /*b100*/  LEA R0, R6, UR40, 0x1 ;  /* 0x0000002806007c11 */ /* 0x000fe4000f8e08ff */
[----:B------:R-:W0:Y:S04]  /*b110*/  LDS.128 R24, [R20+0xc400] ;  /* 0x00c4000014187984 */ /* 0x000e280000000c00 */
[----:B------:R-:W3:Y:S01]  /*b120*/  LDS.128 R4, [R0] ;  /* 0x0000000000047984 */ /* 0x000ee20000000c00 */
[--C-:B0-----:R-:W-:Y:S02]  /*b130*/  HADD2.F32 R28, -RZ, R25.reuse.H0_H0 ;  /* 0x20000019ff1c7230 */ /* 0x101fe40000004100 */
[----:B------:R-:W-:Y:S02]  /*b140*/  HADD2.F32 R29, -RZ, R25.H1_H1 ;  /* 0x30000019ff1d7230 */ /* 0x000fe40000004100 */
[----:B---3--:R-:W-:-:S02]  /*b150*/  HADD2.F32 R8, -RZ, R5.H0_H0 ;  /* 0x20000005ff087230 */ /* 0x008fc40000004100 */
[C---:B--2---:R-:W-:Y:S01]  /*b160*/  FMUL.FTZ R41, R28.reuse, R39 ;  /* 0x000000271c297220 */ /* 0x044fe20000410000 */
[-C--:B------:R-:W-:Y:S01]  /*b170*/  FMUL.FTZ R43, R28, R37.reuse ;  /* 0x000000251c2b7220 */ /* 0x080fe20000410000 */
[----:B------:R-:W-:Y:S02]  /*b180*/  HADD2.F32 R28, -RZ, R36.H0_H0 ;  /* 0x20000024ff1c7230 */ /* 0x000fe40000004100 */
[----:B-1----:R-:W-:Y:S01]  /*b190*/  FMUL.FTZ R40, R29, R38 ;  /* 0x000000261d287220 */ /* 0x002fe20000410000 */
[----:B------:R-:W-:Y:S02]  /*b1a0*/  HADD2.F32 R9, -RZ, R5.H1_H1 ;  /* 0x30000005ff097230 */ /* 0x000fe40000004100 */
[C---:B------:R-:W-:Y:S01]  /*b1b0*/  FFMA.FTZ R41, R8.reuse, R37, -R41 ;  /* 0x0000002508297223 */ /* 0x040fe20000010829 */
[----:B------:R-:W-:Y:S02]  /*b1c0*/  HADD2.F32 R25, -RZ, R24.H0_H0 ;  /* 0x20000018ff197230 */ /* 0x000fe40000004100 */
[----:B------:R-:W-:Y:S01]  /*b1d0*/  FFMA.FTZ R43, R8, R39, R43 ;  /* 0x00000027082b7223 */ /* 0x000fe2000001002b */
[----:B------:R-:W-:-:S02]  /*b1e0*/  HADD2.F32 R36, -RZ, R47.H0_H0 ;  /* 0x2000002fff247230 */ /* 0x000fc40000004100 */
[-C--:B------:R-:W-:Y:S01]  /*b1f0*/  FMUL.FTZ R42, R29, R28.reuse ;  /* 0x0000001c1d2a7220 */ /* 0x080fe20000410000 */
[----:B------:R-:W-:Y:S02]  /*b200*/  HADD2.F32 R8, -RZ, R49.H0_H0 ;  /* 0x20000031ff087230 */ /* 0x000fe40000004100 */
[----:B------:R-:W-:Y:S01]  /*b210*/  FFMA.FTZ R40, R9, R28, -R40 ;  /* 0x0000001c09287223 */ /* 0x000fe20000010828 */
[----:B------:R-:W-:Y:S02]  /*b220*/  HADD2.F32 R5, -RZ, R4.H0_H0 ;  /* 0x20000004ff057230 */ /* 0x000fe40000004100 */
[----:B------:R-:W-:Y:S01]  /*b230*/  FMUL.FTZ R28, R25, R36 ;  /* 0x00000024191c7220 */ /* 0x000fe20000410000 */
[----:B------:R-:W-:Y:S02]  /*b240*/  HADD2.F32 R29, -RZ, R48.H0_H0 ;  /* 0x20000030ff1d7230 */ /* 0x000fe40000004100 */
[----:B------:R-:W-:Y:S01]  /*b250*/  FFMA.FTZ R42, R9, R38, R42 ;  /* 0x00000026092a7223 */ /* 0x000fe2000001002a */
[----:B------:R-:W-:-:S02]  /*b260*/  HADD2.F32 R30, -RZ, R26.H0_H0 ;  /* 0x2000001aff1e7230 */ /* 0x000fc40000004100 */
[-C--:B------:R-:W-:Y:S01]  /*b270*/  FMUL.FTZ R25, R25, R8.reuse ;  /* 0x0000000819197220 */ /* 0x080fe20000410000 */
[----:B------:R-:W-:Y:S02]  /*b280*/  HADD2.F32 R31, -RZ, R27.H0_H0 ;  /* 0x2000001bff1f7230 */ /* 0x000fe40000004100 */
[C---:B------:R-:W-:Y:S01]  /*b290*/  FFMA.FTZ R37, R5.reuse, R8, -R28 ;  /* 0x0000000805257223 */ /* 0x040fe2000001081c */
[----:B------:R-:W-:Y:S02]  /*b2a0*/  HADD2.F32 R9, -RZ, R50.H0_H0 ;  /* 0x20000032ff097230 */ /* 0x000fe40000004100 */
[----:B------:R-:W-:Y:S01]  /*b2b0*/  FFMA.FTZ R36, R5, R36, R25 ;  /* 0x0000002405247223 */ /* 0x000fe20000010019 */
[----:B------:R-:W-:Y:S02]  /*b2c0*/  HADD2.F32 R48, -RZ, R48.H1_H1 ;  /* 0x30000030ff307230 */ /* 0x000fe40000004100 */
[----:B------:R-:W-:Y:S01]  /*b2d0*/  FMUL.FTZ R5, R30, R29 ;  /* 0x0000001d1e057220 */ /* 0x000fe20000410000 */
[----:B------:R-:W-:-:S02]  /*b2e0*/  HADD2.F32 R50, -RZ, R50.H1_H1 ;  /* 0x30000032ff327230 */ /* 0x000fc40000004100 */
[-C--:B------:R-:W-:Y:S01]  /*b2f0*/  FMUL.FTZ R25, R30, R9.reuse ;  /* 0x000000091e197220 */ /* 0x080fe20000410000 */
[----:B------:R-:W-:Y:S02]  /*b300*/  HADD2.F32 R10, -RZ, R6.H0_H0 ;  /* 0x20000006ff0a7230 */ /* 0x000fe40000004100 */
[C---:B------:R-:W-:Y:S01]  /*b310*/  FMUL.FTZ R38, R31.reuse, R48 ;  /* 0x000000301f267220 */ /* 0x040fe20000410000 */
[----:B------:R-:W-:Y:S02]  /*b320*/  HADD2.F32 R11, -RZ, R7.H0_H0 ;  /* 0x20000007ff0b7230 */ /* 0x000fe40000004100 */
[----:B------:R-:W-:Y:S01]  /*b330*/  FMUL.FTZ R31, R31, R50 ;  /* 0x000000321f1f7220 */ /* 0x000fe20000410000 */
[----:B------:R-:W-:Y:S02]  /*b340*/  HADD2.F32 R27, -RZ, R27.H1_H1 ;  /* 0x3000001bff1b7230 */ /* 0x000fe40000004100 */
[----:B------:R-:W-:Y:S01]  /*b350*/  FFMA.FTZ R30, R10, R9, -R5 ;  /* 0x000000090a1e7223 */ /* 0x000fe20000010805 */
[----:B------:R-:W-:-:S02]  /*b360*/  HADD2.F32 R28, -RZ, R51.H0_H0 ;  /* 0x20000033ff1c7230 */ /* 0x000fc40000004100 */
[----:B------:R-:W-:Y:S01]  /*b370*/  FFMA.FTZ R10, R10, R29, R25 ;  /* 0x0000001d0a0a7223 */ /* 0x000fe20000010019 */
[----:B------:R-:W-:Y:S02]  /*b380*/  HADD2.F32 R8, -RZ, R52.H0_H0 ;  /* 0x20000034ff087230 */ /* 0x000fe40000004100 */
[C---:B------:R-:W-:Y:S01]  /*b390*/  FFMA.FTZ R38, R11.reuse, R50, -R38 ;  /* 0x000000320b267223 */ /* 0x040fe20000010826 */
[----:B------:R-:W-:Y:S02]  /*b3a0*/  HADD2.F32 R7, -RZ, R7.H1_H1 ;  /* 0x30000007ff077230 */ /* 0x000fe40000004100 */
[----:B------:R-:W-:Y:S01]  /*b3b0*/  FFMA.FTZ R31, R11, R48, R31 ;  /* 0x000000300b1f7223 */ /* 0x000fe2000001001f */
[----:B------:R-:W-:Y:S02]  /*b3c0*/  HADD2.F32 R24, -RZ, R24.H1_H1 ;  /* 0x30000018ff187230 */ /* 0x000fe40000004100 */
[----:B------:R-:W-:Y:S01]  /*b3d0*/  FMUL.FTZ R52, R27, R28 ;  /* 0x0000001c1b347220 */ /* 0x000fe20000410000 */
[----:B------:R-:W-:-:S02]  /*b3e0*/  HADD2.F32 R26, -RZ, R26.H1_H1 ;  /* 0x3000001aff1a7230 */ /* 0x000fc40000004100 */
[-C--:B------:R-:W-:Y:S01]  /*b3f0*/  FMUL.FTZ R48, R27, R8.reuse ;  /* 0x000000081b307220 */ /* 0x080fe20000410000 */
[----:B------:R-:W-:Y:S02]  /*b400*/  HADD2.F32 R11, -RZ, R54.H0_H0 ;  /* 0x20000036ff0b7230 */ /* 0x000fe40000004100 */
[C---:B------:R-:W-:Y:S01]  /*b410*/  FFMA.FTZ R39, R7.reuse, R8, -R52 ;  /* 0x0000000807277223 */ /* 0x040fe20000010834 */
[----:B------:R-:W-:Y:S02]  /*b420*/  HADD2.F32 R25, -RZ, R53.H0_H0 ;  /* 0x20000035ff197230 */ /* 0x000fe40000004100 */
[----:B------:R-:W-:Y:S01]  /*b430*/  FFMA.FTZ R48, R7, R28, R48 ;  /* 0x0000001c07307223 */ /* 0x000fe20000010030 */
[----:B------:R-:W-:Y:S02]  /*b440*/  HADD2.F32 R5, -RZ, R56.H0_H0 ;  /* 0x20000038ff057230 */ /* 0x000fe40000004100 */
[----:B------:R-:W-:Y:S01]  /*b450*/  FMUL.FTZ R7, R24, R11 ;  /* 0x0000000b18077220 */ /* 0x000fe20000410000 */
[----:B------:R-:W-:-:S02]  /*b460*/  HADD2.F32 R9, -RZ, R55.H0_H0 ;  /* 0x20000037ff097230 */ /* 0x000fc40000004100 */
[----:B------:R-:W-:Y:S01]  /*b470*/  FMUL.FTZ R29, R26, R25 ;  /* 0x000000191a1d7220 */ /* 0x000fe20000410000 */
[----:B------:R-:W-:Y:S02]  /*b480*/  HADD2.F32 R4, -RZ, R4.H1_H1 ;  /* 0x30000004ff047230 */ /* 0x000fe40000004100 */
[----:B------:R-:W-:Y:S01]  /*b490*/  FMUL.FTZ R24, R24, R5 ;  /* 0x0000000518187220 */ /* 0x000fe20000410000 */
[----:B------:R-:W-:Y:S02]  /*b4a0*/  HADD2.F32 R6, -RZ, R6.H1_H1 ;  /* 0x30000006ff067230 */ /* 0x000fe40000004100 */
        /* <DEDUP_REMOVED lines=8> */
[----:B------:R-:W-:Y:S02]  /*b530*/  F2FP.F16.F32.PACK_AB R6, R29, R30 ;  /* 0x0000001e1d06723e */ /* 0x000fe400000000ff */
[----:B------:R-:W-:Y:S02]  /*b540*/  F2FP.F16.F32.PACK_AB R11, R48, R31 ;  /* 0x0000001f300b723e */ /* 0x000fe400000000ff */
[----:B------:R-:W-:Y:S01]  /*b550*/  F2FP.F16.F32.PACK_AB R9, R42, R43 ;  /* 0x0000002b2a09723e */ /* 0x000fe200000000ff */
[----:B------:R3:W-:Y:S01]  /*b560*/  STS.128 [R0], R4 ;  /* 0x0000000400007388 */ /* 0x0007e20000000c00 */
[----:B------:R-:W-:-:S02]  /*b570*/  F2FP.F16.F32.PACK_AB R8, R27, R36 ;  /* 0x000000241b08723e */ /* 0x000fc400000000ff */
[----:B------:R-:W-:-:S05]  /*b580*/  F2FP.F16.F32.PACK_AB R10, R25, R10 ;  /* 0x0000000a190a723e */ /* 0x000fca00000000ff */
[----:B------:R3:W-:Y:S02]  /*b590*/  STS.128 [R20+0xc400], R8 ;  /* 0x00c4000814007388 */ /* 0x0007e40000000c00 */
.L_x_1480:
[----:B------:R-:W-:Y:S05]  /*b5a0*/  BSYNC B1 ;  /* 0x0000000000017941 */ /* 0x000fea0003800000 */
.L_x_1479:
[----:B------:R-:W-:Y:S05]  /*b5b0*/  @P2 BRA `(.L_x_1461) ;  /* 0x0000000400b42947 */ /* 0x000fea0003800000 */
[----:B0--3--:R-:W3:Y:S04]  /*b5c0*/  LDL.64 R4, [R1+0x18] ;  /* 0x0000180001047983 */ /* 0x009ee80000100a00 */
[----:B------:R-:W4:Y:S01]  /*b5d0*/  LDL R0, [R1+0x4c] ;  /* 0x00004c0001007983 */ /* 0x000f220000100800 */
[----:B---3--:R-:W-:-:S03]  /*b5e0*/  IMAD.MOV.U32 R6, RZ, RZ, R4 ;  /* 0x000000ffff067224 */ /* 0x008fc600078e0004 */
[----:B------:R-:W3:Y:S01]  /*b5f0*/  LDL R4, [R1+0x34] ;  /* 0x0000340001047983 */ /* 0x000ee20000100800 */
[----:B------:R-:W-:Y:S02]  /*b600*/  IMAD.MOV.U32 R7, RZ, RZ, R5 ;  /* 0x000000ffff077224 */ /* 0x000fe400078e0005 */
[----:B----4-:R-:W-:-:S05]  /*b610*/  IMAD.IADD R0, R6, 0x1, R0 ;  /* 0x0000000106007824 */ /* 0x010fca00078e0200 */
[----:B------:R-:W-:Y:S01]  /*b620*/  SHF.R.S32.HI R5, RZ, 0x1f, R0 ;  /* 0x0000001fff057819 */ /* 0x000fe20000011400 */
[----:B------:R-:W-:Y:S01]  /*b630*/  HADD2.F32 R27, -RZ, R45.H1_H1 ;  /* 0x3000002dff1b7230 */ /* 0x000fe20000004100 */
[----:B------:R-:W-:Y:S01]  /*b640*/  SHF.R.U32.HI R30, RZ, 0x10, R13 ;  /* 0x00000010ff1e7819 */ /* 0x000fe2000001160d */
[--C-:B------:R-:W-:Y:S01]  /*b650*/  HADD2.F32 R29, -RZ, R21.reuse.H1_H1 ;  /* 0x30000015ff1d7230 */ /* 0x100fe20000004100 */
[----:B-1----:R-:W-:Y:S02]  /*b660*/  SHF.R.U64 R40, R32, 0x10, R33 ;  /* 0x0000001020287819 */ /* 0x002fe40000001221 */
[----:B------:R-:W-:Y:S01]  /*b670*/  SHF.R.U64 R37, R12, 0x10, R13 ;  /* 0x000000100c257819 */ /* 0x000fe2000000120d */
[----:B------:R-:W-:Y:S01]  /*b680*/  HADD2.F32 R30, -RZ, R30.H0_H0 ;  /* 0x2000001eff1e7230 */ /* 0x000fe20000004100 */
[----:B------:R-:W-:Y:S01]  /*b690*/  SHF.R.U32.HI R32, RZ, 0x10, R33 ;  /* 0x00000010ff207819 */ /* 0x000fe20000011621 */
[----:B------:R-:W-:Y:S01]  /*b6a0*/  HADD2.F32 R28, -RZ, R21.H0_H0 ;  /* 0x20000015ff1c7230 */ /* 0x000fe20000004100 */
[----:B------:R-:W-:-:S02]  /*b6b0*/  SHF.R.U64 R39, R34, 0x10, R35 ;  /* 0x0000001022277819 */ /* 0x000fc40000001223 */
[----:B------:R-:W-:Y:S02]  /*b6c0*/  SHF.R.U32.HI R38, RZ, 0x10, R35 ;  /* 0x00000010ff267819 */ /* 0x000fe40000011623 */
[--C-:B------:R-:W-:Y:S02]  /*b6d0*/  SHF.R.U64 R36, R14, 0x10, R15.reuse ;  /* 0x000000100e247819 */ /* 0x100fe4000000120f */
[----:B------:R-:W-:Y:S02]  /*b6e0*/  SHF.R.U32.HI R35, RZ, 0x10, R15 ;  /* 0x00000010ff237819 */ /* 0x000fe4000001160f */
[----:B---3--:R-:W-:Y:S02]  /*b6f0*/  LEA.HI R3, R3, R4, RZ, 0x1d ;  /* 0x0000000403037211 */ /* 0x008fe400078fe8ff */
[CC--:B------:R-:W-:Y:S02]  /*b700*/  LEA.HI R4, R5.reuse, R0.reuse, RZ, 0x5 ;  /* 0x0000000005047211 */ /* 0x0c0fe400078f28ff */
[----:B------:R-:W-:-:S02]  /*b710*/  LEA.HI R5, R5, R0, RZ, 0x3 ;  /* 0x0000000005057211 */ /* 0x000fc400078f18ff */
[----:B------:R-:W-:Y:S02]  /*b720*/  SHF.R.S32.HI R0, RZ, 0x1f, R3 ;  /* 0x0000001fff007819 */ /* 0x000fe40000011403 */
[----:B------:R-:W-:Y:S02]  /*b730*/  SHF.R.S32.HI R4, RZ, 0x5, R4 ;  /* 0x00000005ff047819 */ /* 0x000fe40000011404 */
[----:B------:R-:W-:Y:S01]  /*b740*/  LEA.HI R0, R0, R3, RZ, 0x2 ;  /* 0x0000000300007211 */ /* 0x000fe200078f10ff */
[----:B------:R-:W-:Y:S02]  /*b750*/  IMAD.SHL.U32 R3, R3, 0x8, RZ ;  /* 0x0000000803037824 */ /* 0x000fe400078e00ff */
[----:B-----5:R-:W-:Y:S01]  /*b760*/  IMAD R6, R4, 0x1800, R69 ;  /* 0x0000180004067824 */ /* 0x020fe200078e0245 */
[----:B------:R-:W-:Y:S02]  /*b770*/  SHF.R.S32.HI R4, RZ, 0x2, R0 ;  /* 0x00000002ff047819 */ /* 0x000fe40000011400 */
[----:B------:R-:W-:-:S02]  /*b780*/  LOP3.LUT R3, R70, 0x18, R3, 0xf8, !PT ;  /* 0x0000001846037812 */ /* 0x000fc400078ef803 */
[----:B------:R-:W-:Y:S01]  /*b790*/  LOP3.LUT R5, R70, 0x18, R5, 0xf8, !PT ;  /* 0x0000001846057812 */ /* 0x000fe200078ef805 */
[----:B------:R-:W-:Y:S01]  /*b7a0*/  IMAD R8, R4, 0x1800, R69 ;  /* 0x0000180004087824 */ /* 0x000fe200078e0245 */
[-C--:B------:R-:W-:Y:S02]  /*b7b0*/  LOP3.LUT R3, R3, R68.reuse, RZ, 0x3c, !PT ;  /* 0x0000004403037212 */ /* 0x080fe400078e3cff */
[----:B------:R-:W-:-:S03]  /*b7c0*/  LOP3.LUT R5, R5, R68, RZ, 0x3c, !PT ;  /* 0x0000004405057212 */ /* 0x000fc600078e3cff */
[----:B------:R-:W-:Y:S02]  /*b7d0*/  IMAD.IADD R3, R8, 0x1, R3 ;  /* 0x0000000108037824 */ /* 0x000fe400078e0203 */
[----:B------:R-:W-:Y:S02]  /*b7e0*/  IMAD.IADD R0, R6, 0x1, R5 ;  /* 0x0000000106007824 */ /* 0x000fe400078e0205 */
[----:B------:R-:W-:-:S03]  /*b7f0*/  IMAD R3, R3, 0x2, R2 ;  /* 0x0000000203037824 */ /* 0x000fc600078e0202 */
[----:B------:R-:W-:Y:S02]  /*b800*/  LEA R0, R0, UR40, 0x1 ;  /* 0x0000002800007c11 */ /* 0x000fe4000f8e08ff */
[----:B------:R-:W0:Y:S04]  /*b810*/  LDS.128 R8, [R3+0xc400] ;  /* 0x00c4000003087984 */ /* 0x000e280000000c00 */
[----:B------:R-:W1:Y:S01]  /*b820*/  LDS.128 R4, [R0] ;  /* 0x0000000000047984 */ /* 0x000e620000000c00 */
[--C-:B0-----:R-:W-:Y:S02]  /*b830*/  HADD2.F32 R20, -RZ, R9.reuse.H0_H0 ;  /* 0x20000009ff147230 */ /* 0x101fe40000004100 */
[----:B------:R-:W-:Y:S02]  /*b840*/  HADD2.F32 R24, -RZ, R9.H1_H1 ;  /* 0x30000009ff187230 */ /* 0x000fe40000004100 */
[----:B-1----:R-:W-:-:S02]  /*b850*/  HADD2.F32 R12, -RZ, R5.H0_H0 ;  /* 0x20000005ff0c7230 */ /* 0x002fc40000004100 */
[C---:B------:R-:W-:Y:S01]  /*b860*/  FMUL.FTZ R31, R20.reuse, R29 ;  /* 0x0000001d141f7220 */ /* 0x040fe20000410000 */
[-C--:B------:R-:W-:Y:S01]  /*b870*/  FMUL.FTZ R33, R20, R27.reuse ;  /* 0x0000001b14217220 */ /* 0x080fe20000410000 */
[----:B------:R-:W-:Y:S02]  /*b880*/  HADD2.F32 R13, -RZ, R5.H1_H1 ;  /* 0x30000005ff0d7230 */ /* 0x000fe40000004100 */
[C---:B------:R-:W-:Y:S01]  /*b890*/  FFMA.FTZ R31, R12.reuse, R27, -R31 ;  /* 0x0000001b0c1f7223 */ /* 0x040fe2000001081f */
[----:B------:R-:W-:Y:S02]  /*b8a0*/  HADD2.F32 R20, -RZ, R32.H0_H0 ;  /* 0x20000020ff147230 */ /* 0x000fe40000004100 */
[----:B------:R-:W-:Y:S01]  /*b8b0*/  FFMA.FTZ R33, R12, R29, R33 ;  /* 0x0000001d0c217223 */ /* 0x000fe20000010021 */
[----:B------:R-:W-:Y:S02]  /*b8c0*/  HADD2.F32 R9, -RZ, R8.H0_H0 ;  /* 0x20000008ff097230 */ /* 0x000fe40000004100 */
[----:B------:R-:W-:Y:S01]  /*b8d0*/  FMUL.FTZ R32, R24, R30 ;  /* 0x0000001e18207220 */ /* 0x000fe20000410000 */
[----:B------:R-:W-:-:S02]  /*b8e0*/  HADD2.F32 R12, -RZ, R45.H0_H0 ;  /* 0x2000002dff0c7230 */ /* 0x000fc40000004100 */
[-C--:B------:R-:W-:Y:S01]  /*b8f0*/  FMUL.FTZ R34, R24, R20.reuse ;  /* 0x0000001418227220 */ /* 0x080fe20000410000 */
[----:B------:R-:W-:Y:S02]  /*b900*/  HADD2.F32 R5, -RZ, R4.H0_H0 ;  /* 0x20000004ff057230 */ /* 0x000fe40000004100 */
[----:B------:R-:W-:Y:S01]  /*b910*/  FFMA.FTZ R32, R13, R20, -R32 ;  /* 0x000000140d207223 */ /* 0x000fe20000010820 */
[----:B------:R-:W-:Y:S02]  /*b920*/  HADD2.F32 R25, -RZ, R10.H0_H0 ;  /* 0x2000000aff197230 */ /* 0x000fe40000004100 */
[C---:B------:R-:W-:Y:S01]  /*b930*/  FMUL.FTZ R24, R9.reuse, R28 ;  /* 0x0000001c09187220 */ /* 0x040fe20000410000 */
[----:B------:R-:W-:Y:S02]  /*b940*/  HADD2.F32 R20, -RZ, R44.H0_H0 ;  /* 0x2000002cff147230 */ /* 0x000fe40000004100 */
[----:B------:R-:W-:Y:S01]  /*b950*/  FMUL.FTZ R27, R9, R12 ;  /* 0x0000000c091b7220 */ /* 0x000fe20000410000 */
[----:B------:R-:W-:-:S02]  /*b960*/  HADD2.F32 R9, -RZ, R46.H0_H0 ;  /* 0x2000002eff097230 */ /* 0x000fc40000004100 */
[C---:B------:R-:W-:Y:S01]  /*b970*/  FFMA.FTZ R21, R5.reuse, R12, -R24 ;  /* 0x0000000c05157223 */ /* 0x040fe20000010818 */
[----:B------:R-:W-:Y:S02]  /*b980*/  HADD2.F32 R14, -RZ, R6.H0_H0 ;  /* 0x20000006ff0e7230 */ /* 0x000fe40000004100 */
[----:B------:R-:W-:Y:S01]  /*b990*/  FFMA.FTZ R27, R5, R28, R27 ;  /* 0x0000001c051b7223 */ /* 0x000fe2000001001b */
[----:B------:R-:W-:Y:S02]  /*b9a0*/  HADD2.F32 R26, -RZ, R11.H0_H0 ;  /* 0x2000000bff1a7230 */ /* 0x000fe40000004100 */
[----:B------:R-:W-:Y:S01]  /*b9b0*/  FMUL.FTZ R5, R25, R20 ;  /* 0x0000001419057220 */ /* 0x000fe20000410000 */
[----:B------:R-:W-:Y:S02]  /*b9c0*/  HADD2.F32 R46, -RZ, R46.H1_H1 ;  /* 0x3000002eff2e7230 */ /* 0x000fe40000004100 */
[----:B------:R-:W-:Y:S01]  /*b9d0*/  FFMA.FTZ R34, R13, R30, R34 ;  /* 0x0000001e0d227223 */ /* 0x000fe20000010022 */
[----:B------:R-:W-:-:S02]  /*b9e0*/  HADD2.F32 R44, -RZ, R44.H1_H1 ;  /* 0x3000002cff2c7230 */ /* 0x000fc40000004100 */
[-C--:B------:R-:W-:Y:S01]  /*b9f0*/  FMUL.FTZ R13, R25, R9.reuse ;  /* 0x00000009190d7220 */ /* 0x080fe20000410000 */
[----:B------:R-:W-:Y:S02]  /*ba00*/  HADD2.F32 R11, -RZ, R11.H1_H1 ;  /* 0x3000000bff0b7230 */ /* 0x000fe40000004100 */
[----:B------:R-:W-:Y:S01]  /*ba10*/  FFMA.FTZ R25, R14, R9, -R5 ;  /* 0x000000090e197223 */ /* 0x000fe20000010805 */
[----:B------:R-:W-:Y:S02]  /*ba20*/  HADD2.F32 R24, -RZ, R35.H0_H0 ;  /* 0x20000023ff187230 */ /* 0x000fe40000004100 */
[----:B------:R-:W-:Y:S02]  /*ba30*/  HADD2.F32 R12, -RZ, R38.H0_H0 ;  /* 0x20000026ff0c7230 */ /* 0x000fe40000004100 */
[C---:B------:R-:W-:Y:S01]  /*ba40*/  FMUL.FTZ R5, R26.reuse, R46 ;  /* 0x0000002e1a057220 */ /* 0x040fe20000410000 */
[--C-:B------:R-:W-:Y:S02]  /*ba50*/  HADD2.F32 R15, -RZ, R7.reuse.H0_H0 ;  /* 0x20000007ff0f7230 */ /* 0x100fe40000004100 */
[----:B------:R-:W-:Y:S01]  /*ba60*/  FMUL.FTZ R28, R26, R44 ;  /* 0x0000002c1a1c7220 */ /* 0x000fe20000410000 */
[----:B------:R-:W-:Y:S01]  /*ba70*/  FFMA.FTZ R14, R14, R20, R13 ;  /* 0x000000140e0e7223 */ /* 0x000fe2000001000d */
[----:B------:R-:W-:-:S02]  /*ba80*/  HADD2.F32 R7, -RZ, R7.H1_H1 ;  /* 0x30000007ff077230 */ /* 0x000fc40000004100 */
[C---:B------:R-:W-:Y:S01]  /*ba90*/  FMUL.FTZ R20, R11.reuse, R24 ;  /* 0x000000180b147220 */ /* 0x040fe20000410000 */
[----:B------:R-:W-:Y:S01]  /*baa0*/  FMUL.FTZ R26, R11, R12 ;  /* 0x0000000c0b1a7220 */ /* 0x000fe20000410000 */
[----:B------:R-:W-:Y:S02]  /*bab0*/  HADD2.F32 R8, -RZ, R8.H1_H1 ;  /* 0x30000008ff087230 */ /* 0x000fe40000004100 */
[----:B------:R-:W-:Y:S01]  /*bac0*/  FFMA.FTZ R44, R15, R44, R5 ;  /* 0x0000002c0f2c7223 */ /* 0x000fe20000010005 */
[----:B------:R-:W-:Y:S02]  /*bad0*/  HADD2.F32 R10, -RZ, R10.H1_H1 ;  /* 0x3000000aff0a7230 */ /* 0x000fe40000004100 */
[----:B------:R-:W-:Y:S02]  /*bae0*/  HADD2.F32 R11, -RZ, R37.H0_H0 ;  /* 0x20000025ff0b7230 */ /* 0x000fe40000004100 */
[----:B------:R-:W-:Y:S02]  /*baf0*/  HADD2.F32 R13, -RZ, R36.H0_H0 ;  /* 0x20000024ff0d7230 */ /* 0x000fe40000004100 */
[----:B------:R-:W-:-:S02]  /*bb00*/  HADD2.F32 R5, -RZ, R40.H0_H0 ;  /* 0x20000028ff057230 */ /* 0x000fc40000004100 */
[----:B------:R-:W-:Y:S02]  /*bb10*/  HADD2.F32 R9, -RZ, R39.H0_H0 ;  /* 0x20000027ff097230 */ /* 0x000fe40000004100 */
[----:B------:R-:W-:Y:S01]  /*bb20*/  FFMA.FTZ R28, R15, R46, -R28 ;  /* 0x0000002e0f1c7223 */ /* 0x000fe2000001081c */
[----:B------:R-:W-:Y:S02]  /*bb30*/  HADD2.F32 R4, -RZ, R4.H1_H1 ;  /* 0x30000004ff047230 */ /* 0x000fe40000004100 */
[C---:B------:R-:W-:Y:S01]  /*bb40*/  FFMA.FTZ R29, R7.reuse, R12, -R20 ;  /* 0x0000000c071d7223 */ /* 0x040fe20000010814 */
[----:B------:R-:W-:Y:S02]  /*bb50*/  HADD2.F32 R6, -RZ, R6.H1_H1 ;  /* 0x30000006ff067230 */ /* 0x000fe40000004100 */
[----:B------:R-:W-:Y:S01]  /*bb60*/  FFMA.FTZ R35, R7, R24, R26 ;  /* 0x0000001807237223 */ /* 0x000fe2000001001a */
        /* <DEDUP_REMOVED lines=18> */
.L_x_1461:
[----:B------:R-:W-:Y:S05]  /*bc90*/  BSYNC B0 ;  /* 0x0000000000007941 */ /* 0x000fea0003800000 */
.L_x_1454:
[----:B------:R-:W-:Y:S01]  /*bca0*/  @!PT LDS RZ, [RZ] ;  /* 0x00000000fffff984 */ /* 0x000fe20000000800 */
[----:B------:R-:W-:Y:S01]  /*bcb0*/  @!PT LDS RZ, [RZ] ;  /* 0x00000000fffff984 */ /* 0x000fe20000000800 */
[----:B------:R-:W-:Y:S01]  /*bcc0*/  @!PT LDS RZ, [RZ] ;  /* 0x00000000fffff984 */ /* 0x000fe20000000800 */
[----:B------:R-:W-:Y:S01]  /*bcd0*/  @!PT LDS RZ, [RZ] ;  /* 0x00000000fffff984 */ /* 0x000fe20000000800 */
[----:B------:R1:W-:Y:S06]  /*bce0*/  MEMBAR.ALL.CTA ;  /* 0x0000000000007992 */ /* 0x0003ec0000008000 */
[----:B-1----:R-:W1:Y:S01]  /*bcf0*/  FENCE.VIEW.ASYNC.S ;  /* 0x00000000000073c6 */ /* 0x002e620000000000 */
[----:B------:R-:W-:Y:S05]  /*bd00*/  WARPSYNC.ALL ;  /* 0x0000000000007948 */ /* 0x000fea0003800000 */
[----:B-1----:R-:W-:Y:S06]  /*bd10*/  BAR.SYNC.DEFER_BLOCKING 0xd, 0x180 ;  /* 0x0346000000007b1d */ /* 0x002fec0000010000 */
.L_x_1452:
[----:B0--3--:R-:W-:-:S05]  /*bd20*/  IMAD.U32 R0, RZ, RZ, UR39 ;  /* 0x00000027ff007e24 */ /* 0x009fca000f8e00ff */
[----:B------:R-:W-:-:S13]  /*bd30*/  ISETP.NE.AND P0, PT, R0, 0x3, PT ;  /* 0x000000030000780c */ /* 0x000fda0003f05270 */
[----:B------:R-:W-:Y:S05]  /*bd40*/  @!P0 BRA `(.L_x_1481) ;  /* 0x0000000000048947 */ /* 0x000fea0003800000 */
[----:B------:R-:W-:Y:S01]  /*bd50*/  BPT.TRAP 0x1 ;  /* 0x000000040000795c */ /* 0x000fe20000300000 */
.L_x_1481:
[----:B------:R-:W-:Y:S01]  /*bd60*/  IMAD R8, R18, 0x8, R2 ;  /* 0x0000000812087824 */ /* 0x000fe200078e0202 */
[----:B--2-4-:R-:W-:-:S04]  /*bd70*/  SHF.L.U32 R3, R23, 0x1f, RZ ;  /* 0x0000001f17037819 */ /* 0x014fc800000006ff */
[----:B------:R0:W2:Y:S01]  /*bd80*/  SYNCS.PHASECHK.TRANS64.TRYWAIT P1, [R8+URZ+0x2d830], R3 ;  /* 0x02d83003080075a7 */ /* 0x0000a2000802017f */
[----:B------:R-:W-:Y:S05]  /*bd90*/  @!P0 BRA `(.L_x_1482) ;  /* 0x0000000000048947 */ /* 0x000fea0003800000 */
[----:B------:R-:W-:Y:S01]  /*bda0*/  BPT.TRAP 0x1 ;  /* 0x000000040000795c */ /* 0x000fe20000300000 */
.L_x_1482:
[----:B------:R-:W-:Y:S01]  /*bdb0*/  VIADD R0, R2, 0x15400 ;  /* 0x0001540002007836 */ /* 0x000fe20000000000 */
[----:B------:R-:W-:Y:S01]  /*bdc0*/  LOP3.LUT R146, R146, 0x10000, RZ, 0xfc, !PT ;  /* 0x0001000092927812 */ /* 0x000fe200078efcff */
[----:B------:R-:W-:-:S03]  /*bdd0*/  IMAD.MOV.U32 R147, RZ, RZ, -0x7fffffe0 ;  /* 0x80000020ff937424 */ /* 0x000fc600078e00ff */
[----:B------:R-:W-:-:S04]  /*bde0*/  SHF.R.U32.HI R0, RZ, 0x4, R0 ;  /* 0x00000004ff007819 */ /* 0x000fc80000011600 */
[----:B------:R-:W-:-:S04]  /*bdf0*/  LOP3.LUT R0, R0, 0x3fff, RZ, 0xc0, !PT ;  /* 0x00003fff00007812 */ /* 0x000fc800078ec0ff */
[----:B------:R-:W-:-:S05]  /*be00*/  LOP3.LUT R0, R0, 0x10000, RZ, 0xfc, !PT ;  /* 0x0001000000007812 */ /* 0x000fca00078efcff */
[----:B------:R3:W-:Y:S01]  /*be10*/  STL [R1+0x10], R0 ;  /* 0x0000100001007387 */ /* 0x0007e20000100800 */
[----:B--2---:R-:W-:Y:S05]  /*be20*/  @P1 BRA `(.L_x_1483) ;  /* 0x0000000000081947 */ /* 0x004fea0003800000 */
[----:B------:R-:W2:Y:S02]  /*be30*/  SYNCS.PHASECHK.TRANS64.TRYWAIT P1, [R8+URZ+0x2d830], R3 ;  /* 0x02d83003080075a7 */ /* 0x000ea4000802017f */
[----:B--2---:R-:W-:Y:S05]  /*be40*/  @!P1 BRA `(.L_x_1484) ;  /* 0x00000170000c9947 */ /* 0x004fea0003800000 */
.L_x_1483:
[----:B---3--:R-:W3:Y:S01]  /*be50*/  LDL R0, [R1+0x10] ;  /* 0x0000100001007983 */ /* 0x008ee20000100800 */
[----:B------:R-:W-:Y:S01]  /*be60*/  IMAD.MOV.U32 R5, RZ, RZ, -0x7fffffe0 ;  /* 0x80000020ff057424 */ /* 0x000fe200078e00ff */
[----:B------:R-:W-:Y:S05]  /*be70*/  WARPSYNC.ALL ;  /* 0x0000000000007948 */ /* 0x000fea0003800000 */
[C---:B------:R-:W-:Y:S01]  /*be80*/  R2UR UR4, R146.reuse ;  /* 0x00000000920472ca */ /* 0x040fe200000e0000 */
[----:B-1---5:R-:W-:Y:S01]  /*be90*/  WARPGROUP.ARRIVE ;  /* 0x00000000000079c5 */ /* 0x022fe20000000000 */
[----:B------:R-:W-:Y:S01]  /*bea0*/  R2UR UR5, R147 ;  /* 0x00000000930572ca */ /* 0x000fe200000e0000 */
[----:B------:R-:W-:Y:S01]  /*beb0*/  VIADD R156, R146, 0x2 ;  /* 0x00000002929c7836 */ /* 0x000fe20000000000 */
[----:B------:R-:W-:Y:S01]  /*bec0*/  R2UR UR7, R5 ;  /* 0x00000000050772ca */ /* 0x000fe200000e0000 */
[----:B------:R-:W-:-:S02]  /*bed0*/  IMAD.MOV.U32 R157, RZ, RZ, -0x7fffffe0 ;  /* 0x80000020ff9d7424 */ /* 0x000fc400078e00ff */
[----:B------:R-:W-:Y:S02]  /*bee0*/  IMAD.MOV.U32 R7, RZ, RZ, -0x7fffffe0 ;  /* 0x80000020ff077424 */ /* 0x000fe400078e00ff */
[C---:B------:R-:W-:Y:S02]  /*bef0*/  VIADD R154, R146.reuse, 0x300 ;  /* 0x00000300929a7836 */ /* 0x040fe40000000000 */
[----:B------:R-:W-:Y:S02]  /*bf00*/  IMAD.MOV.U32 R155, RZ, RZ, -0x7fffffe0 ;  /* 0x80000020ff9b7424 */ /* 0x000fe400078e00ff */
[C---:B------:R-:W-:Y:S02]  /*bf10*/  VIADD R152, R146.reuse, 0x302 ;  /* 0x0000030292987836 */ /* 0x040fe40000000000 */
[----:B------:R-:W-:Y:S02]  /*bf20*/  IMAD.MOV.U32 R153, RZ, RZ, -0x7fffffe0 ;  /* 0x80000020ff997424 */ /* 0x000fe400078e00ff */
[----:B------:R-:W-:-:S02]  /*bf30*/  VIADD R150, R146, 0x600 ;  /* 0x0000060092967836 */ /* 0x000fc40000000000 */
[----:B------:R-:W-:Y:S02]  /*bf40*/  IMAD.MOV.U32 R151, RZ, RZ, -0x7fffffe0 ;  /* 0x80000020ff977424 */ /* 0x000fe400078e00ff */
[----:B------:R-:W-:Y:S02]  /*bf50*/  VIADD R148, R146, 0x602 ;  /* 0x0000060292947836 */ /* 0x000fe40000000000 */
[----:B------:R-:W-:Y:S02]  /*bf60*/  IMAD.MOV.U32 R149, RZ, RZ, -0x7fffffe0 ;  /* 0x80000020ff957424 */ /* 0x000fe400078e00ff */
[----:B------:R-:W-:Y:S02]  /*bf70*/  IMAD.MOV.U32 R5, RZ, RZ, -0x7fffffe0 ;  /* 0x80000020ff057424 */ /* 0x000fe400078e00ff */
[----:B---3--:R-:W-:-:S04]  /*bf80*/  IMAD R4, R18, 0x600, R0 ;  /* 0x0000060012047824 */ /* 0x008fc800078e0200 */
[C---:B------:R-:W-:Y:S01]  /*bf90*/  VIADD R6, R4.reuse, 0x2 ;  /* 0x0000000204067836 */ /* 0x040fe20000000000 */
[----:B------:R-:W-:-:S13]  /*bfa0*/  R2UR UR6, R4 ;  /* 0x00000000040672ca */ /* 0x000fda00000e0000 */
[----:B------:R-:W-:Y:S01]  /*bfb0*/  HGMMA.64x128x16.F32 R24, gdesc[UR4], RZ, !UPT, gsb0 ;  /* 0x01e00000041879f0 */ /* 0x000fe2000c0008ff */
[----:B------:R-:W-:Y:S02]  /*bfc0*/  R2UR UR4, R156 ;  /* 0x000000009c0472ca */ /* 0x000fe400000e0000 */
[----:B------:R-:W-:Y:S02]  /*bfd0*/  R2UR UR5, R157 ;  /* 0x000000009d0572ca */ /* 0x000fe400000e0000 */
[----:B------:R-:W-:Y:S01]  /*bfe0*/  R2UR UR6, R6 ;  /* 0x00000000060672ca */ /* 0x000fe200000e0000 */
[----:B------:R-:W-:Y:S01]  /*bff0*/  VIADD R6, R4, 0x200 ;  /* 0x0000020004067836 */ /* 0x000fe20000000000 */
[----:B------:R-:W-:Y:S01]  /*c000*/  R2UR UR7, R7 ;  /* 0x00000000070772ca */ /* 0x000fe200000e0000 */
[----:B------:R-:W-:Y:S01]  /*c010*/  IMAD.MOV.U32 R7, RZ, RZ, -0x7fffffe0 ;  /* 0x80000020ff077424 */ /* 0x000fe200078e00ff */
[----:B------:R-:W-:Y:S02]  /*c020*/  WARPGROUP.DEPBAR.LE gsb0, 0x0 ;  /* 0x00008000000079c5 */ /* 0x000fe40000010000 */
[----:B------:R-:W-:-:S09]  /*c030*/  WARPGROUP.ARRIVE ;  /* 0x00000000000079c5 */ /* 0x000fd20000000000 */
[----:B------:R-:W-:Y:S01]  /*c040*/  HGMMA.64x128x16.F32 R24, gdesc[UR4], R24, gsb0 ;  /* 0x01e00000041879f0 */ /* 0x000fe20008000818 */
        /* <DEDUP_REMOVED lines=12> */
[C---:B------:R-:W-:Y:S01]  /*c110*/  VIADD R6, R4.reuse, 0x400 ;  /* 0x0000040004067836 */ /* 0x040fe20000000000 */
[----:B------:R-:W-:Y:S01]  /*c120*/  R2UR UR7, R7 ;  /* 0x00000000070772ca */ /* 0x000fe200000e0000 */
[----:B------:R-:W-:Y:S02]  /*c130*/  IMAD.MOV.U32 R7, RZ, RZ, -0x7fffffe0 ;  /* 0x80000020ff077424 */ /* 0x000fe400078e00ff */
[----:B------:R-:W-:Y:S01]  /*c140*/  VIADD R4, R4, 0x402 ;  /* 0x0000040204047836 */ /* 0x000fe20000000000 */
[----:B------:R-:W-:-:S02]  /*c150*/  WARPGROUP.DEPBAR.LE gsb0, 0x0 ;  /* 0x00008000000079c5 */ /* 0x000fc40000010000 */
[----:B------:R-:W-:-:S07]  /*c160*/  WARPGROUP.ARRIVE ;  /* 0x00000000000079c5 */ /* 0x000fce0000000000 */
        /* <DEDUP_REMOVED lines=16> */
[----:B------:R-:W-:Y:S05]  /*c270*/  @!P0 BRA `(.L_x_1485) ;  /* 0x0000000000048947 */ /* 0x000fea0003800000 */
[----:B------:R-:W-:Y:S01]  /*c280*/  BPT.TRAP 0x1 ;  /* 0x000000040000795c */ /* 0x000fe20000300000 */
.L_x_1485:
[----:B------:R-:W3:Y:S01]  /*c290*/  LDL R4, [R1+0x64] ;  /* 0x0000640001047983 */ /* 0x000ee20000100800 */
[----:B------:R-:W1:Y:S01]  /*c2a0*/  LDC R90, c[0x0][0x448] ;  /* 0x00011200ff5a7b82 */ /* 0x000e620000000800 */
[----:B------:R-:W-:Y:S02]  /*c2b0*/  ULDC.64 UR6, c[0x0][0x9e0] ;  /* 0x0002780000067ab9 */ /* 0x000fe40000000a00 */
[----:B------:R-:W3:Y:S01]  /*c2c0*/  LDL R89, [R1+0x28] ;  /* 0x0000280001597983 */ /* 0x000ee20000100800 */
[----:B------:R-:W-:Y:S01]  /*c2d0*/  UISETP.GE.AND UP0, UPT, UR7, 0x1, UPT ;  /* 0x000000010700788c */ /* 0x000fe2000bf06270 */
[----:B------:R-:W-:Y:S01]  /*c2e0*/  LOP3.LUT R22, R22, 0xffffffdf, RZ, 0xc0, !PT ;  /* 0xffffffdf16167812 */ /* 0x000fe200078ec0ff */
[----:B------:R-:W-:Y:S01]  /*c2f0*/  IMAD.U32 R5, RZ, RZ, UR38 ;  /* 0x00000026ff057e24 */ /* 0x000fe2000f8e00ff */
[----:B------:R-:W-:Y:S02]  /*c300*/  ULDC UR50, c[0x0][0x9dc] ;  /* 0x0002770000327ab9 */ /* 0x000fe40000000800 */
[----:B------:R-:W-:Y:S01]  /*c310*/  ULOP3.LUT UR4, URZ, UR50, URZ, 0x33, !UPT ;  /* 0x000000323f047292 */ /* 0x000fe2000f8e333f */
[----:B-1----:R-:W-:-:S13]  /*c320*/  ISETP.NE.AND P1, PT, R90, 0x1, PT ;  /* 0x000000015a00780c */ /* 0x002fda0003f25270 */
[----:B------:R-:W1:Y:S01]  /*c330*/  @P1 LDC R0, c[0x0][0x44c] ;  /* 0x00011300ff001b82 */ /* 0x000e620000000800 */
[----:B------:R-:W-:-:S07]  /*c340*/  @P1 LOP3.LUT R22, R22, 0x20, RZ, 0xfc, !PT ;  /* 0x0000002016161812 */ /* 0x000fce00078efcff */
[----:B0-2---:R-:W0:Y:S01]  /*c350*/  @P1 LDC R3, c[0x0][0x450] ;  /* 0x00011400ff031b82 */ /* 0x005e220000000800 */
[----:B---3--:R-:W-:Y:S01]  /*c360*/  IMAD.IADD R9, R4, 0x1, R89 ;  /* 0x0000000104097824 */ /* 0x008fe200078e0259 */
[----:B------:R-:W-:-:S03]  /*c370*/  LEA R4, R88, 0xffffff80, 0x7 ;  /* 0xffffff8058047811 */ /* 0x000fc600078e38ff */
[----:B-1----:R-:W-:-:S05]  /*c380*/  @P1 IMAD.HI.U32 R0, R9, R0, RZ ;  /* 0x0000000009001227 */ /* 0x002fca00078e00ff */
[----:B0-----:R-:W-:Y:S01]  /*c390*/  @P1 SHF.R.U32.HI R9, RZ, R3, R0 ;  /* 0x00000003ff091219 */ /* 0x001fe20000011600 */
[----:B------:R-:W-:Y:S01]  /*c3a0*/  IMAD.MOV.U32 R3, RZ, RZ, -0x80 ;  /* 0xffffff80ff037424 */ /* 0x000fe200078e00ff */
[----:B------:R-:W-:Y:S01]  /*c3b0*/  PLOP3.LUT P1, PT, PT, PT, UP0, 0x40, 0x0 ;  /* 0x000000000000781c */ /* 0x000fe20003f2e808 */
[----:B------:R-:W-:Y:S02]  /*c3c0*/  VIADD R0, R8, 0x2d840 ;  /* 0x0002d84008007836 */ /* 0x000fe40000000000 */
[----:B------:R-:W0:Y:S01]  /*c3d0*/  SHFL.IDX PT, R10, R9, RZ, 0x1c1f ;  /* 0x001c1fff090a7589 */ /* 0x000e2200000e0000 */
[----:B------:R-:W-:Y:S02]  /*c3e0*/  IMAD R8, R88, R3, 0x80 ;  /* 0x0000008058087424 */ /* 0x000fe400078e0203 */
[----:B------:R-:W-:Y:S02]  /*c3f0*/  PRMT R0, R5, 0x654, R0 ;  /* 0x0000065405007816 */ /* 0x000fe40000000000 */
[----:B------:R-:W-:-:S02]  /*c400*/  VIADD R3, R8, 0x1 ;  /* 0x0000000108037836 */ /* 0x000fc40000000000 */
[----:B------:R-:W-:Y:S01]  /*c410*/  IMAD.IADD R7, R141, 0x1, R8 ;  /* 0x000000018d077824 */ /* 0x000fe200078e0208 */
[----:B------:R1:W-:Y:S01]  /*c420*/  SYNCS.ARRIVE.TRANS64.RED.A1T0 RZ, [R0+URZ], RZ ;  /* 0x000000ff00ff79a7 */ /* 0x0003e2000810043f */
[C---:B------:R-:W-:Y:S02]  /*c430*/  IMAD R3, R142.reuse, -0x2, R3 ;  /* 0xfffffffe8e037824 */ /* 0x040fe400078e0203 */
[----:B------:R-:W-:-:S03]  /*c440*/  IMAD R7, R142, -0x2, R7 ;  /* 0xfffffffe8e077824 */ /* 0x000fc600078e0207 */
[----:B------:R-:W-:-:S05]  /*c450*/  IADD3 R3, -R140, R3, R141 ;  /* 0x000000038c037210 */ /* 0x000fca0007ffe18d */
[C---:B------:R-:W-:Y:S02]  /*c460*/  VIADD R6, R3.reuse, UR6 ;  /* 0x0000000603067c36 */ /* 0x040fe40008000000 */
[----:B------:R-:W-:-:S03]  /*c470*/  VIADD R5, R3, UR4 ;  /* 0x0000000403057c36 */ /* 0x000fc60008000000 */
[----:B0-----:R-:W-:Y:S01]  /*c480*/  VIADDMNMX R3, R10, R6, R7, PT ;  /* 0x000000060a037246 */ /* 0x001fe20003800107 */
[----:B-1----:R-:W-:Y:S01]  /*c490*/  IMAD.IADD R0, R5, 0x1, R10 ;  /* 0x0000000105007824 */ /* 0x002fe200078e020a */
[----:B------:R-:W-:Y:S06]  /*c4a0*/  @P1 BRA `(.L_x_1486) ;  /* 0x0000000000581947 */ /* 0x000fec0003800000 */
[----:B------:R-:W-:Y:S01]  /*c4b0*/  IADD3 R11, -R140, R141, R10 ;  /* 0x0000008d8c0b7210 */ /* 0x000fe20007ffe10a */
[----:B------:R-:W-:Y:S03]  /*c4c0*/  BSSY B0, `(.L_x_1487) ;  /* 0x0000010000007945 */ /* 0x000fe60003800000 */
[----:B------:R-:W-:-:S13]  /*c4d0*/  ISETP.GT.AND P1, PT, R11, -0x1, PT ;  /* 0xffffffff0b00780c */ /* 0x000fda0003f24270 */
[----:B------:R-:W-:Y:S05]  /*c4e0*/  @P1 BRA `(.L_x_1488) ;  /* 0x0000000000201947 */ /* 0x000fea0003800000 */
[----:B------:R-:W-:Y:S01]  /*c4f0*/  UISETP.NE.AND UP1, UPT, UR7, 0x1, UPT ;  /* 0x000000010700788c */ /* 0x000fe2000bf25270 */
[----:B------:R-:W-:-:S05]  /*c500*/  LOP3.LUT R11, RZ, R11, RZ, 0x33, !PT ;  /* 0x0000000bff0b7212 */ /* 0x000fca00078e33ff */
[----:B------:R-:W-:-:S05]  /*c510*/  PLOP3.LUT P1, PT, PT, PT, UP1, 0x80, 0x0 ;  /* 0x000000000000781c */ /* 0x000fca0003f2f018 */
[----:B------:R-:W-:-:S08]  /*c520*/  @UP1 ULDC.64 UR4, c[0x0][0x9e8] ;  /* 0x00027a0000041ab9 */ /* 0x000fd00000000a00 */
[----:B------:R-:W-:-:S05]  /*c530*/  @P1 IMAD.HI.U32 R10, R11, UR4, RZ ;  /* 0x000000040b0a1c27 */ /* 0x000fca000f8e00ff */
[----:B------:R-:W-:-:S04]  /*c540*/  @P1 SHF.R.U32.HI R11, RZ, UR5, R10 ;  /* 0x00000005ff0b1c19 */ /* 0x000fc8000801160a */
[----:B------:R-:W-:Y:S01]  /*c550*/  LOP3.LUT R11, RZ, R11, RZ, 0x33, !PT ;  /* 0x0000000bff0b7212 */ /* 0x000fe200078e33ff */
[----:B------:R-:W-:Y:S06]  /*c560*/  BRA `(.L_x_1489) ;  /* 0x0000000000147947 */ /* 0x000fec0003800000 */
.L_x_1488:
[----:B------:R-:W-:-:S06]  /*c570*/  UISETP.NE.AND UP1, UPT, UR7, 0x1, UPT ;  /* 0x000000010700788c */ /* 0x000fcc000bf25270 */
[----:B------:R-:W-:-:S05]  /*c580*/  PLOP3.LUT P1, PT, PT, PT, UP1, 0x80, 0x0 ;  /* 0x000000000000781c */ /* 0x000fca0003f2f018 */
[----:B------:R-:W-:-:S08]  /*c590*/  @UP1 ULDC.64 UR4, c[0x0][0x9e8] ;  /* 0x00027a0000041ab9 */ /* 0x000fd00000000a00 */
[----:B------:R-:W-:-:S05]  /*c5a0*/  @P1 IMAD.HI.U32 R10, R11, UR4, RZ ;  /* 0x000000040b0a1c27 */ /* 0x000fca000f8e00ff */
[----:B------:R-:W-:-:S07]  /*c5b0*/  @P1 SHF.R.U32.HI R11, RZ, UR5, R10 ;  /* 0x00000005ff0b1c19 */ /* 0x000fce000801160a */
.L_x_1489:
[----:B------:R-:W-:Y:S05]  /*c5c0*/  BSYNC B0 ;  /* 0x0000000000007941 */ /* 0x000fea0003800000 */
.L_x_1487:
[----:B------:R-:W-:-:S04]  /*c5d0*/  IMAD R11, R11, UR7, -R4 ;  /* 0x000000070b0b7c24 */ /* 0x000fc8000f8e0a04 */
[----:B------:R-:W-:-:S05]  /*c5e0*/  IMAD R11, R142, -0x2, R11 ;  /* 0xfffffffe8e0b7824 */ /* 0x000fca00078e020b */
[----:B------:R-:W-:Y:S02]  /*c5f0*/  VIMNMX R0, R0, R11, !PT ;  /* 0x0000000b00007248 */ /* 0x000fe40007fe0100 */
[----:B------:R-:W-:-:S07]  /*c600*/  VIADDMNMX R3, R11, UR7, R3, PT ;  /* 0x000000070b037c46 */ /* 0x000fce000b800103 */
.L_x_1486:
[C---:B------:R-:W-:Y:S02]  /*c610*/  ISETP.GE.AND P2, PT, R8.reuse, 0x9, PT ;  /* 0x000000090800780c */ /* 0x040fe40003f46270 */
[----:B------:R-:W-:Y:S02]  /*c620*/  ISETP.GE.AND P1, PT, R8, 0x2, PT ;  /* 0x000000020800780c */ /* 0x000fe40003f26270 */
[----:B------:R-:W-:Y:S02]  /*c630*/  LOP3.LUT R22, R22, 0xfffffffe, RZ, 0xc0, !PT ;  /* 0xfffffffe16167812 */ /* 0x000fe400078ec0ff */
[----:B------:R-:W-:Y:S02]  /*c640*/  ISETP.GT.AND P3, PT, R0, 0x1, !P1 ;  /* 0x000000010000780c */ /* 0x000fe40004f64270 */
[----:B------:R-:W-:Y:S02]  /*c650*/  ISETP.GE.AND P4, PT, R8, 0xa, PT ;  /* 0x0000000a0800780c */ /* 0x000fe40003f86270 */
[----:B------:R-:W-:-:S02]  /*c660*/  ISETP.LT.OR P3, PT, R3, 0x2, P3 ;  /* 0x000000020300780c */ /* 0x000fc40001f61670 */
[----:B------:R-:W-:Y:S02]  /*c670*/  ISETP.GE.AND P6, PT, R8, 0x1, PT ;  /* 0x000000010800780c */ /* 0x000fe40003fc6270 */
[----:B------:R-:W-:Y:S02]  /*c680*/  @P2 LOP3.LUT R22, R22, 0x1, RZ, 0xfc, !PT ;  /* 0x0000000116162812 */ /* 0x000fe400078efcff */
[----:B------:R-:W-:Y:S02]  /*c690*/  ISETP.GT.AND P2, PT, R0, 0x8, !P2 ;  /* 0x000000080000780c */ /* 0x000fe40005744270 */
[----:B------:R-:W-:Y:S02]  /*c6a0*/  FSEL R25, R25, -INF , !P3 ;  /* 0xff80000019197808 */ /* 0x000fe40005800000 */
[----:B------:R-:W-:Y:S02]  /*c6b0*/  ISETP.LT.OR P2, PT, R3, 0x9, P2 ;  /* 0x000000090300780c */ /* 0x000fe40001741670 */
[----:B------:R-:W-:-:S02]  /*c6c0*/  ISETP.GE.AND P3, PT, R8, 0x11, PT ;  /* 0x000000110800780c */ /* 0x000fc40003f66270 */
[----:B------:R-:W-:Y:S02]  /*c6d0*/  LOP3.LUT R22, R22, 0xfffffffd, RZ, 0xc0, !PT ;  /* 0xfffffffd16167812 */ /* 0x000fe400078ec0ff */
[----:B------:R-:W-:Y:S02]  /*c6e0*/  FSEL R28, R28, -INF , !P2 ;  /* 0xff8000001c1c7808 */ /* 0x000fe40005000000 */
[----:B------:R-:W-:Y:S02]  /*c6f0*/  ISETP.GT.AND P2, PT, R0, 0x9, !P4 ;  /* 0x000000090000780c */ /* 0x000fe40006744270 */
[----:B------:R-:W-:Y:S02]  /*c700*/  @P4 LOP3.LUT R22, R22, 0x2, RZ, 0xfc, !PT ;  /* 0x0000000216164812 */ /* 0x000fe400078efcff */
[----:B------:R-:W-:Y:S02]  /*c710*/  ISETP.LT.OR P2, PT, R3, 0xa, P2 ;  /* 0x0000000a0300780c */ /* 0x000fe40001741670 */
[----:B------:R-:W-:-:S02]  /*c720*/  LOP3.LUT R22, R22, 0xfffffffb, RZ, 0xc0, !PT ;  /* 0xfffffffb16167812 */ /* 0x000fc400078ec0ff */
[----:B------:R-:W-:Y:S02]  /*c730*/  FSEL R29, R29, -INF , !P2 ;  /* 0xff8000001d1d7808 */ /* 0x000fe40005000000 */
[----:B------:R-:W-:Y:S02]  /*c740*/  @P3 LOP3.LUT R22, R22, 0x4, RZ, 0xfc, !PT ;  /* 0x0000000416163812 */ /* 0x000fe400078efcff */
[----:B------:R-:W-:Y:S02]  /*c750*/  ISETP.GT.AND P2, PT, R0, 0x10, !P3 ;  /* 0x000000100000780c */ /* 0x000fe40005f44270 */
[----:B------:R-:W-:Y:S02]  /*c760*/  ISETP.GE.AND P3, PT, R8, 0x12, PT ;  /* 0x000000120800780c */ /* 0x000fe40003f66270 */
[----:B------:R-:W-:Y:S02]  /*c770*/  ISETP.LT.OR P2, PT, R3, 0x11, P2 ;  /* 0x000000110300780c */ /* 0x000fe40001741670 */
[----:B------:R-:W-:-:S02]  /*c780*/  LOP3.LUT R22, R22, 0xfbffffff, RZ, 0xc0, !PT ;  /* 0xfbffffff16167812 */ /* 0x000fc400078ec0ff */
        /* <DEDUP_REMOVED lines=150> */
[----:B------:R-:W-:-:S04]  /*d0f0*/  ISETP.GT.AND P5, PT, R0, RZ, !P6 ;  /* 0x000000ff0000720c */ /* 0x000fc800077a4270 */
        /* <DEDUP_REMOVED lines=20> */
[----:B------:R-:W-:Y:S01]  /*d240*/  @P5 IMAD.HI.U32 R0, R3, UR4, RZ ;  /* 0x0000000403005c27 */ /* 0x000fe2000f8e00ff */
[----:B------:R-:W-:-:S13]  /*d250*/  PLOP3.LUT P5, PT, PT, PT, UP1, 0x80, 0x0 ;  /* 0x000000000000781c */ /* 0x000fda0003faf018 */
[----:B------:R-:W-:-:S04]  /*d260*/  @P5 SHF.R.U32.HI R3, RZ, UR5, R0 ;  /* 0x00000005ff035c19 */ /* 0x000fc80008011600 */
[----:B------:R-:W-:Y:S01]  /*d270*/  LOP3.LUT R3, RZ, R3, RZ, 0x33, !PT ;  /* 0x00000003ff037212 */ /* 0x000fe200078e33ff */
[----:B------:R-:W-:Y:S06]  /*d280*/  BRA `(.L_x_1493) ;  /* 0x0000000000187947 */ /* 0x000fec0003800000 */
.L_x_1492:
[----:B------:R-:W-:-:S06]  /*d290*/  UISETP.NE.AND UP1, UPT, UR7, 0x1, UPT ;  /* 0x000000010700788c */ /* 0x000fcc000bf25270 */
[----:B------:R-:W-:-:S05]  /*d2a0*/  PLOP3.LUT P5, PT, PT, PT, UP1, 0x80, 0x0 ;  /* 0x000000000000781c */ /* 0x000fca0003faf018 */
[----:B------:R-:W-:-:S08]  /*d2b0*/  @UP1 ULDC.64 UR4, c[0x0][0x9e8] ;  /* 0x00027a0000041ab9 */ /* 0x000fd00000000a00 */
[----:B------:R-:W-:Y:S01]  /*d2c0*/  @P5 IMAD.HI.U32 R0, R3, UR4, RZ ;  /* 0x0000000403005c27 */ /* 0x000fe2000f8e00ff */
[----:B------:R-:W-:-:S13]  /*d2d0*/  PLOP3.LUT P5, PT, PT, PT, UP1, 0x80, 0x0 ;  /* 0x000000000000781c */ /* 0x000fda0003faf018 */
[----:B------:R-:W-:-:S07]  /*d2e0*/  @P5 SHF.R.U32.HI R3, RZ, UR5, R0 ;  /* 0x00000005ff035c19 */ /* 0x000fce0008011600 */
.L_x_1493:
[----:B------:R-:W-:Y:S05]  /*d2f0*/  BSYNC B0 ;  /* 0x0000000000007941 */ /* 0x000fea0003800000 */
.L_x_1491:
[----:B------:R-:W-:-:S04]  /*d300*/  IMAD R3, R3, UR7, -R4 ;  /* 0x0000000703037c24 */ /* 0x000fc8000f8e0a04 */
[----:B------:R-:W-:-:S05]  /*d310*/  IMAD R3, R142, -0x2, R3 ;  /* 0xfffffffe8e037824 */ /* 0x000fca00078e0203 */
[----:B------:R-:W-:Y:S02]  /*d320*/  VIMNMX R5, R5, R3, !PT ;  /* 0x0000000305057248 */ /* 0x000fe40007fe0100 */
[----:B------:R-:W-:-:S07]  /*d330*/  VIADDMNMX R6, R3, UR7, R6, PT ;  /* 0x0000000703067c46 */ /* 0x000fce000b800106 */
.L_x_1490:
[----:B------:R-:W-:Y:S01]  /*d340*/  ISETP.GT.AND P1, PT, R5, 0x1, !P1 ;  /* 0x000000010500780c */ /* 0x000fe20004f24270 */
[----:B------:R-:W-:Y:S01]  /*d350*/  ULDC UR51, c[0x0][0x988] ;  /* 0x0002620000337ab9 */ /* 0x000fe20000000800 */
[----:B------:R-:W2:Y:S01]  /*d360*/  LDL R91, [R1+0x38] ;  /* 0x00003800015b7983 */ /* 0x000ea20000100800 */
[----:B------:R-:W-:Y:S02]  /*d370*/  LOP3.LUT P5, RZ, R22, 0x4000000, RZ, 0xc0, !PT ;  /* 0x0400000016ff7812 */ /* 0x000fe400078ac0ff */
        /* <DEDUP_REMOVED lines=17> */
[----:B------:R-:W-:Y:S02]  /*d490*/  LOP3.LUT P1, RZ, R22, 0x4, RZ, 0xc0, !PT ;  /* 0x0000000416ff7812 */ /* 0x000fe4000782c0ff */
[----:B------:R-:W-:Y:S02]  /*d4a0*/  FMNMX.FTZ R0, R40, R3, !PT ;  /* 0x0000000328007209 */ /* 0x000fe40007810000 */
[----:B------:R-:W-:Y:S02]  /*d4b0*/  ISETP.GT.AND P1, PT, R5, 0x10, !P1 ;  /* 0x000000100500780c */ /* 0x000fe40004f24270 */
[----:B------:R-:W-:Y:S02]  /*d4c0*/  FMNMX.FTZ R3, R41, R0, !PT ;  /* 0x0000000029037209 */ /* 0x000fe40007810000 */
[----:B------:R-:W-:-:S02]  /*d4d0*/  ISETP.LT.OR P1, PT, R6, 0x11, P1 ;  /* 0x000000110600780c */ /* 0x000fc40000f21670 */
[----:B------:R-:W-:Y:S02]  /*d4e0*/  FMNMX.FTZ R0, R44, R3, !PT ;  /* 0x000000032c007209 */ /* 0x000fe40007810000 */
[----:B------:R-:W-:Y:S02]  /*d4f0*/  FSEL R34, R34, -INF , !P1 ;  /* 0xff80000022227808 */ /* 0x000fe40004800000 */
        /* <DEDUP_REMOVED lines=12> */
[----:B------:R-:W-:Y:S02]  /*d5c0*/  LOP3.LUT P1, RZ, R22, 0x1000000, RZ, 0xc0, !PT ;  /* 0x0100000016ff7812 */ /* 0x000fe4000782c0ff */
[----:B------:R-:W-:Y:S02]  /*d5d0*/  FMNMX.FTZ R0, R56, R3, !PT ;  /* 0x0000000338007209 */ /* 0x000fe40007810000 */
[----:B------:R-:W-:Y:S02]  /*d5e0*/  ISETP.GT.AND P1, PT, R5, 0x19, !P1 ;  /* 0x000000190500780c */ /* 0x000fe40004f24270 */
[----:B------:R-:W-:-:S02]  /*d5f0*/  LOP3.LUT P5, RZ, R22, 0x8000, RZ, 0xc0, !PT ;  /* 0x0000800016ff7812 */ /* 0x000fc400078ac0ff */
        /* <DEDUP_REMOVED lines=36> */
[C---:B------:R-:W-:Y:S01]  /*d840*/  ISETP.GT.AND P6, PT, R5.reuse, RZ, !P6 ;  /* 0x000000ff0500720c */ /* 0x040fe200077c4270 */
[----:B------:R-:W0:Y:S01]  /*d850*/  SHFL.BFLY PT, R3, R0, 0x2, 0x1f ;  /* 0x0c401f0000037f89 */ /* 0x000e2200000e0000 */
[----:B------:R-:W-:Y:S02]  /*d860*/  FSEL R50, R50, -INF , !P1 ;  /* 0xff80000032327808 */ /* 0x000fe40004800000 */
[----:B------:R-:W-:Y:S02]  /*d870*/  LOP3.LUT P1, RZ, R22, 0x40000, RZ, 0xc0, !PT ;  /* 0x0004000016ff7812 */ /* 0x000fe4000782c0ff */
[----:B------:R-:W-:Y:S02]  /*d880*/  ISETP.LT.OR P6, PT, R6, 0x1, P6 ;  /* 0x000000010600780c */ /* 0x000fe400037c1670 */
[----:B------:R-:W-:Y:S02]  /*d890*/  ISETP.GT.AND P1, PT, R5, 0x31, !P1 ;  /* 0x000000310500780c */ /* 0x000fe40004f24270 */
[----:B------:R-:W-:-:S02]  /*d8a0*/  FSEL R26, R26, -INF , !P6 ;  /* 0xff8000001a1a7808 */ /* 0x000fc40007000000 */
[----:B------:R-:W-:Y:S02]  /*d8b0*/  ISETP.LT.OR P1, PT, R6, 0x32, P1 ;  /* 0x000000320600780c */ /* 0x000fe40000f21670 */
[----:B------:R-:W-:Y:S02]  /*d8c0*/  FMNMX.FTZ R11, R26, R27, !PT ;  /* 0x0000001b1a0b7209 */ /* 0x000fe40007810000 */
[----:B------:R-:W-:Y:S02]  /*d8d0*/  FSEL R51, R51, -INF , !P1 ;  /* 0xff80000033337808 */ /* 0x000fe40004800000 */
[----:B------:R-:W-:Y:S02]  /*d8e0*/  LOP3.LUT P1, RZ, R22, 0x20000, RZ, 0xc0, !PT ;  /* 0x0002000016ff7812 */ /* 0x000fe4000782c0ff */
[C---:B------:R-:W-:Y:S02]  /*d8f0*/  ISETP.GT.AND P2, PT, R5.reuse, 0x70, !P2 ;  /* 0x000000700500780c */ /* 0x040fe40005744270 */
[----:B------:R-:W-:-:S02]  /*d900*/  ISETP.GT.AND P1, PT, R5, 0x38, !P1 ;  /* 0x000000380500780c */ /* 0x000fc40004f24270 */
[----:B------:R-:W-:Y:S02]  /*d910*/  ISETP.GT.AND P3, PT, R5, 0x71, !P3 ;  /* 0x000000710500780c */ /* 0x000fe40005f64270 */
[----:B------:R-:W-:Y:S02]  /*d920*/  ISETP.LT.OR P1, PT, R6, 0x39, P1 ;  /* 0x000000390600780c */ /* 0x000fe40000f21670 */
[----:B0-----:R-:W-:Y:S02]  /*d930*/  FMNMX.FTZ R8, R0, R3, !PT ;  /* 0x0000000300087209 */ /* 0x001fe40007810000 */
[----:B------:R-:W-:Y:S02]  /*d940*/  FSEL R54, R54, -INF , !P1 ;  /* 0xff80000036367808 */ /* 0x000fe40004800000 */
[----:B------:R-:W-:Y:S01]  /*d950*/  LOP3.LUT P1, RZ, R22, 0x10000, RZ, 0xc0, !PT ;  /* 0x0001000016ff7812 */ /* 0x000fe2000782c0ff */
[----:B------:R-:W0:Y:S01]  /*d960*/  SHFL.BFLY PT, R3, R8, 0x1, 0x1f ;  /* 0x0c201f0008037f89 */ /* 0x000e2200000e0000 */
[----:B------:R-:W-:-:S02]  /*d970*/  FMNMX.FTZ R0, R30, R11, !PT ;  /* 0x0000000b1e007209 */ /* 0x000fc40007810000 */
[----:B------:R-:W-:Y:S02]  /*d980*/  ISETP.GT.AND P1, PT, R5, 0x39, !P1 ;  /* 0x000000390500780c */ /* 0x000fe40004f24270 */
[----:B------:R-:W-:Y:S02]  /*d990*/  FMNMX.FTZ R13, R31, R0, !PT ;  /* 0x000000001f0d7209 */ /* 0x000fe40007810000 */
[----:B------:R-:W-:Y:S02]  /*d9a0*/  ISETP.LT.OR P1, PT, R6, 0x3a, P1 ;  /* 0x0000003a0600780c */ /* 0x000fe40000f21670 */
[----:B------:R-:W-:Y:S02]  /*d9b0*/  FMNMX.FTZ R0, R34, R13, !PT ;  /* 0x0000000d22007209 */ /* 0x000fe40007810000 */
[----:B------:R-:W-:Y:S02]  /*d9c0*/  FSEL R55, R55, -INF , !P1 ;  /* 0xff80000037377808 */ /* 0x000fe40004800000 */
        /* <DEDUP_REMOVED lines=26> */
[C---:B------:R-:W-:Y:S02]  /*db70*/  LOP3.LUT P1, RZ, R22.reuse, 0x800, RZ, 0xc0, !PT ;  /* 0x0000080016ff7812 */ /* 0x040fe4000782c0ff */
[----:B------:R-:W-:Y:S02]  /*db80*/  LOP3.LUT P5, RZ, R22, 0x8, RZ, 0xc0, !PT ;  /* 0x0000000816ff7812 */ /* 0x000fe400078ac0ff */
[----:B------:R-:W-:Y:S02]  /*db90*/  ISETP.GT.AND P1, PT, R5, 0x50, !P1 ;  /* 0x000000500500780c */ /* 0x000fe40004f24270 */
[----:B------:R-:W-:Y:S02]  /*dba0*/  FMNMX.FTZ R0, R58, R21, !PT ;  /* 0x000000153a007209 */ /* 0x000fe40007810000 */
[----:B------:R-:W-:-:S02]  /*dbb0*/  ISETP.LT.OR P1, PT, R6, 0x51, P1 ;  /* 0x000000510600780c */ /* 0x000fc40000f21670 */
[----:B0-----:R-:W-:Y:S02]  /*dbc0*/  FMNMX.FTZ R3, R8, R3, !PT ;  /* 0x0000000308037209 */ /* 0x001fe40007810000 */
[----:B------:R-:W-:Y:S02]  /*dbd0*/  FSEL R66, R66, -INF , !P1 ;  /* 0xff80000042427808 */ /* 0x000fe40004800000 */
[----:B------:R-:W-:Y:S01]  /*dbe0*/  LOP3.LUT P1, RZ, R22, 0x400, RZ, 0xc0, !PT ;  /* 0x0000040016ff7812 */ /* 0x000fe2000782c0ff */
[----:B------:R-:W-:Y:S01]  /*dbf0*/  FMUL.FTZ R4, R3, UR51 ;  /* 0x0000003303047c20 */ /* 0x000fe20008410000 */
        /* <DEDUP_REMOVED lines=9> */
[C---:B------:R-:W-:Y:S02]  /*dc90*/  ISETP.LT.OR P2, PT, R6.reuse, 0x71, P2 ;  /* 0x000000710600780c */ /* 0x040fe40001741670 */
[----:B------:R-:W-:Y:S02]  /*dca0*/  ISETP.LT.OR P1, PT, R6, 0x59, P1 ;  /* 0x000000590600780c */ /* 0x000fe40000f21670 */
[----:B------:R-:W-:Y:S02]  /*dcb0*/  ISETP.GT.AND P4, PT, R5, 0x78, !P4 ;  /* 0x000000780500780c */ /* 0x000fe40006784270 */
[----:B------:R-:W-:Y:S02]  /*dcc0*/  FSEL R70, R70, -INF , !P1 ;  /* 0xff80000046467808 */ /* 0x000fe40004800000 */
[----:B------:R-:W-:Y:S02]  /*dcd0*/  LOP3.LUT P1, RZ, R22, 0x100, RZ, 0xc0, !PT ;  /* 0x0000010016ff7812 */ /* 0x000fe4000782c0ff */
[----:B------:R-:W-:-:S02]  /*dce0*/  ISETP.LT.OR P3, PT, R6, 0x72, P3 ;  /* 0x000000720600780c */ /* 0x000fc40001f61670 */
[----:B------:R-:W-:Y:S02]  /*dcf0*/  ISETP.GT.AND P1, PT, R5, 0x59, !P1 ;  /* 0x000000590500780c */ /* 0x000fe40004f24270 */
[----:B------:R-:W-:Y:S02]  /*dd00*/  FSEL R82, R82, -INF , !P2 ;  /* 0xff80000052527808 */ /* 0x000fe40005000000 */
[C---:B------:R-:W-:Y:S02]  /*dd10*/  ISETP.LT.OR P1, PT, R6.reuse, 0x5a, P1 ;  /* 0x0000005a0600780c */ /* 0x040fe40000f21670 */
[----:B------:R-:W-:Y:S02]  /*dd20*/  ISETP.LT.OR P4, PT, R6, 0x79, P4 ;  /* 0x000000790600780c */ /* 0x000fe40002781670 */
[----:B------:R-:W-:Y:S02]  /*dd30*/  FSEL R71, R71, -INF , !P1 ;  /* 0xff80000047477808 */ /* 0x000fe40004800000 */
[----:B------:R-:W-:-:S02]  /*dd40*/  LOP3.LUT P1, RZ, R22, 0x80, RZ, 0xc0, !PT ;  /* 0x0000008016ff7812 */ /* 0x000fc4000782c0ff */
[----:B------:R-:W-:Y:S02]  /*dd50*/  FSEL R83, R83, -INF , !P3 ;  /* 0xff80000053537808 */ /* 0x000fe40005800000 */
[----:B------:R-:W-:Y:S02]  /*dd60*/  ISETP.GT.AND P1, PT, R5, 0x60, !P1 ;  /* 0x000000600500780c */ /* 0x000fe40004f24270 */
[----:B------:R-:W-:Y:S02]  /*dd70*/  FSEL R86, R86, -INF , !P4 ;  /* 0xff80000056567808 */ /* 0x000fe40006000000 */
        /* <DEDUP_REMOVED lines=12> */
[----:B------:R-:W-:-:S04]  /*de40*/  ISETP.LT.OR P1, PT, R6, 0x6a, P1 ;  /* 0x0000006a0600780c */ /* 0x000fc80000f21670 */
[----:B------:R-:W-:Y:S02]  /*de50*/  FSEL R79, R79, -INF , !P1 ;  /* 0xff8000004f4f7808 */ /* 0x000fe40004800000 */
[----:B------:R-:W-:-:S04]  /*de60*/  FSETP.NEU.FTZ.AND P1, PT, R3, -INF , PT ;  /* 0xff8000000300780b */ /* 0x000fc80003f3d000 */
[----:B------:R-:W-:Y:S02]  /*de70*/  FSEL R4, R4, RZ, P1 ;  /* 0x000000ff04047208 */ /* 0x000fe40000800000 */
[----:B------:R-:W-:-:S03]  /*de80*/  ISETP.GT.AND P1, PT, R5, 0x79, !P5 ;  /* 0x000000790500780c */ /* 0x000fc60006f24270 */
        /* <DEDUP_REMOVED lines=15> */
[----:B------:R-:W-:Y:S01]  /*df80*/  MUFU.EX2 R7, R7 ;  /* 0x0000000700077308 */ /* 0x000fe20000000800 */
[--C-:B------:R-:W-:Y:S01]  /*df90*/  FFMA.FTZ R45, R45, UR51, -R4.reuse ;  /* 0x000000332d2d7c23 */ /* 0x100fe20008010804 */
[----:B------:R-:W-:Y:S01]  /*dfa0*/  FMNMX.FTZ R29, R75, R0, !PT ;  /* 0x000000004b1d7209 */ /* 0x000fe20007810000 */
[--C-:B------:R-:W-:Y:S01]  /*dfb0*/  FFMA.FTZ R53, R53, UR51, -R4.reuse ;  /* 0x0000003335357c23 */ /* 0x100fe20008010804 */
[--C-:B------:R-:W-:Y:S01]  /*dfc0*/  FFMA.FTZ R14, R37, UR51, -R4.reuse ;  /* 0x00000033250e7c23 */ /* 0x100fe20008010804 */
[--C-:B------:R-:W-:Y:S01]  /*dfd0*/  FFMA.FTZ R12, R33, UR51, -R4.reuse ;  /* 0x00000033210c7c23 */ /* 0x100fe20008010804 */
[----:B------:R-:W-:Y:S01]  /*dfe0*/  FMNMX.FTZ R0, R78, R29, !PT ;  /* 0x0000001d4e007209 */ /* 0x000fe20007810000 */
[--C-:B------:R-:W-:Y:S01]  /*dff0*/  FFMA.FTZ R37, R44, UR51, -R4.reuse ;  /* 0x000000332c257c23 */ /* 0x100fe20008010804 */
[----:B------:R-:W0:Y:S01]  /*e000*/  MUFU.EX2 R8, R8 ;  /* 0x0000000800087308 */ /* 0x000e220000000800 */
        /* <DEDUP_REMOVED lines=14> */
[----:B------:R-:W-:Y:S01]  /*e0f0*/  FFMA.FTZ R44, R85, UR51, -R4 ;  /* 0x00000033552c7c23 */ /* 0x000fe20008010804 */
[----:B------:R1:W-:Y:S01]  /*e100*/  MUFU.EX2 R11, R32 ;  /* 0x00000020000b7308 */ /* 0x0003e20000000800 */
[----:B0-----:R-:W-:Y:S01]  /*e110*/  FADD.FTZ R6, R7, R8 ;  /* 0x0000000807067221 */ /* 0x001fe20000010000 */
[----:B------:R-:W-:-:S05]  /*e120*/  FMNMX.FTZ R0, R87, R0, !PT ;  /* 0x0000000057007209 */ /* 0x000fca0007810000 */
[----:B------:R-:W0:Y:S01]  /*e130*/  SHFL.BFLY PT, R5, R0, 0x2, 0x1f ;  /* 0x0c401f0000057f89 */ /* 0x000e2200000e0000 */
[----:B------:R-:W-:Y:S01]  /*e140*/  MUFU.EX2 R15, R40 ;  /* 0x00000028000f7308 */ /* 0x000fe20000000800 */
[--C-:B-1----:R-:W-:Y:S01]  /*e150*/  FFMA.FTZ R32, R56, UR51, -R4.reuse ;  /* 0x0000003338207c23 */ /* 0x102fe20008010804 */
[----:B------:R-:W-:-:S06]  /*e160*/  FFMA.FTZ R56, R73, UR51, -R4 ;  /* 0x0000003349387c23 */ /* 0x000fcc0008010804 */
[----:B------:R1:W-:Y:S08]  /*e170*/  MUFU.EX2 R36, R41 ;  /* 0x0000002900247308 */ /* 0x0003f00000000800 */
[----:B------:R3:W-:Y:S01]  /*e180*/  MUFU.EX2 R21, R49 ;  /* 0x0000003100157308 */ /* 0x0007e20000000800 */
[--C-:B-1----:R-:W-:Y:S01]  /*e190*/  FFMA.FTZ R41, R64, UR51, -R4.reuse ;  /* 0x0000003340297c23 */ /* 0x102fe20008010804 */
[----:B------:R-:W-:Y:S01]  /*e1a0*/  FFMA.FTZ R64, R77, UR51, -R4 ;  /* 0x000000334d407c23 */ /* 0x000fe20008010804 */
[----:B0-----:R-:W-:-:S05]  /*e1b0*/  FMNMX.FTZ R5, R0, R5, !PT ;  /* 0x0000000500057209 */ /* 0x001fca0007810000 */
[----:B------:R-:W0:Y:S01]  /*e1c0*/  MUFU.EX2 R9, R9 ;  /* 0x0000000900097308 */ /* 0x000e220000000800 */
[--C-:B---3--:R-:W-:Y:S01]  /*e1d0*/  FFMA.FTZ R49, R57, UR51, -R4.reuse ;  /* 0x0000003339317c23 */ /* 0x108fe20008010804 */
[--C-:B------:R-:W-:Y:S01]  /*e1e0*/  FFMA.FTZ R57, R76, UR51, -R4.reuse ;  /* 0x000000334c397c23 */ /* 0x100fe20008010804 */
[----:B------:R-:W1:Y:S05]  /*e1f0*/  SHFL.BFLY PT, R0, R5, 0x1, 0x1f ;  /* 0x0c201f0005007f89 */ /* 0x000e6a00000e0000 */
[----:B------:R3:W-:Y:S08]  /*e200*/  MUFU.EX2 R40, R45 ;  /* 0x0000002d00287308 */ /* 0x0007f00000000800 */
[----:B------:R4:W-:Y:S01]  /*e210*/  MUFU.EX2 R25, R53 ;  /* 0x0000003500197308 */ /* 0x0009e20000000800 */
[----:B---3--:R-:W-:-:S07]  /*e220*/  FFMA.FTZ R45, R68, UR51, -R4 ;  /* 0x00000033442d7c23 */ /* 0x008fce0008010804 */
[----:B------:R-:W3:Y:S01]  /*e230*/  MUFU.EX2 R10, R10 ;  /* 0x0000000a000a7308 */ /* 0x000ee20000000800 */
[----:B----4-:R-:W-:Y:S01]  /*e240*/  FFMA.FTZ R53, R72, UR51, -R4 ;  /* 0x0000003348357c23 */ /* 0x010fe20008010804 */
[----:B-1----:R-:W-:-:S04]  /*e250*/  FMNMX.FTZ R0, R5, R0, !PT ;  /* 0x0000000005007209 */ /* 0x002fc80007810000 */
[C---:B------:R-:W-:Y:S01]  /*e260*/  FSETP.NEU.FTZ.AND P1, PT, R0.reuse, -INF , PT ;  /* 0xff8000000000780b */ /* 0x040fe20003f3d000 */
[----:B------:R-:W-:Y:S01]  /*e270*/  FMUL.FTZ R5, R0, UR51 ;  /* 0x0000003300057c20 */ /* 0x000fe20008410000 */
[----:B------:R-:W1:Y:S04]  /*e280*/  MUFU.EX2 R12, R12 ;  /* 0x0000000c000c7308 */ /* 0x000e680000000800 */
[----:B------:R-:W-:-:S04]  /*e290*/  FSEL R4, R5, RZ, P1 ;  /* 0x000000ff05047208 */ /* 0x000fc80000800000 */
[----:B------:R-:W4:Y:S01]  /*e2a0*/  MUFU.EX2 R14, R14 ;  /* 0x0000000e000e7308 */ /* 0x000f220000000800 */
[--C-:B------:R-:W-:Y:S01]  /*e2b0*/  FFMA.FTZ R5, R26, UR51, -R4.reuse ;  /* 0x000000331a057c23 */ /* 0x100fe20008010804 */
[--C-:B------:R-:W-:Y:S01]  /*e2c0*/  FFMA.FTZ R26, R27, UR51, -R4.reuse ;  /* 0x000000331b1a7c23 */ /* 0x100fe20008010804 */
[--C-:B------:R-:W-:Y:S01]  /*e2d0*/  FFMA.FTZ R27, R30, UR51, -R4.reuse ;  /* 0x000000331e1b7c23 */ /* 0x100fe20008010804 */
[--C-:B------:R-:W-:Y:S01]  /*e2e0*/  FFMA.FTZ R76, R43, UR51, -R4.reuse ;  /* 0x000000332b4c7c23 */ /* 0x100fe20008010804 */
[--C-:B------:R-:W-:Y:S01]  /*e2f0*/  FFMA.FTZ R30, R31, UR51, -R4.reuse ;  /* 0x000000331f1e7c23 */ /* 0x100fe20008010804 */
[----:B------:R-:W-:Y:S01]  /*e300*/  FFMA.FTZ R43, R59, UR51, -R4 ;  /* 0x000000333b2b7c23 */ /* 0x000fe20008010804 */
[----:B0-----:R-:W-:Y:S01]  /*e310*/  FADD.FTZ R59, R9, R6 ;  /* 0x00000006093b7221 */ /* 0x001fe20000010000 */
[----:B------:R-:W-:Y:S01]  /*e320*/  MUFU.EX2 R5, R5 ;  /* 0x0000000500057308 */ /* 0x000fe20000000800 */
[--C-:B------:R-:W-:Y:S01]  /*e330*/  FFMA.FTZ R31, R34, UR51, -R4.reuse ;  /* 0x00000033221f7c23 */ /* 0x100fe20008010804 */
[--C-:B------:R-:W-:Y:S01]  /*e340*/  FFMA.FTZ R69, R42, UR51, -R4.reuse ;  /* 0x000000332a457c23 */ /* 0x100fe20008010804 */
[----:B---3--:R-:W-:Y:S01]  /*e350*/  FADD.FTZ R6, R10, R59 ;  /* 0x0000003b0a067221 */ /* 0x008fe20000010000 */
[--C-:B------:R-:W-:Y:S01]  /*e360*/  FFMA.FTZ R42, R58, UR51, -R4.reuse ;  /* 0x000000333a2a7c23 */ /* 0x100fe20008010804 */
[--C-:B------:R-:W-:Y:S01]  /*e370*/  FFMA.FTZ R80, R47, UR51, -R4.reuse ;  /* 0x000000332f507c23 */ /* 0x100fe20008010804 */
[----:B------:R-:W-:Y:S01]  /*e380*/  FFMA.FTZ R47, R63, UR51, -R4 ;  /* 0x000000333f2f7c23 */ /* 0x000fe20008010804 */
[----:B------:R-:W-:Y:S01]  /*e390*/  FADD.FTZ R59, R11, R6 ;  /* 0x000000060b3b7221 */ /* 0x000fe20000010000 */
[----:B------:R-:W0:Y:S01]  /*e3a0*/  MUFU.EX2 R26, R26 ;  /* 0x0000001a001a7308 */ /* 0x000e220000000800 */
[--C-:B------:R-:W-:Y:S01]  /*e3b0*/  FFMA.FTZ R68, R35, UR51, -R4.reuse ;  /* 0x0000003323447c23 */ /* 0x100fe20008010804 */
[--C-:B------:R-:W-:Y:S01]  /*e3c0*/  FFMA.FTZ R65, R38, UR51, -R4.reuse ;  /* 0x0000003326417c23 */ /* 0x100fe20008010804 */
[----:B-1----:R-:W-:Y:S01]  /*e3d0*/  FADD.FTZ R58, R12, R59 ;  /* 0x0000003b0c3a7221 */ /* 0x002fe20000010000 */
[--C-:B------:R-:W-:Y:S01]  /*e3e0*/  FFMA.FTZ R72, R39, UR51, -R4.reuse ;  /* 0x0000003327487c23 */ /* 0x100fe20008010804 */
[--C-:B------:R-:W-:Y:S01]  /*e3f0*/  FFMA.FTZ R73, R46, UR51, -R4.reuse ;  /* 0x000000332e497c23 */ /* 0x100fe20008010804 */
[----:B------:R-:W-:Y:S01]  /*e400*/  FFMA.FTZ R34, R50, UR51, -R4 ;  /* 0x0000003332227c23 */ /* 0x000fe20008010804 */
[----:B------:R-:W-:Y:S01]  /*e410*/  FADD.FTZ R63, R13, R58 ;  /* 0x0000003a0d3f7221 */ /* 0x000fe20000010000 */
[----:B------:R-:W1:Y:S01]  /*e420*/  MUFU.EX2 R27, R27 ;  /* 0x0000001b001b7308 */ /* 0x000e620000000800 */
[--C-:B------:R-:W-:Y:S01]  /*e430*/  FFMA.FTZ R35, R51, UR51, -R4.reuse ;  /* 0x0000003333237c23 */ /* 0x100fe20008010804 */
[--C-:B------:R-:W-:Y:S01]  /*e440*/  FFMA.FTZ R38, R54, UR51, -R4.reuse ;  /* 0x0000003336267c23 */ /* 0x100fe20008010804 */
[----:B----4-:R-:W-:Y:S01]  /*e450*/  FADD.FTZ R58, R14, R63 ;  /* 0x0000003f0e3a7221 */ /* 0x010fe20000010000 */
[--C-:B------:R-:W-:Y:S01]  /*e460*/  FFMA.FTZ R39, R55, UR51, -R4.reuse ;  /* 0x0000003337277c23 */ /* 0x100fe20008010804 */
[--C-:B------:R-:W-:Y:S01]  /*e470*/  FFMA.FTZ R46, R62, UR51, -R4.reuse ;  /* 0x000000333e2e7c23 */ /* 0x100fe20008010804 */
[----:B------:R-:W-:Y:S01]  /*e480*/  FFMA.FTZ R50, R66, UR51, -R4 ;  /* 0x0000003342327c23 */ /* 0x000fe20008010804 */
[----:B------:R-:W-:Y:S01]  /*e490*/  FADD.FTZ R63, R15, R58 ;  /* 0x0000003a0f3f7221 */ /* 0x000fe20000010000 */
[----:B------:R-:W3:Y:S01]  /*e4a0*/  MUFU.EX2 R30, R30 ;  /* 0x0000001e001e7308 */ /* 0x000ee20000000800 */
[----:B0-----:R-:W-:Y:S01]  /*e4b0*/  FADD.FTZ R6, R5, R26 ;  /* 0x0000001a05067221 */ /* 0x001fe20000010000 */
[--C-:B------:R-:W-:Y:S01]  /*e4c0*/  FFMA.FTZ R51, R67, UR51, -R4.reuse ;  /* 0x0000003343337c23 */ /* 0x100fe20008010804 */
[--C-:B------:R-:W-:Y:S01]  /*e4d0*/  FFMA.FTZ R54, R70, UR51, -R4.reuse ;  /* 0x0000003346367c23 */ /* 0x100fe20008010804 */
[--C-:B------:R-:W-:Y:S01]  /*e4e0*/  FFMA.FTZ R55, R71, UR51, -R4.reuse ;  /* 0x0000003347377c23 */ /* 0x100fe20008010804 */
[--C-:B------:R-:W-:Y:S01]  /*e4f0*/  FFMA.FTZ R74, R74, UR51, -R4.reuse ;  /* 0x000000334a4a7c23 */ /* 0x100fe20008010804 */
[--C-:B------:R-:W-:Y:S01]  /*e500*/  FFMA.FTZ R75, R75, UR51, -R4.reuse ;  /* 0x000000334b4b7c23 */ /* 0x100fe20008010804 */
[----:B------:R-:W-:Y:S01]  /*e510*/  FFMA.FTZ R78, R78, UR51, -R4 ;  /* 0x000000334e4e7c23 */ /* 0x000fe20008010804 */
[----:B------:R-:W0:Y:S01]  /*e520*/  MUFU.EX2 R31, R31 ;  /* 0x0000001f001f7308 */ /* 0x000e220000000800 */
[----:B-1----:R-:W-:Y:S01]  /*e530*/  FADD.FTZ R59, R27, R6 ;  /* 0x000000061b3b7221 */ /* 0x002fe20000010000 */
[--C-:B------:R-:W-:Y:S01]  /*e540*/  FFMA.FTZ R79, R79, UR51, -R4.reuse ;  /* 0x000000334f4f7c23 */ /* 0x100fe20008010804 */
[--C-:B------:R-:W-:Y:S01]  /*e550*/  FFMA.FTZ R82, R82, UR51, -R4.reuse ;  /* 0x0000003352527c23 */ /* 0x100fe20008010804 */
[--C-:B------:R-:W-:Y:S01]  /*e560*/  FFMA.FTZ R83, R83, UR51, -R4.reuse ;  /* 0x0000003353537c23 */ /* 0x100fe20008010804 */
[--C-:B------:R-:W-:Y:S01]  /*e570*/  FFMA.FTZ R86, R86, UR51, -R4.reuse ;  /* 0x0000003356567c23 */ /* 0x100fe20008010804 */
[----:B------:R-:W-:Y:S01]  /*e580*/  FFMA.FTZ R87, R87, UR51, -R4 ;  /* 0x0000003357577c23 */ /* 0x000fe20008010804 */
[----:B------:R-:W-:Y:S01]  /*e590*/  F2FP.F16.F32.PACK_AB R4, R8, R7 ;  /* 0x000000070804723e */ /* 0x000fe200000000ff */
[----:B------:R-:W1:Y:S01]  /*e5a0*/  MUFU.EX2 R37, R37 ;  /* 0x0000002500257308 */ /* 0x000e620000000800 */
[----:B---3--:R-:W-:Y:S01]  /*e5b0*/  FADD.FTZ R6, R30, R59 ;  /* 0x0000003b1e067221 */ /* 0x008fe20000010000 */
[----:B------:R-:W-:-:S02]  /*e5c0*/  F2FP.F16.F32.PACK_AB R8, R12, R11 ;  /* 0x0000000b0c08723e */ /* 0x000fc400000000ff */
[----:B------:R-:W-:Y:S02]  /*e5d0*/  F2FP.F16.F32.PACK_AB R12, R36, R15 ;  /* 0x0000000f240c723e */ /* 0x000fe400000000ff */
[----:B------:R-:W-:Y:S02]  /*e5e0*/  F2FP.F16.F32.PACK_AB R5, R26, R5 ;  /* 0x000000051a05723e */ /* 0x000fe400000000ff */
[----:B------:R-:W3:Y:S01]  /*e5f0*/  MUFU.EX2 R24, R24 ;  /* 0x0000001800187308 */ /* 0x000ee20000000800 */
[----:B0-----:R-:W-:Y:S01]  /*e600*/  FADD.FTZ R59, R31, R6 ;  /* 0x000000061f3b7221 */ /* 0x001fe20000010000 */
[----:B------:R-:W-:Y:S01]  /*e610*/  F2FP.F16.F32.PACK_AB R6, R10, R9 ;  /* 0x000000090a06723e */ /* 0x000fe200000000ff */
[----:B------:R-:W-:-:S05]  /*e620*/  FADD.FTZ R10, R36, R63 ;  /* 0x0000003f240a7221 */ /* 0x000fca0000010000 */
[----:B------:R-:W0:Y:S01]  /*e630*/  MUFU.EX2 R68, R68 ;  /* 0x0000004400447308 */ /* 0x000e220000000800 */
[----:B-1----:R-:W-:Y:S01]  /*e640*/  FADD.FTZ R9, R37, R10 ;  /* 0x0000000a25097221 */ /* 0x002fe20000010000 */
[----:B------:R-:W-:Y:S02]  /*e650*/  F2FP.F16.F32.PACK_AB R10, R14, R13 ;  /* 0x0000000d0e0a723e */ /* 0x000fe400000000ff */
[----:B------:R-:W-:Y:S01]  /*e660*/  ISETP.NE.AND P5, PT, R90, 0x1, PT ;  /* 0x000000015a00780c */ /* 0x000fe20003fa5270 */
[C---:B------:R-:W-:Y:S01]  /*e670*/  FADD.FTZ R9, R40.reuse, R9 ;  /* 0x0000000928097221 */ /* 0x040fe20000010000 */
[----:B------:R-:W-:Y:S02]  /*e680*/  F2FP.F16.F32.PACK_AB R14, R40, R37 ;  /* 0x00000025280e723e */ /* 0x000fe400000000ff */
[----:B------:R-:W1:Y:S01]  /*e690*/  MUFU.EX2 R65, R65 ;  /* 0x0000004100417308 */ /* 0x000e620000000800 */
[----:B---3--:R-:W-:-:S04]  /*e6a0*/  FADD.FTZ R36, R24, R9 ;  /* 0x0000000918247221 */ /* 0x008fc80000010000 */
[----:B------:R-:W-:Y:S02]  /*e6b0*/  FADD.FTZ R11, R21, R36 ;  /* 0x00000024150b7221 */ /* 0x000fe40000010000 */
[----:B------:R-:W3:Y:S01]  /*e6c0*/  LDL R36, [R1+0x3c] ;  /* 0x00003c0001247983 */ /* 0x000ee20000100800 */
[----:B------:R-:W4:Y:S01]  /*e6d0*/  MUFU.EX2 R72, R72 ;  /* 0x0000004800487308 */ /* 0x000f220000000800 */
[C---:B0-----:R-:W-:Y:S01]  /*e6e0*/  FADD.FTZ R58, R68.reuse, R59 ;  /* 0x0000003b443a7221 */ /* 0x041fe20000010000 */
[----:B------:R-:W-:-:S06]  /*e6f0*/  F2FP.F16.F32.PACK_AB R9, R68, R31 ;  /* 0x0000001f4409723e */ /* 0x000fcc00000000ff */
[----:B------:R-:W0:Y:S01]  /*e700*/  MUFU.EX2 R69, R69 ;  /* 0x0000004500457308 */ /* 0x000e220000000800 */
[----:B-1----:R-:W-:-:S07]  /*e710*/  FADD.FTZ R7, R65, R58 ;  /* 0x0000003a41077221 */ /* 0x002fce0000010000 */
[----:B------:R-:W1:Y:S01]  /*e720*/  MUFU.EX2 R76, R76 ;  /* 0x0000004c004c7308 */ /* 0x000e620000000800 */
[----:B----4-:R-:W-:-:S07]  /*e730*/  FADD.FTZ R58, R72, R7 ;  /* 0x00000007483a7221 */ /* 0x010fce0000010000 */
[----:B------:R-:W4:Y:S01]  /*e740*/  MUFU.EX2 R73, R73 ;  /* 0x0000004900497308 */ /* 0x000f220000000800 */
[----:B0-----:R-:W-:-:S07]  /*e750*/  FADD.FTZ R7, R69, R58 ;  /* 0x0000003a45077221 */ /* 0x001fce0000010000 */
[----:B------:R-:W0:Y:S01]  /*e760*/  MUFU.EX2 R20, R20 ;  /* 0x0000001400147308 */ /* 0x000e220000000800 */
[----:B-1----:R-:W-:Y:S01]  /*e770*/  FADD.FTZ R26, R76, R7 ;  /* 0x000000074c1a7221 */ /* 0x002fe20000010000 */
[----:B------:R-:W-:-:S06]  /*e780*/  F2FP.F16.F32.PACK_AB R7, R30, R27 ;  /* 0x0000001b1e07723e */ /* 0x000fcc00000000ff */
[----:B------:R-:W1:Y:S01]  /*e790*/  MUFU.EX2 R80, R80 ;  /* 0x0000005000507308 */ /* 0x000e620000000800 */
[----:B----4-:R-:W-:-:S07]  /*e7a0*/  FADD.FTZ R13, R73, R26 ;  /* 0x0000001a490d7221 */ /* 0x010fce0000010000 */
[----:B------:R-:W4:Y:S01]  /*e7b0*/  MUFU.EX2 R34, R34 ;  /* 0x0000002200227308 */ /* 0x000f220000000800 */
[----:B0-----:R-:W-:Y:S01]  /*e7c0*/  FADD.FTZ R26, R20, R11 ;  /* 0x0000000b141a7221 */ /* 0x001fe20000010000 */
[----:B------:R-:W-:Y:S01]  /*e7d0*/  F2FP.F16.F32.PACK_AB R11, R72, R65 ;  /* 0x00000041480b723e */ /* 0x000fe200000000ff */
[----:B------:R-:W-:Y:S02]  /*e7e0*/  STSM.16.M88.4 [R143+0x21800], R4 ;  /* 0x021800048f007844 */ /* 0x000fe40000000200 */
[----:B------:R-:W-:-:S03]  /*e7f0*/  FADD.FTZ R31, R25, R26 ;  /* 0x0000001a191f7221 */ /* 0x000fc60000010000 */
[----:B------:R-:W0:Y:S01]  /*e800*/  MUFU.EX2 R35, R35 ;  /* 0x0000002300237308 */ /* 0x000e220000000800 */
[----:B-1----:R-:W-:-:S07]  /*e810*/  FADD.FTZ R27, R80, R13 ;  /* 0x0000000d501b7221 */ /* 0x002fce0000010000 */
[----:B------:R-:W1:Y:S01]  /*e820*/  MUFU.EX2 R32, R32 ;  /* 0x0000002000207308 */ /* 0x000e620000000800 */
[----:B----4-:R-:W-:-:S07]  /*e830*/  FADD.FTZ R26, R34, R27 ;  /* 0x0000001b221a7221 */ /* 0x010fce0000010000 */
[----:B------:R-:W4:Y:S01]  /*e840*/  MUFU.EX2 R38, R38 ;  /* 0x0000002600267308 */ /* 0x000f220000000800 */
[----:B0-----:R-:W-:-:S07]  /*e850*/  FADD.FTZ R27, R35, R26 ;  /* 0x0000001a231b7221 */ /* 0x001fce0000010000 */
[----:B------:R-:W0:Y:S01]  /*e860*/  MUFU.EX2 R49, R49 ;  /* 0x0000003100317308 */ /* 0x000e220000000800 */
[----:B-1----:R-:W-:-:S07]  /*e870*/  FADD.FTZ R30, R32, R31 ;  /* 0x0000001f201e7221 */ /* 0x002fce0000010000 */
[----:B------:R-:W1:Y:S08]  /*e880*/  MUFU.EX2 R39, R39 ;  /* 0x0000002700277308 */ /* 0x000e700000000800 */
[----:B------:R-:W5:Y:S08]  /*e890*/  MUFU.EX2 R60, R60 ;  /* 0x0000003c003c7308 */ /* 0x000f700000000800 */
[----:B------:R-:W5:Y:S01]  /*e8a0*/  MUFU.EX2 R42, R42 ;  /* 0x0000002a002a7308 */ /* 0x000f620000000800 */
[----:B----4-:R-:W-:-:S07]  /*e8b0*/  FADD.FTZ R26, R38, R27 ;  /* 0x0000001b261a7221 */ /* 0x010fce0000010000 */
[----:B------:R-:W4:Y:S08]  /*e8c0*/  MUFU.EX2 R61, R61 ;  /* 0x0000003d003d7308 */ /* 0x000f300000000800 */
[----:B------:R-:W4:Y:S01]  /*e8d0*/  MUFU.EX2 R43, R43 ;  /* 0x0000002b002b7308 */ /* 0x000f220000000800 */
[----:B0-----:R-:W-:Y:S01]  /*e8e0*/  FADD.FTZ R31, R49, R30 ;  /* 0x0000001e311f7221 */ /* 0x001fe20000010000 */
[----:B------:R-:W-:-:S06]  /*e8f0*/  F2FP.F16.F32.PACK_AB R24, R21, R24 ;  /* 0x000000181518723e */ /* 0x000fcc00000000ff */
[----:B------:R-:W0:Y:S01]  /*e900*/  MUFU.EX2 R41, R41 ;  /* 0x0000002900297308 */ /* 0x000e220000000800 */
[----:B-1----:R-:W-:Y:S01]  /*e910*/  FADD.FTZ R21, R39, R26 ;  /* 0x0000001a27157221 */ /* 0x002fe20000010000 */
[----:B--2---:R1:W-:Y:S06]  /*e920*/  STSM.16.M88.4 [R91], R8 ;  /* 0x000000085b007844 */ /* 0x0043ec0000000200 */
[----:B------:R-:W2:Y:S01]  /*e930*/  MUFU.EX2 R46, R46 ;  /* 0x0000002e002e7308 */ /* 0x000ea20000000800 */
[----:B-----5:R-:W-:Y:S01]  /*e940*/  FADD.FTZ R30, R60, R31 ;  /* 0x0000001f3c1e7221 */ /* 0x020fe20000010000 */
[----:B------:R-:W-:-:S02]  /*e950*/  F2FP.F16.F32.PACK_AB R13, R76, R69 ;  /* 0x000000454c0d723e */ /* 0x000fc400000000ff */
[----:B------:R-:W-:-:S04]  /*e960*/  F2FP.F16.F32.PACK_AB R15, R80, R73 ;  /* 0x00000049500f723e */ /* 0x000fc800000000ff */
[----:B------:R-:W5:Y:S01]  /*e970*/  MUFU.EX2 R48, R48 ;  /* 0x0000003000307308 */ /* 0x000f620000000800 */
[----:B-1----:R-:W-:-:S07]  /*e980*/  FADD.FTZ R8, R42, R21 ;  /* 0x000000152a087221 */ /* 0x002fce0000010000 */
[----:B------:R-:W1:Y:S01]  /*e990*/  MUFU.EX2 R47, R47 ;  /* 0x0000002f002f7308 */ /* 0x000e620000000800 */
[----:B----4-:R-:W-:Y:S01]  /*e9a0*/  FADD.FTZ R30, R61, R30 ;  /* 0x0000001e3d1e7221 */ /* 0x010fe20000010000 */
[----:B------:R-:W-:-:S06]  /*e9b0*/  FADD.FTZ R5, R43, R8 ;  /* 0x000000082b057221 */ /* 0x000fcc0000010000 */
[----:B------:R-:W4:Y:S08]  /*e9c0*/  MUFU.EX2 R45, R45 ;  /* 0x0000002d002d7308 */ /* 0x000f300000000800 */
[----:B------:R-:W4:Y:S01]  /*e9d0*/  MUFU.EX2 R50, R50 ;  /* 0x0000003200327308 */ /* 0x000f220000000800 */
[----:B0-----:R-:W-:Y:S01]  /*e9e0*/  FADD.FTZ R7, R41, R30 ;  /* 0x0000001e29077221 */ /* 0x001fe20000010000 */
[----:B--2---:R-:W-:-:S06]  /*e9f0*/  FADD.FTZ R8, R46, R5 ;  /* 0x000000052e087221 */ /* 0x004fcc0000010000 */
[----:B------:R-:W0:Y:S08]  /*ea00*/  MUFU.EX2 R52, R52 ;  /* 0x0000003400347308 */ /* 0x000e300000000800 */
[----:B------:R-:W2:Y:S01]  /*ea10*/  MUFU.EX2 R51, R51 ;  /* 0x0000003300337308 */ /* 0x000ea20000000800 */
[----:B-----5:R-:W-:Y:S01]  /*ea20*/  FADD.FTZ R10, R48, R7 ;  /* 0x00000007300a7221 */ /* 0x020fe20000010000 */
[----:B-1----:R-:W-:-:S06]  /*ea30*/  FADD.FTZ R9, R47, R8 ;  /* 0x000000082f097221 */ /* 0x002fcc0000010000 */
[----:B------:R-:W1:Y:S08]  /*ea40*/  MUFU.EX2 R53, R53 ;  /* 0x0000003500357308 */ /* 0x000e700000000800 */
[----:B------:R-:W5:Y:S01]  /*ea50*/  MUFU.EX2 R54, R54 ;  /* 0x0000003600367308 */ /* 0x000f620000000800 */
        /* <DEDUP_REMOVED lines=8> */
[----:B-1----:R-:W-:Y:S01]  /*eae0*/  FADD.FTZ R11, R53, R10 ;  /* 0x0000000a350b7221 */ /* 0x002fe20000010000 */
[----:B-----5:R-:W-:-:S06]  /*eaf0*/  FADD.FTZ R8, R54, R9 ;  /* 0x0000000936087221 */ /* 0x020fcc0000010000 */
[----:B------:R-:W1:Y:S08]  /*eb00*/  MUFU.EX2 R64, R64 ;  /* 0x0000004000407308 */ /* 0x000e700000000800 */
[----:B------:R-:W5:Y:S01]  /*eb10*/  MUFU.EX2 R75, R75 ;  /* 0x0000004b004b7308 */ /* 0x000f620000000800 */
[----:B----4-:R-:W-:Y:S01]  /*eb20*/  FADD.FTZ R10, R56, R11 ;  /* 0x0000000b380a7221 */ /* 0x010fe20000010000 */
[----:B------:R-:W-:-:S06]  /*eb30*/  FADD.FTZ R9, R55, R8 ;  /* 0x0000000837097221 */ /* 0x000fcc0000010000 */
[----:B------:R-:W4:Y:S01]  /*eb40*/  MUFU.EX2 R78, R78 ;  /* 0x0000004e004e7308 */ /* 0x000f220000000800 */
[----:B------:R-:W-:-:S07]  /*eb50*/  F2FP.F16.F32.PACK_AB R26, R25, R20 ;  /* 0x00000014191a723e */ /* 0x000fce00000000ff */
[----:B------:R-:W4:Y:S01]  /*eb60*/  MUFU.EX2 R79, R79 ;  /* 0x0000004f004f7308 */ /* 0x000f220000000800 */
[----:B------:R2:W-:Y:S01]  /*eb70*/  STSM.16.M88.4 [R145], R12 ;  /* 0x0000000c91007844 */ /* 0x0005e20000000200 */
[----:B------:R-:W-:-:S06]  /*eb80*/  F2FP.F16.F32.PACK_AB R25, R35, R34 ;  /* 0x000000222319723e */ /* 0x000fcc00000000ff */
[----:B------:R-:W-:Y:S01]  /*eb90*/  MUFU.EX2 R28, R28 ;  /* 0x0000001c001c7308 */ /* 0x000fe20000000800 */
[----:B------:R-:W-:Y:S01]  /*eba0*/  F2FP.F16.F32.PACK_AB R27, R39, R38 ;  /* 0x00000026271b723e */ /* 0x000fe200000000ff */
[----:B0-----:R-:W-:-:S06]  /*ebb0*/  FADD.FTZ R11, R57, R10 ;  /* 0x0000000a390b7221 */ /* 0x001fcc0000010000 */
[----:B------:R-:W0:Y:S01]  /*ebc0*/  MUFU.EX2 R29, R29 ;  /* 0x0000001d001d7308 */ /* 0x000e220000000800 */
[----:B--2---:R-:W-:-:S07]  /*ebd0*/  FADD.FTZ R12, R74, R9 ;  /* 0x000000094a0c7221 */ /* 0x004fce0000010000 */
[----:B------:R-:W-:Y:S08]  /*ebe0*/  MUFU.EX2 R33, R33 ;  /* 0x0000002100217308 */ /* 0x000ff00000000800 */
[----:B------:R-:W2:Y:S08]  /*ebf0*/  MUFU.EX2 R44, R44 ;  /* 0x0000002c002c7308 */ /* 0x000eb00000000800 */
[----:B------:R-:W-:Y:S08]  /*ec00*/  MUFU.EX2 R82, R82 ;  /* 0x0000005200527308 */ /* 0x000ff00000000800 */
[----:B------:R-:W3:Y:S08]  /*ec10*/  MUFU.EX2 R83, R83 ;  /* 0x0000005300537308 */ /* 0x000ef00000000800 */
[----:B------:R-:W-:Y:S08]  /*ec20*/  MUFU.EX2 R86, R86 ;  /* 0x0000005600567308 */ /* 0x000ff00000000800 */
[----:B------:R-:W3:Y:S01]  /*ec30*/  MUFU.EX2 R87, R87 ;  /* 0x0000005700577308 */ /* 0x000ee20000000800 */
[----:B------:R-:W-:Y:S01]  /*ec40*/  F2FP.F16.F32.PACK_AB R4, R49, R32 ;  /* 0x000000203104723e */ /* 0x000fe200000000ff */
[----:B-1----:R-:W-:Y:S01]  /*ec50*/  FADD.FTZ R21, R64, R11 ;  /* 0x0000000b40157221 */ /* 0x002fe20000010000 */
[----:B------:R-:W-:-:S02]  /*ec60*/  F2FP.F16.F32.PACK_AB R6, R61, R60 ;  /* 0x0000003c3d06723e */ /* 0x000fc400000000ff */
[----:B------:R-:W-:Y:S02]  /*ec70*/  F2FP.F16.F32.PACK_AB R5, R43, R42 ;  /* 0x0000002a2b05723e */ /* 0x000fe400000000ff */
[----:B------:R-:W-:Y:S01]  /*ec80*/  F2FP.F16.F32.PACK_AB R7, R47, R46 ;  /* 0x0000002e2f07723e */ /* 0x000fe200000000ff */
[----:B------:R1:W-:Y:S01]  /*ec90*/  STSM.16.M88.4 [R144], R24 ;  /* 0x0000001890007844 */ /* 0x0003e20000000200 */
[C---:B-----5:R-:W-:Y:S01]  /*eca0*/  FADD.FTZ R11, R75.reuse, R12 ;  /* 0x0000000c4b0b7221 */ /* 0x060fe20000010000 */
[----:B------:R-:W-:Y:S02]  /*ecb0*/  F2FP.F16.F32.PACK_AB R8, R56, R53 ;  /* 0x000000353808723e */ /* 0x000fe400000000ff */
[----:B------:R5:W-:Y:S01]  /*ecc0*/  STSM.16.M88.4 [R143+0x27800], R4 ;  /* 0x027800048f007844 */ /* 0x000be20000000200 */
[----:B----4-:R-:W-:Y:S01]  /*ecd0*/  FADD.FTZ R20, R78, R11 ;  /* 0x0000000b4e147221 */ /* 0x010fe20000010000 */
[----:B------:R-:W-:Y:S02]  /*ece0*/  F2FP.F16.F32.PACK_AB R10, R64, R57 ;  /* 0x00000039400a723e */ /* 0x000fe400000000ff */
[----:B------:R-:W-:-:S02]  /*ecf0*/  F2FP.F16.F32.PACK_AB R9, R75, R74 ;  /* 0x0000004a4b09723e */ /* 0x000fc400000000ff */
[----:B------:R-:W-:Y:S01]  /*ed00*/  F2FP.F16.F32.PACK_AB R11, R79, R78 ;  /* 0x0000004e4f0b723e */ /* 0x000fe200000000ff */
[----:B-1----:R-:W1:Y:S01]  /*ed10*/  @P5 LDC R24, c[0x0][0x44c] ;  /* 0x00011300ff185b82 */ /* 0x002e620000000800 */
[----:B0-----:R-:W-:Y:S02]  /*ed20*/  F2FP.F16.F32.PACK_AB R12, R29, R28 ;  /* 0x0000001c1d0c723e */ /* 0x001fe400000000ff */
[----:B-----5:R-:W-:Y:S02]  /*ed30*/  F2FP.F16.F32.PACK_AB R4, R48, R41 ;  /* 0x000000293004723e */ /* 0x020fe400000000ff */
[----:B------:R-:W-:Y:S02]  /*ed40*/  F2FP.F16.F32.PACK_AB R6, R52, R45 ;  /* 0x0000002d3406723e */ /* 0x000fe400000000ff */
[----:B------:R-:W-:Y:S01]  /*ed50*/  F2FP.F16.F32.PACK_AB R5, R51, R50 ;  /* 0x000000323305723e */ /* 0x000fe200000000ff */
[----:B------:R-:W0:Y:S01]  /*ed60*/  @P5 LDC R25, c[0x0][0x450] ;  /* 0x00011400ff195b82 */ /* 0x000e220000000800 */
[----:B------:R-:W-:-:S02]  /*ed70*/  F2FP.F16.F32.PACK_AB R7, R55, R54 ;  /* 0x000000363707723e */ /* 0x000fc400000000ff */
[----:B--2---:R-:W-:Y:S02]  /*ed80*/  F2FP.F16.F32.PACK_AB R14, R44, R33 ;  /* 0x000000212c0e723e */ /* 0x004fe400000000ff */
[----:B---3--:R-:W-:Y:S02]  /*ed90*/  F2FP.F16.F32.PACK_AB R13, R83, R82 ;  /* 0x00000052530d723e */ /* 0x008fe400000000ff */
[----:B------:R-:W-:Y:S01]  /*eda0*/  F2FP.F16.F32.PACK_AB R15, R87, R86 ;  /* 0x00000056570f723e */ /* 0x000fe200000000ff */
[----:B------:R2:W-:Y:S04]  /*edb0*/  STSM.16.M88.4 [R36], R4 ;  /* 0x0000000424007844 */ /* 0x0005e80000000200 */
[----:B------:R3:W-:Y:S04]  /*edc0*/  STSM.16.M88.4 [R145+0x6000], R8 ;  /* 0x0060000891007844 */ /* 0x0007e80000000200 */
[----:B------:R3:W-:Y:S01]  /*edd0*/  STSM.16.M88.4 [R144+0x6000], R12 ;  /* 0x0060000c90007844 */ /* 0x0007e20000000200 */
[----:B------:R4:W-:Y:S06]  /*ede0*/  MEMBAR.ALL.CTA ;  /* 0x0000000000007992 */ /* 0x0009ec0000008000 */
[----:B----4-:R-:W4:Y:S01]  /*edf0*/  FENCE.VIEW.ASYNC.S ;  /* 0x00000000000073c6 */ /* 0x010f220000000000 */
[----:B------:R-:W-:Y:S01]  /*ee00*/  FADD.FTZ R79, R79, R20 ;  /* 0x000000144f4f7221 */ /* 0x000fe20000010000 */
[----:B------:R-:W-:Y:S01]  /*ee10*/  PLOP3.LUT P1, PT, PT, PT, UP0, 0x40, 0x0 ;  /* 0x000000000000781c */ /* 0x000fe20003f2e808 */
[----:B-1----:R-:W-:-:S04]  /*ee20*/  @P5 IMAD.HI.U32 R24, R89, R24, RZ ;  /* 0x0000001859185227 */ /* 0x002fc800078e00ff */
[----:B------:R-:W-:Y:S01]  /*ee30*/  FADD.FTZ R28, R28, R21 ;  /* 0x000000151c1c7221 */ /* 0x000fe20000010000 */
[----:B------:R-:W-:Y:S01]  /*ee40*/  FADD.FTZ R82, R82, R79 ;  /* 0x0000004f52527221 */ /* 0x000fe20000010000 */
[----:B------:R-:W-:Y:S01]  /*ee50*/  IMAD.MOV.U32 R20, RZ, RZ, R89 ;  /* 0x000000ffff147224 */ /* 0x000fe200078e0059 */
[----:B0-----:R-:W-:Y:S01]  /*ee60*/  @P5 SHF.R.U32.HI R20, RZ, R25, R24 ;  /* 0x00000019ff145219 */ /* 0x001fe20000011618 */
[----:B------:R-:W-:Y:S01]  /*ee70*/  FADD.FTZ R28, R29, R28 ;  /* 0x0000001c1d1c7221 */ /* 0x000fe20000010000 */
[----:B------:R-:W-:-:S03]  /*ee80*/  FADD.FTZ R83, R83, R82 ;  /* 0x0000005253537221 */ /* 0x000fc60000010000 */
[----:B------:R-:W-:Y:S01]  /*ee90*/  FADD.FTZ R33, R33, R28 ;  /* 0x0000001c21217221 */ /* 0x000fe20000010000 */
[----:B------:R-:W-:Y:S01]  /*eea0*/  FADD.FTZ R86, R86, R83 ;  /* 0x0000005356567221 */ /* 0x000fe20000010000 */
[----:B------:R-:W-:Y:S02]  /*eeb0*/  IMAD.IADD R103, R103, 0x1, R20 ;  /* 0x0000000167677824 */ /* 0x000fe400078e0214 */
[----:B------:R-:W-:Y:S01]  /*eec0*/  FADD.FTZ R139, R44, R33 ;  /* 0x000000212c8b7221 */ /* 0x000fe20000010000 */
[----:B--2---:R-:W-:Y:S01]  /*eed0*/  FADD.FTZ R5, R87, R86 ;  /* 0x0000005657057221 */ /* 0x004fe20000010000 */
[----:B------:R-:W-:Y:S02]  /*eee0*/  VIADD R4, R88, 0xfffffffe ;  /* 0xfffffffe58047836 */ /* 0x000fe40000000000 */
[----:B------:R-:W-:Y:S01]  /*eef0*/  VIADD R6, R103, UR6 ;  /* 0x0000000667067c36 */ /* 0x000fe20008000000 */
[----:B----4-:R-:W-:Y:S01]  /*ef00*/  NOP ;  /* 0x0000000000007918 */ /* 0x010fe20000000000 */
[----:B---3--:R-:W-:Y:S05]  /*ef10*/  @P1 BRA `(.L_x_1494) ;  /* 0x0000000000541947 */ /* 0x008fea0003800000 */
[C---:B------:R-:W-:Y:S01]  /*ef20*/  ISETP.GT.AND P1, PT, R103.reuse, RZ, PT ;  /* 0x000000ff6700720c */ /* 0x040fe20003f24270 */
[----:B------:R-:W-:Y:S01]  /*ef30*/  BSSY B0, `(.L_x_1495) ;  /* 0x0000010000007945 */ /* 0x000fe20003800000 */
[----:B------:R-:W-:-:S11]  /*ef40*/  VIADD R7, R103, 0xffffffff ;  /* 0xffffffff67077836 */ /* 0x000fd60000000000 */
[----:B------:R-:W-:Y:S05]  /*ef50*/  @P1 BRA `(.L_x_1496) ;  /* 0x0000000000201947 */ /* 0x000fea0003800000 */
[----:B------:R-:W-:Y:S01]  /*ef60*/  UISETP.NE.AND UP1, UPT, UR7, 0x1, UPT ;  /* 0x000000010700788c */ /* 0x000fe2000bf25270 */
[----:B------:R-:W-:-:S05]  /*ef70*/  IMAD.MOV R7, RZ, RZ, -R103 ;  /* 0x000000ffff077224 */ /* 0x000fca00078e0a67 */
[----:B------:R-:W-:-:S05]  /*ef80*/  PLOP3.LUT P1, PT, PT, PT, UP1, 0x80, 0x0 ;  /* 0x000000000000781c */ /* 0x000fca0003f2f018 */
[----:B------:R-:W-:-:S08]  /*ef90*/  @UP1 ULDC.64 UR4, c[0x0][0x9e8] ;  /* 0x00027a0000041ab9 */ /* 0x000fd00000000a00 */
[----:B------:R-:W-:-:S05]  /*efa0*/  @P1 IMAD.HI.U32 R8, R7, UR4, RZ ;  /* 0x0000000407081c27 */ /* 0x000fca000f8e00ff */
[----:B------:R-:W-:-:S04]  /*efb0*/  @P1 SHF.R.U32.HI R7, RZ, UR5, R8 ;  /* 0x00000005ff071c19 */ /* 0x000fc80008011608 */
[----:B------:R-:W-:Y:S01]  /*efc0*/  LOP3.LUT R7, RZ, R7, RZ, 0x33, !PT ;  /* 0x00000007ff077212 */ /* 0x000fe200078e33ff */
[----:B------:R-:W-:Y:S06]  /*efd0*/  BRA `(.L_x_1497) ;  /* 0x0000000000147947 */ /* 0x000fec0003800000 */
.L_x_1496:
[----:B------:R-:W-:-:S06]  /*efe0*/  UISETP.NE.AND UP1, UPT, UR7, 0x1, UPT ;  /* 0x000000010700788c */ /* 0x000fcc000bf25270 */
[----:B------:R-:W-:-:S05]  /*eff0*/  PLOP3.LUT P1, PT, PT, PT, UP1, 0x80, 0x0 ;  /* 0x000000000000781c */ /* 0x000fca0003f2f018 */
[----:B------:R-:W-:-:S08]  /*f000*/  @UP1 ULDC.64 UR4, c[0x0][0x9e8] ;  /* 0x00027a0000041ab9 */ /* 0x000fd00000000a00 */
[----:B------:R-:W-:-:S05]  /*f010*/  @P1 IMAD.HI.U32 R8, R7, UR4, RZ ;  /* 0x0000000407081c27 */ /* 0x000fca000f8e00ff */
[----:B------:R-:W-:-:S07]  /*f020*/  @P1 SHF.R.U32.HI R7, RZ, UR5, R8 ;  /* 0x00000005ff071c19 */ /* 0x000fce0008011608 */
.L_x_1497:
[----:B------:R-:W-:Y:S05]  /*f030*/  BSYNC B0 ;  /* 0x0000000000007941 */ /* 0x000fea0003800000 */
.L_x_1495:
[----:B------:R-:W-:-:S04]  /*f040*/  IMAD.U32 R8, RZ, RZ, UR7 ;  /* 0x00000007ff087e24 */ /* 0x000fc8000f8e00ff */
[----:B------:R-:W-:-:S05]  /*f050*/  IMAD R7, R7, R8, UR7 ;  /* 0x0000000707077e24 */ /* 0x000fca000f8e0208 */
[----:B------:R-:W-:-:S07]  /*f060*/  VIMNMX R6, R6, R7, PT ;  /* 0x0000000706067248 */ /* 0x000fce0003fe0100 */
.L_x_1494:
[----:B------:R-:W2:Y:S01]  /*f070*/  LDL R8, [R1+0x68] ;  /* 0x0000680001087983 */ /* 0x000ea20000100800 */
[----:B------:R-:W-:Y:S01]  /*f080*/  SHF.R.S32.HI R7, RZ, 0x1f, R6 ;  /* 0x0000001fff077819 */ /* 0x000fe20000011406 */
[----:B------:R-:W-:Y:S01]  /*f090*/  ULDC UR41, c[0x0][0x9e4] ;  /* 0x0002790000297ab9 */ /* 0x000fe20000000800 */
[----:B------:R-:W-:Y:S01]  /*f0a0*/  ULDC UR5, c[0x0][0x9e4] ;  /* 0x0002790000057ab9 */ /* 0x000fe20000000800 */
[----:B------:R-:W-:Y:S01]  /*f0b0*/  ULDC UR42, c[0x0][0x9dc] ;  /* 0x00027700002a7ab9 */ /* 0x000fe20000000800 */
[----:B------:R-:W-:Y:S01]  /*f0c0*/  LEA.HI R7, R7, R6, RZ, 0x7 ;  /* 0x0000000607077211 */ /* 0x000fe200078f38ff */
[----:B------:R-:W-:Y:S01]  /*f0d0*/  ULDC UR48, c[0x0][0x9dc] ;  /* 0x0002770000307ab9 */ /* 0x000fe20000000800 */
[----:B------:R-:W-:Y:S01]  /*f0e0*/  ULDC UR4, c[0x0][0x988] ;  /* 0x0002620000047ab9 */ /* 0x000fe20000000800 */
[----:B------:R-:W-:Y:S01]  /*f0f0*/  ULDC UR7, c[0x0][0x988] ;  /* 0x0002620000077ab9 */ /* 0x000fe20000000800 */
[----:B------:R-:W-:Y:S01]  /*f100*/  SHF.R.S32.HI R7, RZ, 0x7, R7 ;  /* 0x00000007ff077819 */ /* 0x000fe20000011407 */
[----:B------:R-:W-:Y:S01]  /*f110*/  ULDC UR6, c[0x0][0x988] ;  /* 0x0002620000067ab9 */ /* 0x000fe20000000800 */
[----:B------:R-:W-:Y:S01]  /*f120*/  ULDC UR49, c[0x0][0x9e0] ;  /* 0x0002780000317ab9 */ /* 0x000fe20000000800 */
[----:B------:R-:W-:Y:S01]  /*f130*/  ULDC UR43, c[0x0][0x9e0] ;  /* 0x00027800002b7ab9 */ /* 0x000fe20000000800 */
        /* <DEDUP_REMOVED lines=24> */
[----:B--2---:R-:W-:-:S04]  /*f2c0*/  VIMNMX R8, R8, R7, !PT ;  /* 0x0000000708087248 */ /* 0x004fc80007fe0100 */
[----:B------:R-:W-:Y:S01]  /*f2d0*/  ISETP.GE.AND P1, PT, R4, R8, PT ;  /* 0x000000080400720c */ /* 0x000fe20003f26270 */
[----:B------:R0:W-:-:S12]  /*f2e0*/  STL [R1+0x8], R8 ;  /* 0x0000080801007387 */ /* 0x0001d80000100800 */
[----:B0-----:R-:W-:Y:S05]  /*f2f0*/  @!P1 BRA `(.L_x_1498) ;  /* 0x0000003400749947 */ /* 0x001fea0003800000 */
[----:B------:R-:W-:-:S07]  /*f300*/  IMAD.MOV.U32 R135, RZ, RZ, RZ ;  /* 0x000000ffff877224 */ /* 0x000fce00078e00ff */
.L_x_1518:
[----:B------:R-:W2:Y:S01]  /*f310*/  LDL R7, [R1+0xc] ;  /* 0x00000c0001077983 */ /* 0x000ea20000100800 */
[----:B------:R-:W-:Y:S01]  /*f320*/  VIADD R6, R18, 0x1 ;  /* 0x0000000112067836 */ /* 0x000fe20000000000 */
[----:B------:R-:W-:Y:S05]  /*f330*/  YIELD ;  /* 0x0000000000007946 */ /* 0x000fea0003800000 */
[----:B------:R-:W-:-:S04]  /*f340*/  ISETP.NE.AND P2, PT, R6, 0x2, PT ;  /* 0x000000020600780c */ /* 0x000fc80003f45270 */
[----:B------:R-:W-:Y:S02]  /*f350*/  SEL R8, RZ, 0x1, P2 ;  /* 0x00000001ff087807 */ /* 0x000fe40001000000 */
[----:B------:R-:W-:Y:S02]  /*f360*/  SEL R6, R6, RZ, P2 ;  /* 0x000000ff06067207 */ /* 0x000fe40001000000 */
[----:B--2---:R-:W-:Y:S02]  /*f370*/  ISETP.NE.AND P1, PT, R7, RZ, PT ;  /* 0x000000ff0700720c */ /* 0x004fe40003f25270 */
[----:B------:R-:W-:-:S11]  /*f380*/  LOP3.LUT R7, R23, R8, RZ, 0x3c, !PT ;  /* 0x0000000817077212 */ /* 0x000fd600078e3cff */
[----:B------:R-:W-:Y:S05]  /*f390*/  @P1 BRA `(.L_x_1499) ;  /* 0x0000000000301947 */ /* 0x000fea0003800000 */
[----:B------:R-:W-:Y:S05]  /*f3a0*/  @!P0 BRA `(.L_x_1500) ;  /* 0x0000000000048947 */ /* 0x000fea0003800000 */
[----:B------:R-:W-:Y:S01]  /*f3b0*/  BPT.TRAP 0x1 ;  /* 0x000000040000795c */ /* 0x000fe20000300000 */
.L_x_1500:
[----:B------:R-:W-:Y:S01]  /*f3c0*/  IMAD R9, R6, 0x8, R2 ;  /* 0x0000000806097824 */ /* 0x000fe200078e0202 */
[----:B------:R-:W-:-:S04]  /*f3d0*/  SHF.L.U32 R8, R7, 0x1f, RZ ;  /* 0x0000001f07087819 */ /* 0x000fc800000006ff */
[----:B------:R0:W1:Y:S01]  /*f3e0*/  SYNCS.PHASECHK.TRANS64.TRYWAIT P2, [R9+URZ+0x2d830], R8 ;  /* 0x02d83008090075a7 */ /* 0x000062000804017f */
[----:B------:R-:W-:Y:S05]  /*f3f0*/  @!P0 BRA `(.L_x_1501) ;  /* 0x0000000000048947 */ /* 0x000fea0003800000 */
[----:B------:R-:W-:Y:S01]  /*f400*/  BPT.TRAP 0x1 ;  /* 0x000000040000795c */ /* 0x000fe20000300000 */
.L_x_1501:
[----:B------:R-:W-:Y:S04]  /*f410*/  BSSY B0, `(.L_x_1499) ;  /* 0x0000004000007945 */ /* 0x000fe80003800000 */
[----:B-1----:R-:W-:Y:S05]  /*f420*/  @P2 BRA `(.L_x_1502) ;  /* 0x0000000000082947 */ /* 0x002fea0003800000 */
[----:B------:R-:W1:Y:S02]  /*f430*/  SYNCS.PHASECHK.TRANS64.TRYWAIT P2, [R9+URZ+0x2d830], R8 ;  /* 0x02d83008090075a7 */ /* 0x000e64000804017f */
[----:B-1----:R-:W-:Y:S05]  /*f440*/  @!P2 BRA `(.L_x_1503) ;  /* 0x0000013800a0a947 */ /* 0x002fea0003800000 */
.L_x_1502:
[----:B------:R-:W-:Y:S05]  /*f450*/  BSYNC B0 ;  /* 0x0000000000007941 */ /* 0x000fea0003800000 */
.L_x_1499:
[----:B01----:R-:W2:Y:S01]  /*f460*/  LDL R8, [R1+0x10] ;  /* 0x0000100001087983 */ /* 0x003ea20000100800 */
[----:B------:R-:W0:Y:S01]  /*f470*/  S2R R10, SR_TID.X ;  /* 0x00000000000a7919 */ /* 0x000e220000002100 */
[----:B------:R-:W-:Y:S05]  /*f480*/  WARPSYNC.ALL ;  /* 0x0000000000007948 */ /* 0x000fea0003800000 */
[----:B------:R-:W-:Y:S01]  /*f490*/  IMAD.MOV.U32 R9, RZ, RZ, -0x7fffffe0 ;  /* 0x80000020ff097424 */ /* 0x000fe200078e00ff */
[----:B0-----:R-:W-:-:S05]  /*f4a0*/  SHF.R.U32.HI R10, RZ, 0x7, R10 ;  /* 0x00000007ff0a7819 */ /* 0x001fca000001160a */
[----:B------:R-:W-:-:S05]  /*f4b0*/  VIADD R20, R10, 0x8 ;  /* 0x000000080a147836 */ /* 0x000fca0000000000 */
[----:B------:R0:W-:Y:S01]  /*f4c0*/  BAR.SYNC.DEFER_BLOCKING R20, 0x100 ;  /* 0x000400140000751d */ /* 0x0001e20000010000 */
[----:B------:R-:W-:Y:S02]  /*f4d0*/  R2UR UR11, R9 ;  /* 0x00000000090b72ca */ /* 0x000fe400000e0000 */
[----:B------:R-:W-:Y:S02]  /*f4e0*/  R2UR UR8, R146 ;  /* 0x00000000920872ca */ /* 0x000fe400000e0000 */
[----:B------:R-:W-:Y:S01]  /*f4f0*/  R2UR UR9, R147 ;  /* 0x00000000930972ca */ /* 0x000fe200000e0000 */
[----:B------:R-:W-:Y:S01]  /*f500*/  WARPGROUP.ARRIVE ;  /* 0x00000000000079c5 */ /* 0x000fe20000000000 */
[----:B------:R-:W-:Y:S01]  /*f510*/  IMAD.MOV.U32 R13, RZ, RZ, -0x7fffffe0 ;  /* 0x80000020ff0d7424 */ /* 0x000fe200078e00ff */
[----:B------:R-:W-:Y:S02]  /*f520*/  R2UR UR12, R156 ;  /* 0x000000009c0c72ca */ /* 0x000fe400000e0000 */
[----:B------:R-:W-:-:S02]  /*f530*/  R2UR UR13, R157 ;  /* 0x000000009d0d72ca */ /* 0x000fc400000e0000 */
[----:B------:R-:W-:Y:S01]  /*f540*/  R2UR UR15, R13 ;  /* 0x000000000d0f72ca */ /* 0x000fe200000e0000 */
[----:B--2---:R-:W-:-:S05]  /*f550*/  IMAD R8, R6, 0x600, R8 ;  /* 0x0000060006087824 */ /* 0x004fca00078e0208 */
[----:B------:R-:W-:-:S13]  /*f560*/  R2UR UR10, R8 ;  /* 0x00000000080a72ca */ /* 0x000fda00000e0000 */
[----:B------:R-:W-:Y:S01]  /*f570*/  HGMMA.64x128x16.F32 R24, gdesc[UR8], RZ, !UPT, gsb0 ;  /* 0x01e00000081879f0 */ /* 0x000fe2000c0008ff */
[----:B------:R-:W-:-:S05]  /*f580*/  VIADD R12, R8, 0x2 ;  /* 0x00000002080c7836 */ /* 0x000fca0000000000 */
[----:B------:R-:W-:Y:S01]  /*f590*/  R2UR UR14, R12 ;  /* 0x000000000c0e72ca */ /* 0x000fe200000e0000 */
[----:B------:R-:W-:Y:S02]  /*f5a0*/  VIADD R10, R8, 0x200 ;  /* 0x00000200080a7836 */ /* 0x000fe40000000000 */
[----:B------:R-:W-:Y:S01]  /*f5b0*/  IMAD.MOV.U32 R11, RZ, RZ, -0x7fffffe0 ;  /* 0x80000020ff0b7424 */ /* 0x000fe200078e00ff */
[----:B------:R-:W-:Y:S02]  /*f5c0*/  R2UR UR16, R154 ;  /* 0x000000009a1072ca */ /* 0x000fe400000e0000 */
[----:B------:R-:W-:Y:S02]  /*f5d0*/  R2UR UR18, R10 ;  /* 0x000000000a1272ca */ /* 0x000fe400000e0000 */
[----:B------:R-:W-:Y:S02]  /*f5e0*/  R2UR UR19, R11 ;  /* 0x000000000b1372ca */ /* 0x000fe400000e0000 */
[----:B------:R-:W-:Y:S01]  /*f5f0*/  R2UR UR17, R155 ;  /* 0x000000009b1172ca */ /* 0x000fe200000e0000 */
[----:B------:R-:W-:-:S02]  /*f600*/  WARPGROUP.DEPBAR.LE gsb0, 0x0 ;  /* 0x00008000000079c5 */ /* 0x000fc40000010000 */
[----:B------:R-:W-:-:S06]  /*f610*/  WARPGROUP.ARRIVE ;  /* 0x00000000000079c5 */ /* 0x000fcc0000000000 */
[----:B------:R-:W-:Y:S01]  /*f620*/  HGMMA.64x128x16.F32 R24, gdesc[UR12], R24, gsb0 ;  /* 0x01e000000c1879f0 */ /* 0x000fe20008000818 */
[----:B------:R-:W-:Y:S01]  /*f630*/  VIADD R12, R8, 0x202 ;  /* 0x00000202080c7836 */ /* 0x000fe20000000000 */
[----:B------:R-:W-:Y:S02]  /*f640*/  R2UR UR23, R13 ;  /* 0x000000000d1772ca */ /* 0x000fe400000e0000 */
[----:B------:R-:W-:Y:S02]  /*f650*/  R2UR UR20, R152 ;  /* 0x00000000981472ca */ /* 0x000fe400000e0000 */
[----:B------:R-:W-:Y:S02]  /*f660*/  R2UR UR22, R12 ;  /* 0x000000000c1672ca */ /* 0x000fe400000e0000 */
[----:B------:R-:W-:Y:S01]  /*f670*/  R2UR UR21, R153 ;  /* 0x00000000991572ca */ /* 0x000fe200000e0000 */
[----:B------:R-:W-:Y:S02]  /*f680*/  WARPGROUP.DEPBAR.LE gsb0, 0x0 ;  /* 0x00008000000079c5 */ /* 0x000fe40000010000 */
[----:B------:R-:W-:-:S06]  /*f690*/  WARPGROUP.ARRIVE ;  /* 0x00000000000079c5 */ /* 0x000fcc0000000000 */
[----:B------:R-:W-:Y:S01]  /*f6a0*/  HGMMA.64x128x16.F32 R24, gdesc[UR16], R24, gsb0 ;  /* 0x01e00000101879f0 */ /* 0x000fe20008000818 */
        /* <DEDUP_REMOVED lines=24> */
.L_x_1505:
[----:B------:R-:W-:Y:S01]  /*f830*/  SHF.L.U32 R8, R23, 0x1f, RZ ;  /* 0x0000001f17087819 */ /* 0x000fe200000006ff */
[----:B------:R-:W-:-:S04]  /*f840*/  IMAD R9, R18, 0x8, R2 ;  /* 0x0000000812097824 */ /* 0x000fc800078e0202 */
[----:B------:R0:W1:Y:S01]  /*f850*/  SYNCS.PHASECHK.TRANS64.TRYWAIT P1, [R9+URZ+0x2d850], R8 ;  /* 0x02d85008090075a7 */ /* 0x000062000802017f */
[----:B------:R-:W-:Y:S05]  /*f860*/  @!P0 BRA `(.L_x_1506) ;  /* 0x0000000000048947 */ /* 0x000fea0003800000 */
[----:B------:R-:W-:Y:S01]  /*f870*/  BPT.TRAP 0x1 ;  /* 0x000000040000795c */ /* 0x000fe20000300000 */
.L_x_1506:
[----:B-1----:R-:W-:Y:S05]  /*f880*/  @P1 BRA `(.L_x_1504) ;  /* 0x0000000000081947 */ /* 0x002fea0003800000 */
[----:B------:R-:W1:Y:S02]  /*f890*/  SYNCS.PHASECHK.TRANS64.TRYWAIT P1, [R9+URZ+0x2d850], R8 ;  /* 0x02d85008090075a7 */ /* 0x000e64000802017f */
[----:B-1----:R-:W-:Y:S05]  /*f8a0*/  @!P1 BRA `(.L_x_1507) ;  /* 0x00000134009c9947 */ /* 0x002fea0003800000 */
.L_x_1504:
[----:B------:R-:W2:Y:S01]  /*f8b0*/  LDL R12, [R1+0x2c] ;  /* 0x00002c00010c7983 */ /* 0x000ea20000100800 */
[----:B01----:R-:W-:Y:S01]  /*f8c0*/  VIADD R8, R2, 0x400 ;  /* 0x0000040002087836 */ /* 0x003fe20000000000 */
[----:B------:R-:W-:Y:S05]  /*f8d0*/  WARPSYNC.ALL ;  /* 0x0000000000007948 */ /* 0x000fea0003800000 */
[----:B------:R-:W-:Y:S01]  /*f8e0*/  SHF.R.U32.HI R8, RZ, 0x4, R8 ;  /* 0x00000004ff087819 */ /* 0x000fe20000011608 */
[----:B------:R-:W-:Y:S01]  /*f8f0*/  IMAD.MOV.U32 R9, RZ, RZ, -0x7fffffe0 ;  /* 0x80000020ff097424 */ /* 0x000fe200078e00ff */
[----:B------:R-:W-:Y:S01]  /*f900*/  WARPGROUP.ARRIVE ;  /* 0x00000000000079c5 */ /* 0x000fe20000000000 */
[----:B------:R-:W-:Y:S01]  /*f910*/  UMOV UR9, 0x40000040 ;  /* 0x4000004000097882 */ /* 0x000fe20000000000 */
[----:B------:R-:W-:Y:S01]  /*f920*/  LOP3.LUT R8, R8, 0x3fff, RZ, 0xc0, !PT ;  /* 0x00003fff08087812 */ /* 0x000fe200078ec0ff */
[----:B------:R-:W-:Y:S01]  /*f930*/  IMAD.MOV.U32 R11, RZ, RZ, -0x7fffffe0 ;  /* 0x80000020ff0b7424 */ /* 0x000fe200078e00ff */
[----:B------:R-:W-:Y:S01]  /*f940*/  R2UR UR11, R9 ;  /* 0x00000000090b72ca */ /* 0x000fe200000e0000 */
[----:B------:R-:W-:Y:S01]  /*f950*/  UMOV UR13, 0x40000040 ;  /* 0x40000040000d7882 */ /* 0x000fe20000000000 */
[----:B------:R-:W-:Y:S01]  /*f960*/  LOP3.LUT R8, R8, 0x2000000, RZ, 0xfc, !PT ;  /* 0x0200000008087812 */ /* 0x000fe200078efcff */
[----:B------:R-:W-:Y:S01]  /*f970*/  UMOV UR17, 0x40000040 ;  /* 0x4000004000117882 */ /* 0x000fe20000000000 */
[C---:B------:R-:W-:Y:S01]  /*f980*/  R2UR UR15, R11.reuse ;  /* 0x000000000b0f72ca */ /* 0x040fe200000e0000 */
[----:B------:R-:W-:Y:S01]  /*f990*/  UMOV UR21, 0x40000040 ;  /* 0x4000004000157882 */ /* 0x000fe20000000000 */
[C---:B------:R-:W-:Y:S01]  /*f9a0*/  R2UR UR19, R11.reuse ;  /* 0x000000000b1372ca */ /* 0x040fe200000e0000 */
[----:B------:R-:W-:Y:S01]  /*f9b0*/  IMAD R8, R18, 0x600, R8 ;  /* 0x0000060012087824 */ /* 0x000fe200078e0208 */
[C---:B------:R-:W-:Y:S01]  /*f9c0*/  R2UR UR23, R11.reuse ;  /* 0x000000000b1772ca */ /* 0x040fe200000e0000 */
[----:B------:R-:W-:Y:S01]  /*f9d0*/  UMOV UR25, 0x40000040 ;  /* 0x4000004000197882 */ /* 0x000fe20000000000 */
[C---:B------:R-:W-:Y:S01]  /*f9e0*/  R2UR UR27, R11.reuse ;  /* 0x000000000b1b72ca */ /* 0x040fe200000e0000 */
[C---:B------:R-:W-:Y:S01]  /*f9f0*/  VIADD R10, R8.reuse, 0x40 ;  /* 0x00000040080a7836 */ /* 0x040fe20000000000 */
[----:B------:R-:W-:Y:S01]  /*fa00*/  R2UR UR10, R8 ;  /* 0x00000000080a72ca */ /* 0x000fe200000e0000 */
[----:B------:R-:W-:Y:S01]  /*fa10*/  UMOV UR29, 0x40000040 ;  /* 0x40000040001d7882 */ /* 0x000fe20000000000 */
[C---:B------:R-:W-:Y:S01]  /*fa20*/  R2UR UR31, R11.reuse ;  /* 0x000000000b1f72ca */ /* 0x040fe200000e0000 */
[----:B------:R-:W-:Y:S01]  /*fa30*/  UMOV UR33, 0x40000040 ;  /* 0x4000004000217882 */ /* 0x000fe20000000000 */
[----:B------:R-:W-:Y:S01]  /*fa40*/  R2UR UR14, R10 ;  /* 0x000000000a0e72ca */ /* 0x000fe200000e0000 */
[----:B------:R-:W-:Y:S01]  /*fa50*/  VIADD R10, R8, 0x80 ;  /* 0x00000080080a7836 */ /* 0x000fe20000000000 */
[----:B------:R-:W-:Y:S01]  /*fa60*/  R2UR UR35, R11 ;  /* 0x000000000b2372ca */ /* 0x000fe200000e0000 */
[----:B------:R-:W-:Y:S01]  /*fa70*/  UMOV UR45, 0x40000040 ;  /* 0x40000040002d7882 */ /* 0x000fe20000000000 */
[----:B------:R-:W-:Y:S01]  /*fa80*/  R2UR UR47, R9 ;  /* 0x00000000092f72ca */ /* 0x000fe200000e0000 */
[----:B------:R-:W0:Y:S01]  /*fa90*/  S2R R13, SR_TID.X ;  /* 0x00000000000d7919 */ /* 0x000e220000002100 */
[----:B------:R-:W-:Y:S01]  /*faa0*/  R2UR UR18, R10 ;  /* 0x000000000a1272ca */ /* 0x000fe200000e0000 */
[----:B------:R-:W-:-:S05]  /*fab0*/  VIADD R10, R8, 0xc0 ;  /* 0x000000c0080a7836 */ /* 0x000fca0000000000 */
[----:B------:R-:W-:Y:S01]  /*fac0*/  R2UR UR22, R10 ;  /* 0x000000000a1672ca */ /* 0x000fe200000e0000 */
[----:B------:R-:W-:-:S05]  /*fad0*/  VIADD R10, R8, 0x100 ;  /* 0x00000100080a7836 */ /* 0x000fca0000000000 */
[----:B------:R-:W-:Y:S01]  /*fae0*/  R2UR UR26, R10 ;  /* 0x000000000a1a72ca */ /* 0x000fe200000e0000 */
[----:B------:R-:W-:-:S05]  /*faf0*/  VIADD R10, R8, 0x140 ;  /* 0x00000140080a7836 */ /* 0x000fca0000000000 */
[----:B------:R-:W-:Y:S01]  /*fb00*/  R2UR UR30, R10 ;  /* 0x000000000a1e72ca */ /* 0x000fe200000e0000 */
[C---:B------:R-:W-:Y:S02]  /*fb10*/  VIADD R10, R8.reuse, 0x180 ;  /* 0x00000180080a7836 */ /* 0x040fe40000000000 */
[----:B------:R-:W-:-:S03]  /*fb20*/  VIADD R8, R8, 0x1c0 ;  /* 0x000001c008087836 */ /* 0x000fc60000000000 */
[----:B------:R-:W-:Y:S02]  /*fb30*/  R2UR UR34, R10 ;  /* 0x000000000a2272ca */ /* 0x000fe400000e0000 */
[----:B------:R-:W-:Y:S02]  /*fb40*/  R2UR UR46, R8 ;  /* 0x00000000082e72ca */ /* 0x000fe400000e0000 */
[----:B0-----:R-:W-:Y:S01]  /*fb50*/  ISETP.GE.U32.AND P1, PT, R13, 0x180, PT ;  /* 0x000001800d00780c */ /* 0x001fe20003f26070 */
[----:B--2---:R-:W-:Y:S01]  /*fb60*/  IMAD R8, R12, 0x2000, R2 ;  /* 0x000020000c087824 */ /* 0x004fe200078e0202 */
[----:B------:R-:W-:-:S04]  /*fb70*/  SHF.R.U32.HI R12, RZ, 0x7, R13 ;  /* 0x00000007ff0c7819 */ /* 0x000fc8000001160d */
[----:B------:R-:W-:Y:S01]  /*fb80*/  R2UR UR8, R8 ;  /* 0x00000000080872ca */ /* 0x000fe200000e0000 */
[----:B------:R-:W-:-:S05]  /*fb90*/  VIADD R8, R12, 0x9 ;  /* 0x000000090c087836 */ /* 0x000fca0000000000 */
[----:B------:R-:W-:-:S07]  /*fba0*/  SEL R8, R8, 0x9, !P1 ;  /* 0x0000000908087807 */ /* 0x000fce0004800000 */
[----:B------:R-:W-:-:S04]  /*fbb0*/  UIADD3 UR8, UR8, 0x21800, URZ ;  /* 0x0002180008087890 */ /* 0x000fc8000fffe03f */
[----:B------:R-:W-:-:S04]  /*fbc0*/  USHF.R.U32.HI UR8, URZ, 0x4, UR8 ;  /* 0x000000043f087899 */ /* 0x000fc80008011608 */
[----:B------:R-:W-:-:S04]  /*fbd0*/  ULOP3.LUT UR8, UR8, 0x3fff, URZ, 0xc0, !UPT ;  /* 0x00003fff08087892 */ /* 0x000fc8000f8ec03f */
[----:B------:R-:W-:-:S04]  /*fbe0*/  ULOP3.LUT UR8, UR8, 0x10000, URZ, 0xfc, !UPT ;  /* 0x0001000008087892 */ /* 0x000fc8000f8efc3f */
[----:B------:R-:W-:Y:S02]  /*fbf0*/  UIADD3 UR12, UR8, 0x2, URZ ;  /* 0x00000002080c7890 */ /* 0x000fe4000fffe03f */
[----:B------:R-:W-:Y:S02]  /*fc00*/  UIADD3 UR16, UR8, 0x4, URZ ;  /* 0x0000000408107890 */ /* 0x000fe4000fffe03f */
[----:B------:R-:W-:Y:S02]  /*fc10*/  UIADD3 UR20, UR8, 0x6, URZ ;  /* 0x0000000608147890 */ /* 0x000fe4000fffe03f */
[----:B------:R-:W-:Y:S01]  /*fc20*/  HGMMA.64x96x16.F32 R88, gdesc[UR8].tnspB, R88, gsb0 ;  /* 0x41600000085879f0 */ /* 0x000fe20008000858 */
[----:B------:R-:W-:Y:S02]  /*fc30*/  UIADD3 UR24, UR8, 0x600, URZ ;  /* 0x0000060008187890 */ /* 0x000fe4000fffe03f */
[----:B------:R-:W-:Y:S02]  /*fc40*/  UIADD3 UR28, UR8, 0x602, URZ ;  /* 0x00000602081c7890 */ /* 0x000fe4000fffe03f */
[----:B------:R-:W-:-:S02]  /*fc50*/  UIADD3 UR32, UR8, 0x604, URZ ;  /* 0x0000060408207890 */ /* 0x000fc4000fffe03f */
[----:B------:R-:W-:Y:S01]  /*fc60*/  UIADD3 UR44, UR8, 0x606, URZ ;  /* 0x00000606082c7890 */ /* 0x000fe2000fffe03f */
        /* <DEDUP_REMOVED lines=25> */
.L_x_1508:
[----:B------:R-:W2:Y:S01]  /*fe00*/  LDL R11, [R1+0x28] ;  /* 0x00002800010b7983 */ /* 0x000ea20000100800 */
[----:B0-----:R-:W0:Y:S03]  /*fe10*/  LDC R8, c[0x0][0x448] ;  /* 0x00011200ff087b82 */ /* 0x001e260000000800 */
[----:B------:R-:W2:Y:S01]  /*fe20*/  LDL R10, [R1+0x64] ;  /* 0x00006400010a7983 */ /* 0x000ea20000100800 */
[----:B0-----:R-:W-:-:S13]  /*fe30*/  ISETP.NE.AND P1, PT, R8, 0x1, PT ;  /* 0x000000010800780c */ /* 0x001fda0003f25270 */
[----:B------:R-:W0:Y:S08]  /*fe40*/  @P1 LDC R9, c[0x0][0x44c] ;  /* 0x00011300ff091b82 */ /* 0x000e300000000800 */
[----:B------:R-:W1:Y:S01]  /*fe50*/  @P1 LDC R8, c[0x0][0x450] ;  /* 0x00011400ff081b82 */ /* 0x000e620000000800 */
[----:B------:R-:W-:Y:S02]  /*fe60*/  UMOV UR50, UR42 ;  /* 0x0000002a00327c82 */ /* 0x000fe40008000000 */
[----:B------:R-:W-:Y:S01]  /*fe70*/  ULOP3.LUT UR8, URZ, UR50, URZ, 0x33, !UPT ;  /* 0x000000323f087292 */ /* 0x000fe2000f8e333f */
[----:B--2---:R-:W-:-:S04]  /*fe80*/  IMAD.IADD R13, R10, 0x1, R11 ;  /* 0x000000010a0d7824 */ /* 0x004fc800078e020b */
[----:B0-----:R-:W-:-:S05]  /*fe90*/  @P1 IMAD.HI.U32 R9, R13, R9, RZ ;  /* 0x000000090d091227 */ /* 0x001fca00078e00ff */
[----:B-1----:R-:W-:Y:S01]  /*fea0*/  @P1 SHF.R.U32.HI R13, RZ, R8, R9 ;  /* 0x00000008ff0d1219 */ /* 0x002fe20000011609 */
[----:B------:R-:W-:Y:S02]  /*feb0*/  IMAD R8, R6, 0x8, R2 ;  /* 0x0000000806087824 */ /* 0x000fe400078e0202 */
[----:B------:R-:W-:Y:S02]  /*fec0*/  IMAD.U32 R9, RZ, RZ, UR38 ;  /* 0x00000026ff097e24 */ /* 0x000fe4000f8e00ff */
[----:B------:R-:W-:-:S05]  /*fed0*/  VIADD R8, R8, 0x2d840 ;  /* 0x0002d84008087836 */ /* 0x000fca0000000000 */
[----:B------:R-:W-:Y:S01]  /*fee0*/  PRMT R8, R9, 0x654, R8 ;  /* 0x0000065409087816 */ /* 0x000fe20000000008 */
[----:B------:R-:W0:Y:S03]  /*fef0*/  SHFL.IDX PT, R20, R13, RZ, 0x1c1f ;  /* 0x001c1fff0d147589 */ /* 0x000e2600000e0000 */
[----:B------:R1:W-:Y:S02]  /*ff00*/  SYNCS.ARRIVE.TRANS64.RED.A1T0 RZ, [R8+URZ], RZ ;  /* 0x000000ff08ff79a7 */ /* 0x0003e4000810043f */
[----:B-1----:R-:W-:-:S05]  /*ff10*/  IMAD.SHL.U32 R8, R4, 0x80, RZ ;  /* 0x0000008004087824 */ /* 0x002fca00078e00ff */
[----:B------:R-:W-:Y:S02]  /*ff20*/  IADD3 R9, -R8, 0x1, RZ ;  /* 0x0000000108097810 */ /* 0x000fe40007ffe1ff */
[----:B------:R-:W-:-:S03]  /*ff30*/  PLOP3.LUT P1, PT, PT, PT, UP0, 0x40, 0x0 ;  /* 0x000000000000781c */ /* 0x000fc60003f2e808 */
[----:B------:R-:W-:-:S05]  /*ff40*/  IMAD R9, R142, -0x2, R9 ;  /* 0xfffffffe8e097824 */ /* 0x000fca00078e0209 */
[----:B------:R-:W-:-:S05]  /*ff50*/  IADD3 R11, -R140, R9, R141 ;  /* 0x000000098c0b7210 */ /* 0x000fca0007ffe18d */
[C---:B------:R-:W-:Y:S02]  /*ff60*/  VIADD R12, R11.reuse, UR49 ;  /* 0x000000310b0c7c36 */ /* 0x040fe40008000000 */
[----:B------:R-:W-:Y:S02]  /*ff70*/  VIADD R11, R11, UR8 ;  /* 0x000000080b0b7c36 */ /* 0x000fe40008000000 */
[C---:B0-----:R-:W-:Y:S02]  /*ff80*/  IMAD.IADD R10, R20.reuse, 0x1, R12 ;  /* 0x00000001140a7824 */ /* 0x041fe400078e020c */
[----:B------:R-:W-:Y:S01]  /*ff90*/  IMAD.IADD R9, R20, 0x1, R11 ;  /* 0x0000000114097824 */ /* 0x000fe200078e020b */
[----:B------:R-:W-:Y:S06]  /*ffa0*/  @P1 BRA `(.L_x_1509) ;  /* 0x0000000000581947 */ /* 0x000fec0003800000 */
[----:B------:R-:W-:Y:S01]  /*ffb0*/  IADD3 R20, -R140, R141, R20 ;  /* 0x0000008d8c147210 */ /* 0x000fe20007ffe114 */
[----:B------:R-:W-:Y:S03]  /*ffc0*/  BSSY B0, `(.L_x_1510) ;  /* 0x0000010000007945 */ /* 0x000fe60003800000 */
        /* <DEDUP_REMOVED lines=10> */
.L_x_1511:
[----:B------:R-:W-:-:S05]  /*10070*/  IMAD.U32 R21, RZ, RZ, UR41 ;  /* 0x00000029ff157e24 */ /* 0x000fca000f8e00ff */
[----:B------:R-:W-:-:S13]  /*10080*/  ISETP.NE.AND P1, PT, R21, 0x1, PT ;  /* 0x000000011500780c */ /* 0x000fda0003f25270 */
[----:B------:R-:W0:Y:S02]  /*10090*/  @P1 LDC.64 R14, c[0x0][0x9e8] ;  /* 0x00027a00ff0e1b82 */ /* 0x000e240000000a00 */
[----:B0-----:R-:W-:-:S05]  /*100a0*/  @P1 IMAD.HI.U32 R14, R20, R14, RZ ;  /* 0x0000000e140e1227 */ /* 0x001fca00078e00ff */
[----:B------:R-:W-:-:S07]  /*100b0*/  @P1 SHF.R.U32.HI R20, RZ, R15, R14 ;  /* 0x0000000fff141219 */ /* 0x000fce000001160e */
.L_x_1512:
[----:B------:R-:W-:Y:S05]  /*100c0*/  BSYNC B0 ;  /* 0x0000000000007941 */ /* 0x000fea0003800000 */
.L_x_1510:
[----:B------:R-:W-:-:S04]  /*100d0*/  IMAD R20, R20, R21, -R8 ;  /* 0x0000001514147224 */ /* 0x000fc800078e0a08 */
[----:B------:R-:W-:-:S05]  /*100e0*/  IMAD R20, R142, -0x2, R20 ;  /* 0xfffffffe8e147824 */ /* 0x000fca00078e0214 */
[----:B------:R-:W-:Y:S02]  /*100f0*/  VIMNMX R9, R9, R20, !PT ;  /* 0x0000001409097248 */ /* 0x000fe40007fe0100 */
[----:B------:R-:W-:-:S07]  /*10100*/  VIADDMNMX R10, R20, R21, R10, PT ;  /* 0x00000015140a7246 */ /* 0x000fce000380010a */
.L_x_1509:
[----:B------:R-:W-:Y:S01]  /*10110*/  ISETP.GT.AND P1, PT, R4, -0x1, PT ;  /* 0xffffffff0400780c */ /* 0x000fe20003f24270 */
[----:B------:R-:W0:Y:S03]  /*10120*/  SHFL.IDX PT, R13, R13, 0x1, 0x1c1f ;  /* 0x003c1f000d0d7f89 */ /* 0x000e2600000e0000 */
        /* <DEDUP_REMOVED lines=11> */
[----:B0-----:R-:W-:Y:S01]  /*101e0*/  IMAD.IADD R12, R12, 0x1, R13 ;  /* 0x000000010c0c7824 */ /* 0x001fe200078e020d */
[C---:B------:R-:W-:Y:S02]  /*101f0*/  ISETP.GT.AND P3, PT, R9.reuse, 0x9, P1 ;  /* 0x000000090900780c */ /* 0x040fe40000f64270 */
[----:B------:R-:W-:Y:S02]  /*10200*/  ISETP.GT.AND P2, PT, R9, 0x10, P1 ;  /* 0x000000100900780c */ /* 0x000fe40000f44270 */
[----:B------:R-:W-:Y:S02]  /*10210*/  FSEL R33, R33, -INF , !P4 ;  /* 0xff80000021217808 */ /* 0x000fe40006000000 */
[----:B------:R-:W-:Y:S02]  /*10220*/  ISETP.GT.AND P4, PT, R9, 0x20, P1 ;  /* 0x000000200900780c */ /* 0x000fe40000f84270 */
[----:B------:R-:W-:-:S02]  /*10230*/  ISETP.LT.OR P3, PT, R10, 0xa, P3 ;  /* 0x0000000a0a00780c */ /* 0x000fc40001f61670 */
[C---:B------:R-:W-:Y:S02]  /*10240*/  ISETP.LT.OR P2, PT, R10.reuse, 0x11, P2 ;  /* 0x000000110a00780c */ /* 0x040fe40001741670 */
[----:B------:R-:W-:Y:S02]  /*10250*/  ISETP.LT.OR P4, PT, R10, 0x21, P4 ;  /* 0x000000210a00780c */ /* 0x000fe40002781670 */
[----:B------:R-:W-:Y:S02]  /*10260*/  FSEL R29, R29, -INF , !P3 ;  /* 0xff8000001d1d7808 */ /* 0x000fe40005800000 */
[----:B------:R-:W-:Y:S02]  /*10270*/  FSEL R32, R32, -INF , !P2 ;  /* 0xff80000020207808 */ /* 0x000fe40005000000 */
[C---:B------:R-:W-:Y:S02]  /*10280*/  ISETP.GT.AND P3, PT, R9.reuse, 0x18, P1 ;  /* 0x000000180900780c */ /* 0x040fe40000f64270 */
[----:B------:R-:W-:-:S02]  /*10290*/  ISETP.GT.AND P2, PT, R9, 0x19, P1 ;  /* 0x000000190900780c */ /* 0x000fc40000f44270 */
[----:B------:R-:W-:Y:S02]  /*102a0*/  FSEL R40, R40, -INF , !P4 ;  /* 0xff80000028287808 */ /* 0x000fe40006000000 */
[----:B------:R-:W-:Y:S02]  /*102b0*/  ISETP.GT.AND P4, PT, R9, 0x29, P1 ;  /* 0x000000290900780c */ /* 0x000fe40000f84270 */
[C---:B------:R-:W-:Y:S02]  /*102c0*/  ISETP.LT.OR P3, PT, R10.reuse, 0x19, P3 ;  /* 0x000000190a00780c */ /* 0x040fe40001f61670 */
[C---:B------:R-:W-:Y:S02]  /*102d0*/  ISETP.LT.OR P2, PT, R10.reuse, 0x1a, P2 ;  /* 0x0000001a0a00780c */ /* 0x040fe40001741670 */
[----:B------:R-:W-:Y:S02]  /*102e0*/  ISETP.LT.OR P4, PT, R10, 0x2a, P4 ;  /* 0x0000002a0a00780c */ /* 0x000fe40002781670 */
[----:B------:R-:W-:-:S02]  /*102f0*/  FSEL R36, R36, -INF , !P3 ;  /* 0xff80000024247808 */ /* 0x000fc40005800000 */
[----:B------:R-:W-:Y:S02]  /*10300*/  FSEL R37, R37, -INF , !P2 ;  /* 0xff80000025257808 */ /* 0x000fe40005000000 */
        /* <DEDUP_REMOVED lines=57> */
[----:B------:R-:W-:Y:S02]  /*106a0*/  PLOP3.LUT P4, PT, PT, PT, UP0, 0x40, 0x0 ;  /* 0x000000000000781c */ /* 0x000fe40003f8e808 */
[----:B------:R-:W-:-:S02]  /*106b0*/  ISETP.LT.OR P3, PT, R10, 0x6a, P3 ;  /* 0x0000006a0a00780c */ /* 0x000fc40001f61670 */
[----:B------:R-:W-:Y:S02]  /*106c0*/  ISETP.LT.OR P2, PT, R10, 0x71, P2 ;  /* 0x000000710a00780c */ /* 0x000fe40001741670 */
[----:B------:R-:W-:Y:S02]  /*106d0*/  FSEL R77, R77, -INF , !P3 ;  /* 0xff8000004d4d7808 */ /* 0x000fe40005800000 */
[----:B------:R-:W-:Y:S02]  /*106e0*/  FSEL R80, R80, -INF , !P2 ;  /* 0xff80000050507808 */ /* 0x000fe40005000000 */
[C---:B------:R-:W-:Y:S02]  /*106f0*/  ISETP.GT.AND P3, PT, R9.reuse, 0x78, P1 ;  /* 0x000000780900780c */ /* 0x040fe40000f64270 */
[----:B------:R-:W-:Y:S01]  /*10700*/  ISETP.GT.AND P2, PT, R9, 0x79, P1 ;  /* 0x000000790900780c */ /* 0x000fe20000f44270 */
[----:B------:R-:W-:Y:S01]  /*10710*/  IMAD.IADD R9, R11, 0x1, R13 ;  /* 0x000000010b097824 */ /* 0x000fe200078e020d */
[----:B------:R-:W-:-:S02]  /*10720*/  ISETP.LT.OR P3, PT, R10, 0x79, P3 ;  /* 0x000000790a00780c */ /* 0x000fc40001f61670 */
[----:B------:R-:W-:Y:S02]  /*10730*/  ISETP.LT.OR P2, PT, R10, 0x7a, P2 ;  /* 0x0000007a0a00780c */ /* 0x000fe40001741670 */
[----:B------:R-:W-:Y:S02]  /*10740*/  FSEL R84, R84, -INF , !P3 ;  /* 0xff80000054547808 */ /* 0x000fe40005800000 */
[----:B------:R-:W-:Y:S01]  /*10750*/  FSEL R85, R85, -INF , !P2 ;  /* 0xff80000055557808 */ /* 0x000fe20005000000 */
[----:B------:R-:W-:Y:S08]  /*10760*/  @P4 BRA `(.L_x_1513) ;  /* 0x0000000000584947 */ /* 0x000ff00003800000 */
        /* <DEDUP_REMOVED lines=12> */
.L_x_1515:
[----:B------:R-:W-:-:S05]  /*10830*/  IMAD.U32 R14, RZ, RZ, UR41 ;  /* 0x00000029ff0e7e24 */ /* 0x000fca000f8e00ff */
[----:B------:R-:W-:-:S13]  /*10840*/  ISETP.NE.AND P2, PT, R14, 0x1, PT ;  /* 0x000000010e00780c */ /* 0x000fda0003f45270 */
[----:B------:R-:W0:Y:S02]  /*10850*/  @P2 LDC.64 R10, c[0x0][0x9e8] ;  /* 0x00027a00ff0a2b82 */ /* 0x000e240000000a00 */
[----:B0-----:R-:W-:-:S05]  /*10860*/  @P2 IMAD.HI.U32 R10, R13, R10, RZ ;  /* 0x0000000a0d0a2227 */ /* 0x001fca00078e00ff */
[----:B------:R-:W-:-:S07]  /*10870*/  @P2 SHF.R.U32.HI R13, RZ, R11, R10 ;  /* 0x0000000bff0d2219 */ /* 0x000fce000001160a */
.L_x_1516:
[----:B------:R-:W-:Y:S05]  /*10880*/  BSYNC B0 ;  /* 0x0000000000007941 */ /* 0x000fea0003800000 */
.L_x_1514:
[----:B------:R-:W-:-:S04]  /*10890*/  IMAD R8, R13, R14, -R8 ;  /* 0x0000000e0d087224 */ /* 0x000fc800078e0a08 */
[----:B------:R-:W-:-:S05]  /*108a0*/  IMAD R8, R142, -0x2, R8 ;  /* 0xfffffffe8e087824 */ /* 0x000fca00078e0208 */
[----:B------:R-:W-:Y:S02]  /*108b0*/  VIMNMX R9, R9, R8, !PT ;  /* 0x0000000809097248 */ /* 0x000fe40007fe0100 */
[----:B------:R-:W-:-:S07]  /*108c0*/  VIADDMNMX R12, R8, R14, R12, PT ;  /* 0x0000000e080c7246 */ /* 0x000fce000380010c */
.L_x_1513:
[----:B------:R-:W-:Y:S01]  /*108d0*/  FMNMX.FTZ R8, R24, R3, !PT ;  /* 0x0000000318087209 */ /* 0x000fe20007810000 */
[----:B------:R-:W-:Y:S01]  /*108e0*/  UMOV UR51, UR7 ;  /* 0x0000000700337c82 */ /* 0x000fe20008000000 */
[C---:B------:R-:W-:Y:S02]  /*108f0*/  ISETP.GT.AND P4, PT, R9.reuse, 0x1, P1 ;  /* 0x000000010900780c */ /* 0x040fe40000f84270 */
[C---:B------:R-:W-:Y:S02]  /*10900*/  ISETP.GT.AND P2, PT, R9.reuse, 0x8, P1 ;  /* 0x000000080900780c */ /* 0x040fe40000f44270 */
[----:B------:R-:W-:Y:S02]  /*10910*/  ISETP.GT.AND P3, PT, R9, 0x9, P1 ;  /* 0x000000090900780c */ /* 0x000fe40000f64270 */
[----:B------:R-:W-:Y:S02]  /*10920*/  FMNMX.FTZ R8, R25, R8, !PT ;  /* 0x0000000819087209 */ /* 0x000fe40007810000 */
[----:B------:R-:W-:-:S02]  /*10930*/  ISETP.LT.OR P4, PT, R12, 0x2, P4 ;  /* 0x000000020c00780c */ /* 0x000fc40002781670 */
[C---:B------:R-:W-:Y:S02]  /*10940*/  ISETP.LT.OR P2, PT, R12.reuse, 0x9, P2 ;  /* 0x000000090c00780c */ /* 0x040fe40001741670 */
[----:B------:R-:W-:Y:S02]  /*10950*/  ISETP.LT.OR P3, PT, R12, 0xa, P3 ;  /* 0x0000000a0c00780c */ /* 0x000fe40001f61670 */
[----:B------:R-:W-:Y:S02]  /*10960*/  FMNMX.FTZ R8, R28, R8, !PT ;  /* 0x000000081c087209 */ /* 0x000fe40007810000 */
[----:B------:R-:W-:Y:S02]  /*10970*/  FSEL R27, R27, -INF , !P4 ;  /* 0xff8000001b1b7808 */ /* 0x000fe40006000000 */
[----:B------:R-:W-:Y:S02]  /*10980*/  FSEL R30, R30, -INF , !P2 ;  /* 0xff8000001e1e7808 */ /* 0x000fe40005000000 */
[----:B------:R-:W-:-:S02]  /*10990*/  FSEL R31, R31, -INF , !P3 ;  /* 0xff8000001f1f7808 */ /* 0x000fc40005800000 */
[----:B------:R-:W-:Y:S02]  /*109a0*/  FMNMX.FTZ R8, R29, R8, !PT ;  /* 0x000000081d087209 */ /* 0x000fe40007810000 */
        /* <DEDUP_REMOVED lines=11> */
[C---:B------:R-:W-:Y:S02]  /*10a60*/  ISETP.GT.AND P4, PT, R9.reuse, 0x19, P1 ;  /* 0x000000190900780c */ /* 0x040fe40000f84270 */
[C---:B------:R-:W-:Y:S02]  /*10a70*/  ISETP.GT.AND P2, PT, R9.reuse, 0x20, P1 ;  /* 0x000000200900780c */ /* 0x040fe40000f44270 */
[----:B------:R-:W-:Y:S02]  /*10a80*/  ISETP.GT.AND P3, PT, R9, 0x21, P1 ;  /* 0x000000210900780c */ /* 0x000fe40000f64270 */
[----:B------:R-:W-:Y:S02]  /*10a90*/  FMNMX.FTZ R8, R36, R8, !PT ;  /* 0x0000000824087209 */ /* 0x000fe40007810000 */
[C---:B------:R-:W-:Y:S02]  /*10aa0*/  ISETP.LT.OR P4, PT, R12.reuse, 0x1a, P4 ;  /* 0x0000001a0c00780c */ /* 0x040fe40002781670 */
[----:B------:R-:W-:-:S02]  /*10ab0*/  ISETP.LT.OR P2, PT, R12, 0x21, P2 ;  /* 0x000000210c00780c */ /* 0x000fc40001741670 */
[----:B------:R-:W-:Y:S02]  /*10ac0*/  ISETP.LT.OR P3, PT, R12, 0x22, P3 ;  /* 0x000000220c00780c */ /* 0x000fe40001f61670 */
[----:B------:R-:W-:Y:S02]  /*10ad0*/  FMNMX.FTZ R8, R37, R8, !PT ;  /* 0x0000000825087209 */ /* 0x000fe40007810000 */
[----:B------:R-:W-:Y:S02]  /*10ae0*/  FSEL R39, R39, -INF , !P4 ;  /* 0xff80000027277808 */ /* 0x000fe40006000000 */
[----:B------:R-:W-:Y:S02]  /*10af0*/  FSEL R42, R42, -INF , !P2 ;  /* 0xff8000002a2a7808 */ /* 0x000fe40005000000 */
[----:B------:R-:W-:Y:S02]  /*10b00*/  FSEL R43, R43, -INF , !P3 ;  /* 0xff8000002b2b7808 */ /* 0x000fe40005800000 */
[----:B------:R-:W-:-:S02]  /*10b10*/  ISETP.GT.AND P4, PT, R9, 0x28, P1 ;  /* 0x000000280900780c */ /* 0x000fc40000f84270 */
[C---:B------:R-:W-:Y:S02]  /*10b20*/  ISETP.GT.AND P2, PT, R9.reuse, 0x29, P1 ;  /* 0x000000290900780c */ /* 0x040fe40000f44270 */
[----:B------:R-:W-:Y:S02]  /*10b30*/  ISETP.GT.AND P3, PT, R9, 0x30, P1 ;  /* 0x000000300900780c */ /* 0x000fe40000f64270 */
[----:B------:R-:W-:Y:S02]  /*10b40*/  FMNMX.FTZ R8, R40, R8, !PT ;  /* 0x0000000828087209 */ /* 0x000fe40007810000 */
[C---:B------:R-:W-:Y:S02]  /*10b50*/  ISETP.LT.OR P4, PT, R12.reuse, 0x29, P4 ;  /* 0x000000290c00780c */ /* 0x040fe40002781670 */
[C---:B------:R-:W-:Y:S02]  /*10b60*/  ISETP.LT.OR P2, PT, R12.reuse, 0x2a, P2 ;  /* 0x0000002a0c00780c */ /* 0x040fe40001741670 */
[----:B------:R-:W-:-:S02]  /*10b70*/  ISETP.LT.OR P3, PT, R12, 0x31, P3 ;  /* 0x000000310c00780c */ /* 0x000fc40001f61670 */
[----:B------:R-:W-:Y:S02]  /*10b80*/  FMNMX.FTZ R8, R41, R8, !PT ;  /* 0x0000000829087209 */ /* 0x000fe40007810000 */
[----:B------:R-:W-:Y:S02]  /*10b90*/  FSEL R46, R46, -INF , !P4 ;  /* 0xff8000002e2e7808 */ /* 0x000fe40006000000 */
[----:B------:R-:W-:Y:S02]  /*10ba0*/  FSEL R47, R47, -INF , !P2 ;  /* 0xff8000002f2f7808 */ /* 0x000fe40005000000 */
[----:B------:R-:W-:Y:S02]  /*10bb0*/  FSEL R50, R50, -INF , !P3 ;  /* 0xff80000032327808 */ /* 0x000fe40005800000 */
[C---:B------:R-:W-:Y:S02]  /*10bc0*/  ISETP.GT.AND P4, PT, R9.reuse, 0x31, P1 ;  /* 0x000000310900780c */ /* 0x040fe40000f84270 */
[----:B------:R-:W-:-:S02]  /*10bd0*/  ISETP.GT.AND P2, PT, R9, 0x38, P1 ;  /* 0x000000380900780c */ /* 0x000fc40000f44270 */
[----:B------:R-:W-:Y:S02]  /*10be0*/  ISETP.GT.AND P3, PT, R9, 0x39, P1 ;  /* 0x000000390900780c */ /* 0x000fe40000f64270 */
[----:B------:R-:W-:Y:S02]  /*10bf0*/  FMNMX.FTZ R8, R44, R8, !PT ;  /* 0x000000082c087209 */ /* 0x000fe40007810000 */
[C---:B------:R-:W-:Y:S02]  /*10c00*/  ISETP.LT.OR P4, PT, R12.reuse, 0x32, P4 ;  /* 0x000000320c00780c */ /* 0x040fe40002781670 */
[C---:B------:R-:W-:Y:S02]  /*10c10*/  ISETP.LT.OR P2, PT, R12.reuse, 0x39, P2 ;  /* 0x000000390c00780c */ /* 0x040fe40001741670 */
[----:B------:R-:W-:Y:S02]  /*10c20*/  ISETP.LT.OR P3, PT, R12, 0x3a, P3 ;  /* 0x0000003a0c00780c */ /* 0x000fe40001f61670 */
[----:B------:R-:W-:-:S02]  /*10c30*/  FMNMX.FTZ R8, R45, R8, !PT ;  /* 0x000000082d087209 */ /* 0x000fc40007810000 */
[----:B------:R-:W-:Y:S02]  /*10c40*/  FSEL R51, R51, -INF , !P4 ;  /* 0xff80000033337808 */ /* 0x000fe40006000000 */
[----:B------:R-:W-:Y:S02]  /*10c50*/  FSEL R54, R54, -INF , !P2 ;  /* 0xff80000036367808 */ /* 0x000fe40005000000 */
[----:B------:R-:W-:Y:S02]  /*10c60*/  FSEL R55, R55, -INF , !P3 ;  /* 0xff80000037377808 */ /* 0x000fe40005800000 */
[----:B------:R-:W-:Y:S02]  /*10c70*/  FMNMX.FTZ R8, R48, R8, !PT ;  /* 0x0000000830087209 */ /* 0x000fe40007810000 */
[----:B------:R-:W-:Y:S02]  /*10c80*/  LOP3.LUT R22, R22, 0xdfffffff, RZ, 0xc0, !PT ;  /* 0xdfffffff16167812 */ /* 0x000fe400078ec0ff */
[----:B------:R-:W-:-:S02]  /*10c90*/  ISETP.GT.AND P4, PT, R9, 0x40, P1 ;  /* 0x000000400900780c */ /* 0x000fc40000f84270 */
[C---:B------:R-:W-:Y:S02]  /*10ca0*/  ISETP.GT.AND P2, PT, R9.reuse, 0x41, P1 ;  /* 0x000000410900780c */ /* 0x040fe40000f44270 */
[----:B------:R-:W-:Y:S02]  /*10cb0*/  ISETP.GT.AND P3, PT, R9, 0x48, P1 ;  /* 0x000000480900780c */ /* 0x000fe40000f64270 */
[----:B------:R-:W-:Y:S02]  /*10cc0*/  FMNMX.FTZ R8, R49, R8, !PT ;  /* 0x0000000831087209 */ /* 0x000fe40007810000 */
[----:B------:R-:W-:Y:S02]  /*10cd0*/  @P0 LOP3.LUT R22, R22, 0x20000000, RZ, 0xfc, !PT ;  /* 0x2000000016160812 */ /* 0x000fe400078efcff */
[C---:B------:R-:W-:Y:S02]  /*10ce0*/  ISETP.LT.OR P4, PT, R12.reuse, 0x41, P4 ;  /* 0x000000410c00780c */ /* 0x040fe40002781670 */
[----:B------:R-:W-:-:S02]  /*10cf0*/  ISETP.LT.OR P2, PT, R12, 0x42, P2 ;  /* 0x000000420c00780c */ /* 0x000fc40001741670 */
[----:B------:R-:W-:Y:S02]  /*10d00*/  ISETP.LT.OR P3, PT, R12, 0x49, P3 ;  /* 0x000000490c00780c */ /* 0x000fe40001f61670 */
[----:B------:R-:W-:Y:S02]  /*10d10*/  ISETP.GT.AND P0, PT, R9, 0x61, P1 ;  /* 0x000000610900780c */ /* 0x000fe40000f04270 */
        /* <DEDUP_REMOVED lines=11> */
[----:B------:R-:W-:Y:S02]  /*10dd0*/  LOP3.LUT R22, R22, 0x7fffffff, RZ, 0xc0, !PT ;  /* 0x7fffffff16167812 */ /* 0x000fe400078ec0ff */
[----:B------:R-:W-:Y:S02]  /*10de0*/  FMNMX.FTZ R8, R56, R8, !PT ;  /* 0x0000000838087209 */ /* 0x000fe40007810000 */
[----:B------:R-:W-:Y:S02]  /*10df0*/  FSEL R63, R63, -INF , !P4 ;  /* 0xff8000003f3f7808 */ /* 0x000fe40006000000 */
[----:B------:R-:W-:Y:S02]  /*10e00*/  FSEL R66, R66, -INF , !P2 ;  /* 0xff80000042427808 */ /* 0x000fe40005000000 */
[----:B------:R-:W-:-:S02]  /*10e10*/  FSEL R67, R67, -INF , !P3 ;  /* 0xff80000043437808 */ /* 0x000fc40005800000 */
[C---:B------:R-:W-:Y:S02]  /*10e20*/  ISETP.GT.AND P4, PT, R9.reuse, 0x58, P1 ;  /* 0x000000580900780c */ /* 0x040fe40000f84270 */
[C---:B------:R-:W-:Y:S02]  /*10e30*/  ISETP.GT.AND P2, PT, R9.reuse, 0x59, P1 ;  /* 0x000000590900780c */ /* 0x040fe40000f44270 */
[C---:B------:R-:W-:Y:S02]  /*10e40*/  ISETP.GT.AND P3, PT, R9.reuse, 0x60, P1 ;  /* 0x000000600900780c */ /* 0x040fe40000f64270 */
[----:B------:R-:W-:Y:S02]  /*10e50*/  @P0 LOP3.LUT R22, R22, 0x80000000, RZ, 0xfc, !PT ;  /* 0x8000000016160812 */ /* 0x000fe400078efcff */
[----:B------:R-:W-:Y:S02]  /*10e60*/  ISETP.GT.AND P0, PT, R9, RZ, P1 ;  /* 0x000000ff0900720c */ /* 0x000fe40000f04270 */
[----:B------:R-:W-:-:S02]  /*10e70*/  FMNMX.FTZ R8, R57, R8, !PT ;  /* 0x0000000839087209 */ /* 0x000fc40007810000 */
[C---:B------:R-:W-:Y:S02]  /*10e80*/  ISETP.LT.OR P4, PT, R12.reuse, 0x59, P4 ;  /* 0x000000590c00780c */ /* 0x040fe40002781670 */
[C---:B------:R-:W-:Y:S02]  /*10e90*/  ISETP.LT.OR P2, PT, R12.reuse, 0x5a, P2 ;  /* 0x0000005a0c00780c */ /* 0x040fe40001741670 */
[----:B------:R-:W-:Y:S02]  /*10ea0*/  ISETP.LT.OR P3, PT, R12, 0x61, P3 ;  /* 0x000000610c00780c */ /* 0x000fe40001f61670 */
[----:B------:R-:W-:Y:S02]  /*10eb0*/  FMNMX.FTZ R8, R60, R8, !PT ;  /* 0x000000083c087209 */ /* 0x000fe40007810000 */
[----:B------:R-:W-:Y:S02]  /*10ec0*/  FSEL R70, R70, -INF , !P4 ;  /* 0xff80000046467808 */ /* 0x000fe40006000000 */
[----:B------:R-:W-:-:S02]  /*10ed0*/  FSEL R71, R71, -INF , !P2 ;  /* 0xff80000047477808 */ /* 0x000fc40005000000 */
[----:B------:R-:W-:Y:S02]  /*10ee0*/  FSEL R74, R74, -INF , !P3 ;  /* 0xff8000004a4a7808 */ /* 0x000fe40005800000 */
[C---:B------:R-:W-:Y:S02]  /*10ef0*/  ISETP.GT.AND P2, PT, R9.reuse, 0x68, P1 ;  /* 0x000000680900780c */ /* 0x040fe40000f44270 */
[C---:B------:R-:W-:Y:S02]  /*10f00*/  ISETP.GT.AND P3, PT, R9.reuse, 0x69, P1 ;  /* 0x000000690900780c */ /* 0x040fe40000f64270 */
[C---:B------:R-:W-:Y:S02]  /*10f10*/  ISETP.GT.AND P4, PT, R9.reuse, 0x70, P1 ;  /* 0x000000700900780c */ /* 0x040fe40000f84270 */
[C---:B------:R-:W-:Y:S02]  /*10f20*/  ISETP.GT.AND P5, PT, R9.reuse, 0x71, P1 ;  /* 0x000000710900780c */ /* 0x040fe40000fa4270 */
[----:B------:R-:W-:-:S02]  /*10f30*/  ISETP.GT.AND P6, PT, R9, 0x78, P1 ;  /* 0x000000780900780c */ /* 0x000fc40000fc4270 */
[----:B------:R-:W-:Y:S02]  /*10f40*/  FMNMX.FTZ R8, R61, R8, !PT ;  /* 0x000000083d087209 */ /* 0x000fe40007810000 */
[----:B------:R-:W-:Y:S02]  /*10f50*/  LOP3.LUT R22, R22, 0xfffffff7, RZ, 0xc0, !PT ;  /* 0xfffffff716167812 */ /* 0x000fe400078ec0ff */
[----:B------:R-:W-:Y:S02]  /*10f60*/  ISETP.GT.AND P1, PT, R9, 0x79, P1 ;  /* 0x000000790900780c */ /* 0x000fe40000f24270 */
[----:B------:R-:W-:Y:S02]  /*10f70*/  FMNMX.FTZ R8, R64, R8, !PT ;  /* 0x0000000840087209 */ /* 0x000fe40007810000 */
[----:B------:R-:W-:Y:S02]  /*10f80*/  @P0 LOP3.LUT R22, R22, 0x8, RZ, 0xfc, !PT ;  /* 0x0000000816160812 */ /* 0x000fe400078efcff */
[----:B------:R-:W-:-:S02]  /*10f90*/  FMNMX.FTZ R8, R65, R8, !PT ;  /* 0x0000000841087209 */ /* 0x000fc40007810000 */
[C---:B------:R-:W-:Y:S02]  /*10fa0*/  LOP3.LUT P0, RZ, R22.reuse, 0x80000000, RZ, 0xc0, !PT ;  /* 0x8000000016ff7812 */ /* 0x040fe4000780c0ff */
[----:B------:R-:W-:Y:S02]  /*10fb0*/  LOP3.LUT R22, R22, 0xfffffffd, RZ, 0xc0, !PT ;  /* 0xfffffffd16167812 */ /* 0x000fe400078ec0ff */
[----:B------:R-:W-:Y:S02]  /*10fc0*/  FMNMX.FTZ R8, R68, R8, !PT ;  /* 0x0000000844087209 */ /* 0x000fe40007810000 */
[----:B------:R-:W-:Y:S02]  /*10fd0*/  @P1 LOP3.LUT R22, R22, 0x2, RZ, 0xfc, !PT ;  /* 0x0000000216161812 */ /* 0x000fe400078efcff */
[----:B------:R-:W-:Y:S02]  /*10fe0*/  FMNMX.FTZ R8, R69, R8, !PT ;  /* 0x0000000845087209 */ /* 0x000fe40007810000 */
[----:B------:R-:W-:-:S02]  /*10ff0*/  LOP3.LUT P1, RZ, R22, 0x8, RZ, 0xc0, !PT ;  /* 0x0000000816ff7812 */ /* 0x000fc4000782c0ff */
[----:B------:R-:W-:Y:S02]  /*11000*/  FMNMX.FTZ R8, R72, R8, !PT ;  /* 0x0000000848087209 */ /* 0x000fe40007810000 */
[----:B------:R-:W-:Y:S02]  /*11010*/  ISETP.LT.OR P1, PT, R12, 0x1, P1 ;  /* 0x000000010c00780c */ /* 0x000fe40000f21670 */
[----:B------:R-:W-:Y:S02]  /*11020*/  FMNMX.FTZ R8, R73, R8, !PT ;  /* 0x0000000849087209 */ /* 0x000fe40007810000 */
[----:B------:R-:W-:Y:S02]  /*11030*/  FSEL R26, R26, -INF , !P1 ;  /* 0xff8000001a1a7808 */ /* 0x000fe40004800000 */
        /* <DEDUP_REMOVED lines=12> */
[----:B------:R-:W-:Y:S01]  /*11100*/  ISETP.LT.OR P0, PT, R12, 0x62, P0 ;  /* 0x000000620c00780c */ /* 0x000fe20000701670 */
[----:B------:R-:W0:Y:S01]  /*11110*/  SHFL.BFLY PT, R9, R8, 0x2, 0x1f ;  /* 0x0c401f0008097f89 */ /* 0x000e2200000e0000 */
[----:B------:R-:W-:-:S02]  /*11120*/  FMNMX.FTZ R10, R38, R10, !PT ;  /* 0x0000000a260a7209 */ /* 0x000fc40007810000 */
[----:B------:R-:W-:Y:S02]  /*11130*/  LOP3.LUT R22, R22, 0xffffffef, RZ, 0xc0, !PT ;  /* 0xffffffef16167812 */ /* 0x000fe400078ec0ff */
[----:B------:R-:W-:Y:S02]  /*11140*/  FMNMX.FTZ R10, R39, R10, !PT ;  /* 0x0000000a270a7209 */ /* 0x000fe40007810000 */
[----:B------:R-:W-:Y:S02]  /*11150*/  ISETP.LT.OR P4, PT, R12, 0x71, P4 ;  /* 0x000000710c00780c */ /* 0x000fe40002781670 */
[----:B------:R-:W-:Y:S02]  /*11160*/  FMNMX.FTZ R10, R42, R10, !PT ;  /* 0x0000000a2a0a7209 */ /* 0x000fe40007810000 */
[----:B------:R-:W-:Y:S02]  /*11170*/  ISETP.LT.OR P5, PT, R12, 0x72, P5 ;  /* 0x000000720c00780c */ /* 0x000fe40002fa1670 */
[----:B------:R-:W-:-:S02]  /*11180*/  FMNMX.FTZ R10, R43, R10, !PT ;  /* 0x0000000a2b0a7209 */ /* 0x000fc40007810000 */
[----:B------:R-:W-:Y:S02]  /*11190*/  @P0 LOP3.LUT R22, R22, 0x10, RZ, 0xfc, !PT ;  /* 0x0000001016160812 */ /* 0x000fe400078efcff */
[----:B------:R-:W-:Y:S02]  /*111a0*/  FMNMX.FTZ R10, R46, R10, !PT ;  /* 0x0000000a2e0a7209 */ /* 0x000fe40007810000 */
[----:B------:R-:W-:Y:S02]  /*111b0*/  ISETP.LT.OR P0, PT, R12, 0x69, P2 ;  /* 0x000000690c00780c */ /* 0x000fe40001701670 */
[----:B------:R-:W-:Y:S02]  /*111c0*/  FMNMX.FTZ R10, R47, R10, !PT ;  /* 0x0000000a2f0a7209 */ /* 0x000fe40007810000 */
[----:B------:R-:W-:Y:S02]  /*111d0*/  LOP3.LUT P2, RZ, R22, 0x2, RZ, 0xc0, !PT ;  /* 0x0000000216ff7812 */ /* 0x000fe4000784c0ff */
[----:B0-----:R-:W-:-:S02]  /*111e0*/  FMNMX.FTZ R8, R8, R9, !PT ;  /* 0x0000000908087209 */ /* 0x001fc40007810000 */
[----:B------:R-:W-:Y:S02]  /*111f0*/  FMNMX.FTZ R10, R50, R10, !PT ;  /* 0x0000000a320a7209 */ /* 0x000fe40007810000 */
[----:B------:R-:W-:Y:S01]  /*11200*/  LOP3.LUT R22, R22, 0xfffffffb, RZ, 0xc0, !PT ;  /* 0xfffffffb16167812 */ /* 0x000fe200078ec0ff */
[----:B------:R-:W0:Y:S01]  /*11210*/  SHFL.BFLY PT, R9, R8, 0x1, 0x1f ;  /* 0x0c201f0008097f89 */ /* 0x000e2200000e0000 */
[----:B------:R-:W-:Y:S02]  /*11220*/  FMNMX.FTZ R10, R51, R10, !PT ;  /* 0x0000000a330a7209 */ /* 0x000fe40007810000 */
[----:B------:R-:W-:Y:S02]  /*11230*/  @P0 LOP3.LUT R22, R22, 0x4, RZ, 0xfc, !PT ;  /* 0x0000000416160812 */ /* 0x000fe400078efcff */
[----:B------:R-:W-:Y:S02]  /*11240*/  FMNMX.FTZ R10, R54, R10, !PT ;  /* 0x0000000a360a7209 */ /* 0x000fe40007810000 */
[----:B------:R-:W-:-:S02]  /*11250*/  ISETP.LT.OR P0, PT, R12, 0x6a, P3 ;  /* 0x0000006a0c00780c */ /* 0x000fc40001f01670 */
[----:B------:R-:W-:Y:S02]  /*11260*/  FMNMX.FTZ R10, R55, R10, !PT ;  /* 0x0000000a370a7209 */ /* 0x000fe40007810000 */
[----:B------:R-:W-:Y:S02]  /*11270*/  LOP3.LUT R22, R22, 0xbfffffff, RZ, 0xc0, !PT ;  /* 0xbfffffff16167812 */ /* 0x000fe400078ec0ff */
[----:B------:R-:W-:Y:S02]  /*11280*/  FMNMX.FTZ R10, R58, R10, !PT ;  /* 0x0000000a3a0a7209 */ /* 0x000fe40007810000 */
[----:B------:R-:W-:Y:S02]  /*11290*/  FSEL R82, R82, -INF , !P4 ;  /* 0xff80000052527808 */ /* 0x000fe40006000000 */
[----:B------:R-:W-:Y:S02]  /*112a0*/  FMNMX.FTZ R10, R59, R10, !PT ;  /* 0x0000000a3b0a7209 */ /* 0x000fe40007810000 */
[----:B------:R-:W-:-:S02]  /*112b0*/  ISETP.LT.OR P6, PT, R12, 0x79, P6 ;  /* 0x000000790c00780c */ /* 0x000fc400037c1670 */
[----:B------:R-:W-:Y:S02]  /*112c0*/  FMNMX.FTZ R10, R62, R10, !PT ;  /* 0x0000000a3e0a7209 */ /* 0x000fe40007810000 */
[----:B------:R-:W-:Y:S02]  /*112d0*/  @P0 LOP3.LUT R22, R22, 0x40000000, RZ, 0xfc, !PT ;  /* 0x4000000016160812 */ /* 0x000fe400078efcff */
[----:B0-----:R-:W-:Y:S02]  /*112e0*/  FMNMX.FTZ R8, R8, R9, !PT ;  /* 0x0000000908087209 */ /* 0x001fe40007810000 */
[----:B------:R-:W-:Y:S02]  /*112f0*/  FMNMX.FTZ R10, R63, R10, !PT ;  /* 0x0000000a3f0a7209 */ /* 0x000fe40007810000 */
[----:B------:R-:W-:Y:S02]  /*11300*/  FSETP.NEU.FTZ.AND P3, PT, R8, -INF , PT ;  /* 0xff8000000800780b */ /* 0x000fe40003f7d000 */
[----:B------:R-:W-:-:S02]  /*11310*/  FMNMX.FTZ R10, R66, R10, !PT ;  /* 0x0000000a420a7209 */ /* 0x000fc40007810000 */
[----:B------:R-:W-:Y:S02]  /*11320*/  FSEL R9, R8, RZ, P3 ;  /* 0x000000ff08097208 */ /* 0x000fe40001800000 */
[----:B------:R-:W-:Y:S02]  /*11330*/  FMNMX.FTZ R10, R67, R10, !PT ;  /* 0x0000000a430a7209 */ /* 0x000fe40007810000 */
[----:B------:R-:W-:Y:S01]  /*11340*/  LOP3.LUT P0, RZ, R22, 0x10, RZ, 0xc0, !PT ;  /* 0x0000001016ff7812 */ /* 0x000fe2000780c0ff */
[----:B------:R-:W-:Y:S01]  /*11350*/  FADD.FTZ R3, -R9, R3 ;  /* 0x0000000309037221 */ /* 0x000fe20000010100 */
[----:B------:R-:W-:Y:S01]  /*11360*/  FMNMX.FTZ R10, R70, R10, !PT ;  /* 0x0000000a460a7209 */ /* 0x000fe20007810000 */
[----:B------:R-:W-:Y:S01]  /*11370*/  FMUL.FTZ R9, R8, UR51 ;  /* 0x0000003308097c20 */ /* 0x000fe20008410000 */
[----:B------:R-:W-:Y:S02]  /*11380*/  FSEL R75, R75, -INF , !P0 ;  /* 0xff8000004b4b7808 */ /* 0x000fe40004000000 */
[----:B------:R-:W-:-:S02]  /*11390*/  FMNMX.FTZ R10, R71, R10, !PT ;  /* 0x0000000a470a7209 */ /* 0x000fc40007810000 */
[----:B------:R-:W-:Y:S02]  /*113a0*/  FSEL R9, R9, RZ, P3 ;  /* 0x000000ff09097208 */ /* 0x000fe40001800000 */
[----:B------:R-:W-:Y:S02]  /*113b0*/  LOP3.LUT P3, RZ, R22, 0x4, RZ, 0xc0, !PT ;  /* 0x0000000416ff7812 */ /* 0x000fe4000786c0ff */
[----:B------:R-:W-:Y:S01]  /*113c0*/  FMNMX.FTZ R10, R74, R10, !PT ;  /* 0x0000000a4a0a7209 */ /* 0x000fe20007810000 */
[--C-:B------:R-:W-:Y:S01]  /*113d0*/  FFMA.FTZ R24, R24, UR51, -R9.reuse ;  /* 0x0000003318187c23 */ /* 0x100fe20008010809 */
[----:B------:R-:W-:Y:S01]  /*113e0*/  LOP3.LUT P0, RZ, R22, 0x40000000, RZ, 0xc0, !PT ;  /* 0x4000000016ff7812 */ /* 0x000fe2000780c0ff */
[--C-:B------:R-:W-:Y:S01]  /*113f0*/  FFMA.FTZ R25, R25, UR51, -R9.reuse ;  /* 0x0000003319197c23 */ /* 0x100fe20008010809 */
[----:B------:R-:W-:Y:S01]  /*11400*/  FSEL R78, R78, -INF , !P3 ;  /* 0xff8000004e4e7808 */ /* 0x000fe20005800000 */
[--C-:B------:R-:W-:Y:S01]  /*11410*/  FFMA.FTZ R28, R28, UR51, -R9.reuse ;  /* 0x000000331c1c7c23 */ /* 0x100fe20008010809 */
[----:B------:R-:W-:Y:S01]  /*11420*/  FMNMX.FTZ R10, R75, R10, !PT ;  /* 0x0000000a4b0a7209 */ /* 0x000fe20007810000 */
[----:B------:R-:W-:Y:S01]  /*11430*/  MUFU.EX2 R24, R24 ;  /* 0x0000001800187308 */ /* 0x000fe20000000800 */
[----:B------:R-:W-:Y:S01]  /*11440*/  FSEL R79, R79, -INF , !P0 ;  /* 0xff8000004f4f7808 */ /* 0x000fe20004000000 */
[--C-:B------:R-:W-:Y:S01]  /*11450*/  FFMA.FTZ R29, R29, UR51, -R9.reuse ;  /* 0x000000331d1d7c23 */ /* 0x100fe20008010809 */
[----:B------:R-:W-:Y:S01]  /*11460*/  FMNMX.FTZ R10, R78, R10, !PT ;  /* 0x0000000a4e0a7209 */ /* 0x000fe20007810000 */
[--C-:B------:R-:W-:Y:S01]  /*11470*/  FFMA.FTZ R32, R32, UR51, -R9.reuse ;  /* 0x0000003320207c23 */ /* 0x100fe20008010809 */
[----:B------:R-:W-:Y:S01]  /*11480*/  FSEL R83, R83, -INF , !P5 ;  /* 0xff80000053537808 */ /* 0x000fe20006800000 */
[--C-:B------:R-:W-:Y:S01]  /*11490*/  FFMA.FTZ R33, R33, UR51, -R9.reuse ;  /* 0x0000003321217c23 */ /* 0x100fe20008010809 */
[----:B------:R-:W-:Y:S01]  /*114a0*/  FMNMX.FTZ R10, R79, R10, !PT ;  /* 0x0000000a4f0a7209 */ /* 0x000fe20007810000 */
[----:B------:R-:W-:Y:S01]  /*114b0*/  MUFU.EX2 R25, R25 ;  /* 0x0000001900197308 */ /* 0x000fe20000000800 */
[----:B------:R-:W-:Y:S01]  /*114c0*/  ISETP.LT.OR P2, PT, R12, 0x7a, P2 ;  /* 0x0000007a0c00780c */ /* 0x000fe20001741670 */
[----:B------:R-:W-:Y:S01]  /*114d0*/  FMUL.FTZ R12, R3, UR51 ;  /* 0x00000033030c7c20 */ /* 0x000fe20008410000 */
[----:B------:R-:W-:Y:S01]  /*114e0*/  FMNMX.FTZ R10, R82, R10, !PT ;  /* 0x0000000a520a7209 */ /* 0x000fe20007810000 */
        /* <DEDUP_REMOVED lines=9> */
[--C-:B------:R-:W-:Y:S01]  /*11580*/  FFMA.FTZ R44, R44, UR51, -R9.reuse ;  /* 0x000000332c2c7c23 */ /* 0x100fe20008010809 */
[--C-:B------:R-:W-:Y:S01]  /*11590*/  FFMA.FTZ R45, R45, UR51, -R9.reuse ;  /* 0x000000332d2d7c23 */ /* 0x100fe20008010809 */
[----:B------:R-:W-:Y:S01]  /*115a0*/  FMNMX.FTZ R10, R87, R10, !PT ;  /* 0x0000000a570a7209 */ /* 0x000fe20007810000 */
[----:B------:R-:W-:Y:S01]  /*115b0*/  MUFU.EX2 R29, R29 ;  /* 0x0000001d001d7308 */ /* 0x000fe20000000800 */
[--C-:B------:R-:W-:Y:S01]  /*115c0*/  FFMA.FTZ R48, R48, UR51, -R9.reuse ;  /* 0x0000003330307c23 */ /* 0x100fe20008010809 */
[--C-:B------:R-:W-:Y:S01]  /*115d0*/  FFMA.FTZ R49, R49, UR51, -R9.reuse ;  /* 0x0000003331317c23 */ /* 0x100fe20008010809 */
[--C-:B------:R-:W-:Y:S01]  /*115e0*/  FFMA.FTZ R52, R52, UR51, -R9.reuse ;  /* 0x0000003334347c23 */ /* 0x100fe20008010809 */
[----:B------:R-:W0:Y:S01]  /*115f0*/  SHFL.BFLY PT, R11, R10, 0x2, 0x1f ;  /* 0x0c401f000a0b7f89 */ /* 0x000e2200000e0000 */
        /* <DEDUP_REMOVED lines=18> */
[----:B------:R-:W-:Y:S01]  /*11720*/  FFMA.FTZ R9, R85, UR51, -R9 ;  /* 0x0000003355097c23 */ /* 0x000fe20008010809 */
[----:B------:R-:W-:Y:S01]  /*11730*/  MUFU.EX2 R36, R36 ;  /* 0x0000002400247308 */ /* 0x000fe20000000800 */
[----:B------:R-:W-:-:S02]  /*11740*/  LOP3.LUT P0, RZ, R22, 0x20000000, RZ, 0xc0, !PT ;  /* 0x2000000016ff7812 */ /* 0x000fc4000780c0ff */
[----:B0-----:R-:W-:-:S05]  /*11750*/  FMNMX.FTZ R10, R10, R11, !PT ;  /* 0x0000000b0a0a7209 */ /* 0x001fca0007810000 */
[----:B------:R-:W-:Y:S01]  /*11760*/  MUFU.EX2 R37, R37 ;  /* 0x0000002500257308 */ /* 0x000fe20000000800 */
[----:B------:R-:W0:Y:S07]  /*11770*/  SHFL.BFLY PT, R11, R10, 0x1, 0x1f ;  /* 0x0c201f000a0b7f89 */ /* 0x000e2e00000e0000 */
[----:B------:R-:W-:Y:S08]  /*11780*/  MUFU.EX2 R40, R40 ;  /* 0x0000002800287308 */ /* 0x000ff00000000800 */
[----:B------:R-:W-:Y:S08]  /*11790*/  MUFU.EX2 R41, R41 ;  /* 0x0000002900297308 */ /* 0x000ff00000000800 */
[----:B------:R-:W-:Y:S01]  /*117a0*/  MUFU.EX2 R44, R44 ;  /* 0x0000002c002c7308 */ /* 0x000fe20000000800 */
[----:B0-----:R-:W-:-:S04]  /*117b0*/  FMNMX.FTZ R10, R10, R11, !PT ;  /* 0x0000000b0a0a7209 */ /* 0x001fc80007810000 */
[----:B------:R-:W-:-:S03]  /*117c0*/  FSETP.NEU.FTZ.AND P1, PT, R10, -INF , PT ;  /* 0xff8000000a00780b */ /* 0x000fc60003f3d000 */
[----:B------:R-:W-:Y:S01]  /*117d0*/  MUFU.EX2 R45, R45 ;  /* 0x0000002d002d7308 */ /* 0x000fe20000000800 */
[----:B------:R-:W-:-:S05]  /*117e0*/  FSEL R11, R10, RZ, P1 ;  /* 0x000000ff0a0b7208 */ /* 0x000fca0000800000 */
[----:B------:R-:W-:Y:S01]  /*117f0*/  FADD.FTZ R11, -R11, R0 ;  /* 0x000000000b0b7221 */ /* 0x000fe20000010100 */
[----:B------:R-:W-:Y:S01]  /*11800*/  FMUL.FTZ R0, R10, UR51 ;  /* 0x000000330a007c20 */ /* 0x000fe20008410000 */
[----:B------:R-:W-:Y:S04]  /*11810*/  MUFU.EX2 R48, R48 ;  /* 0x0000003000307308 */ /* 0x000fe80000000800 */
[----:B------:R-:W-:-:S04]  /*11820*/  FSEL R3, R0, RZ, P1 ;  /* 0x000000ff00037208 */ /* 0x000fc80000800000 */
        /* <DEDUP_REMOVED lines=34> */
[----:B------:R-:W-:Y:S01]  /*11a50*/  MUFU.EX2 R26, R26 ;  /* 0x0000001a001a7308 */ /* 0x000fe20000000800 */
[----:B0-----:R-:W-:-:S04]  /*11a60*/  FFMA.FTZ R139, R0, R139, R24 ;  /* 0x0000008b008b7223 */ /* 0x001fc80000010018 */
[----:B------:R-:W-:-:S03]  /*11a70*/  FADD.FTZ R139, R25, R139 ;  /* 0x0000008b198b7221 */ /* 0x000fc60000010000 */
[----:B------:R-:W0:Y:S08]  /*11a80*/  MUFU.EX2 R3, R3 ;  /* 0x0000000300037308 */ /* 0x000e300000000800 */
[----:B------:R-:W1:Y:S08]  /*11a90*/  MUFU.EX2 R14, R27 ;  /* 0x0000001b000e7308 */ /* 0x000e700000000800 */
[----:B------:R-:W2:Y:S01]  /*11aa0*/  MUFU.EX2 R27, R30 ;  /* 0x0000001e001b7308 */ /* 0x000ea20000000800 */
[----:B0-----:R-:W-:-:S07]  /*11ab0*/  FFMA.FTZ R5, R3, R5, R26 ;  /* 0x0000000503057223 */ /* 0x001fce000001001a */
        /* <DEDUP_REMOVED lines=22> */
[----:B------:R-:W-:-:S06]  /*11c20*/  FADD.FTZ R5, R48, R5 ;  /* 0x0000000530057221 */ /* 0x000fcc0000010000 */
        /* <DEDUP_REMOVED lines=88> */
.L_x_1517:
[----:B------:R-:W2:Y:S04]  /*121b0*/  LDL R38, [R1+0x38] ;  /* 0x0000380001267983 */ /* 0x000ea80000100800 */
[----:B------:R-:W3:Y:S01]  /*121c0*/  LDL R30, [R1+0x3c] ;  /* 0x00003c00011e7983 */ /* 0x000ee20000100800 */
[----:B------:R-:W-:Y:S01]  /*121d0*/  F2FP.F16.F32.PACK_AB R80, R81, R80 ;  /* 0x000000505150723e */ /* 0x000fe200000000ff */
[----:B------:R-:W-:Y:S01]  /*121e0*/  IMAD R18, R18, 0x8, R2 ;  /* 0x0000000812127824 */ /* 0x000fe200078e0202 */
[----:B------:R-:W-:Y:S01]  /*121f0*/  F2FP.F16.F32.PACK_AB R81, R83, R82 ;  /* 0x000000525351723e */ /* 0x000fe200000000ff */
[----:B------:R-:W-:Y:S01]  /*12200*/  IMAD.U32 R23, RZ, RZ, UR38 ;  /* 0x00000026ff177e24 */ /* 0x000fe2000f8e00ff */
[----:B------:R-:W-:Y:S01]  /*12210*/  F2FP.F16.F32.PACK_AB R82, R9, R84 ;  /* 0x000000540952723e */ /* 0x000fe200000000ff */
[----:B------:R-:W-:Y:S01]  /*12220*/  VIADD R18, R18, 0x2d860 ;  /* 0x0002d86012127836 */ /* 0x000fe20000000000 */
[----:B------:R-:W4:Y:S01]  /*12230*/  LDL R9, [R1+0x8] ;  /* 0x0000080001097983 */ /* 0x000f220000100800 */
[----:B------:R-:W-:-:S02]  /*12240*/  F2FP.F16.F32.PACK_AB R24, R25, R24 ;  /* 0x000000181918723e */ /* 0x000fc400000000ff */
[----:B------:R-:W-:Y:S02]  /*12250*/  F2FP.F16.F32.PACK_AB R25, R14, R26 ;  /* 0x0000001a0e19723e */ /* 0x000fe400000000ff */
[----:B------:R-:W-:Y:S02]  /*12260*/  F2FP.F16.F32.PACK_AB R32, R33, R32 ;  /* 0x000000202120723e */ /* 0x000fe400000000ff */
[----:B------:R-:W-:Y:S02]  /*12270*/  PRMT R18, R23, 0x654, R18 ;  /* 0x0000065417127816 */ /* 0x000fe40000000012 */
[----:B------:R-:W-:Y:S02]  /*12280*/  F2FP.F16.F32.PACK_AB R26, R29, R28 ;  /* 0x0000001c1d1a723e */ /* 0x000fe400000000ff */
[----:B------:R-:W-:Y:S01]  /*12290*/  F2FP.F16.F32.PACK_AB R27, R31, R27 ;  /* 0x0000001b1f1b723e */ /* 0x000fe200000000ff */
[----:B------:R0:W-:Y:S01]  /*122a0*/  SYNCS.ARRIVE.TRANS64.RED.A1T0 RZ, [R18+URZ], RZ ;  /* 0x000000ff12ff79a7 */ /* 0x0001e2000810043f */
[----:B------:R-:W-:-:S02]  /*122b0*/  F2FP.F16.F32.PACK_AB R33, R13, R34 ;  /* 0x000000220d21723e */ /* 0x000fc400000000ff */
[----:B------:R-:W-:Y:S01]  /*122c0*/  F2FP.F16.F32.PACK_AB R40, R41, R40 ;  /* 0x000000282928723e */ /* 0x000fe200000000ff */
[----:B------:R1:W-:Y:S01]  /*122d0*/  STSM.16.M88.4 [R143+0x21800], R24 ;  /* 0x021800188f007844 */ /* 0x0003e20000000200 */
        /* <DEDUP_REMOVED lines=21> */
[----:B------:R-:W-:Y:S01]  /*12430*/  F2FP.F16.F32.PACK_AB R83, R87, R86 ;  /* 0x000000565753723e */ /* 0x000fe200000000ff */
        /* <DEDUP_REMOVED lines=49> */
[----:B------:R-:W-:Y:S02]  /*12750*/  IMAD.MOV.U32 R3, RZ, RZ, R8 ;  /* 0x000000ffff037224 */ /* 0x000fe400078e0008 */
[----:B------:R-:W-:Y:S02]  /*12760*/  IMAD.MOV.U32 R23, RZ, RZ, R7 ;  /* 0x000000ffff177224 */ /* 0x000fe400078e0007 */
[----:B0-----:R-:W-:Y:S01]  /*12770*/  IMAD.MOV.U32 R18, RZ, RZ, R6 ;  /* 0x000000ffff127224 */ /* 0x001fe200078e0006 */
[----:B--2---:R1:W-:Y:S04]  /*12780*/  STSM.16.M88.4 [R38], R32 ;  /* 0x0000002026007844 */ /* 0x0043e80000000200 */
[----:B------:R1:W-:Y:S04]  /*12790*/  STSM.16.M88.4 [R145], R40 ;  /* 0x0000002891007844 */ /* 0x0003e80000000200 */
[----:B------:R1:W-:Y:S04]  /*127a0*/  STSM.16.M88.4 [R144], R48 ;  /* 0x0000003090007844 */ /* 0x0003e80000000200 */
[----:B------:R1:W-:Y:S04]  /*127b0*/  STSM.16.M88.4 [R143+0x27800], R56 ;  /* 0x027800388f007844 */ /* 0x0003e80000000200 */
[----:B---3--:R1:W-:Y:S04]  /*127c0*/  STSM.16.M88.4 [R30], R64 ;  /* 0x000000401e007844 */ /* 0x0083e80000000200 */
[----:B------:R1:W-:Y:S04]  /*127d0*/  STSM.16.M88.4 [R145+0x6000], R72 ;  /* 0x0060004891007844 */ /* 0x0003e80000000200 */
[----:B------:R1:W-:Y:S01]  /*127e0*/  STSM.16.M88.4 [R144+0x6000], R80 ;  /* 0x0060005090007844 */ /* 0x0003e20000000200 */
[----:B------:R-:W-:Y:S01]  /*127f0*/  @!PT LDS RZ, [RZ] ;  /* 0x00000000fffff984 */ /* 0x000fe20000000800 */
[----:B------:R-:W-:Y:S01]  /*12800*/  @!PT LDS RZ, [RZ] ;  /* 0x00000000fffff984 */ /* 0x000fe20000000800 */
[----:B------:R-:W-:Y:S01]  /*12810*/  @!PT LDS RZ, [RZ] ;  /* 0x00000000fffff984 */ /* 0x000fe20000000800 */
[----:B------:R-:W-:Y:S01]  /*12820*/  @!PT LDS RZ, [RZ] ;  /* 0x00000000fffff984 */ /* 0x000fe20000000800 */
[----:B------:R0:W-:Y:S06]  /*12830*/  MEMBAR.ALL.CTA ;  /* 0x0000000000007992 */ /* 0x0001ec0000008000 */
[----:B0-----:R-:W0:Y:S01]  /*12840*/  FENCE.VIEW.ASYNC.S ;  /* 0x00000000000073c6 */ /* 0x001e220000000000 */
[C---:B----4-:R-:W-:Y:S01]  /*12850*/  ISETP.GT.AND P1, PT, R4.reuse, R9, PT ;  /* 0x000000090400720c */ /* 0x050fe20003f24270 */
[----:B------:R-:W-:Y:S01]  /*12860*/  VIADD R4, R4, 0xffffffff ;  /* 0xffffffff04047836 */ /* 0x000fe20000000000 */
[----:B0-----:R-:W-:-:S11]  /*12870*/  NOP ;  /* 0x0000000000007918 */ /* 0x001fd60000000000 */
[----:B-1----:R-:W-:Y:S05]  /*12880*/  @P1 BRA `(.L_x_1518) ;  /* 0xffffffc800a01947 */ /* 0x002fea000383ffff */
[----:B------:R-:W-:Y:S02]  /*12890*/  IMAD.MOV.U32 R0, RZ, RZ, R10 ;  /* 0x000000ffff007224 */ /* 0x000fe400078e000a */
[----:B------:R-:W-:Y:S02]  /*128a0*/  IMAD.MOV.U32 R3, RZ, RZ, R8 ;  /* 0x000000ffff037224 */ /* 0x000fe400078e0008 */
[----:B------:R-:W-:Y:S02]  /*128b0*/  IMAD.MOV.U32 R18, RZ, RZ, R6 ;  /* 0x000000ffff127224 */ /* 0x000fe400078e0006 */
[----:B------:R-:W-:-:S07]  /*128c0*/  IMAD.MOV.U32 R23, RZ, RZ, R7 ;  /* 0x000000ffff177224 */ /* 0x000fce00078e0007 */
.L_x_1498:
[----:B------:R-:W2:Y:S01]  /*128d0*/  LDL R6, [R1+0x28] ;  /* 0x0000280001067983 */ /* 0x000ea20000100800 */
[----:B------:R-:W0:Y:S01]  /*128e0*/  LDC R7, c[0x0][0x448] ;  /* 0x00011200ff077b82 */ /* 0x000e220000000800 */
[----:B------:R-:W-:Y:S02]  /*128f0*/  LOP3.LUT R22, R22, 0xfffffffb, RZ, 0xc0, !PT ;  /* 0xfffffffb16167812 */ /* 0x000fe400078ec0ff */
[----:B------:R-:W-:-:S05]  /*12900*/  IADD3 R9, R141, 0x1, -R140 ;  /* 0x000000018d097810 */ /* 0x000fca0007ffe88c */
[----:B------:R-:W1:Y:S01]  /*12910*/  LDC R10, c[0x0][0x9e4] ;  /* 0x00027900ff0a7b82 */ /* 0x000e620000000800 */
[----:B0-----:R-:W-:-:S13]  /*12920*/  ISETP.NE.AND P1, PT, R7, 0x1, PT ;  /* 0x000000010700780c */ /* 0x001fda0003f25270 */
[----:B------:R-:W0:Y:S01]  /*12930*/  @P1 LDC R7, c[0x0][0x44c] ;  /* 0x00011300ff071b82 */ /* 0x000e220000000800 */
[----:B------:R-:W-:-:S04]  /*12940*/  @P1 LOP3.LUT R22, R22, 0x4, RZ, 0xfc, !PT ;  /* 0x0000000416161812 */ /* 0x000fc800078efcff */
[----:B------:R-:W-:-:S03]  /*12950*/  LOP3.LUT R22, R22, 0xfffffff7, RZ, 0xc0, !PT ;  /* 0xfffffff716167812 */ /* 0x000fc600078ec0ff */
[----:B------:R-:W3:Y:S01]  /*12960*/  @P1 LDC R8, c[0x0][0x450] ;  /* 0x00011400ff081b82 */ /* 0x000ee20000000800 */
[----:B--2---:R-:W-:-:S04]  /*12970*/  VIADD R6, R6, 0xbf ;  /* 0x000000bf06067836 */ /* 0x004fc80000000000 */
[----:B0-----:R-:W-:-:S05]  /*12980*/  @P1 IMAD.HI.U32 R7, R6, R7, RZ ;  /* 0x0000000706071227 */ /* 0x001fca00078e00ff */
[----:B---3--:R-:W-:Y:S02]  /*12990*/  @P1 SHF.R.U32.HI R6, RZ, R8, R7 ;  /* 0x00000008ff061219 */ /* 0x008fe40000011607 */
[----:B-1----:R-:W-:-:S03]  /*129a0*/  ISETP.GE.AND P1, PT, R10, 0x1, PT ;  /* 0x000000010a00780c */ /* 0x002fc60003f26270 */
[----:B------:R-:W-:-:S04]  /*129b0*/  IMAD.IADD R6, R9, 0x1, R6 ;  /* 0x0000000109067824 */ /* 0x000fc800078e0206 */
[----:B------:R-:W-:-:S06]  /*129c0*/  VIADD R8, R6, -UR50 ;  /* 0x8000003206087c36 */ /* 0x000fcc0008000000 */
[----:B------:R-:W-:Y:S01]  /*129d0*/  @P1 LOP3.LUT R22, R22, 0x8, RZ, 0xfc, !PT ;  /* 0x0000000816161812 */ /* 0x000fe200078efcff */
[----:B------:R-:W-:Y:S06]  /*129e0*/  @!P1 BRA `(.L_x_1519) ;  /* 0x0000000000489947 */ /* 0x000fec0003800000 */
[----:B------:R-:W-:Y:S01]  /*129f0*/  IMAD.MOV.U32 R9, RZ, RZ, R6 ;  /* 0x000000ffff097224 */ /* 0x000fe200078e0006 */
[----:B------:R-:W-:Y:S04]  /*12a00*/  BSSY B0, `(.L_x_1520) ;  /* 0x000000e000007945 */ /* 0x000fe80003800000 */
[----:B------:R-:W-:-:S13]  /*12a10*/  ISETP.GT.AND P1, PT, R9, -0x1, PT ;  /* 0xffffffff0900780c */ /* 0x000fda0003f24270 */
        /* <DEDUP_REMOVED lines=8> */
.L_x_1521:
[----:B------:R-:W-:-:S13]  /*12aa0*/  ISETP.NE.AND P1, PT, R10, 0x1, PT ;  /* 0x000000010a00780c */ /* 0x000fda0003f25270 */
[----:B------:R-:W0:Y:S02]  /*12ab0*/  @P1 LDC.64 R6, c[0x0][0x9e8] ;  /* 0x00027a00ff061b82 */ /* 0x000e240000000a00 */
[----:B0-----:R-:W-:-:S05]  /*12ac0*/  @P1 IMAD.HI.U32 R6, R9, R6, RZ ;  /* 0x0000000609061227 */ /* 0x001fca00078e00ff */
[----:B------:R-:W-:-:S07]  /*12ad0*/  @P1 SHF.R.U32.HI R9, RZ, R7, R6 ;  /* 0x00000007ff091219 */ /* 0x000fce0000011606 */
.L_x_1522:
[----:B------:R-:W-:Y:S05]  /*12ae0*/  BSYNC B0 ;  /* 0x0000000000007941 */ /* 0x000fea0003800000 */
.L_x_1520:
[----:B------:R-:W-:-:S05]  /*12af0*/  IMAD R9, R9, R10, RZ ;  /* 0x0000000a09097224 */ /* 0x000fca00078e02ff */
[----:B------:R-:W-:-:S07]  /*12b00*/  VIMNMX R8, R8, R9, !PT ;  /* 0x0000000908087248 */ /* 0x000fce0007fe0100 */
.L_x_1519:
[----:B------:R-:W2:Y:S01]  /*12b10*/  LDL R6, [R1+0x68] ;  /* 0x0000680001067983 */ /* 0x000ea20000100800 */
[----:B------:R-:W-:-:S05]  /*12b20*/  VIADD R8, R8, 0x7f ;  /* 0x0000007f08087836 */ /* 0x000fca0000000000 */
[----:B------:R-:W-:-:S04]  /*12b30*/  SHF.R.S32.HI R7, RZ, 0x1f, R8 ;  /* 0x0000001fff077819 */ /* 0x000fc80000011408 */
[----:B------:R-:W-:-:S04]  /*12b40*/  LEA.HI R7, R7, R8, RZ, 0x7 ;  /* 0x0000000807077211 */ /* 0x000fc800078f38ff */
[----:B------:R-:W-:-:S04]  /*12b50*/  SHF.R.S32.HI R7, RZ, 0x7, R7 ;  /* 0x00000007ff077819 */ /* 0x000fc80000011407 */
[----:B--2---:R-:W-:-:S04]  /*12b60*/  VIMNMX R6, R6, R7, !PT ;  /* 0x0000000706067248 */ /* 0x004fc80007fe0100 */
[----:B------:R-:W-:Y:S01]  /*12b70*/  ISETP.GE.AND P1, PT, R4, R6, PT ;  /* 0x000000060400720c */ /* 0x000fe20003f26270 */
[----:B------:R0:W-:-:S12]  /*12b80*/  STL [R1+0x8], R6 ;  /* 0x0000080601007387 */ /* 0x0001d80000100800 */
[----:B0-----:R-:W-:Y:S05]  /*12b90*/  @!P1 BRA `(.L_x_1523) ;  /* 0x0000002400209947 */ /* 0x001fea0003800000 */
[----:B------:R-:W-:Y:S02]  /*12ba0*/  IMAD.MOV.U32 R8, RZ, RZ, R0 ;  /* 0x000000ffff087224 */ /* 0x000fe400078e0000 */
[----:B------:R-:W-:Y:S02]  /*12bb0*/  IMAD.MOV.U32 R9, RZ, RZ, R3 ;  /* 0x000000ffff097224 */ /* 0x000fe400078e0003 */
[----:B------:R-:W-:Y:S02]  /*12bc0*/  IMAD.MOV.U32 R7, RZ, RZ, R23 ;  /* 0x000000ffff077224 */ /* 0x000fe400078e0017 */
[----:B------:R-:W-:-:S07]  /*12bd0*/  IMAD.MOV.U32 R6, RZ, RZ, R18 ;  /* 0x000000ffff067224 */ /* 0x000fce00078e0012 */
.L_x_1535:
[----:B------:R-:W2:Y:S01]  /*12be0*/  LDL R3, [R1+0xc] ;  /* 0x00000c0001037983 */ /* 0x000ea20000100800 */
[----:B------:R-:W-:Y:S01]  /*12bf0*/  ISETP.NE.AND P1, PT, R6, 0x1, PT ;  /* 0x000000010600780c */ /* 0x000fe20003f25270 */
[----:B------:R-:W-:Y:S05]  /*12c00*/  YIELD ;  /* 0x0000000000007946 */ /* 0x000fea0003800000 */
[----:B------:R-:W-:-:S04]  /*12c10*/  SEL R0, RZ, 0x1, P1 ;  /* 0x00000001ff007807 */ /* 0x000fc80000800000 */
[----:B------:R-:W-:Y:S02]  /*12c20*/  LOP3.LUT R23, R7, R0, RZ, 0x3c, !PT ;  /* 0x0000000007177212 */ /* 0x000fe400078e3cff */
[----:B--2---:R-:W-:-:S13]  /*12c30*/  ISETP.NE.AND P1, PT, R3, RZ, PT ;  /* 0x000000ff0300720c */ /* 0x004fda0003f25270 */
[----:B------:R-:W-:Y:S05]  /*12c40*/  @P1 BRA `(.L_x_1524) ;  /* 0x00000000003c1947 */ /* 0x000fea0003800000 */
[----:B------:R-:W-:Y:S05]  /*12c50*/  @!P0 BRA `(.L_x_1525) ;  /* 0x0000000000048947 */ /* 0x000fea0003800000 */
[----:B------:R-:W-:Y:S01]  /*12c60*/  BPT.TRAP 0x1 ;  /* 0x000000040000795c */ /* 0x000fe20000300000 */
.L_x_1525:
        /* <DEDUP_REMOVED lines=8> */
.L_x_1526:
[----:B------:R-:W-:Y:S04]  /*12cf0*/  BSSY B0, `(.L_x_1524) ;  /* 0x0000004000007945 */ /* 0x000fe80003800000 */
[----:B-1----:R-:W-:Y:S05]  /*12d00*/  @P2 BRA `(.L_x_1527) ;  /* 0x0000000000082947 */ /* 0x002fea0003800000 */
[----:B------:R-:W1:Y:S02]  /*12d10*/  SYNCS.PHASECHK.TRANS64.TRYWAIT P2, [R3+URZ+0x2d830], R0 ;  /* 0x02d83000030075a7 */ /* 0x000e64000804017f */
[----:B-1----:R-:W-:Y:S05]  /*12d20*/  @!P2 BRA `(.L_x_1528) ;  /* 0x000001000090a947 */ /* 0x002fea0003800000 */
.L_x_1527:
[----:B------:R-:W-:Y:S05]  /*12d30*/  BSYNC B0 ;  /* 0x0000000000007941 */ /* 0x000fea0003800000 */
.L_x_1524:
[----:B01----:R-:W2:Y:S01]  /*12d40*/  LDL R3, [R1+0x10] ;  /* 0x0000100001037983 */ /* 0x003ea20000100800 */
[----:B------:R-:W0:Y:S01]  /*12d50*/  S2R R0, SR_TID.X ;  /* 0x0000000000007919 */ /* 0x000e220000002100 */
[----:B------:R-:W-:Y:S01]  /*12d60*/  VIADD R18, R6, 0x1 ;  /* 0x0000000106127836 */ /* 0x000fe20000000000 */
[----:B------:R-:W-:Y:S05]  /*12d70*/  WARPSYNC.ALL ;  /* 0x0000000000007948 */ /* 0x000fea0003800000 */
[----:B------:R-:W-:-:S04]  /*12d80*/  ISETP.NE.AND P2, PT, R18, 0x2, PT ;  /* 0x000000021200780c */ /* 0x000fc80003f45270 */
[----:B------:R-:W-:Y:S02]  /*12d90*/  SEL R18, R18, RZ, P2 ;  /* 0x000000ff12127207 */ /* 0x000fe40001000000 */
[----:B0-----:R-:W-:-:S05]  /*12da0*/  SHF.R.U32.HI R0, RZ, 0x7, R0 ;  /* 0x00000007ff007819 */ /* 0x001fca0000011600 */
[----:B------:R-:W-:-:S05]  /*12db0*/  VIADD R0, R0, 0x8 ;  /* 0x0000000800007836 */ /* 0x000fca0000000000 */
[----:B------:R0:W-:Y:S01]  /*12dc0*/  BAR.SYNC.DEFER_BLOCKING R0, 0x100 ;  /* 0x000400000000751d */ /* 0x0001e20000010000 */
[----:B------:R-:W-:Y:S01]  /*12dd0*/  IMAD.MOV.U32 R11, RZ, RZ, -0x7fffffe0 ;  /* 0x80000020ff0b7424 */ /* 0x000fe200078e00ff */
        /* <DEDUP_REMOVED lines=54> */
.L_x_1530:
[----:B------:R-:W-:Y:S01]  /*13140*/  SHF.L.U32 R0, R7, 0x1f, RZ ;  /* 0x0000001f07007819 */ /* 0x000fe200000006ff */
[----:B------:R-:W-:-:S04]  /*13150*/  IMAD R3, R6, 0x8, R2 ;  /* 0x0000000806037824 */ /* 0x000fc800078e0202 */
[----:B------:R0:W1:Y:S01]  /*13160*/  SYNCS.PHASECHK.TRANS64.TRYWAIT P1, [R3+URZ+0x2d850], R0 ;  /* 0x02d85000030075a7 */ /* 0x000062000802017f */
[----:B------:R-:W-:Y:S05]  /*13170*/  @!P0 BRA `(.L_x_1531) ;  /* 0x0000000000048947 */ /* 0x000fea0003800000 */
[----:B------:R-:W-:Y:S01]  /*13180*/  BPT.TRAP 0x1 ;  /* 0x000000040000795c */ /* 0x000fe20000300000 */
.L_x_1531:
[----:B-1----:R-:W-:Y:S05]  /*13190*/  @P1 BRA `(.L_x_1529) ;  /* 0x0000000000081947 */ /* 0x002fea0003800000 */
[----:B------:R-:W1:Y:S02]  /*131a0*/  SYNCS.PHASECHK.TRANS64.TRYWAIT P1, [R3+URZ+0x2d850], R0 ;  /* 0x02d85000030075a7 */ /* 0x000e64000802017f */
[----:B-1----:R-:W-:Y:S05]  /*131b0*/  @!P1 BRA `(.L_x_1532) ;  /* 0x000000fc00809947 */ /* 0x002fea0003800000 */
.L_x_1529:
[----:B------:R-:W2:Y:S01]  /*131c0*/  LDL R7, [R1+0x54] ;  /* 0x0000540001077983 */ /* 0x000ea20000100800 */
[----:B01----:R-:W-:Y:S01]  /*131d0*/  VIADD R0, R2, 0x400 ;  /* 0x0000040002007836 */ /* 0x003fe20000000000 */
[----:B------:R-:W-:Y:S05]  /*131e0*/  WARPSYNC.ALL ;  /* 0x0000000000007948 */ /* 0x000fea0003800000 */
[----:B------:R-:W-:Y:S01]  /*131f0*/  SHF.R.U32.HI R0, RZ, 0x4, R0 ;  /* 0x00000004ff007819 */ /* 0x000fe20000011600 */
[----:B------:R-:W-:Y:S01]  /*13200*/  IMAD.MOV.U32 R11, RZ, RZ, -0x7fffffe0 ;  /* 0x80000020ff0b7424 */ /* 0x000fe200078e00ff */
[----:B------:R-:W-:Y:S01]  /*13210*/  WARPGROUP.ARRIVE ;  /* 0x00000000000079c5 */ /* 0x000fe20000000000 */
[----:B------:R-:W-:Y:S01]  /*13220*/  IMAD.MOV.U32 R13, RZ, RZ, -0x7fffffe0 ;  /* 0x80000020ff0d7424 */ /* 0x000fe200078e00ff */
[----:B------:R-:W-:-:S02]  /*13230*/  LOP3.LUT R0, R0, 0x3fff, RZ, 0xc0, !PT ;  /* 0x00003fff00007812 */ /* 0x000fc400078ec0ff */
[C---:B------:R-:W-:Y:S02]  /*13240*/  R2UR UR11, R11.reuse ;  /* 0x000000000b0b72ca */ /* 0x040fe400000e0000 */
[----:B------:R-:W-:Y:S02]  /*13250*/  LOP3.LUT R0, R0, 0x2000000, RZ, 0xfc, !PT ;  /* 0x0200000000007812 */ /* 0x000fe400078efcff */
[----:B------:R-:W-:Y:S01]  /*13260*/  R2UR UR47, R11 ;  /* 0x000000000b2f72ca */ /* 0x000fe200000e0000 */
[----:B------:R-:W-:Y:S01]  /*13270*/  IMAD.MOV.U32 R11, RZ, RZ, 0x40000040 ;  /* 0x40000040ff0b7424 */ /* 0x000fe200078e00ff */
[C---:B------:R-:W-:Y:S01]  /*13280*/  R2UR UR15, R13.reuse ;  /* 0x000000000d0f72ca */ /* 0x040fe200000e0000 */
[----:B------:R-:W-:Y:S01]  /*13290*/  IMAD R10, R6, 0x600, R0 ;  /* 0x00000600060a7824 */ /* 0x000fe200078e0200 */
[----:B------:R-:W-:Y:S02]  /*132a0*/  R2UR UR19, R13 ;  /* 0x000000000d1372ca */ /* 0x000fe400000e0000 */
[----:B------:R-:W-:Y:S01]  /*132b0*/  R2UR UR9, R11 ;  /* 0x000000000b0972ca */ /* 0x000fe200000e0000 */
[C---:B------:R-:W-:Y:S01]  /*132c0*/  VIADD R12, R10.reuse, 0x40 ;  /* 0x000000400a0c7836 */ /* 0x040fe20000000000 */
[----:B------:R-:W-:Y:S01]  /*132d0*/  R2UR UR10, R10 ;  /* 0x000000000a0a72ca */ /* 0x000fe200000e0000 */
[----:B------:R-:W-:Y:S01]  /*132e0*/  IMAD.MOV.U32 R11, RZ, RZ, 0x40000040 ;  /* 0x40000040ff0b7424 */ /* 0x000fe200078e00ff */
[----:B------:R-:W-:-:S02]  /*132f0*/  R2UR UR23, R13 ;  /* 0x000000000d1772ca */ /* 0x000fc400000e0000 */
[----:B------:R-:W-:Y:S01]  /*13300*/  R2UR UR14, R12 ;  /* 0x000000000c0e72ca */ /* 0x000fe200000e0000 */
[----:B------:R-:W-:Y:S01]  /*13310*/  VIADD R12, R10, 0x80 ;  /* 0x000000800a0c7836 */ /* 0x000fe20000000000 */
[C---:B------:R-:W-:Y:S02]  /*13320*/  R2UR UR27, R13.reuse ;  /* 0x000000000d1b72ca */ /* 0x040fe400000e0000 */
[C---:B------:R-:W-:Y:S02]  /*13330*/  R2UR UR31, R13.reuse ;  /* 0x000000000d1f72ca */ /* 0x040fe400000e0000 */
[----:B------:R-:W-:Y:S01]  /*13340*/  R2UR UR18, R12 ;  /* 0x000000000c1272ca */ /* 0x000fe200000e0000 */
[----:B------:R-:W-:Y:S01]  /*13350*/  VIADD R12, R10, 0xc0 ;  /* 0x000000c00a0c7836 */ /* 0x000fe20000000000 */
[----:B------:R-:W-:Y:S01]  /*13360*/  R2UR UR35, R13 ;  /* 0x000000000d2372ca */ /* 0x000fe200000e0000 */
[----:B------:R-:W-:Y:S01]  /*13370*/  IMAD.MOV.U32 R13, RZ, RZ, 0x40000040 ;  /* 0x40000040ff0d7424 */ /* 0x000fe200078e00ff */
[----:B------:R-:W-:-:S02]  /*13380*/  R2UR UR45, R11 ;  /* 0x000000000b2d72ca */ /* 0x000fc400000e0000 */
        /* <DEDUP_REMOVED lines=8> */
[----:B------:R-:W-:Y:S01]  /*13410*/  R2UR UR30, R12 ;  /* 0x000000000c1e72ca */ /* 0x000fe200000e0000 */
[C---:B------:R-:W-:Y:S01]  /*13420*/  VIADD R12, R10.reuse, 0x180 ;  /* 0x000001800a0c7836 */ /* 0x040fe20000000000 */
[----:B------:R-:W-:Y:S01]  /*13430*/  R2UR UR21, R13 ;  /* 0x000000000d1572ca */ /* 0x000fe200000e0000 */
[----:B------:R-:W-:Y:S02]  /*13440*/  VIADD R10, R10, 0x1c0 ;  /* 0x000001c00a0a7836 */ /* 0x000fe40000000000 */
[----:B------:R-:W-:Y:S01]  /*13450*/  IMAD.MOV.U32 R13, RZ, RZ, 0x40000040 ;  /* 0x40000040ff0d7424 */ /* 0x000fe200078e00ff */
[----:B------:R-:W-:Y:S02]  /*13460*/  R2UR UR34, R12 ;  /* 0x000000000c2272ca */ /* 0x000fe400000e0000 */
[----:B------:R-:W-:Y:S02]  /*13470*/  R2UR UR46, R10 ;  /* 0x000000000a2e72ca */ /* 0x000fe400000e0000 */
        /* <DEDUP_REMOVED lines=9> */
[----:B------:R-:W-:Y:S01]  /*13510*/  R2UR UR12, R12 ;  /* 0x000000000c0c72ca */ /* 0x000fe200000e0000 */
[----:B------:R-:W-:-:S05]  /*13520*/  VIADD R12, R10, 0x4 ;  /* 0x000000040a0c7836 */ /* 0x000fca0000000000 */
        /* <DEDUP_REMOVED lines=10> */
[----:B------:R-:W-:Y:S01]  /*135d0*/  ISETP.GE.U32.AND P1, PT, R7, 0x180, PT ;  /* 0x000001800700780c */ /* 0x000fe20003f26070 */
[----:B------:R-:W-:Y:S02]  /*135e0*/  VIADD R10, R10, 0x606 ;  /* 0x000006060a0a7836 */ /* 0x000fe40000000000 */
[----:B------:R-:W-:Y:S01]  /*135f0*/  VIADD R0, R0, 0x9 ;  /* 0x0000000900007836 */ /* 0x000fe20000000000 */
        /* <DEDUP_REMOVED lines=28> */
.L_x_1533:
[----:B0-----:R-:W-:Y:S01]  /*137c0*/  IMAD R0, R18, 0x8, R2 ;  /* 0x0000000812007824 */ /* 0x001fe200078e0202 */
[----:B------:R-:W-:Y:S01]  /*137d0*/  UMOV UR51, UR6 ;  /* 0x0000000600337c82 */ /* 0x000fe20008000000 */
[----:B------:R-:W-:Y:S02]  /*137e0*/  IMAD.U32 R3, RZ, RZ, UR38 ;  /* 0x00000026ff037e24 */ /* 0x000fe4000f8e00ff */
        /* <DEDUP_REMOVED lines=122> */
[----:B------:R-:W-:Y:S01]  /*13f90*/  FFMA.FTZ R59, R59, UR51, -R10 ;  /* 0x000000333b3b7c23 */ /* 0x000fe2000801080a */
[--C-:B------:R-:W-:Y:S01]  /*13fa0*/  FFMA.FTZ R60, R60, UR51, -R7.reuse ;  /* 0x000000333c3c7c23 */ /* 0x100fe20008010807 */
        /* <DEDUP_REMOVED lines=153> */
.L_x_1534:
[----:B------:R-:W2:Y:S01]  /*14940*/  LDL R46, [R1+0x38] ;  /* 0x00003800012e7983 */ /* 0x000ea20000100800 */
[----:B------:R-:W-:-:S03]  /*14950*/  IMAD R6, R6, 0x8, R2 ;  /* 0x0000000806067824 */ /* 0x000fc600078e0202 */
[----:B------:R-:W3:Y:S01]  /*14960*/  LDL R38, [R1+0x3c] ;  /* 0x00003c0001267983 */ /* 0x000ee20000100800 */
[----:B------:R-:W-:Y:S01]  /*14970*/  VIADD R6, R6, 0x2d860 ;  /* 0x0002d86006067836 */ /* 0x000fe20000000000 */
[----:B------:R-:W-:Y:S01]  /*14980*/  F2FP.F16.F32.PACK_AB R24, R25, R24 ;  /* 0x000000181918723e */ /* 0x000fe200000000ff */
[----:B------:R-:W-:Y:S01]  /*14990*/  IMAD.U32 R30, RZ, RZ, UR38 ;  /* 0x00000026ff1e7e24 */ /* 0x000fe2000f8e00ff */
[----:B------:R-:W-:Y:S02]  /*149a0*/  F2FP.F16.F32.PACK_AB R25, R21, R26 ;  /* 0x0000001a1519723e */ /* 0x000fe400000000ff */
[----:B------:R-:W-:Y:S02]  /*149b0*/  F2FP.F16.F32.PACK_AB R32, R33, R32 ;  /* 0x000000202120723e */ /* 0x000fe400000000ff */
[----:B------:R-:W-:Y:S02]  /*149c0*/  PRMT R6, R30, 0x654, R6 ;  /* 0x000006541e067816 */ /* 0x000fe40000000006 */
[----:B------:R-:W-:-:S02]  /*149d0*/  F2FP.F16.F32.PACK_AB R26, R29, R28 ;  /* 0x0000001c1d1a723e */ /* 0x000fc400000000ff */
[----:B------:R0:W-:Y:S01]  /*149e0*/  SYNCS.ARRIVE.TRANS64.RED.A1T0 RZ, [R6+URZ], RZ ;  /* 0x000000ff06ff79a7 */ /* 0x0001e2000810043f */
[----:B------:R-:W-:Y:S02]  /*149f0*/  F2FP.F16.F32.PACK_AB R27, R31, R27 ;  /* 0x0000001b1f1b723e */ /* 0x000fe400000000ff */
[----:B------:R-:W-:Y:S02]  /*14a00*/  F2FP.F16.F32.PACK_AB R33, R20, R34 ;  /* 0x000000221421723e */ /* 0x000fe400000000ff */
[----:B------:R-:W-:Y:S01]  /*14a10*/  F2FP.F16.F32.PACK_AB R40, R41, R40 ;  /* 0x000000282928723e */ /* 0x000fe200000000ff */
[----:B------:R1:W-:Y:S01]  /*14a20*/  STSM.16.M88.4 [R143+0x21800], R24 ;  /* 0x021800188f007844 */ /* 0x0003e20000000200 */
[----:B------:R-:W-:Y:S02]  /*14a30*/  F2FP.F16.F32.PACK_AB R34, R37, R36 ;  /* 0x000000242522723e */ /* 0x000fe400000000ff */
[----:B------:R-:W-:Y:S01]  /*14a40*/  F2FP.F16.F32.PACK_AB R35, R39, R35 ;  /* 0x000000232723723e */ /* 0x000fe200000000ff */
[----:B0-----:R-:W4:Y:S01]  /*14a50*/  LDL R6, [R1+0x8] ;  /* 0x0000080001067983 */ /* 0x001f220000100800 */
        /* <DEDUP_REMOVED lines=73> */
[----:B------:R-:W-:Y:S01]  /*14ef0*/  IMAD.MOV.U32 R7, RZ, RZ, R23 ;  /* 0x000000ffff077224 */ /* 0x000fe200078e0017 */
        /* <DEDUP_REMOVED lines=14> */
[----:B------:R-:W-:-:S02]  /*14fe0*/  VIADD R4, R4, 0xffffffff ;  /* 0xffffffff04047836 */ /* 0x000fc40000000000 */
[----:B------:R-:W-:Y:S01]  /*14ff0*/  IMAD.MOV.U32 R6, RZ, RZ, R18 ;  /* 0x000000ffff067224 */ /* 0x000fe200078e0012 */
[----:B0-----:R-:W-:-:S09]  /*15000*/  NOP ;  /* 0x0000000000007918 */ /* 0x001fd20000000000 */
[----:B-1----:R-:W-:Y:S05]  /*15010*/  @P1 BRA `(.L_x_1535) ;  /* 0xffffffd800f01947 */ /* 0x002fea000383ffff */
.L_x_1523:
[----:B------:R-:W2:Y:S02]  /*15020*/  LDL R6, [R1+0x68] ;  /* 0x0000680001067983 */ /* 0x000ea40000100800 */
[----:B--2---:R-:W-:-:S13]  /*15030*/  ISETP.GE.AND P1, PT, R4, R6, PT ;  /* 0x000000060400720c */ /* 0x004fda0003f26270 */
[----:B------:R-:W-:Y:S05]  /*15040*/  @!P1 BRA `(.L_x_1536) ;  /* 0x00000034006c9947 */ /* 0x000fea0003800000 */
[----:B------:R-:W-:Y:S02]  /*15050*/  IMAD.MOV.U32 R6, RZ, RZ, R0 ;  /* 0x000000ffff067224 */ /* 0x000fe400078e0000 */
[----:B------:R-:W-:Y:S02]  /*15060*/  IMAD.MOV.U32 R7, RZ, RZ, R3 ;  /* 0x000000ffff077224 */ /* 0x000fe400078e0003 */
[----:B------:R-:W-:Y:S02]  /*15070*/  IMAD.MOV.U32 R9, RZ, RZ, R23 ;  /* 0x000000ffff097224 */ /* 0x000fe400078e0017 */
[----:B------:R-:W-:-:S07]  /*15080*/  IMAD.MOV.U32 R8, RZ, RZ, R18 ;  /* 0x000000ffff087224 */ /* 0x000fce00078e0012 */
.L_x_1556:
        /* <DEDUP_REMOVED lines=9> */
.L_x_1538:
        /* <DEDUP_REMOVED lines=8> */
.L_x_1539:
[----:B------:R-:W-:Y:S04]  /*151a0*/  BSSY B0, `(.L_x_1537) ;  /* 0x0000004000007945 */ /* 0x000fe80003800000 */
[----:B-1----:R-:W-:Y:S05]  /*151b0*/  @P2 BRA `(.L_x_1540) ;  /* 0x0000000000082947 */ /* 0x002fea0003800000 */
[----:B------:R-:W1:Y:S02]  /*151c0*/  SYNCS.PHASECHK.TRANS64.TRYWAIT P2, [R3+URZ+0x2d830], R0 ;  /* 0x02d83000030075a7 */ /* 0x000e64000804017f */
[----:B-1----:R-:W-:Y:S05]  /*151d0*/  @!P2 BRA `(.L_x_1541) ;  /* 0x000000dc008ca947 */ /* 0x002fea0003800000 */
.L_x_1540:
[----:B------:R-:W-:Y:S05]  /*151e0*/  BSYNC B0 ;  /* 0x0000000000007941 */ /* 0x000fea0003800000 */
.L_x_1537:
        /* <DEDUP_REMOVED lines=64> */
.L_x_1543:
[----:B------:R-:W-:Y:S01]  /*155f0*/  SHF.L.U32 R0, R9, 0x1f, RZ ;  /* 0x0000001f09007819 */ /* 0x000fe200000006ff */
[----:B------:R-:W-:-:S04]  /*15600*/  IMAD R3, R8, 0x8, R2 ;  /* 0x0000000808037824 */ /* 0x000fc800078e0202 */
[----:B------:R0:W1:Y:S01]  /*15610*/  SYNCS.PHASECHK.TRANS64.TRYWAIT P1, [R3+URZ+0x2d850], R0 ;  /* 0x02d85000030075a7 */ /* 0x000062000802017f */
[----:B------:R-:W-:Y:S05]  /*15620*/  @!P0 BRA `(.L_x_1544) ;  /* 0x0000000000048947 */ /* 0x000fea0003800000 */
[----:B------:R-:W-:Y:S01]  /*15630*/  BPT.TRAP 0x1 ;  /* 0x000000040000795c */ /* 0x000fe20000300000 */
.L_x_1544:
[----:B-1----:R-:W-:Y:S05]  /*15640*/  @P1 BRA `(.L_x_1542) ;  /* 0x0000000000081947 */ /* 0x002fea0003800000 */
[----:B------:R-:W1:Y:S02]  /*15650*/  SYNCS.PHASECHK.TRANS64.TRYWAIT P1, [R3+URZ+0x2d850], R0 ;  /* 0x02d85000030075a7 */ /* 0x000e64000802017f */
[----:B-1----:R-:W-:Y:S05]  /*15660*/  @!P1 BRA `(.L_x_1545) ;  /* 0x000000d8007c9947 */ /* 0x002fea0003800000 */
.L_x_1542:
        /* <DEDUP_REMOVED lines=96> */
.L_x_1546:
[----:B------:R-:W2:Y:S01]  /*15c70*/  LDL R10, [R1+0x28] ;  /* 0x00002800010a7983 */ /* 0x000ea20000100800 */
[----:B0-----:R-:W0:Y:S03]  /*15c80*/  LDC R0, c[0x0][0x448] ;  /* 0x00011200ff007b82 */ /* 0x001e260000000800 */
[----:B------:R-:W2:Y:S01]  /*15c90*/  LDL R9, [R1+0x64] ;  /* 0x0000640001097983 */ /* 0x000ea20000100800 */
[----:B0-----:R-:W-:-:S13]  /*15ca0*/  ISETP.NE.AND P1, PT, R0, 0x1, PT ;  /* 0x000000010000780c */ /* 0x001fda0003f25270 */
[----:B------:R-:W0:Y:S08]  /*15cb0*/  @P1 LDC R3, c[0x0][0x44c] ;  /* 0x00011300ff031b82 */ /* 0x000e300000000800 */
[----:B------:R-:W1:Y:S01]  /*15cc0*/  @P1 LDC R0, c[0x0][0x450] ;  /* 0x00011400ff001b82 */ /* 0x000e620000000800 */
[----:B------:R-:W-:Y:S01]  /*15cd0*/  ULOP3.LUT UR8, URZ, UR48, URZ, 0x33, !UPT ;  /* 0x000000303f087292 */ /* 0x000fe2000f8e333f */
[----:B--2---:R-:W-:-:S06]  /*15ce0*/  IMAD.IADD R12, R9, 0x1, R10 ;  /* 0x00000001090c7824 */ /* 0x004fcc00078e020a */
[----:B------:R-:W2:Y:S01]  /*15cf0*/  LDC R9, c[0x0][0x9e4] ;  /* 0x00027900ff097b82 */ /* 0x000ea20000000800 */
        /* <DEDUP_REMOVED lines=10> */
[----:B--2---:R-:W-:-:S03]  /*15da0*/  ISETP.GE.AND P3, PT, R9, 0x1, PT ;  /* 0x000000010900780c */ /* 0x004fc60003f66270 */
[----:B------:R-:W-:-:S05]  /*15db0*/  IMAD R3, R142, -0x2, R3 ;  /* 0xfffffffe8e037824 */ /* 0x000fca00078e0203 */
[----:B------:R-:W-:-:S05]  /*15dc0*/  IADD3 R10, -R140, R3, R141 ;  /* 0x000000038c0a7210 */ /* 0x000fca0007ffe18d */
[C---:B------:R-:W-:Y:S02]  /*15dd0*/  VIADD R11, R10.reuse, UR43 ;  /* 0x0000002b0a0b7c36 */ /* 0x040fe40008000000 */
[----:B------:R-:W-:Y:S02]  /*15de0*/  VIADD R10, R10, UR8 ;  /* 0x000000080a0a7c36 */ /* 0x000fe40008000000 */
[C---:B0-----:R-:W-:Y:S02]  /*15df0*/  IMAD.IADD R9, R13.reuse, 0x1, R11 ;  /* 0x000000010d097824 */ /* 0x041fe400078e020b */
[----:B------:R-:W-:Y:S01]  /*15e00*/  IMAD.IADD R3, R13, 0x1, R10 ;  /* 0x000000010d037824 */ /* 0x000fe200078e020a */
[----:B------:R-:W-:Y:S06]  /*15e10*/  @!P3 BRA `(.L_x_1547) ;  /* 0x000000000058b947 */ /* 0x000fec0003800000 */
        /* <DEDUP_REMOVED lines=12> */
.L_x_1549:
[----:B------:R-:W-:-:S05]  /*15ee0*/  IMAD.U32 R20, RZ, RZ, UR5 ;  /* 0x00000005ff147e24 */ /* 0x000fca000f8e00ff */
[----:B------:R-:W-:-:S13]  /*15ef0*/  ISETP.NE.AND P1, PT, R20, 0x1, PT ;  /* 0x000000011400780c */ /* 0x000fda0003f25270 */
[----:B------:R-:W0:Y:S02]  /*15f00*/  @P1 LDC.64 R14, c[0x0][0x9e8] ;  /* 0x00027a00ff0e1b82 */ /* 0x000e240000000a00 */
[----:B0-----:R-:W-:-:S05]  /*15f10*/  @P1 IMAD.HI.U32 R14, R13, R14, RZ ;  /* 0x0000000e0d0e1227 */ /* 0x001fca00078e00ff */
[----:B------:R-:W-:-:S07]  /*15f20*/  @P1 SHF.R.U32.HI R13, RZ, R15, R14 ;  /* 0x0000000fff0d1219 */ /* 0x000fce000001160e */
.L_x_1550:
[----:B------:R-:W-:Y:S05]  /*15f30*/  BSYNC B0 ;  /* 0x0000000000007941 */ /* 0x000fea0003800000 */
.L_x_1548:
[----:B------:R-:W-:-:S04]  /*15f40*/  IMAD R13, R13, R20, -R0 ;  /* 0x000000140d0d7224 */ /* 0x000fc800078e0a00 */
[----:B------:R-:W-:-:S05]  /*15f50*/  IMAD R13, R142, -0x2, R13 ;  /* 0xfffffffe8e0d7824 */ /* 0x000fca00078e020d */
[----:B------:R-:W-:Y:S02]  /*15f60*/  VIMNMX R3, R3, R13, !PT ;  /* 0x0000000d03037248 */ /* 0x000fe40007fe0100 */
[----:B------:R-:W-:-:S07]  /*15f70*/  VIADDMNMX R9, R13, R20, R9, PT ;  /* 0x000000140d097246 */ /* 0x000fce0003800109 */
.L_x_1547:
[----:B------:R-:W-:Y:S01]  /*15f80*/  ISETP.GT.AND P5, PT, R4, -0x1, PT ;  /* 0xffffffff0400780c */ /* 0x000fe20003fa4270 */
[----:B------:R-:W0:Y:S03]  /*15f90*/  SHFL.IDX PT, R12, R12, 0x1, 0x1c1f ;  /* 0x003c1f000c0c7f89 */ /* 0x000e2600000e0000 */
[C---:B------:R-:W-:Y:S02]  /*15fa0*/  ISETP.GT.AND P2, PT, R3.reuse, RZ, P5 ;  /* 0x000000ff0300720c */ /* 0x040fe40002f44270 */
[----:B------:R-:W-:Y:S02]  /*15fb0*/  ISETP.GT.AND P1, PT, R3, 0x1, P5 ;  /* 0x000000010300780c */ /* 0x000fe40002f24270 */
[C---:B------:R-:W-:Y:S02]  /*15fc0*/  ISETP.LT.OR P2, PT, R9.reuse, 0x1, P2 ;  /* 0x000000010900780c */ /* 0x040fe40001741670 */
[----:B------:R-:W-:-:S02]  /*15fd0*/  ISETP.LT.OR P1, PT, R9, 0x2, P1 ;  /* 0x000000020900780c */ /* 0x000fc40000f21670 */
[----:B------:R-:W-:Y:S02]  /*15fe0*/  FSEL R24, R24, -INF , !P2 ;  /* 0xff80000018187808 */ /* 0x000fe40005000000 */
[----:B------:R-:W-:Y:S02]  /*15ff0*/  FSEL R25, R25, -INF , !P1 ;  /* 0xff80000019197808 */ /* 0x000fe40004800000 */
[C---:B------:R-:W-:Y:S02]  /*16000*/  ISETP.GT.AND P2, PT, R3.reuse, 0x8, P5 ;  /* 0x000000080300780c */ /* 0x040fe40002f44270 */
        /* <DEDUP_REMOVED lines=84> */
[----:B------:R-:W-:Y:S01]  /*16550*/  ISETP.GT.AND P1, PT, R3, 0x79, P5 ;  /* 0x000000790300780c */ /* 0x000fe20002f24270 */
[--C-:B0-----:R-:W-:Y:S01]  /*16560*/  IMAD.IADD R3, R11, 0x1, R12.reuse ;  /* 0x000000010b037824 */ /* 0x101fe200078e020c */
[C---:B------:R-:W-:Y:S02]  /*16570*/  ISETP.LT.OR P2, PT, R9.reuse, 0x79, P2 ;  /* 0x000000790900780c */ /* 0x040fe40001741670 */
[----:B------:R-:W-:Y:S01]  /*16580*/  ISETP.LT.OR P1, PT, R9, 0x7a, P1 ;  /* 0x0000007a0900780c */ /* 0x000fe20000f21670 */
[----:B------:R-:W-:Y:S01]  /*16590*/  IMAD.IADD R9, R10, 0x1, R12 ;  /* 0x000000010a097824 */ /* 0x000fe200078e020c */
[----:B------:R-:W-:-:S02]  /*165a0*/  FSEL R84, R84, -INF , !P2 ;  /* 0xff80000054547808 */ /* 0x000fc40005000000 */
[----:B------:R-:W-:Y:S01]  /*165b0*/  FSEL R85, R85, -INF , !P1 ;  /* 0xff80000055557808 */ /* 0x000fe20004800000 */
[----:B------:R-:W-:Y:S08]  /*165c0*/  @!P3 BRA `(.L_x_1551) ;  /* 0x000000000058b947 */ /* 0x000ff00003800000 */
        /* <DEDUP_REMOVED lines=12> */
.L_x_1553:
[----:B------:R-:W-:-:S05]  /*16690*/  IMAD.U32 R13, RZ, RZ, UR5 ;  /* 0x00000005ff0d7e24 */ /* 0x000fca000f8e00ff */
[----:B------:R-:W-:-:S13]  /*166a0*/  ISETP.NE.AND P1, PT, R13, 0x1, PT ;  /* 0x000000010d00780c */ /* 0x000fda0003f25270 */
[----:B------:R-:W0:Y:S02]  /*166b0*/  @P1 LDC.64 R10, c[0x0][0x9e8] ;  /* 0x00027a00ff0a1b82 */ /* 0x000e240000000a00 */
[----:B0-----:R-:W-:-:S05]  /*166c0*/  @P1 IMAD.HI.U32 R10, R12, R10, RZ ;  /* 0x0000000a0c0a1227 */ /* 0x001fca00078e00ff */
[----:B------:R-:W-:-:S07]  /*166d0*/  @P1 SHF.R.U32.HI R12, RZ, R11, R10 ;  /* 0x0000000bff0c1219 */ /* 0x000fce000001160a */
.L_x_1554:
[----:B------:R-:W-:Y:S05]  /*166e0*/  BSYNC B0 ;  /* 0x0000000000007941 */ /* 0x000fea0003800000 */
.L_x_1552:
[----:B------:R-:W-:-:S04]  /*166f0*/  IMAD R0, R12, R13, -R0 ;  /* 0x0000000d0c007224 */ /* 0x000fc800078e0a00 */
[----:B------:R-:W-:-:S05]  /*16700*/  IMAD R0, R142, -0x2, R0 ;  /* 0xfffffffe8e007824 */ /* 0x000fca00078e0200 */
[----:B------:R-:W-:Y:S02]  /*16710*/  VIMNMX R9, R9, R0, !PT ;  /* 0x0000000009097248 */ /* 0x000fe40007fe0100 */
[----:B------:R-:W-:-:S07]  /*16720*/  VIADDMNMX R3, R0, R13, R3, PT ;  /* 0x0000000d00037246 */ /* 0x000fce0003800103 */
.L_x_1551:
[----:B------:R-:W-:Y:S01]  /*16730*/  FMNMX.FTZ R0, R24, R7, !PT ;  /* 0x0000000718007209 */ /* 0x000fe20007810000 */
[----:B------:R-:W-:Y:S01]  /*16740*/  UMOV UR51, UR4 ;  /* 0x0000000400337c82 */ /* 0x000fe20008000000 */
[----:B------:R-:W-:Y:S02]  /*16750*/  ISETP.GT.AND P1, PT, R9, 0x1, P5 ;  /* 0x000000010900780c */ /* 0x000fe40002f24270 */
[----:B------:R-:W-:Y:S02]  /*16760*/  FMNMX.FTZ R0, R25, R0, !PT ;  /* 0x0000000019007209 */ /* 0x000fe40007810000 */
[----:B------:R-:W-:Y:S02]  /*16770*/  ISETP.LT.OR P1, PT, R3, 0x2, P1 ;  /* 0x000000020300780c */ /* 0x000fe40000f21670 */
[----:B------:R-:W-:Y:S02]  /*16780*/  FMNMX.FTZ R0, R28, R0, !PT ;  /* 0x000000001c007209 */ /* 0x000fe40007810000 */
[----:B------:R-:W-:-:S02]  /*16790*/  FSEL R27, R27, -INF , !P1 ;  /* 0xff8000001b1b7808 */ /* 0x000fc40004800000 */
[----:B------:R-:W-:Y:S02]  /*167a0*/  FMNMX.FTZ R0, R29, R0, !PT ;  /* 0x000000001d007209 */ /* 0x000fe40007810000 */
[C---:B------:R-:W-:Y:S02]  /*167b0*/  ISETP.GT.AND P2, PT, R9.reuse, 0x8, P5 ;  /* 0x000000080900780c */ /* 0x040fe40002f44270 */
[----:B------:R-:W-:Y:S02]  /*167c0*/  ISETP.GT.AND P1, PT, R9, 0x9, P5 ;  /* 0x000000090900780c */ /* 0x000fe40002f24270 */
[----:B------:R-:W-:Y:S02]  /*167d0*/  FMNMX.FTZ R0, R32, R0, !PT ;  /* 0x0000000020007209 */ /* 0x000fe40007810000 */
[C---:B------:R-:W-:Y:S02]  /*167e0*/  ISETP.LT.OR P2, PT, R3.reuse, 0x9, P2 ;  /* 0x000000090300780c */ /* 0x040fe40001741670 */
[----:B------:R-:W-:-:S02]  /*167f0*/  ISETP.LT.OR P1, PT, R3, 0xa, P1 ;  /* 0x0000000a0300780c */ /* 0x000fc40000f21670 */
[----:B------:R-:W-:Y:S02]  /*16800*/  FMNMX.FTZ R0, R33, R0, !PT ;  /* 0x0000000021007209 */ /* 0x000fe40007810000 */
[----:B------:R-:W-:Y:S02]  /*16810*/  FSEL R30, R30, -INF , !P2 ;  /* 0xff8000001e1e7808 */ /* 0x000fe40005000000 */
[----:B------:R-:W-:Y:S02]  /*16820*/  FSEL R31, R31, -INF , !P1 ;  /* 0xff8000001f1f7808 */ /* 0x000fe40004800000 */
[C---:B------:R-:W-:Y:S02]  /*16830*/  ISETP.GT.AND P2, PT, R9.reuse, 0x10, P5 ;  /* 0x000000100900780c */ /* 0x040fe40002f44270 */
[----:B------:R-:W-:Y:S02]  /*16840*/  ISETP.GT.AND P1, PT, R9, 0x11, P5 ;  /* 0x000000110900780c */ /* 0x000fe40002f24270 */
[----:B------:R-:W-:-:S02]  /*16850*/  FMNMX.FTZ R0, R36, R0, !PT ;  /* 0x0000000024007209 */ /* 0x000fc40007810000 */
[C---:B------:R-:W-:Y:S02]  /*16860*/  ISETP.LT.OR P2, PT, R3.reuse, 0x11, P2 ;  /* 0x000000110300780c */ /* 0x040fe40001741670 */
[----:B------:R-:W-:Y:S02]  /*16870*/  ISETP.LT.OR P1, PT, R3, 0x12, P1 ;  /* 0x000000120300780c */ /* 0x000fe40000f21670 */
[----:B------:R-:W-:Y:S02]  /*16880*/  FMNMX.FTZ R0, R37, R0, !PT ;  /* 0x0000000025007209 */ /* 0x000fe40007810000 */
[----:B------:R-:W-:Y:S02]  /*16890*/  FSEL R34, R34, -INF , !P2 ;  /* 0xff80000022227808 */ /* 0x000fe40005000000 */
[----:B------:R-:W-:Y:S02]  /*168a0*/  FSEL R35, R35, -INF , !P1 ;  /* 0xff80000023237808 */ /* 0x000fe40004800000 */
[----:B------:R-:W-:-:S02]  /*168b0*/  FMNMX.FTZ R0, R40, R0, !PT ;  /* 0x0000000028007209 */ /* 0x000fc40007810000 */
[C---:B------:R-:W-:Y:S02]  /*168c0*/  ISETP.GT.AND P2, PT, R9.reuse, 0x18, P5 ;  /* 0x000000180900780c */ /* 0x040fe40002f44270 */
[----:B------:R-:W-:Y:S02]  /*168d0*/  ISETP.GT.AND P1, PT, R9, 0x19, P5 ;  /* 0x000000190900780c */ /* 0x000fe40002f24270 */
[----:B------:R-:W-:Y:S02]  /*168e0*/  FMNMX.FTZ R0, R41, R0, !PT ;  /* 0x0000000029007209 */ /* 0x000fe40007810000 */
[C---:B------:R-:W-:Y:S02]  /*168f0*/  ISETP.LT.OR P2, PT, R3.reuse, 0x19, P2 ;  /* 0x000000190300780c */ /* 0x040fe40001741670 */
[----:B------:R-:W-:Y:S02]  /*16900*/  ISETP.LT.OR P1, PT, R3, 0x1a, P1 ;  /* 0x0000001a0300780c */ /* 0x000fe40000f21670 */
[----:B------:R-:W-:-:S02]  /*16910*/  FMNMX.FTZ R0, R44, R0, !PT ;  /* 0x000000002c007209 */ /* 0x000fc40007810000 */
[----:B------:R-:W-:Y:S02]  /*16920*/  FSEL R38, R38, -INF , !P2 ;  /* 0xff80000026267808 */ /* 0x000fe40005000000 */
[----:B------:R-:W-:Y:S02]  /*16930*/  FSEL R39, R39, -INF , !P1 ;  /* 0xff80000027277808 */ /* 0x000fe40004800000 */
[C---:B------:R-:W-:Y:S02]  /*16940*/  ISETP.GT.AND P2, PT, R9.reuse, 0x20, P5 ;  /* 0x000000200900780c */ /* 0x040fe40002f44270 */
[----:B------:R-:W-:Y:S02]  /*16950*/  ISETP.GT.AND P1, PT, R9, 0x21, P5 ;  /* 0x000000210900780c */ /* 0x000fe40002f24270 */
[----:B------:R-:W-:Y:S02]  /*16960*/  FMNMX.FTZ R0, R45, R0, !PT ;  /* 0x000000002d007209 */ /* 0x000fe40007810000 */
[----:B------:R-:W-:-:S02]  /*16970*/  ISETP.LT.OR P2, PT, R3, 0x21, P2 ;  /* 0x000000210300780c */ /* 0x000fc40001741670 */
[----:B------:R-:W-:Y:S02]  /*16980*/  ISETP.LT.OR P1, PT, R3, 0x22, P1 ;  /* 0x000000220300780c */ /* 0x000fe40000f21670 */
[----:B------:R-:W-:Y:S02]  /*16990*/  FMNMX.FTZ R0, R48, R0, !PT ;  /* 0x0000000030007209 */ /* 0x000fe40007810000 */
[----:B------:R-:W-:Y:S02]  /*169a0*/  FSEL R42, R42, -INF , !P2 ;  /* 0xff8000002a2a7808 */ /* 0x000fe40005000000 */
[----:B------:R-:W-:Y:S02]  /*169b0*/  FSEL R43, R43, -INF , !P1 ;  /* 0xff8000002b2b7808 */ /* 0x000fe40004800000 */
[C---:B------:R-:W-:Y:S02]  /*169c0*/  ISETP.GT.AND P2, PT, R9.reuse, 0x28, P5 ;  /* 0x000000280900780c */ /* 0x040fe40002f44270 */
[----:B------:R-:W-:-:S02]  /*169d0*/  ISETP.GT.AND P1, PT, R9, 0x29, P5 ;  /* 0x000000290900780c */ /* 0x000fc40002f24270 */
[----:B------:R-:W-:Y:S02]  /*169e0*/  FMNMX.FTZ R0, R49, R0, !PT ;  /* 0x0000000031007209 */ /* 0x000fe40007810000 */
[C---:B------:R-:W-:Y:S02]  /*169f0*/  ISETP.LT.OR P2, PT, R3.reuse, 0x29, P2 ;  /* 0x000000290300780c */ /* 0x040fe40001741670 */
[----:B------:R-:W-:Y:S02]  /*16a00*/  ISETP.LT.OR P1, PT, R3, 0x2a, P1 ;  /* 0x0000002a0300780c */ /* 0x000fe40000f21670 */
[----:B------:R-:W-:Y:S02]  /*16a10*/  FMNMX.FTZ R0, R52, R0, !PT ;  /* 0x0000000034007209 */ /* 0x000fe40007810000 */
[----:B------:R-:W-:Y:S02]  /*16a20*/  FSEL R46, R46, -INF , !P2 ;  /* 0xff8000002e2e7808 */ /* 0x000fe40005000000 */
[----:B------:R-:W-:-:S02]  /*16a30*/  FSEL R47, R47, -INF , !P1 ;  /* 0xff8000002f2f7808 */ /* 0x000fc40004800000 */
        /* <DEDUP_REMOVED lines=8> */
[----:B------:R-:W-:Y:S02]  /*16ac0*/  FMNMX.FTZ R0, R57, R0, !PT ;  /* 0x0000000039007209 */ /* 0x000fe40007810000 */
        /* <DEDUP_REMOVED lines=8> */
[----:B------:R-:W-:-:S02]  /*16b50*/  ISETP.GT.AND P2, PT, R9, 0x40, P5 ;  /* 0x000000400900780c */ /* 0x000fc40002f44270 */
[----:B------:R-:W-:Y:S02]  /*16b60*/  ISETP.GT.AND P1, PT, R9, 0x41, P5 ;  /* 0x000000410900780c */ /* 0x000fe40002f24270 */
[----:B------:R-:W-:Y:S02]  /*16b70*/  FMNMX.FTZ R0, R64, R0, !PT ;  /* 0x0000000040007209 */ /* 0x000fe40007810000 */
[C---:B------:R-:W-:Y:S02]  /*16b80*/  ISETP.LT.OR P2, PT, R3.reuse, 0x41, P2 ;  /* 0x000000410300780c */ /* 0x040fe40001741670 */
[----:B------:R-:W-:Y:S02]  /*16b90*/  ISETP.LT.OR P1, PT, R3, 0x42, P1 ;  /* 0x000000420300780c */ /* 0x000fe40000f21670 */
[----:B------:R-:W-:Y:S02]  /*16ba0*/  FMNMX.FTZ R0, R65, R0, !PT ;  /* 0x0000000041007209 */ /* 0x000fe40007810000 */
[----:B------:R-:W-:-:S02]  /*16bb0*/  FSEL R58, R58, -INF , !P2 ;  /* 0xff8000003a3a7808 */ /* 0x000fc40005000000 */
[----:B------:R-:W-:Y:S02]  /*16bc0*/  FSEL R59, R59, -INF , !P1 ;  /* 0xff8000003b3b7808 */ /* 0x000fe40004800000 */
        /* <DEDUP_REMOVED lines=22> */
[----:B------:R-:W-:-:S02]  /*16d30*/  ISETP.GT.AND P4, PT, R9, 0x68, P5 ;  /* 0x000000680900780c */ /* 0x000fc40002f84270 */
[----:B------:R-:W-:Y:S02]  /*16d40*/  FMNMX.FTZ R0, R80, R0, !PT ;  /* 0x0000000050007209 */ /* 0x000fe40007810000 */
[----:B------:R-:W-:Y:S02]  /*16d50*/  FSEL R70, R70, -INF , !P2 ;  /* 0xff80000046467808 */ /* 0x000fe40005000000 */
[----:B------:R-:W-:Y:S02]  /*16d60*/  FSEL R71, R71, -INF , !P1 ;  /* 0xff80000047477808 */ /* 0x000fe40004800000 */
[C---:B------:R-:W-:Y:S02]  /*16d70*/  ISETP.GT.AND P2, PT, R9.reuse, 0x60, P5 ;  /* 0x000000600900780c */ /* 0x040fe40002f44270 */
[----:B------:R-:W-:Y:S02]  /*16d80*/  ISETP.GT.AND P1, PT, R9, 0x61, P5 ;  /* 0x000000610900780c */ /* 0x000fe40002f24270 */
[----:B------:R-:W-:-:S02]  /*16d90*/  ISETP.LT.OR P4, PT, R3, 0x69, P4 ;  /* 0x000000690300780c */ /* 0x000fc40002781670 */
[----:B------:R-:W-:Y:S02]  /*16da0*/  LOP3.LUT R22, R22, 0xdfffffff, RZ, 0xc0, !PT ;  /* 0xdfffffff16167812 */ /* 0x000fe400078ec0ff */
[----:B------:R-:W-:Y:S02]  /*16db0*/  FMNMX.FTZ R0, R81, R0, !PT ;  /* 0x0000000051007209 */ /* 0x000fe40007810000 */
[C---:B------:R-:W-:Y:S02]  /*16dc0*/  ISETP.LT.OR P2, PT, R3.reuse, 0x61, P2 ;  /* 0x000000610300780c */ /* 0x040fe40001741670 */
[----:B------:R-:W-:Y:S02]  /*16dd0*/  ISETP.LT.OR P1, PT, R3, 0x62, P1 ;  /* 0x000000620300780c */ /* 0x000fe40000f21670 */
[----:B------:R-:W-:Y:S02]  /*16de0*/  @P0 LOP3.LUT R22, R22, 0x20000000, RZ, 0xfc, !PT ;  /* 0x2000000016160812 */ /* 0x000fe400078efcff */
[----:B------:R-:W-:-:S02]  /*16df0*/  FMNMX.FTZ R0, R84, R0, !PT ;  /* 0x0000000054007209 */ /* 0x000fc40007810000 */
[----:B------:R-:W-:Y:S02]  /*16e00*/  FSEL R74, R74, -INF , !P2 ;  /* 0xff8000004a4a7808 */ /* 0x000fe40005000000 */
[----:B------:R-:W-:Y:S02]  /*16e10*/  FSEL R75, R75, -INF , !P1 ;  /* 0xff8000004b4b7808 */ /* 0x000fe40004800000 */
[C---:B------:R-:W-:Y:S02]  /*16e20*/  ISETP.GT.AND P6, PT, R9.reuse, 0x69, P5 ;  /* 0x000000690900780c */ /* 0x040fe40002fc4270 */
[C---:B------:R-:W-:Y:S02]  /*16e30*/  ISETP.GT.AND P3, PT, R9.reuse, 0x70, P5 ;  /* 0x000000700900780c */ /* 0x040fe40002f64270 */
[C---:B------:R-:W-:Y:S02]  /*16e40*/  ISETP.GT.AND P2, PT, R9.reuse, 0x71, P5 ;  /* 0x000000710900780c */ /* 0x040fe40002f44270 */
[----:B------:R-:W-:-:S02]  /*16e50*/  ISETP.GT.AND P1, PT, R9, 0x78, P5 ;  /* 0x000000780900780c */ /* 0x000fc40002f24270 */
[C---:B------:R-:W-:Y:S02]  /*16e60*/  ISETP.GT.AND P0, PT, R9.reuse, RZ, P5 ;  /* 0x000000ff0900720c */ /* 0x040fe40002f04270 */
[----:B------:R-:W-:Y:S02]  /*16e70*/  LOP3.LUT R22, R22, 0xfffffffd, RZ, 0xc0, !PT ;  /* 0xfffffffd16167812 */ /* 0x000fe400078ec0ff */
[----:B------:R-:W-:Y:S02]  /*16e80*/  ISETP.GT.AND P5, PT, R9, 0x79, P5 ;  /* 0x000000790900780c */ /* 0x000fe40002fa4270 */
[----:B------:R-:W-:Y:S02]  /*16e90*/  FMNMX.FTZ R0, R85, R0, !PT ;  /* 0x0000000055007209 */ /* 0x000fe40007810000 */
[----:B------:R-:W-:Y:S02]  /*16ea0*/  @P4 LOP3.LUT R22, R22, 0x2, RZ, 0xfc, !PT ;  /* 0x0000000216164812 */ /* 0x000fe400078efcff */
[----:B------:R-:W-:-:S02]  /*16eb0*/  ISETP.LT.OR P4, PT, R3, 0x6a, P6 ;  /* 0x0000006a0300780c */ /* 0x000fc40003781670 */
[C---:B------:R-:W-:Y:S02]  /*16ec0*/  ISETP.LT.OR P3, PT, R3.reuse, 0x71, P3 ;  /* 0x000000710300780c */ /* 0x040fe40001f61670 */
[C---:B------:R-:W-:Y:S02]  /*16ed0*/  ISETP.LT.OR P2, PT, R3.reuse, 0x72, P2 ;  /* 0x000000720300780c */ /* 0x040fe40001741670 */
[C---:B------:R-:W-:Y:S02]  /*16ee0*/  ISETP.LT.OR P1, PT, R3.reuse, 0x79, P1 ;  /* 0x000000790300780c */ /* 0x040fe40000f21670 */
[C---:B------:R-:W-:Y:S02]  /*16ef0*/  ISETP.LT.OR P0, PT, R3.reuse, 0x1, P0 ;  /* 0x000000010300780c */ /* 0x040fe40000701670 */
[----:B------:R-:W-:Y:S02]  /*16f00*/  ISETP.LT.OR P5, PT, R3, 0x7a, P5 ;  /* 0x0000007a0300780c */ /* 0x000fe40002fa1670 */
[----:B------:R-:W0:Y:S01]  /*16f10*/  SHFL.BFLY PT, R3, R0, 0x2, 0x1f ;  /* 0x0c401f0000037f89 */ /* 0x000e2200000e0000 */
[----:B------:R-:W-:-:S02]  /*16f20*/  FSEL R26, R26, -INF , !P0 ;  /* 0xff8000001a1a7808 */ /* 0x000fc40004000000 */
[----:B------:R-:W-:Y:S02]  /*16f30*/  FSEL R79, R79, -INF , !P4 ;  /* 0xff8000004f4f7808 */ /* 0x000fe40006000000 */
[----:B------:R-:W-:Y:S02]  /*16f40*/  FSEL R82, R82, -INF , !P3 ;  /* 0xff80000052527808 */ /* 0x000fe40005800000 */
[----:B------:R-:W-:Y:S02]  /*16f50*/  FSEL R83, R83, -INF , !P2 ;  /* 0xff80000053537808 */ /* 0x000fe40005000000 */
[----:B------:R-:W-:Y:S02]  /*16f60*/  FSEL R86, R86, -INF , !P1 ;  /* 0xff80000056567808 */ /* 0x000fe40004800000 */
[----:B------:R-:W-:Y:S02]  /*16f70*/  FSEL R87, R87, -INF , !P5 ;  /* 0xff80000057577808 */ /* 0x000fe40006800000 */
[----:B------:R-:W-:-:S02]  /*16f80*/  LOP3.LUT P0, RZ, R22, 0x20000000, RZ, 0xc0, !PT ;  /* 0x2000000016ff7812 */ /* 0x000fc4000780c0ff */
[----:B0-----:R-:W-:-:S05]  /*16f90*/  FMNMX.FTZ R3, R0, R3, !PT ;  /* 0x0000000300037209 */ /* 0x001fca0007810000 */
[----:B------:R-:W0:Y:S02]  /*16fa0*/  SHFL.BFLY PT, R0, R3, 0x1, 0x1f ;  /* 0x0c201f0003007f89 */ /* 0x000e2400000e0000 */
[----:B0-----:R-:W-:-:S04]  /*16fb0*/  FMNMX.FTZ R3, R3, R0, !PT ;  /* 0x0000000003037209 */ /* 0x001fc80007810000 */
[----:B------:R-:W-:-:S04]  /*16fc0*/  FSETP.NEU.FTZ.AND P6, PT, R3, -INF , PT ;  /* 0xff8000000300780b */ /* 0x000fc80003fdd000 */
[----:B------:R-:W-:-:S05]  /*16fd0*/  FSEL R0, R3, RZ, P6 ;  /* 0x000000ff03007208 */ /* 0x000fca0003000000 */
[----:B------:R-:W-:Y:S01]  /*16fe0*/  FADD.FTZ R7, -R0, R7 ;  /* 0x0000000700077221 */ /* 0x000fe20000010100 */
[----:B------:R-:W-:-:S03]  /*16ff0*/  FMUL.FTZ R0, R3, UR51 ;  /* 0x0000003303007c20 */ /* 0x000fc60008410000 */
[----:B------:R-:W-:Y:S02]  /*17000*/  FMUL.FTZ R10, R7, UR51 ;  /* 0x00000033070a7c20 */ /* 0x000fe40008410000 */
[----:B------:R-:W-:Y:S02]  /*17010*/  FSEL R0, R0, RZ, P6 ;  /* 0x000000ff00007208 */ /* 0x000fe40003000000 */
[----:B------:R-:W-:-:S03]  /*17020*/  LOP3.LUT P6, RZ, R22, 0x2, RZ, 0xc0, !PT ;  /* 0x0000000216ff7812 */ /* 0x000fc600078cc0ff */
        /* <DEDUP_REMOVED lines=32> */
[----:B------:R-:W-:Y:S01]  /*17230*/  FMNMX.FTZ R0, R26, R6, !PT ;  /* 0x000000061a007209 */ /* 0x000fe20007810000 */
[----:B------:R-:W-:Y:S01]  /*17240*/  MUFU.EX2 R24, R24 ;  /* 0x0000001800187308 */ /* 0x000fe20000000800 */
[----:B------:R-:W-:-:S02]  /*17250*/  FSEL R78, R78, -INF , !P6 ;  /* 0xff8000004e4e7808 */ /* 0x000fc40007000000 */
[----:B------:R-:W-:-:S04]  /*17260*/  FMNMX.FTZ R0, R27, R0, !PT ;  /* 0x000000001b007209 */ /* 0x000fc80007810000 */
[----:B------:R-:W-:Y:S01]  /*17270*/  FMNMX.FTZ R0, R30, R0, !PT ;  /* 0x000000001e007209 */ /* 0x000fe20007810000 */
[----:B------:R-:W-:Y:S03]  /*17280*/  MUFU.EX2 R25, R25 ;  /* 0x0000001900197308 */ /* 0x000fe60000000800 */
        /* <DEDUP_REMOVED lines=42> */
[----:B------:R-:W-:-:S05]  /*17530*/  FMNMX.FTZ R0, R87, R0, !PT ;  /* 0x0000000057007209 */ /* 0x000fca0007810000 */
[----:B------:R-:W0:Y:S01]  /*17540*/  SHFL.BFLY PT, R9, R0, 0x2, 0x1f ;  /* 0x0c401f0000097f89 */ /* 0x000e2200000e0000 */
[----:B------:R-:W-:Y:S08]  /*17550*/  MUFU.EX2 R56, R56 ;  /* 0x0000003800387308 */ /* 0x000ff00000000800 */
[----:B------:R-:W-:Y:S08]  /*17560*/  MUFU.EX2 R57, R57 ;  /* 0x0000003900397308 */ /* 0x000ff00000000800 */
        /* <DEDUP_REMOVED lines=155> */
.L_x_1555:
        /* <DEDUP_REMOVED lines=110> */
.L_x_1536:
[----:B------:R-:W-:Y:S05]  /*18600*/  WARPSYNC.ALL ;  /* 0x0000000000007948 */ /* 0x000fea0003800000 */
[----:B------:R-:W-:Y:S06]  /*18610*/  BAR.ARV 0x8, 0x200 ;  /* 0x0208000000007b1d */ /* 0x000fec0000002000 */
[----:B------:R-:W-:Y:S05]  /*18620*/  @!P0 BRA `(.L_x_1557) ;  /* 0x0000000000048947 */ /* 0x000fea0003800000 */
[----:B------:R-:W-:Y:S01]  /*18630*/  BPT.TRAP 0x1 ;  /* 0x000000040000795c */ /* 0x000fe20000300000 */
.L_x_1557:
[----:B------:R-:W-:Y:S01]  /*18640*/  IMAD R11, R18, 0x8, R2 ;  /* 0x00000008120b7824 */ /* 0x000fe200078e0202 */
[----:B------:R-:W-:-:S04]  /*18650*/  SHF.L.U32 R4, R23, 0x1f, RZ ;  /* 0x0000001f17047819 */ /* 0x000fc800000006ff */
[----:B------:R0:W1:Y:S01]  /*18660*/  SYNCS.PHASECHK.TRANS64.TRYWAIT P1, [R11+URZ+0x2d850], R4 ;  /* 0x02d850040b0075a7 */ /* 0x000062000802017f */
[----:B------:R-:W-:Y:S05]  /*18670*/  @!P0 BRA `(.L_x_1558) ;  /* 0x0000000000048947 */ /* 0x000fea0003800000 */
[----:B------:R-:W-:Y:S01]  /*18680*/  BPT.TRAP 0x1 ;  /* 0x000000040000795c */ /* 0x000fe20000300000 */
.L_x_1558:
[----:B------:R-:W2:Y:S01]  /*18690*/  LDL.LU R6, [R1+0x54] ;  /* 0x0000540001067983 */ /* 0x000ea20000300800 */
[----:B------:R-:W-:Y:S02]  /*186a0*/  VIADD R2, R2, 0x400 ;  /* 0x0000040002027836 */ /* 0x000fe40000000000 */
[----:B------:R-:W-:-:S03]  /*186b0*/  IMAD.MOV.U32 R7, RZ, RZ, 0x40000040 ;  /* 0x40000040ff077424 */ /* 0x000fc600078e00ff */
[----:B------:R-:W-:-:S04]  /*186c0*/  SHF.R.U32.HI R2, RZ, 0x4, R2 ;  /* 0x00000004ff027819 */ /* 0x000fc80000011602 */
[----:B------:R-:W-:-:S04]  /*186d0*/  LOP3.LUT R2, R2, 0x3fff, RZ, 0xc0, !PT ;  /* 0x00003fff02027812 */ /* 0x000fc800078ec0ff */
[----:B------:R-:W-:Y:S02]  /*186e0*/  LOP3.LUT R9, R2, 0x2000000, RZ, 0xfc, !PT ;  /* 0x0200000002097812 */ /* 0x000fe400078efcff */
[----:B--2---:R-:W-:Y:S01]  /*186f0*/  LOP3.LUT R6, R6, 0x10000, RZ, 0xfc, !PT ;  /* 0x0001000006067812 */ /* 0x004fe200078efcff */
[----:B-1----:R-:W-:Y:S06]  /*18700*/  @P1 BRA `(.L_x_1559) ;  /* 0x0000000000081947 */ /* 0x002fec0003800000 */
[----:B------:R-:W1:Y:S02]  /*18710*/  SYNCS.PHASECHK.TRANS64.TRYWAIT P1, [R11+URZ+0x2d850], R4 ;  /* 0x02d850040b0075a7 */ /* 0x000e64000802017f */
[----:B-1----:R-:W-:Y:S05]  /*18720*/  @!P1 BRA `(.L_x_1560) ;  /* 0x000000a800609947 */ /* 0x002fea0003800000 */
.L_x_1559:
[----:B------:R-:W-:Y:S01]  /*18730*/  IMAD R8, R18, 0x600, R9 ;  /* 0x0000060012087824 */ /* 0x000fe200078e0209 */
[----:B------:R-:W-:Y:S05]  /*18740*/  WARPSYNC.ALL ;  /* 0x0000000000007948 */ /* 0x000fea0003800000 */
[----:B------:R-:W-:Y:S01]  /*18750*/  IMAD.MOV.U32 R9, RZ, RZ, -0x7fffffe0 ;  /* 0x80000020ff097424 */ /* 0x000fe200078e00ff */
[C---:B------:R-:W-:Y:S01]  /*18760*/  R2UR UR4, R6.reuse ;  /* 0x00000000060472ca */ /* 0x040fe200000e0000 */
[----:B------:R-:W-:Y:S01]  /*18770*/  WARPGROUP.ARRIVE ;  /* 0x00000000000079c5 */ /* 0x000fe20000000000 */
[----:B------:R-:W-:Y:S01]  /*18780*/  R2UR UR5, R7 ;  /* 0x00000000070572ca */ /* 0x000fe200000e0000 */
[----:B------:R-:W-:Y:S01]  /*18790*/  VIADD R14, R6, 0x2 ;  /* 0x00000002060e7836 */ /* 0x000fe20000000000 */
[C---:B------:R-:W-:Y:S01]  /*187a0*/  R2UR UR6, R8.reuse ;  /* 0x00000000080672ca */ /* 0x040fe200000e0000 */
[----:B------:R-:W-:Y:S01]  /*187b0*/  VIADD R12, R8, 0x40 ;  /* 0x00000040080c7836 */ /* 0x000fe20000000000 */
[----:B------:R-:W-:Y:S01]  /*187c0*/  R2UR UR7, R9 ;  /* 0x00000000090772ca */ /* 0x000fe200000e0000 */
[----:B------:R-:W-:Y:S01]  /*187d0*/  IMAD.MOV.U32 R15, RZ, RZ, 0x40000040 ;  /* 0x40000040ff0f7424 */ /* 0x000fe200078e00ff */
[----:B------:R-:W0:Y:S01]  /*187e0*/  SHFL.BFLY PT, R2, R139, 0x2, 0x1f ;  /* 0x0c401f008b027f89 */ /* 0x000e2200000e0000 */
[----:B------:R-:W-:-:S02]  /*187f0*/  IMAD.MOV.U32 R13, RZ, RZ, -0x7fffffe0 ;  /* 0x80000020ff0d7424 */ /* 0x000fc400078e00ff */
[----:B------:R-:W-:Y:S02]  /*18800*/  IMAD.MOV.U32 R7, RZ, RZ, 0x40000040 ;  /* 0x40000040ff077424 */ /* 0x000fe400078e00ff */
[----:B------:R-:W-:Y:S02]  /*18810*/  IMAD.MOV.U32 R9, RZ, RZ, -0x7fffffe0 ;  /* 0x80000020ff097424 */ /* 0x000fe400078e00ff */
[----:B------:R-:W-:Y:S02]  /*18820*/  IMAD.MOV.U32 R20, RZ, RZ, -0x800000 ;  /* 0xff800000ff147424 */ /* 0x000fe400078e00ff */
[----:B------:R-:W-:Y:S02]  /*18830*/  IMAD.MOV.U32 R21, RZ, RZ, -0x800000 ;  /* 0xff800000ff157424 */ /* 0x000fe400078e00ff */
        /* <DEDUP_REMOVED lines=8> */
[----:B------:R-:W-:-:S02]  /*188c0*/  IMAD.MOV.U32 R13, RZ, RZ, -0x7fffffe0 ;  /* 0x80000020ff0d7424 */ /* 0x000fc400078e00ff */
[----:B01----:R-:W-:Y:S01]  /*188d0*/  FADD.FTZ R4, R2, R139 ;  /* 0x0000008b02047221 */ /* 0x003fe20000010000 */
[----:B------:R-:W-:Y:S01]  /*188e0*/  IMAD.MOV.U32 R2, RZ, RZ, RZ ;  /* 0x000000ffff027224 */ /* 0x000fe200078e00ff */
[----:B------:R-:W-:Y:S02]  /*188f0*/  WARPGROUP.DEPBAR.LE gsb0, 0x0 ;  /* 0x00008000000079c5 */ /* 0x000fe40000010000 */
[----:B------:R-:W-:-:S06]  /*18900*/  WARPGROUP.ARRIVE ;  /* 0x00000000000079c5 */ /* 0x000fcc0000000000 */
        /* <DEDUP_REMOVED lines=41> */
[----:B------:R-:W-:Y:S02]  /*18ba0*/  IMAD.MOV.U32 R13, RZ, RZ, -0x7fffffe0 ;  /* 0x80000020ff0d7424 */ /* 0x000fe400078e00ff */
[----:B------:R-:W-:-:S02]  /*18bb0*/  VIADD R6, R6, 0x606 ;  /* 0x0000060606067836 */ /* 0x000fc40000000000 */
[----:B------:R-:W-:Y:S01]  /*18bc0*/  VIADD R8, R8, 0x1c0 ;  /* 0x000001c008087836 */ /* 0x000fe20000000000 */
[----:B------:R-:W-:Y:S02]  /*18bd0*/  WARPGROUP.DEPBAR.LE gsb0, 0x0 ;  /* 0x00008000000079c5 */ /* 0x000fe40000010000 */
[----:B------:R-:W-:-:S06]  /*18be0*/  WARPGROUP.ARRIVE ;  /* 0x00000000000079c5 */ /* 0x000fcc0000000000 */
[----:B------:R-:W-:Y:S01]  /*18bf0*/  HGMMA.64x96x16.F32 R88, gdesc[UR4].tnspB, R88, gsb0 ;  /* 0x41600000045879f0 */ /* 0x000fe20008000858 */
[----:B------:R-:W-:Y:S02]  /*18c00*/  R2UR UR4, R14 ;  /* 0x000000000e0472ca */ /* 0x000fe400000e0000 */
[----:B------:R-:W-:Y:S02]  /*18c10*/  R2UR UR5, R15 ;  /* 0x000000000f0572ca */ /* 0x000fe400000e0000 */
[----:B------:R-:W-:Y:S02]  /*18c20*/  R2UR UR6, R12 ;  /* 0x000000000c0672ca */ /* 0x000fe400000e0000 */
[----:B------:R-:W-:Y:S01]  /*18c30*/  R2UR UR7, R13 ;  /* 0x000000000d0772ca */ /* 0x000fe200000e0000 */
[----:B------:R-:W-:Y:S02]  /*18c40*/  WARPGROUP.DEPBAR.LE gsb0, 0x0 ;  /* 0x00008000000079c5 */ /* 0x000fe40000010000 */
[----:B------:R-:W-:-:S10]  /*18c50*/  WARPGROUP.ARRIVE ;  /* 0x00000000000079c5 */ /* 0x000fd40000000000 */
[----:B------:R-:W-:Y:S01]  /*18c60*/  HGMMA.64x96x16.F32 R88, gdesc[UR4].tnspB, R88, gsb0 ;  /* 0x41600000045879f0 */ /* 0x000fe20008000858 */
[----:B------:R-:W-:Y:S02]  /*18c70*/  R2UR UR4, R6 ;  /* 0x00000000060472ca */ /* 0x000fe400000e0000 */
[----:B------:R-:W-:Y:S01]  /*18c80*/  R2UR UR5, R7 ;  /* 0x00000000070572ca */ /* 0x000fe200000e0000 */
[----:B------:R-:W0:Y:S01]  /*18c90*/  SHFL.BFLY PT, R6, R5, 0x2, 0x1f ;  /* 0x0c401f0005067f89 */ /* 0x000e2200000e0000 */
[----:B------:R-:W-:Y:S02]  /*18ca0*/  R2UR UR6, R8 ;  /* 0x00000000080672ca */ /* 0x000fe400000e0000 */
[----:B------:R-:W-:Y:S01]  /*18cb0*/  R2UR UR7, R9 ;  /* 0x00000000090772ca */ /* 0x000fe200000e0000 */
[----:B------:R-:W1:Y:S01]  /*18cc0*/  SHFL.BFLY PT, R7, R4, 0x1, 0x1f ;  /* 0x0c201f0004077f89 */ /* 0x000e6200000e0000 */
[----:B0-----:R-:W-:Y:S01]  /*18cd0*/  FADD.FTZ R6, R6, R5 ;  /* 0x0000000506067221 */ /* 0x001fe20000010000 */
[----:B------:R-:W-:-:S02]  /*18ce0*/  IMAD.MOV.U32 R5, RZ, RZ, RZ ;  /* 0x000000ffff057224 */ /* 0x000fc400078e00ff */
[----:B-1----:R-:W-:Y:S02]  /*18cf0*/  FADD.FTZ R10, R4, R7 ;  /* 0x00000007040a7221 */ /* 0x002fe40000010000 */
[----:B------:R-:W0:Y:S01]  /*18d00*/  SHFL.BFLY PT, R9, R6, 0x1, 0x1f ;  /* 0x0c201f0006097f89 */ /* 0x000e2200000e0000 */
[----:B------:R-:W-:Y:S02]  /*18d10*/  IMAD.U32 R4, RZ, RZ, UR51 ;  /* 0x00000033ff047e24 */ /* 0x000fe4000f8e00ff */
[----:B------:R-:W-:-:S13]  /*18d20*/  FSETP.NE.FTZ.AND P1, PT, R10, RZ, PT ;  /* 0x000000ff0a00720b */ /* 0x000fda0003f35000 */
[----:B------:R-:W1:Y:S01]  /*18d30*/  @P1 MUFU.LG2 R7, R10 ;  /* 0x0000000a00071308 */ /* 0x000e620000000c00 */
[----:B------:R-:W-:Y:S01]  /*18d40*/  @P1 FMUL.FTZ R4, R4, 0.69314718246459960938 ;  /* 0x3f31721804041820 */ /* 0x000fe20000410000 */
[----:B0-----:R-:W-:-:S06]  /*18d50*/  FADD.FTZ R12, R6, R9 ;  /* 0x00000009060c7221 */ /* 0x001fcc0000010000 */
[----:B------:R-:W-:Y:S01]  /*18d60*/  @P1 MUFU.RCP R5, R10 ;  /* 0x0000000a00051308 */ /* 0x000fe20000001000 */
[----:B------:R-:W-:Y:S01]  /*18d70*/  IMAD.U32 R6, RZ, RZ, UR51 ;  /* 0x00000033ff067e24 */ /* 0x000fe2000f8e00ff */
[----:B------:R-:W-:Y:S01]  /*18d80*/  FSETP.NE.FTZ.AND P2, PT, R12, RZ, PT ;  /* 0x000000ff0c00720b */ /* 0x000fe20003f55000 */
[----:B-1----:R-:W-:-:S04]  /*18d90*/  @P1 FMUL.FTZ R7, R7, 0.69314718246459960938 ;  /* 0x3f31721807071820 */ /* 0x002fc80000410000 */
[----:B------:R-:W-:-:S08]  /*18da0*/  @P1 FFMA.FTZ R20, R4, R3, R7 ;  /* 0x0000000304141223 */ /* 0x000fd00000010007 */
        /* <DEDUP_REMOVED lines=11> */
.L_x_1561:
        /* <DEDUP_REMOVED lines=59> */
.L_x_1444:
[----:B------:R-:W0:Y:S01]  /*19210*/  S2R R2, SR_TID.X ;  /* 0x0000000000027919 */ /* 0x000e220000002100 */
[----:B------:R-:W-:Y:S05]  /*19220*/  WARPSYNC.ALL ;  /* 0x0000000000007948 */ /* 0x000fea0003800000 */
[----:B0-----:R-:W-:-:S05]  /*19230*/  VIADD R54, R2, 0xffffff80 ;  /* 0xffffff8002367836 */ /* 0x001fca0000000000 */
[----:B------:R-:W-:-:S04]  /*19240*/  SHF.R.S32.HI R4, RZ, 0x1f, R54 ;  /* 0x0000001fff047819 */ /* 0x000fc80000011436 */
[----:B------:R-:W-:-:S04]  /*19250*/  LEA.HI R36, R4, R54, RZ, 0x2 ;  /* 0x0000003604247211 */ /* 0x000fc800078f10ff */
[----:B------:R-:W-:-:S05]  /*19260*/  LOP3.LUT R3, R36, 0xfffffffc, RZ, 0xc0, !PT ;  /* 0xfffffffc24037812 */ /* 0x000fca00078ec0ff */
[----:B------:R-:W-:-:S04]  /*19270*/  IMAD.IADD R3, R54, 0x1, -R3 ;  /* 0x0000000136037824 */ /* 0x000fc800078e0a03 */
[----:B-1----:R-:W-:-:S04]  /*19280*/  IMAD.SHL.U32 R40, R3, 0x8, RZ ;  /* 0x0000000803287824 */ /* 0x002fc800078e00ff */
[----:B--2---:R-:W-:Y:S01]  /*19290*/  VIADD R41, R40, 0x40 ;  /* 0x0000004028297836 */ /* 0x004fe20000000000 */
[----:B------:R-:W0:Y:S08]  /*192a0*/  S2UR UR38, SR_CgaCtaId ;  /* 0x00000000002679c3 */ /* 0x000e300000008800 */
[----:B------:R-:W-:Y:S06]  /*192b0*/  BAR.SYNC.DEFER_BLOCKING 0x5, 0x200 ;  /* 0x0148000000007b1d */ /* 0x000fec0000010000 */
[----:B------:R-:W-:Y:S01]  /*192c0*/  UMOV UR4, 0x400 ;  /* 0x0000040000047882 */ /* 0x000fe20000000000 */
[----:B------:R-:W-:Y:S01]  /*192d0*/  BSSY B0, `(.L_x_1562) ;  /* 0x00001c6000007945 */ /* 0x000fe20003800000 */
[----:B0-----:R-:W-:-:S06]  /*192e0*/  ULEA UR4, UR38, UR4, 0x18 ;  /* 0x0000000426047291 */ /* 0x001fcc000f8ec03f */
[----:B------:R-:W-:-:S05]  /*192f0*/  IMAD.U32 R2, RZ, RZ, UR4 ;  /* 0x00000004ff027e24 */ /* 0x000fca000f8e00ff */
[----:B------:R0:W1:Y:S01]  /*19300*/  LDS.128 R32, [R2+0x2d8d0] ;  /* 0x02d8d00002207984 */ /* 0x0000620000000c00 */
[----:B------:R-:W-:Y:S06]  /*19310*/  BAR.ARV 0x4, 0x200 ;  /* 0x0108000000007b1d */ /* 0x000fec0000002000 */
[----:B------:R-:W-:Y:S05]  /*19320*/  @P0 BRA `(.L_x_1563) ;  /* 0x0000001000840947 */ /* 0x000fea0003800000 */
[----:B------:R-:W2:Y:S01]  /*19330*/  LDL R46, [R1+0x74] ;  /* 0x00007400012e7983 */ /* 0x000ea20000100800 */
[----:B------:R-:W3:Y:S01]  /*19340*/  S2R R5, SR_SWINHI ;  /* 0x0000000000057919 */ /* 0x000ee20000002f00 */
[-C--:B------:R-:W-:Y:S02]  /*19350*/  LEA.HI R8, R4, R54.reuse, RZ, 0x4 ;  /* 0x0000003604087211 */ /* 0x080fe400078f20ff */
[----:B------:R-:W4:Y:S02]  /*19360*/  LDL R55, [R1+0x70] ;  /* 0x0000700001377983 */ /* 0x000f240000100800 */
[----:B------:R-:W-:Y:S01]  /*19370*/  SHF.R.S32.HI R9, RZ, 0x4, R8 ;  /* 0x00000004ff097819 */ /* 0x000fe20000011408 */
[----:B------:R-:W-:Y:S05]  /*19380*/  WARPSYNC.ALL ;  /* 0x0000000000007948 */ /* 0x000fea0003800000 */
[----:B------:R-:W-:Y:S01]  /*19390*/  LEA.HI R10, R8, R9, RZ, 0x1 ;  /* 0x00000009080a7211 */ /* 0x000fe200078f08ff */
[----:B------:R-:W-:Y:S01]  /*193a0*/  ULDC.64 UR4, c[0x0][0xc00] ;  /* 0x0003000000047ab9 */ /* 0x000fe20000000a00 */
[----:B------:R-:W-:-:S02]  /*193b0*/  LEA.HI R4, R4, R54, RZ, 0x5 ;  /* 0x0000003604047211 */ /* 0x000fc400078f28ff */
[----:B------:R-:W-:Y:S02]  /*193c0*/  LOP3.LUT R8, R8, 0xfffffff0, RZ, 0xc0, !PT ;  /* 0xfffffff008087812 */ /* 0x000fe400078ec0ff */
[----:B------:R-:W-:Y:S02]  /*193d0*/  LOP3.LUT R10, R10, 0x1ffffffe, RZ, 0xc0, !PT ;  /* 0x1ffffffe0a0a7812 */ /* 0x000fe400078ec0ff */
[----:B------:R-:W-:Y:S01]  /*193e0*/  SHF.R.S32.HI R11, RZ, 0x5, R4 ;  /* 0x00000005ff0b7819 */ /* 0x000fe20000011404 */
[----:B------:R-:W-:Y:S01]  /*193f0*/  IMAD.IADD R8, R54, 0x1, -R8 ;  /* 0x0000000136087824 */ /* 0x000fe200078e0a08 */
[----:B------:R-:W-:Y:S01]  /*19400*/  F2FP.F16.F32.PACK_AB R6, R93, R6 ;  /* 0x000000065d06723e */ /* 0x000fe200000000ff */
[----:B------:R-:W-:Y:S01]  /*19410*/  IMAD.IADD R10, R9, 0x1, -R10 ;  /* 0x00000001090a7824 */ /* 0x000fe200078e0a0a */
[----:B------:R-:W-:Y:S01]  /*19420*/  F2FP.F16.F32.PACK_AB R7, R42, R7 ;  /* 0x000000072a07723e */ /* 0x000fe200000000ff */
[----:B------:R-:W-:Y:S01]  /*19430*/  IMAD R11, R11, 0x10, R8 ;  /* 0x000000100b0b7824 */ /* 0x000fe200078e0208 */
[----:B------:R-:W-:Y:S01]  /*19440*/  F2FP.F16.F32.PACK_AB R26, R109, R26 ;  /* 0x0000001a6d1a723e */ /* 0x000fe200000000ff */
[----:B------:R-:W-:Y:S01]  /*19450*/  IMAD.SHL.U32 R10, R10, 0x8, RZ ;  /* 0x000000080a0a7824 */ /* 0x000fe200078e00ff */
[----:B------:R-:W-:-:S02]  /*19460*/  F2FP.F16.F32.PACK_AB R27, R38, R27 ;  /* 0x0000001b261b723e */ /* 0x000fc400000000ff */
[----:B------:R-:W-:Y:S02]  /*19470*/  MOV R28, R2 ;  /* 0x00000002001c7202 */ /* 0x000fe40000000f00 */
[----:B---3--:R-:W-:Y:S01]  /*19480*/  MOV R29, R5 ;  /* 0x00000005001d7202 */ /* 0x008fe20000000f00 */
[----:B------:R-:W-:-:S04]  /*19490*/  IMAD.U32 R5, R11, 0x20, R10 ;  /* 0x000000200b057824 */ /* 0x000fc800078e000a */
[----:B------:R-:W-:-:S03]  /*194a0*/  IMAD.WIDE R4, R5, 0x2, R28 ;  /* 0x0000000205047825 */ /* 0x000fc600078e021c */
[C---:B------:R-:W-:Y:S01]  /*194b0*/  LOP3.LUT R9, R4.reuse, 0x180, RZ, 0xc0, !PT ;  /* 0x0000018004097812 */ /* 0x040fe200078ec0ff */
[----:B------:R-:W-:Y:S01]  /*194c0*/  BAR.SYNC.DEFER_BLOCKING 0x1, 0x180 ;  /* 0x0046000000007b1d */ /* 0x000fe20000010000 */
[C---:B------:R-:W-:Y:S02]  /*194d0*/  IADD3 R37, P4, R4.reuse, 0x20, RZ ;  /* 0x0000002004257810 */ /* 0x040fe40007f9e0ff */
[C---:B------:R-:W-:Y:S02]  /*194e0*/  IADD3 R47, P0, R4.reuse, 0x6020, RZ ;  /* 0x00006020042f7810 */ /* 0x040fe40007f1e0ff */
[----:B------:R-:W-:Y:S01]  /*194f0*/  SHF.R.U64 R9, R9, 0x3, RZ ;  /* 0x0000000309097819 */ /* 0x000fe200000012ff */
[----:B------:R-:W-:Y:S01]  /*19500*/  IMAD.X R11, RZ, RZ, R5, P4 ;  /* 0x000000ffff0b7224 */ /* 0x000fe200020e0605 */
[----:B------:R-:W-:Y:S02]  /*19510*/  LOP3.LUT R8, R37, 0x180, RZ, 0xc0, !PT ;  /* 0x0000018025087812 */ /* 0x000fe400078ec0ff */
[----:B------:R-:W-:-:S02]  /*19520*/  IADD3 R39, P3, R4, 0x3000, RZ ;  /* 0x0000300004277810 */ /* 0x000fc40007f7e0ff */
[C---:B------:R-:W-:Y:S02]  /*19530*/  IADD3 R43, P2, R4.reuse, 0x3020, RZ ;  /* 0x00003020042b7810 */ /* 0x040fe40007f5e0ff */
[----:B------:R-:W-:Y:S01]  /*19540*/  IADD3 R45, P1, R4, 0x6000, RZ ;  /* 0x00006000042d7810 */ /* 0x000fe20007f3e0ff */
[--C-:B------:R-:W-:Y:S01]  /*19550*/  IMAD.X R13, RZ, RZ, R5.reuse, P3 ;  /* 0x000000ffff0d7224 */ /* 0x100fe200018e0605 */
[----:B------:R-:W-:Y:S01]  /*19560*/  LOP3.LUT R4, R9, R4, RZ, 0x3c, !PT ;  /* 0x0000000409047212 */ /* 0x000fe200078e3cff */
[--C-:B------:R-:W-:Y:S01]  /*19570*/  IMAD.X R9, RZ, RZ, R5.reuse, P0 ;  /* 0x000000ffff097224 */ /* 0x100fe200000e0605 */
[----:B------:R-:W-:Y:S01]  /*19580*/  SHF.R.U64 R8, R8, 0x3, RZ ;  /* 0x0000000308087819 */ /* 0x000fe200000012ff */
[--C-:B------:R-:W-:Y:S01]  /*19590*/  IMAD.X R15, RZ, RZ, R5.reuse, P2 ;  /* 0x000000ffff0f7224 */ /* 0x100fe200010e0605 */
[----:B------:R-:W-:Y:S01]  /*195a0*/  ISETP.NE.U32.AND P0, PT, RZ, UR4, PT ;  /* 0x00000004ff007c0c */ /* 0x000fe2000bf05070 */
[----:B------:R-:W-:Y:S01]  /*195b0*/  IMAD.X R25, RZ, RZ, R5, P1 ;  /* 0x000000ffff197224 */ /* 0x000fe200008e0605 */
[----:B------:R-:W-:-:S02]  /*195c0*/  LOP3.LUT R10, R8, R37, RZ, 0x3c, !PT ;  /* 0x00000025080a7212 */ /* 0x000fc400078e3cff */
[----:B------:R-:W-:Y:S02]  /*195d0*/  LOP3.LUT R8, R39, 0x180, RZ, 0xc0, !PT ;  /* 0x0000018027087812 */ /* 0x000fe400078ec0ff */
[----:B------:R-:W-:Y:S02]  /*195e0*/  LOP3.LUT R14, R43, 0x180, RZ, 0xc0, !PT ;  /* 0x000001802b0e7812 */ /* 0x000fe400078ec0ff */
[----:B------:R-:W-:Y:S01]  /*195f0*/  ISETP.NE.AND.EX P0, PT, RZ, UR5, PT, P0 ;  /* 0x00000005ff007c0c */ /* 0x000fe2000bf05300 */
[----:B------:R-:W-:Y:S01]  /*19600*/  ULDC.64 UR4, c[0x0][0xc08] ;  /* 0x0003020000047ab9 */ /* 0x000fe20000000a00 */
[----:B------:R-:W-:Y:S02]  /*19610*/  LOP3.LUT R24, R45, 0x180, RZ, 0xc0, !PT ;  /* 0x000001802d187812 */ /* 0x000fe400078ec0ff */
[----:B-1----:R-:W-:Y:S02]  /*19620*/  LOP3.LUT R32, R47, 0x180, RZ, 0xc0, !PT ;  /* 0x000001802f207812 */ /* 0x002fe400078ec0ff */
[----:B------:R-:W-:-:S02]  /*19630*/  ISETP.NE.U32.AND P2, PT, RZ, UR4, PT ;  /* 0x00000004ff007c0c */ /* 0x000fc4000bf45070 */
[----:B------:R-:W-:Y:S02]  /*19640*/  SHF.R.U64 R8, R8, 0x3, RZ ;  /* 0x0000000308087819 */ /* 0x000fe400000012ff */
[----:B------:R-:W-:Y:S02]  /*19650*/  SHF.R.U64 R14, R14, 0x3, RZ ;  /* 0x000000030e0e7819 */ /* 0x000fe400000012ff */
[----:B------:R-:W-:Y:S02]  /*19660*/  SHF.R.U64 R24, R24, 0x3, RZ ;  /* 0x0000000318187819 */ /* 0x000fe400000012ff */
[----:B------:R-:W-:Y:S02]  /*19670*/  SHF.R.U64 R32, R32, 0x3, RZ ;  /* 0x0000000320207819 */ /* 0x000fe400000012ff */
[----:B------:R-:W-:Y:S02]  /*19680*/  ISETP.NE.AND.EX P2, PT, RZ, UR5, PT, P2 ;  /* 0x00000005ff007c0c */ /* 0x000fe4000bf45320 */
[----:B------:R-:W-:-:S02]  /*19690*/  LOP3.LUT R12, R8, R39, RZ, 0x3c, !PT ;  /* 0x00000027080c7212 */ /* 0x000fc400078e3cff */
[----:B------:R-:W-:Y:S02]  /*196a0*/  LOP3.LUT R14, R14, R43, RZ, 0x3c, !PT ;  /* 0x0000002b0e0e7212 */ /* 0x000fe400078e3cff */
[----:B------:R-:W-:Y:S02]  /*196b0*/  LOP3.LUT R24, R24, R45, RZ, 0x3c, !PT ;  /* 0x0000002d18187212 */ /* 0x000fe400078e3cff */
[----:B------:R-:W-:Y:S02]  /*196c0*/  LOP3.LUT R8, R32, R47, RZ, 0x3c, !PT ;  /* 0x0000002f20087212 */ /* 0x000fe400078e3cff */
[----:B------:R-:W-:Y:S02]  /*196d0*/  MOV R32, R4 ;  /* 0x0000000400207202 */ /* 0x000fe40000000f00 */
[----:B------:R-:W-:Y:S02]  /*196e0*/  F2FP.F16.F32.PACK_AB R4, R89, R0 ;  /* 0x000000005904723e */ /* 0x000fe400000000ff */
[----:B------:R-:W-:-:S02]  /*196f0*/  F2FP.F16.F32.PACK_AB R5, R91, R90 ;  /* 0x0000005a5b05723e */ /* 0x000fc400000000ff */
[----:B------:R-:W-:Y:S02]  /*19700*/  MOV R0, R12 ;  /* 0x0000000c00007202 */ /* 0x000fe40000000f00 */
[----:B------:R-:W-:Y:S01]  /*19710*/  MOV R39, R14 ;  /* 0x0000000e00277202 */ /* 0x000fe20000000f00 */
[----:B------:R1:W-:Y:S01]  /*19720*/  STSM.16.M88.4 [R32], R4 ;  /* 0x0000000420007844 */ /* 0x0003e20000000200 */
[----:B------:R-:W-:Y:S02]  /*19730*/  MOV R42, R10 ;  /* 0x0000000a002a7202 */ /* 0x000fe40000000f00 */
[----:B------:R-:W-:Y:S02]  /*19740*/  MOV R37, R24 ;  /* 0x0000001800257202 */ /* 0x000fe40000000f00 */
[----:B------:R-:W-:Y:S02]  /*19750*/  F2FP.F16.F32.PACK_AB R12, R97, R96 ;  /* 0x00000060610c723e */ /* 0x000fe400000000ff */
[----:B------:R-:W-:-:S02]  /*19760*/  F2FP.F16.F32.PACK_AB R13, R99, R30 ;  /* 0x0000001e630d723e */ /* 0x000fc400000000ff */
[----:B------:R-:W-:Y:S02]  /*19770*/  F2FP.F16.F32.PACK_AB R14, R101, R100 ;  /* 0x00000064650e723e */ /* 0x000fe400000000ff */
[----:B------:R-:W-:Y:S02]  /*19780*/  F2FP.F16.F32.PACK_AB R15, R31, R102 ;  /* 0x000000661f0f723e */ /* 0x000fe400000000ff */
[----:B------:R-:W-:Y:S01]  /*19790*/  F2FP.F16.F32.PACK_AB R24, R105, R104 ;  /* 0x000000686918723e */ /* 0x000fe200000000ff */
[----:B------:R-:W2:Y:S01]  /*197a0*/  LDC.64 R30, c[0x0][0xc00] ;  /* 0x00030000ff1e7b82 */ /* 0x000ea20000000a00 */
[----:B------:R-:W-:Y:S01]  /*197b0*/  F2FP.F16.F32.PACK_AB R25, R107, R106 ;  /* 0x0000006a6b19723e */ /* 0x000fe200000000ff */
[----:B------:R3:W-:Y:S01]  /*197c0*/  STSM.16.M88.4 [R42], R12 ;  /* 0x0000000c2a007844 */ /* 0x0007e20000000200 */
[----:B-1----:R-:W-:Y:S02]  /*197d0*/  MOV R32, R8 ;  /* 0x0000000800207202 */ /* 0x002fe40000000f00 */
[----:B------:R-:W-:Y:S01]  /*197e0*/  F2FP.F16.F32.PACK_AB R4, R113, R112 ;  /* 0x000000707104723e */ /* 0x000fe200000000ff */
[----:B------:R1:W-:Y:S01]  /*197f0*/  STSM.16.M88.4 [R0], R24 ;  /* 0x0000001800007844 */ /* 0x0003e20000000200 */
[----:B------:R-:W-:-:S02]  /*19800*/  F2FP.F16.F32.PACK_AB R5, R115, R114 ;  /* 0x000000727305723e */ /* 0x000fc400000000ff */
[----:B------:R-:W-:Y:S02]  /*19810*/  F2FP.F16.F32.PACK_AB R6, R117, R116 ;  /* 0x000000747506723e */ /* 0x000fe400000000ff */
[----:B------:R-:W-:Y:S02]  /*19820*/  F2FP.F16.F32.PACK_AB R7, R119, R118 ;  /* 0x000000767707723e */ /* 0x000fe400000000ff */
[----:B------:R-:W-:Y:S02]  /*19830*/  F2FP.F16.F32.PACK_AB R8, R121, R120 ;  /* 0x000000787908723e */ /* 0x000fe400000000ff */
[----:B------:R-:W-:Y:S01]  /*19840*/  F2FP.F16.F32.PACK_AB R9, R123, R122 ;  /* 0x0000007a7b09723e */ /* 0x000fe200000000ff */
[----:B------:R0:W-:Y:S01]  /*19850*/  STSM.16.M88.4 [R39], R4 ;  /* 0x0000000427007844 */ /* 0x0001e20000000200 */
[----:B------:R-:W-:Y:S01]  /*19860*/  F2FP.F16.F32.PACK_AB R10, R125, R124 ;  /* 0x0000007c7d0a723e */ /* 0x000fe200000000ff */
[----:B------:R-:W-:Y:S01]  /*19870*/  ULDC UR4, c[0x0][0xa88] ;  /* 0x0002a20000047ab9 */ /* 0x000fe20000000800 */
[----:B------:R-:W-:Y:S01]  /*19880*/  F2FP.F16.F32.PACK_AB R11, R127, R126 ;  /* 0x0000007e7f0b723e */ /* 0x000fe200000000ff */
[----:B---3--:R-:W-:Y:S01]  /*19890*/  IMAD.MOV.U32 R42, RZ, RZ, RZ ;  /* 0x000000ffff2a7224 */ /* 0x008fe200078e00ff */
[----:B------:R-:W-:Y:S01]  /*198a0*/  F2FP.F16.F32.PACK_AB R12, R129, R128 ;  /* 0x00000080810c723e */ /* 0x000fe200000000ff */
[----:B-1----:R-:W0:Y:S01]  /*198b0*/  @P2 LDC.64 R24, c[0x0][0xc08] ;  /* 0x00030200ff182b82 */ /* 0x002e220000000a00 */
[----:B------:R-:W-:Y:S01]  /*198c0*/  F2FP.F16.F32.PACK_AB R13, R131, R130 ;  /* 0x00000082830d723e */ /* 0x000fe200000000ff */
[----:B------:R1:W-:Y:S01]  /*198d0*/  STSM.16.M88.4 [R37], R8 ;  /* 0x0000000825007844 */ /* 0x0003e20000000200 */
[----:B------:R-:W-:-:S02]  /*198e0*/  F2FP.F16.F32.PACK_AB R14, R133, R132 ;  /* 0x00000084850e723e */ /* 0x000fc400000000ff */
[----:B------:R-:W-:-:S03]  /*198f0*/  F2FP.F16.F32.PACK_AB R15, R135, R134 ;  /* 0x00000086870f723e */ /* 0x000fc600000000ff */
[----:B------:R-:W3:Y:S02]  /*19900*/  LDC R0, c[0x0][0xbe8] ;  /* 0x0002fa00ff007b82 */ /* 0x000ee40000000800 */
[----:B------:R0:W-:Y:S01]  /*19910*/  STSM.16.M88.4 [R32], R12 ;  /* 0x0000000c20007844 */ /* 0x0001e20000000200 */
[----:B------:R-:W-:Y:S02]  /*19920*/  IMAD.U32 R47, RZ, RZ, UR4 ;  /* 0x00000004ff2f7e24 */ /* 0x000fe4000f8e00ff */
[----:B--2---:R-:W-:-:S03]  /*19930*/  IMAD.WIDE R30, R46, 0x4, R30 ;  /* 0x000000042e1e7825 */ /* 0x004fc600078e021e */
[----:B------:R-:W-:Y:S01]  /*19940*/  BAR.SYNC.DEFER_BLOCKING 0x1, 0x180 ;  /* 0x0046000000007b1d */ /* 0x000fe20000010000 */
[----:B0-----:R-:W-:-:S05]  /*19950*/  @P2 IMAD.WIDE R4, R46, 0x4, R24 ;  /* 0x000000042e042825 */ /* 0x001fca00078e0218 */
[----:B------:R0:W5:Y:S01]  /*19960*/  @P0 LDG.E R42, desc[UR52][R30.64] ;  /* 0x000000341e2a0981 */ /* 0x000162000c1e1900 */
[----:B---3--:R-:W-:Y:S02]  /*19970*/  ISETP.NE.AND P1, PT, R0, 0x1, PT ;  /* 0x000000010000780c */ /* 0x008fe40003f25270 */
[----:B----4-:R-:W-:Y:S01]  /*19980*/  SHF.R.S32.HI R44, RZ, 0x1f, R55 ;  /* 0x0000001fff2c7819 */ /* 0x010fe20000011437 */
[----:B------:R0:W5:Y:S10]  /*19990*/  @P2 LDG.E R47, desc[UR52][R4.64] ;  /* 0x00000034042f2981 */ /* 0x000174000c1e1900 */
[----:B------:R-:W2:Y:S08]  /*199a0*/  @P1 LDC R6, c[0x0][0xbec] ;  /* 0x0002fb00ff061b82 */ /* 0x000eb00000000800 */
[----:B-1----:R-:W1:Y:S01]  /*199b0*/  @P1 LDC R9, c[0x0][0xbf0] ;  /* 0x0002fc00ff091b82 */ /* 0x002e620000000800 */
[----:B0-----:R-:W-:Y:S05]  /*199c0*/  @P2 BRA `(.L_x_1564) ;  /* 0x0000000000102947 */ /* 0x001fea0003800000 */
[----:B------:R-:W-:Y:S05]  /*199d0*/  @!P0 BRA `(.L_x_1564) ;  /* 0x00000000000c8947 */ /* 0x000fea0003800000 */
[----:B------:R-:W3:Y:S04]  /*199e0*/  LDG.E R4, desc[UR52][R30.64] ;  /* 0x000000341e047981 */ /* 0x000ee8000c1e1900 */
[----:B-----5:R-:W3:Y:S02]  /*199f0*/  LDG.E R47, desc[UR52][R30.64+0x4] ;  /* 0x000004341e2f7981 */ /* 0x020ee4000c1e1900 */
[----:B---3--:R-:W-:-:S07]  /*19a00*/  IMAD.IADD R47, R47, 0x1, -R4 ;  /* 0x000000012f2f7824 */ /* 0x008fce00078e0a04 */
.L_x_1564:
[----:B------:R-:W3:Y:S01]  /*19a10*/  LDL R5, [R1+0x64] ;  /* 0x0000640001057983 */ /* 0x000ee20000100800 */
[----:B------:R-:W-:Y:S01]  /*19a20*/  ULDC.64 UR4, c[0x0][0xb90] ;  /* 0x0002e40000047ab9 */ /* 0x000fe20000000a00 */
[----:B------:R-:W0:Y:S01]  /*19a30*/  S2R R10, SR_TID.X ;  /* 0x00000000000a7919 */ /* 0x000e220000002100 */
[----:B-----5:R-:W-:Y:S02]  /*19a40*/  SHF.R.S32.HI R43, RZ, 0x1f, R42 ;  /* 0x0000001fff2b7819 */ /* 0x020fe4000001142a */
[----:B------:R-:W-:Y:S01]  /*19a50*/  SHF.R.S32.HI R32, RZ, 0x2, R36 ;  /* 0x00000002ff207819 */ /* 0x000fe20000011424 */
[----:B------:R-:W3:Y:S01]  /*19a60*/  LDL.LU R52, [R1+0x28] ;  /* 0x0000280001347983 */ /* 0x000ee20000300800 */
[----:B------:R-:W-:Y:S01]  /*19a70*/  IMAD R4, R44, UR4, RZ ;  /* 0x000000042c047c24 */ /* 0x000fe2000f8e02ff */
[----:B------:R-:W-:Y:S01]  /*19a80*/  SHF.R.S32.HI R45, RZ, 0x1f, R46 ;  /* 0x0000001fff2d7819 */ /* 0x000fe2000001142e */
[----:B------:R-:W-:Y:S01]  /*19a90*/  IMAD R47, R47, R0, RZ ;  /* 0x000000002f2f7224 */ /* 0x000fe200078e02ff */
[----:B------:R-:W4:Y:S01]  /*19aa0*/  LDL R14, [R1+0x78] ;  /* 0x00007800010e7983 */ /* 0x000f220000100800 */
[----:B------:R-:W-:Y:S01]  /*19ab0*/  IMAD R11, R55, UR5, R4 ;  /* 0x00000005370b7c24 */ /* 0x000fe2000f8e0204 */
[----:B------:R-:W-:Y:S01]  /*19ac0*/  SEL R45, R45, RZ, !P0 ;  /* 0x000000ff2d2d7207 */ /* 0x000fe20004000000 */
[----:B------:R-:W4:Y:S01]  /*19ad0*/  @P1 LDC R53, c[0x0][0xbec] ;  /* 0x0002fb00ff351b82 */ /* 0x000f220000000800 */
[----:B------:R-:W-:Y:S01]  /*19ae0*/  SEL R46, R46, RZ, !P0 ;  /* 0x000000ff2e2e7207 */ /* 0x000fe20004000000 */
[----:B0-----:R-:W-:-:S05]  /*19af0*/  VIADD R10, R10, 0xffffff80 ;  /* 0xffffff800a0a7836 */ /* 0x001fca0000000000 */
[----:B------:R-:W-:-:S04]  /*19b00*/  SHF.R.S32.HI R26, RZ, 0x1f, R10 ;  /* 0x0000001fff1a7819 */ /* 0x000fc8000001140a */
[----:B------:R-:W-:-:S04]  /*19b10*/  LEA.HI R26, R26, R10, RZ, 0x7 ;  /* 0x0000000a1a1a7211 */ /* 0x000fc800078f38ff */
[----:B------:R-:W-:-:S05]  /*19b20*/  LOP3.LUT R26, R26, 0xffffff80, RZ, 0xc0, !PT ;  /* 0xffffff801a1a7812 */ /* 0x000fca00078ec0ff */
[----:B------:R-:W-:Y:S02]  /*19b30*/  IMAD.IADD R26, R10, 0x1, -R26 ;  /* 0x000000010a1a7824 */ /* 0x000fe400078e0a1a */
[----:B------:R-:W-:Y:S01]  /*19b40*/  IMAD R3, R3, 0x60, R32 ;  /* 0x0000006003037824 */ /* 0x000fe200078e0220 */
[----:B------:R-:W-:Y:S01]  /*19b50*/  BSSY B1, `(.L_x_1565) ;  /* 0x000008b000017945 */ /* 0x000fe20003800000 */
[----:B---3--:R-:W-:Y:S02]  /*19b60*/  IMAD.IADD R15, R5, 0x1, R52 ;  /* 0x00000001050f7824 */ /* 0x008fe400078e0234 */
[----:B------:R-:W-:Y:S01]  /*19b70*/  IMAD.WIDE.U32 R4, R55, UR4, R42 ;  /* 0x0000000437047c25 */ /* 0x000fe2000f8e002a */
[----:B------:R-:W-:-:S03]  /*19b80*/  ULDC.64 UR4, c[0x0][0xb98] ;  /* 0x0002e60000047ab9 */ /* 0x000fc60000000a00 */
[----:B--2---:R-:W-:-:S04]  /*19b90*/  @P1 IMAD.HI.U32 R6, R15, R6, RZ ;  /* 0x000000060f061227 */ /* 0x004fc800078e00ff */
[----:B------:R-:W-:Y:S01]  /*19ba0*/  IMAD.MOV.U32 R7, RZ, RZ, R15 ;  /* 0x000000ffff077224 */ /* 0x000fe200078e000f */
[----:B-1----:R-:W-:Y:S01]  /*19bb0*/  @P1 SHF.R.U32.HI R7, RZ, R9, R6 ;  /* 0x00000009ff071219 */ /* 0x002fe20000011606 */
[----:B------:R-:W-:Y:S02]  /*19bc0*/  IMAD R9, R32, 0x20, R40 ;  /* 0x0000002020097824 */ /* 0x000fe400078e0228 */
[----:B------:R-:W-:Y:S02]  /*19bd0*/  IMAD.IADD R5, R5, 0x1, R11 ;  /* 0x0000000105057824 */ /* 0x000fe400078e020b */
[----:B------:R-:W-:Y:S02]  /*19be0*/  IMAD.MOV R13, RZ, RZ, -R7 ;  /* 0x000000ffff0d7224 */ /* 0x000fe400078e0a07 */
        /* <DEDUP_REMOVED lines=17> */
[----:B------:R-:W-:Y:S01]  /*19d00*/  SHFL.IDX PT, R48, R6, RZ, 0x1c1f ;  /* 0x001c1fff06307589 */ /* 0x000fe200000e0000 */
[----:B------:R-:W-:Y:S01]  /*19d10*/  IADD3 R7, P2, R28, 0x1800, RZ ;  /* 0x000018001c077810 */ /* 0x000fe20007f5e0ff */
[----:B----4-:R-:W-:Y:S01]  /*19d20*/  IMAD.IADD R4, R14, 0x1, R52 ;  /* 0x000000010e047824 */ /* 0x010fe200078e0234 */
[----:B------:R-:W-:Y:S01]  /*19d30*/  IADD3 R13, P3, R28, 0x3000, RZ ;  /* 0x000030001c0d7810 */ /* 0x000fe20007f7e0ff */
[----:B------:R-:W0:Y:S01]  /*19d40*/  SHFL.IDX PT, R49, R10, RZ, 0x1c1f ;  /* 0x001c1fff0a317589 */ /* 0x000e2200000e0000 */
[----:B------:R-:W-:Y:S01]  /*19d50*/  LOP3.LUT P0, RZ, R26, 0x3, RZ, 0xc0, !PT ;  /* 0x000000031aff7812 */ /* 0x000fe2000780c0ff */
[----:B------:R-:W-:Y:S01]  /*19d60*/  IMAD.X R9, RZ, RZ, R29, P2 ;  /* 0x000000ffff097224 */ /* 0x000fe200010e061d */
[----:B------:R-:W-:Y:S01]  /*19d70*/  ULDC.64 UR4, c[0x0][0xaa0] ;  /* 0x0002a80000047ab9 */ /* 0x000fe20000000a00 */
[----:B------:R-:W-:Y:S01]  /*19d80*/  SHFL.IDX PT, R50, R6, 0x1, 0x1c1f ;  /* 0x003c1f0006327f89 */ /* 0x000fe200000e0000 */
[----:B------:R-:W-:-:S03]  /*19d90*/  ISETP.GE.OR P2, PT, R4, R47, P0 ;  /* 0x0000002f0400720c */ /* 0x000fc60000746670 */
[----:B------:R-:W1:Y:S01]  /*19da0*/  SHFL.IDX PT, R51, R10, 0x1, 0x1c1f ;  /* 0x003c1f000a337f89 */ /* 0x000e6200000e0000 */
[----:B------:R-:W-:-:S05]  /*19db0*/  VIADD R4, R4, 0x8 ;  /* 0x0000000804047836 */ /* 0x000fca0000000000 */
[----:B------:R-:W-:Y:S01]  /*19dc0*/  ISETP.GE.OR P0, PT, R4, R47, P0 ;  /* 0x0000002f0400720c */ /* 0x000fe20000706670 */
[----:B------:R-:W-:-:S03]  /*19dd0*/  IMAD R43, R43, UR4, RZ ;  /* 0x000000042b2b7c24 */ /* 0x000fc6000f8e02ff */
[----:B0-----:R0:W-:Y:S01]  /*19de0*/  @!P2 ST.E desc[UR52][R48.64], R20 ;  /* 0x000000143000a985 */ /* 0x0011e2000c101934 */
[----:B------:R-:W-:Y:S01]  /*19df0*/  LOP3.LUT R12, R13, 0x180, RZ, 0xc0, !PT ;  /* 0x000001800d0c7812 */ /* 0x000fe200078ec0ff */
[----:B------:R-:W-:Y:S01]  /*19e00*/  IMAD R43, R42, UR5, R43 ;  /* 0x000000052a2b7c24 */ /* 0x000fe2000f8e022b */
[----:B------:R-:W-:Y:S01]  /*19e10*/  LOP3.LUT R8, R7, 0x180, RZ, 0xc0, !PT ;  /* 0x0000018007087812 */ /* 0x000fe200078ec0ff */
[----:B0-----:R-:W0:Y:S05]  /*19e20*/  @P1 LDC R49, c[0x0][0xbf0] ;  /* 0x0002fc00ff311b82 */ /* 0x001e2a0000000800 */
[----:B-1----:R1:W-:Y:S01]  /*19e30*/  @!P0 ST.E desc[UR52][R50.64], R21 ;  /* 0x0000001532008985 */ /* 0x0023e2000c101934 */
[----:B------:R-:W-:-:S02]  /*19e40*/  SHF.R.U64 R12, R12, 0x3, RZ ;  /* 0x000000030c0c7819 */ /* 0x000fc400000012ff */
[----:B------:R-:W-:Y:S01]  /*19e50*/  SHF.R.U64 R8, R8, 0x3, RZ ;  /* 0x0000000308087819 */ /* 0x000fe200000012ff */
[----:B------:R-:W-:Y:S01]  /*19e60*/  IMAD.IADD R48, R52, 0x1, R3 ;  /* 0x0000000134307824 */ /* 0x000fe200078e0203 */
[----:B------:R-:W-:Y:S01]  /*19e70*/  LOP3.LUT R12, R12, R13, RZ, 0x3c, !PT ;  /* 0x0000000d0c0c7212 */ /* 0x000fe200078e3cff */
[----:B-1----:R-:W-:Y:S01]  /*19e80*/  IMAD.WIDE.U32 R20, R42, UR4, RZ ;  /* 0x000000042a147c25 */ /* 0x002fe2000f8e00ff */
[----:B------:R-:W-:-:S03]  /*19e90*/  ULDC.64 UR4, c[0x0][0xae8] ;  /* 0x0002ba0000047ab9 */ /* 0x000fc60000000a00 */
[----:B------:R-:W-:Y:S02]  /*19ea0*/  IMAD.IADD R21, R21, 0x1, R43 ;  /* 0x0000000115157824 */ /* 0x000fe400078e022b */
[----:B------:R-:W-:Y:S01]  /*19eb0*/  IMAD R44, R44, UR4, RZ ;  /* 0x000000042c2c7c24 */ /* 0x000fe2000f8e02ff */
[----:B------:R-:W-:Y:S01]  /*19ec0*/  IADD3 R25, P5, R28, 0x4800, RZ ;  /* 0x000048001c197810 */ /* 0x000fe20007fbe0ff */
[----:B------:R-:W-:Y:S01]  /*19ed0*/  IMAD.X R13, RZ, RZ, R29, P3 ;  /* 0x000000ffff0d7224 */ /* 0x000fe200018e061d */
[----:B------:R-:W-:Y:S01]  /*19ee0*/  LOP3.LUT R8, R8, R7, RZ, 0x3c, !PT ;  /* 0x0000000708087212 */ /* 0x000fe200078e3cff */
[C---:B------:R-:W-:Y:S01]  /*19ef0*/  IMAD R3, R55.reuse, UR5, R44 ;  /* 0x0000000537037c24 */ /* 0x040fe2000f8e022c */
[C---:B------:R-:W-:Y:S01]  /*19f00*/  IADD3 R31, P4, R28.reuse, 0x6000, RZ ;  /* 0x000060001c1f7810 */ /* 0x040fe20007f9e0ff */
[----:B------:R-:W-:Y:S01]  /*19f10*/  IMAD.WIDE.U32 R20, R55, UR4, R20 ;  /* 0x0000000437147c25 */ /* 0x000fe2000f8e0014 */
[----:B------:R-:W-:Y:S01]  /*19f20*/  IADD3 R7, P3, R28, 0x7800, RZ ;  /* 0x000078001c077810 */ /* 0x000fe20007f7e0ff */
[----:B------:R-:W-:-:S02]  /*19f30*/  ULDC.64 UR4, c[0x0][0xaf0] ;  /* 0x0002bc0000047ab9 */ /* 0x000fc40000000a00 */
[----:B------:R-:W-:Y:S01]  /*19f40*/  @P1 IMAD.HI.U32 R42, R48, R53, RZ ;  /* 0x00000035302a1227 */ /* 0x000fe200078e00ff */
[----:B------:R-:W-:Y:S01]  /*19f50*/  LOP3.LUT R24, R25, 0x180, RZ, 0xc0, !PT ;  /* 0x0000018019187812 */ /* 0x000fe200078ec0ff */
[----:B------:R-:W5:Y:S01]  /*19f60*/  LD.E.128 R8, desc[UR52][R8.64] ;  /* 0x0000003408087980 */ /* 0x000f62000c101d00 */
[----:B------:R-:W-:Y:S01]  /*19f70*/  LOP3.LUT R30, R31, 0x180, RZ, 0xc0, !PT ;  /* 0x000001801f1e7812 */ /* 0x000fe200078ec0ff */
[----:B------:R-:W-:Y:S01]  /*19f80*/  IMAD.IADD R21, R21, 0x1, R3 ;  /* 0x0000000115157824 */ /* 0x000fe200078e0203 */
[----:B------:R-:W-:Y:S01]  /*19f90*/  LOP3.LUT R5, R28, 0x180, RZ, 0xc0, !PT ;  /* 0x000001801c057812 */ /* 0x000fe200078ec0ff */
[----:B------:R-:W-:Y:S01]  /*19fa0*/  IMAD.MOV.U32 R3, RZ, RZ, R48 ;  /* 0x000000ffff037224 */ /* 0x000fe200078e0030 */
[----:B------:R-:W-:Y:S01]  /*19fb0*/  LOP3.LUT R6, R7, 0x180, RZ, 0xc0, !PT ;  /* 0x0000018007067812 */ /* 0x000fe200078ec0ff */
[----:B------:R-:W5:Y:S01]  /*19fc0*/  LD.E.128 R12, desc[UR52][R12.64] ;  /* 0x000000340c0c7980 */ /* 0x000f62000c101d00 */
[----:B0-----:R-:W-:Y:S02]  /*19fd0*/  @P1 SHF.R.U32.HI R3, RZ, R49, R42 ;  /* 0x00000031ff031219 */ /* 0x001fe4000001162a */
[----:B------:R-:W-:-:S02]  /*19fe0*/  SHF.R.U64 R24, R24, 0x3, RZ ;  /* 0x0000000318187819 */ /* 0x000fc400000012ff */
[----:B------:R-:W-:Y:S02]  /*19ff0*/  SHF.R.U64 R30, R30, 0x3, RZ ;  /* 0x000000031e1e7819 */ /* 0x000fe400000012ff */
[----:B------:R-:W-:Y:S01]  /*1a000*/  SHF.R.U64 R5, R5, 0x3, RZ ;  /* 0x0000000305057819 */ /* 0x000fe200000012ff */
[----:B------:R-:W-:Y:S01]  /*1a010*/  IMAD R45, R45, UR4, RZ ;  /* 0x000000042d2d7c24 */ /* 0x000fe2000f8e02ff */
[----:B------:R-:W-:Y:S01]  /*1a020*/  SHF.R.U64 R6, R6, 0x3, RZ ;  /* 0x0000000306067819 */ /* 0x000fe200000012ff */
[----:B------:R-:W-:Y:S01]  /*1a030*/  IMAD.MOV R43, RZ, RZ, -R3 ;  /* 0x000000ffff2b7224 */ /* 0x000fe200078e0a03 */
[----:B------:R-:W-:Y:S01]  /*1a040*/  LOP3.LUT R24, R24, R25, RZ, 0x3c, !PT ;  /* 0x0000001918187212 */ /* 0x000fe200078e3cff */
[--C-:B------:R-:W-:Y:S01]  /*1a050*/  IMAD.X R25, RZ, RZ, R29.reuse, P5 ;  /* 0x000000ffff197224 */ /* 0x100fe200028e061d */
[----:B------:R-:W-:Y:S01]  /*1a060*/  LOP3.LUT R30, R30, R31, RZ, 0x3c, !PT ;  /* 0x0000001f1e1e7212 */ /* 0x000fe200078e3cff */
[--C-:B------:R-:W-:Y:S01]  /*1a070*/  IMAD.X R31, RZ, RZ, R29.reuse, P4 ;  /* 0x000000ffff1f7224 */ /* 0x100fe200020e061d */
[----:B------:R-:W-:Y:S01]  /*1a080*/  LOP3.LUT R4, R5, R28, RZ, 0x3c, !PT ;  /* 0x0000001c05047212 */ /* 0x000fe200078e3cff */
[--C-:B------:R-:W-:Y:S01]  /*1a090*/  IMAD.X R37, RZ, RZ, R29.reuse, P3 ;  /* 0x000000ffff257224 */ /* 0x100fe200018e061d */
[----:B------:R-:W-:Y:S01]  /*1a0a0*/  LOP3.LUT R36, R6, R7, RZ, 0x3c, !PT ;  /* 0x0000000706247212 */ /* 0x000fe200078e3cff */
[----:B------:R-:W-:Y:S01]  /*1a0b0*/  IMAD.MOV.U32 R5, RZ, RZ, R29 ;  /* 0x000000ffff057224 */ /* 0x000fe200078e001d */
[----:B------:R-:W-:Y:S01]  /*1a0c0*/  SHF.R.S32.HI R42, RZ, 0x1f, R3 ;  /* 0x0000001fff2a7819 */ /* 0x000fe20000011403 */
[C---:B------:R-:W-:Y:S01]  /*1a0d0*/  IMAD R45, R46.reuse, UR5, R45 ;  /* 0x000000052e2d7c24 */ /* 0x040fe2000f8e022d */
[----:B------:R-:W5:Y:S01]  /*1a0e0*/  LD.E.128 R24, desc[UR52][R24.64] ;  /* 0x0000003418187980 */ /* 0x000f62000c101d00 */
[----:B------:R-:W-:Y:S01]  /*1a0f0*/  IMAD.WIDE.U32 R20, R46, UR4, R20 ;  /* 0x000000042e147c25 */ /* 0x000fe2000f8e0014 */
[----:B------:R-:W-:-:S02]  /*1a100*/  ULDC.64 UR4, c[0x0][0xae0] ;  /* 0x0002b80000047ab9 */ /* 0x000fc40000000a00 */
[----:B------:R-:W5:Y:S01]  /*1a110*/  LD.E.128 R4, desc[UR52][R4.64] ;  /* 0x0000003404047980 */ /* 0x000f62000c101d00 */
[----:B------:R-:W-:Y:S02]  /*1a120*/  IMAD R43, R0, R43, R48 ;  /* 0x0000002b002b7224 */ /* 0x000fe400078e0230 */
[----:B------:R-:W-:Y:S01]  /*1a130*/  IMAD.IADD R21, R21, 0x1, R45 ;  /* 0x0000000115157824 */ /* 0x000fe200078e022d */
[----:B------:R-:W5:Y:S01]  /*1a140*/  LD.E.128 R28, desc[UR52][R30.64] ;  /* 0x000000341e1c7980 */ /* 0x000f62000c101d00 */
[----:B------:R-:W-:Y:S01]  /*1a150*/  IMAD R42, R42, UR4, RZ ;  /* 0x000000042a2a7c24 */ /* 0x000fe2000f8e02ff */
[----:B------:R-:W-:Y:S02]  /*1a160*/  SHF.R.S32.HI R0, RZ, 0x1f, R43 ;  /* 0x0000001fff007819 */ /* 0x000fe4000001142b */
[----:B------:R-:W5:Y:S01]  /*1a170*/  LD.E.128 R36, desc[UR52][R36.64] ;  /* 0x0000003424247980 */ /* 0x000f62000c101d00 */
[C---:B------:R-:W-:Y:S01]  /*1a180*/  IMAD R45, R3.reuse, UR5, R42 ;  /* 0x00000005032d7c24 */ /* 0x040fe2000f8e022a */
[----:B------:R-:W-:Y:S01]  /*1a190*/  @!PT LDS RZ, [RZ] ;  /* 0x00000000fffff984 */ /* 0x000fe20000000800 */
[----:B------:R-:W-:Y:S01]  /*1a1a0*/  @!PT LDS RZ, [RZ] ;  /* 0x00000000fffff984 */ /* 0x000fe20000000800 */
[----:B------:R-:W-:Y:S01]  /*1a1b0*/  @!PT LDS RZ, [RZ] ;  /* 0x00000000fffff984 */ /* 0x000fe20000000800 */
[----:B------:R-:W-:Y:S01]  /*1a1c0*/  @!PT LDS RZ, [RZ] ;  /* 0x00000000fffff984 */ /* 0x000fe20000000800 */
[----:B------:R0:W-:Y:S06]  /*1a1d0*/  MEMBAR.ALL.CTA ;  /* 0x0000000000007992 */ /* 0x0001ec0000008000 */
[----:B0-----:R-:W0:Y:S01]  /*1a1e0*/  FENCE.VIEW.ASYNC.S ;  /* 0x00000000000073c6 */ /* 0x001e220000000000 */
[----:B------:R-:W-:Y:S01]  /*1a1f0*/  IMAD.WIDE.U32 R20, R3, UR4, R20 ;  /* 0x0000000403147c25 */ /* 0x000fe2000f8e0014 */
[----:B------:R-:W-:-:S03]  /*1a200*/  ULDC.64 UR4, c[0x0][0xad8] ;  /* 0x0002b60000047ab9 */ /* 0x000fc60000000a00 */
[----:B------:R-:W-:Y:S02]  /*1a210*/  IMAD.IADD R21, R21, 0x1, R45 ;  /* 0x0000000115157824 */ /* 0x000fe400078e022d */
[----:B------:R-:W-:Y:S02]  /*1a220*/  IMAD R0, R0, UR4, RZ ;  /* 0x0000000400007c24 */ /* 0x000fe4000f8e02ff */
[----:B------:R-:W-:Y:S02]  /*1a230*/  IMAD.IADD R46, R32, 0x1, R52 ;  /* 0x00000001202e7824 */ /* 0x000fe400078e0234 */
[C---:B------:R-:W-:Y:S02]  /*1a240*/  IMAD R3, R43.reuse, UR5, R0 ;  /* 0x000000052b037c24 */ /* 0x040fe4000f8e0200 */
[----:B------:R-:W-:Y:S01]  /*1a250*/  IMAD.WIDE.U32 R20, R43, UR4, R20 ;  /* 0x000000042b147c25 */ /* 0x000fe2000f8e0014 */
[----:B------:R-:W-:Y:S01]  /*1a260*/  ISETP.GE.AND P0, PT, R46, R47, PT ;  /* 0x0000002f2e00720c */ /* 0x000fe20003f06270 */
[----:B------:R-:W-:-:S02]  /*1a270*/  ULDC.64 UR4, c[0x0][0xa80] ;  /* 0x0002a00000047ab9 */ /* 0x000fc40000000a00 */
[----:B------:R-:W-:Y:S01]  /*1a280*/  IMAD.IADD R3, R21, 0x1, R3 ;  /* 0x0000000115037824 */ /* 0x000fe200078e0203 */
[----:B------:R-:W-:Y:S01]  /*1a290*/  LEA R32, P1, R20, UR4, 0x1 ;  /* 0x0000000414207c11 */ /* 0x000fe2000f8208ff */
[----:B------:R-:W-:-:S03]  /*1a2a0*/  VIADD R0, R2, 0x2d820 ;  /* 0x0002d82002007836 */ /* 0x000fc60000000000 */
[----:B------:R-:W-:Y:S02]  /*1a2b0*/  LEA.HI.X R3, R20, UR5, R3, 0x1, P1 ;  /* 0x0000000514037c11 */ /* 0x000fe400088f0c03 */
[----:B------:R-:W-:Y:S01]  /*1a2c0*/  PRMT R0, RZ, 0x654, R0 ;  /* 0x00000654ff007816 */ /* 0x000fe20000000000 */
[----:B------:R-:W-:Y:S01]  /*1a2d0*/  VIADD R51, R40, 0x20 ;  /* 0x0000002028337836 */ /* 0x000fe20000000000 */
[----:B0-----:R0:W1:Y:S02]  /*1a2e0*/  SHFL.IDX PT, R42, R32, RZ, 0x1c1f ;  /* 0x001c1fff202a7589 */ /* 0x00106400000e0000 */
        /* <DEDUP_REMOVED lines=17> */
.L_x_1566:
[----:B------:R-:W-:Y:S05]  /*1a400*/  BSYNC B1 ;  /* 0x0000000000017941 */ /* 0x000fea0003800000 */
.L_x_1565:
[----:B0-----:R-:W-:Y:S01]  /*1a410*/  VIADD R0, R46, 0x60 ;  /* 0x000000602e007836 */ /* 0x001fe20000000000 */
[----:B---3-5:R0:W3:Y:S04]  /*1a420*/  SHFL.IDX PT, R7, R3, 0x1, 0x1c1f ;  /* 0x003c1f0003077f89 */ /* 0x0280e800000e0000 */
        /* <DEDUP_REMOVED lines=17> */
.L_x_1563:
[----:B------:R-:W2:Y:S01]  /*1a540*/  LDL R10, [R1+0x74] ;  /* 0x00007400010a7983 */ /* 0x000ea20000100800 */
[----:B------:R-:W-:Y:S01]  /*1a550*/  ULDC.64 UR4, c[0x0][0xc00] ;  /* 0x0003000000047ab9 */ /* 0x000fe20000000a00 */
[----:B------:R-:W2:Y:S01]  /*1a560*/  LDC.64 R4, c[0x0][0xc00] ;  /* 0x00030000ff047b82 */ /* 0x000ea20000000a00 */
[----:B------:R-:W-:Y:S01]  /*1a570*/  ISETP.NE.U32.AND P0, PT, RZ, UR4, PT ;  /* 0x00000004ff007c0c */ /* 0x000fe2000bf05070 */
[----:B------:R-:W-:-:S03]  /*1a580*/  IMAD.MOV.U32 R0, RZ, RZ, RZ ;  /* 0x000000ffff007224 */ /* 0x000fc600078e00ff */
[----:B------:R-:W-:Y:S01]  /*1a590*/  ISETP.NE.AND.EX P0, PT, RZ, UR5, PT, P0 ;  /* 0x00000005ff007c0c */ /* 0x000fe2000bf05300 */
[----:B------:R-:W-:Y:S02]  /*1a5a0*/  ULDC.64 UR4, c[0x0][0xc08] ;  /* 0x0003020000047ab9 */ /* 0x000fe40000000a00 */
[----:B------:R-:W-:Y:S01]  /*1a5b0*/  ISETP.NE.U32.AND P1, PT, RZ, UR4, PT ;  /* 0x00000004ff007c0c */ /* 0x000fe2000bf25070 */
[----:B------:R-:W3:Y:S03]  /*1a5c0*/  LDC R27, c[0x0][0xbe8] ;  /* 0x0002fa00ff1b7b82 */ /* 0x000ee60000000800 */
[----:B------:R-:W-:-:S13]  /*1a5d0*/  ISETP.NE.AND.EX P1, PT, RZ, UR5, PT, P1 ;  /* 0x00000005ff007c0c */ /* 0x000fda000bf25310 */
[----:B------:R-:W4:Y:S01]  /*1a5e0*/  @P1 LDC.64 R6, c[0x0][0xc08] ;  /* 0x00030200ff061b82 */ /* 0x000f220000000a00 */
[----:B------:R-:W-:Y:S02]  /*1a5f0*/  ULDC UR4, c[0x0][0xa88] ;  /* 0x0002a20000047ab9 */ /* 0x000fe40000000800 */
[----:B------:R-:W-:Y:S02]  /*1a600*/  IMAD.U32 R8, RZ, RZ, UR4 ;  /* 0x00000004ff087e24 */ /* 0x000fe4000f8e00ff */
[----:B--2---:R-:W-:-:S04]  /*1a610*/  IMAD.WIDE R4, R10, 0x4, R4 ;  /* 0x000000040a047825 */ /* 0x004fc800078e0204 */
[----:B----4-:R-:W-:Y:S01]  /*1a620*/  @P1 IMAD.WIDE R6, R10, 0x4, R6 ;  /* 0x000000040a061825 */ /* 0x010fe200078e0206 */
[----:B------:R2:W5:Y:S04]  /*1a630*/  @P0 LDG.E R0, desc[UR52][R4.64] ;  /* 0x0000003404000981 */ /* 0x000568000c1e1900 */
[----:B------:R2:W5:Y:S01]  /*1a640*/  @P1 LDG.E R8, desc[UR52][R6.64] ;  /* 0x0000003406081981 */ /* 0x000562000c1e1900 */
[----:B---3--:R-:W-:Y:S02]  /*1a650*/  ISETP.NE.AND P2, PT, R27, 0x1, PT ;  /* 0x000000011b00780c */ /* 0x008fe40003f45270 */
[----:B------:R-:W-:Y:S02]  /*1a660*/  ISETP.GE.AND P3, PT, R54, 0xc0, PT ;  /* 0x000000c03600780c */ /* 0x000fe40003f66270 */
[----:B------:R-:W-:-:S09]  /*1a670*/  SHF.R.S32.HI R9, RZ, 0x1f, R10 ;  /* 0x0000001fff097819 */ /* 0x000fd2000001140a */
[----:B------:R-:W3:Y:S08]  /*1a680*/  @P2 LDC R20, c[0x0][0xbec] ;  /* 0x0002fb00ff142b82 */ /* 0x000ef00000000800 */
[----:B------:R-:W4:Y:S01]  /*1a690*/  @P2 LDC R29, c[0x0][0xbf0] ;  /* 0x0002fc00ff1d2b82 */ /* 0x000f220000000800 */
[----:B--2---:R-:W-:Y:S05]  /*1a6a0*/  @P1 BRA `(.L_x_1568) ;  /* 0x0000000000101947 */ /* 0x004fea0003800000 */
[----:B------:R-:W-:Y:S05]  /*1a6b0*/  @!P0 BRA `(.L_x_1568) ;  /* 0x00000000000c8947 */ /* 0x000fea0003800000 */
[----:B------:R-:W2:Y:S04]  /*1a6c0*/  LDG.E R7, desc[UR52][R4.64] ;  /* 0x0000003404077981 */ /* 0x000ea8000c1e1900 */
[----:B-----5:R-:W2:Y:S02]  /*1a6d0*/  LDG.E R8, desc[UR52][R4.64+0x4] ;  /* 0x0000043404087981 */ /* 0x020ea4000c1e1900 */
[----:B--2---:R-:W-:-:S07]  /*1a6e0*/  IMAD.IADD R8, R8, 0x1, -R7 ;  /* 0x0000000108087824 */ /* 0x004fce00078e0a07 */
.L_x_1568:
[----:B------:R-:W2:Y:S04]  /*1a6f0*/  LDL R26, [R1+0x70] ;  /* 0x00007000011a7983 */ /* 0x000ea80000100800 */
[----:B------:R0:W5:Y:S01]  /*1a700*/  LDL R24, [R1+0x28] ;  /* 0x0000280001187983 */ /* 0x0001620000100800 */
[----:B------:R-:W-:Y:S01]  /*1a710*/  BSSY B1, `(.L_x_1569) ;  /* 0x000002d000017945 */ /* 0x000fe20003800000 */
[----:B------:R-:W-:Y:S02]  /*1a720*/  SEL R15, R10, RZ, !P0 ;  /* 0x000000ff0a0f7207 */ /* 0x000fe40004000000 */
[----:B------:R-:W-:Y:S02]  /*1a730*/  SEL R14, R9, RZ, !P0 ;  /* 0x000000ff090e7207 */ /* 0x000fe40004000000 */
[----:B-----5:R-:W-:-:S02]  /*1a740*/  SHF.R.S32.HI R13, RZ, 0x1f, R0 ;  /* 0x0000001fff0d7819 */ /* 0x020fc40000011400 */
[----:B--2---:R-:W-:Y:S01]  /*1a750*/  SHF.R.S32.HI R12, RZ, 0x1f, R26 ;  /* 0x0000001fff0c7819 */ /* 0x004fe2000001141a */
[----:B0-----:R-:W-:Y:S06]  /*1a760*/  @P3 BRA `(.L_x_1570) ;  /* 0x00000000009c3947 */ /* 0x001fec0003800000 */
[----:B------:R-:W0:Y:S01]  /*1a770*/  S2R R5, SR_TID.X ;  /* 0x0000000000057919 */ /* 0x000e220000002100 */
[----:B------:R-:W2:Y:S02]  /*1a780*/  LDC R11, c[0x0][0xbe8] ;  /* 0x0002fa00ff0b7b82 */ /* 0x000ea40000000800 */
[----:B--2---:R-:W-:Y:S01]  /*1a790*/  IMAD R4, R8, R11, RZ ;  /* 0x0000000b08047224 */ /* 0x004fe200078e02ff */
[----:B0-----:R-:W-:-:S04]  /*1a7a0*/  IADD3 R10, R24, -0x80, R5 ;  /* 0xffffff80180a7810 */ /* 0x001fc80007ffe005 */
        /* <DEDUP_REMOVED lines=35> */
.L_x_1570:
[----:B------:R-:W-:Y:S05]  /*1a9e0*/  BSYNC B1 ;  /* 0x0000000000017941 */ /* 0x000fea0003800000 */
.L_x_1569:
[----:B------:R-:W-:Y:S01]  /*1a9f0*/  ULDC.64 UR4, c[0x0][0xaa0] ;  /* 0x0002a80000047ab9 */ /* 0x000fe20000000a00 */
[----:B------:R-:W-:Y:S01]  /*1aa00*/  SHF.R.S32.HI R36, RZ, 0x2, R36 ;  /* 0x00000002ff247819 */ /* 0x000fe20000011424 */
[----:B0-----:R-:W-:Y:S01]  /*1aa10*/  IMAD R5, R13, UR4, RZ ;  /* 0x000000040d057c24 */ /* 0x001fe2000f8e02ff */
[----:B------:R-:W-:-:S03]  /*1aa20*/  SHF.R.S32.HI R10, RZ, 0x1f, R41 ;  /* 0x0000001fff0a7819 */ /* 0x000fc60000011429 */
[C---:B------:R-:W-:Y:S02]  /*1aa30*/  IMAD R7, R0.reuse, UR5, R5 ;  /* 0x0000000500077c24 */ /* 0x040fe4000f8e0205 */
[----:B------:R-:W-:Y:S02]  /*1aa40*/  IMAD R3, R3, 0x60, R36 ;  /* 0x0000006003037824 */ /* 0x000fe400078e0224 */
[----:B------:R-:W-:Y:S01]  /*1aa50*/  IMAD.WIDE.U32 R4, R0, UR4, RZ ;  /* 0x0000000400047c25 */ /* 0x000fe2000f8e00ff */
[----:B------:R-:W-:-:S03]  /*1aa60*/  ULDC.64 UR4, c[0x0][0xae8] ;  /* 0x0002ba0000047ab9 */ /* 0x000fc60000000a00 */
[----:B------:R-:W-:Y:S02]  /*1aa70*/  IMAD.IADD R9, R24, 0x1, R3 ;  /* 0x0000000118097824 */ /* 0x000fe400078e0203 */
[----:B------:R-:W-:Y:S02]  /*1aa80*/  IMAD.IADD R5, R5, 0x1, R7 ;  /* 0x0000000105057824 */ /* 0x000fe400078e0207 */
[----:B------:R-:W-:Y:S02]  /*1aa90*/  IMAD R6, R12, UR4, RZ ;  /* 0x000000040c067c24 */ /* 0x000fe4000f8e02ff */
[----:B---3--:R-:W-:-:S04]  /*1aaa0*/  @P2 IMAD.HI.U32 R0, R9, R20, RZ ;  /* 0x0000001409002227 */ /* 0x008fc800078e00ff */
[C---:B------:R-:W-:Y:S02]  /*1aab0*/  IMAD R7, R26.reuse, UR5, R6 ;  /* 0x000000051a077c24 */ /* 0x040fe4000f8e0206 */
[----:B------:R-:W-:Y:S01]  /*1aac0*/  IMAD.WIDE.U32 R4, R26, UR4, R4 ;  /* 0x000000041a047c25 */ /* 0x000fe2000f8e0004 */
[----:B------:R-:W-:-:S03]  /*1aad0*/  ULDC.64 UR4, c[0x0][0xaf0] ;  /* 0x0002bc0000047ab9 */ /* 0x000fc60000000a00 */
[----:B------:R-:W-:Y:S01]  /*1aae0*/  IMAD.MOV.U32 R3, RZ, RZ, R9 ;  /* 0x000000ffff037224 */ /* 0x000fe200078e0009 */
[----:B----4-:R-:W-:Y:S01]  /*1aaf0*/  @P2 SHF.R.U32.HI R3, RZ, R29, R0 ;  /* 0x0000001dff032219 */ /* 0x010fe20000011600 */
        /* <DEDUP_REMOVED lines=14> */
[----:B------:R-:W-:Y:S02]  /*1abe0*/  IMAD.IADD R5, R5, 0x1, R9 ;  /* 0x0000000105057824 */ /* 0x000fe400078e0209 */
[----:B------:R-:W-:Y:S02]  /*1abf0*/  IMAD R0, R0, UR4, RZ ;  /* 0x0000000400007c24 */ /* 0x000fe4000f8e02ff */
[----:B------:R-:W-:-:S04]  /*1ac00*/  IMAD.WIDE.U32 R4, R7, UR4, R4 ;  /* 0x0000000407047c25 */ /* 0x000fc8000f8e0004 */
[----:B------:R-:W-:Y:S01]  /*1ac10*/  IMAD R3, R7, UR5, R0 ;  /* 0x0000000507037c24 */ /* 0x000fe2000f8e0200 */
[----:B------:R-:W-:Y:S01]  /*1ac20*/  ULDC.64 UR4, c[0x0][0xa80] ;  /* 0x0002a00000047ab9 */ /* 0x000fe20000000a00 */
[----:B------:R-:W-:Y:S01]  /*1ac30*/  VIADD R7, R40, 0x20 ;  /* 0x0000002028077836 */ /* 0x000fe20000000000 */
[C---:B------:R-:W-:Y:S01]  /*1ac40*/  LEA R0, P0, R4.reuse, UR4, 0x1 ;  /* 0x0000000404007c11 */ /* 0x040fe2000f8008ff */
[----:B------:R-:W-:Y:S01]  /*1ac50*/  IMAD.IADD R3, R5, 0x1, R3 ;  /* 0x0000000105037824 */ /* 0x000fe200078e0203 */
[----:B------:R-:W-:Y:S02]  /*1ac60*/  UMOV UR4, 0xffffffff ;  /* 0xffffffff00047882 */ /* 0x000fe40000000000 */
[----:B------:R-:W-:Y:S02]  /*1ac70*/  SHF.R.S32.HI R20, RZ, 0x1f, R7 ;  /* 0x0000001fff147819 */ /* 0x000fe40000011407 */
[----:B------:R-:W-:Y:S01]  /*1ac80*/  LEA.HI.X R4, R4, UR5, R3, 0x1, P0 ;  /* 0x0000000504047c11 */ /* 0x000fe200080f0c03 */
[----:B------:R-:W-:Y:S06]  /*1ac90*/  BRA.DIV UR4, `(.L_x_1571) ;  /* 0x0000008604187947 */ /* 0x000fec000b800000 */
[----:B------:R0:W2:Y:S04]  /*1aca0*/  SHFL.IDX PT, R3, R4, RZ, 0x1c1f ;  /* 0x001c1fff04037589 */ /* 0x0000a800000e0000 */
[----:B------:R0:W3:Y:S02]  /*1acb0*/  SHFL.IDX PT, R14, R0, RZ, 0x1c1f ;  /* 0x001c1fff000e7589 */ /* 0x0000e400000e0000 */
.L_x_1749:
[----:B------:R-:W-:Y:S01]  /*1acc0*/  IMAD R27, R8, R27, RZ ;  /* 0x0000001b081b7224 */ /* 0x000fe200078e02ff */
[----:B------:R-:W-:Y:S01]  /*1acd0*/  BSSY B1, `(.L_x_1572) ;  /* 0x0000011000017945 */ /* 0x000fe20003800000 */
[----:B------:R-:W-:-:S05]  /*1ace0*/  IMAD.IADD R6, R36, 0x1, R24 ;  /* 0x0000000124067824 */ /* 0x000fca00078e0218 */
[----:B------:R-:W-:-:S13]  /*1acf0*/  ISETP.GE.AND P0, PT, R6, R27, PT ;  /* 0x0000001b0600720c */ /* 0x000fda0003f06270 */
[----:B------:R-:W-:Y:S05]  /*1ad00*/  @P0 BRA `(.L_x_1573) ;  /* 0x0000000000340947 */ /* 0x000fea0003800000 */
[----:B------:R-:W-:Y:S02]  /*1ad10*/  ULDC UR4, c[0x0][0xac8] ;  /* 0x0002b20000047ab9 */ /* 0x000fe40000000800 */
[----:B------:R-:W-:Y:S02]  /*1ad20*/  ISETP.GE.AND P2, PT, R40, UR4, PT ;  /* 0x0000000428007c0c */ /* 0x000fe4000bf46270 */
[----:B------:R-:W-:Y:S02]  /*1ad30*/  ISETP.GE.AND P3, PT, R7, UR4, PT ;  /* 0x0000000407007c0c */ /* 0x000fe4000bf66270 */
[----:B------:R-:W-:-:S09]  /*1ad40*/  ISETP.GE.AND P4, PT, R41, UR4, PT ;  /* 0x0000000429007c0c */ /* 0x000fd2000bf86270 */
[----:B--2---:R-:W-:Y:S02]  /*1ad50*/  @!P2 IMAD.MOV.U32 R15, RZ, RZ, R3 ;  /* 0x000000ffff0fa224 */ /* 0x004fe400078e0003 */
[-C--:B---3--:R-:W-:Y:S02]  /*1ad60*/  @!P3 LEA R12, P0, R7, R14.reuse, 0x1 ;  /* 0x0000000e070cb211 */ /* 0x088fe400078008ff */
[----:B------:R-:W-:Y:S01]  /*1ad70*/  @!P4 LEA R24, P1, R41, R14, 0x1 ;  /* 0x0000000e2918c211 */ /* 0x000fe200078208ff */
[----:B------:R-:W-:Y:S01]  /*1ad80*/  @!P2 IMAD.WIDE R8, R40, 0x2, R14 ;  /* 0x000000022808a825 */ /* 0x000fe200078e020e */
[-C--:B------:R-:W-:Y:S02]  /*1ad90*/  @!P3 LEA.HI.X R13, R7, R3.reuse, R20, 0x1, P0 ;  /* 0x00000003070db211 */ /* 0x080fe400000f0c14 */
[----:B------:R-:W-:Y:S02]  /*1ada0*/  @!P4 LEA.HI.X R25, R41, R3, R10, 0x1, P1 ;  /* 0x000000032919c211 */ /* 0x000fe400008f0c0a */
[----:B------:R4:W-:Y:S04]  /*1adb0*/  @!P2 ST.E.128 desc[UR52][R8.64], RZ ;  /* 0x000000ff0800a985 */ /* 0x0009e8000c101d34 */
[----:B------:R4:W-:Y:S04]  /*1adc0*/  @!P3 ST.E.128 desc[UR52][R12.64], RZ ;  /* 0x000000ff0c00b985 */ /* 0x0009e8000c101d34 */
[----:B------:R4:W-:Y:S02]  /*1add0*/  @!P4 ST.E.128 desc[UR52][R24.64], RZ ;  /* 0x000000ff1800c985 */ /* 0x0009e4000c101d34 */
.L_x_1573:
[----:B------:R-:W-:Y:S05]  /*1ade0*/  BSYNC B1 ;  /* 0x0000000000017941 */ /* 0x000fea0003800000 */
.L_x_1572:
[----:B------:R-:W-:-:S03]  /*1adf0*/  UMOV UR4, 0xffffffff ;  /* 0xffffffff00047882 */ /* 0x000fc60000000000 */
[----:B------:R-:W-:Y:S05]  /*1ae00*/  BRA.DIV UR4, `(.L_x_1574) ;  /* 0x0000008204f07947 */ /* 0x000fea000b800000 */
[----:B--2---:R2:W0:Y:S04]  /*1ae10*/  SHFL.IDX PT, R3, R4, 0x1, 0x1c1f ;  /* 0x003c1f0004037f89 */ /* 0x00442800000e0000 */
[----:B---3--:R2:W3:Y:S02]  /*1ae20*/  SHFL.IDX PT, R14, R0, 0x1, 0x1c1f ;  /* 0x003c1f00000e7f89 */ /* 0x0084e400000e0000 */
.L_x_1753:
[----:B0-2---:R-:W-:-:S05]  /*1ae30*/  VIADD R0, R6, 0x60 ;  /* 0x0000006006007836 */ /* 0x005fca0000000000 */
[----:B------:R-:W-:-:S13]  /*1ae40*/  ISETP.GE.AND P0, PT, R0, R27, PT ;  /* 0x0000001b0000720c */ /* 0x000fda0003f06270 */
[----:B------:R-:W-:Y:S05]  /*1ae50*/  @P0 BRA `(.L_x_1567) ;  /* 0x0000000000340947 */ /* 0x000fea0003800000 */
[----:B------:R-:W-:Y:S02]  /*1ae60*/  ULDC UR4, c[0x0][0xac8] ;  /* 0x0002b20000047ab9 */ /* 0x000fe40000000800 */
[----:B------:R-:W-:Y:S02]  /*1ae70*/  ISETP.GE.AND P2, PT, R40, UR4, PT ;  /* 0x0000000428007c0c */ /* 0x000fe4000bf46270 */
[----:B------:R-:W-:Y:S02]  /*1ae80*/  ISETP.GE.AND P3, PT, R7, UR4, PT ;  /* 0x0000000407007c0c */ /* 0x000fe4000bf66270 */
[----:B------:R-:W-:-:S09]  /*1ae90*/  ISETP.GE.AND P4, PT, R41, UR4, PT ;  /* 0x0000000429007c0c */ /* 0x000fd2000bf86270 */
[----:B------:R-:W-:Y:S02]  /*1aea0*/  @!P2 IMAD.MOV.U32 R15, RZ, RZ, R3 ;  /* 0x000000ffff0fa224 */ /* 0x000fe400078e0003 */
[-C--:B---3--:R-:W-:Y:S02]  /*1aeb0*/  @!P3 LEA R6, P0, R7, R14.reuse, 0x1 ;  /* 0x0000000e0706b211 */ /* 0x088fe400078008ff */
[----:B----4-:R-:W-:Y:S01]  /*1aec0*/  @!P4 LEA R8, P1, R41, R14, 0x1 ;  /* 0x0000000e2908c211 */ /* 0x010fe200078208ff */
[----:B------:R-:W-:Y:S01]  /*1aed0*/  @!P2 IMAD.WIDE R4, R40, 0x2, R14 ;  /* 0x000000022804a825 */ /* 0x000fe200078e020e */
[-C--:B------:R-:W-:Y:S02]  /*1aee0*/  @!P3 LEA.HI.X R7, R7, R3.reuse, R20, 0x1, P0 ;  /* 0x000000030707b211 */ /* 0x080fe400000f0c14 */
[----:B------:R-:W-:Y:S02]  /*1aef0*/  @!P4 LEA.HI.X R9, R41, R3, R10, 0x1, P1 ;  /* 0x000000032909c211 */ /* 0x000fe400008f0c0a */
[----:B------:R0:W-:Y:S04]  /*1af00*/  @!P2 ST.E.128 desc[UR52][R4.64], RZ ;  /* 0x000000ff0400a985 */ /* 0x0001e8000c101d34 */
[----:B------:R0:W-:Y:S04]  /*1af10*/  @!P3 ST.E.128 desc[UR52][R6.64], RZ ;  /* 0x000000ff0600b985 */ /* 0x0001e8000c101d34 */
[----:B------:R0:W-:Y:S02]  /*1af20*/  @!P4 ST.E.128 desc[UR52][R8.64], RZ ;  /* 0x000000ff0800c985 */ /* 0x0001e4000c101d34 */
.L_x_1567:
[----:B------:R-:W-:Y:S05]  /*1af30*/  BSYNC B0 ;  /* 0x0000000000007941 */ /* 0x000fea0003800000 */
.L_x_1562:
[----:B------:R-:W-:Y:S02]  /*1af40*/  ULDC UR4, c[0x0][0xc3c] ;  /* 0x00030f0000047ab9 */ /* 0x000fe40000000800 */
[----:B-1----:R-:W-:-:S13]  /*1af50*/  ISETP.GE.AND P0, PT, R35, UR4, PT ;  /* 0x0000000423007c0c */ /* 0x002fda000bf06270 */
[----:B------:R-:W-:Y:S05]  /*1af60*/  @!P0 BRA `(.L_x_1575) ;  /* 0xfffffe6000e48947 */ /* 0x000fea000383ffff */
[----:B------:R-:W-:Y:S05]  /*1af70*/  BRA `(.L_x_1359) ;  /* 0x0000007400447947 */ /* 0x000fea0003800000 */
.L_x_1357:
        /* <DEDUP_REMOVED lines=16> */
.L_x_1576:
        /* <DEDUP_REMOVED lines=38> */
[----:B------:R-:W-:Y:S01]  /*1b2e0*/  IMAD.MOV.U32 R4, RZ, RZ, R3 ;  /* 0x000000ffff047224 */ /* 0x000fe200078e0003 */
[----:B------:R-:W-:Y:S01]  /*1b2f0*/  UMOV UR4, URZ ;  /* 0x0000003f00047c82 */ /* 0x000fe20008000000 */
[----:B------:R-:W-:Y:S01]  /*1b300*/  ULDC UR7, c[0x0][0xc3c] ;  /* 0x00030f0000077ab9 */ /* 0x000fe20000000800 */
[----:B------:R-:W-:-:S05]  /*1b310*/  ULDC UR5, c[0x0][0xc38] ;  /* 0x00030e0000057ab9 */ /* 0x000fca0000000800 */
.L_x_1582:
        /* <DEDUP_REMOVED lines=12> */
.L_x_1581:
[----:B------:R-:W-:Y:S05]  /*1b3e0*/  BSYNC B0 ;  /* 0x0000000000007941 */ /* 0x000fea0003800000 */
.L_x_1580:
        /* <DEDUP_REMOVED lines=21> */
.L_x_1578:
        /* <DEDUP_REMOVED lines=16> */
[----:B------:R-:W0:Y:S02]  /*1b640*/  F2I.FTZ.U32.TRUNC.NTZ R3, R11 ;  /* 0x0000000b00037305 */ /* 0x000e24000021f000 */
[----:B0-----:R-:W-:Y:S01]  /*1b650*/  IMAD.MOV R11, RZ, RZ, -R3 ;  /* 0x000000ffff0b7224 */ /* 0x001fe200078e0a03 */
[----:B------:R-:W-:Y:S06]  /*1b660*/  @!P0 BRA `(.L_x_1583) ;  /* 0x0000000000088947 */ /* 0x000fec0003800000 */
[----:B------:R-:W-:-:S05]  /*1b670*/  VIADD R9, R15, 0xffffffff ;  /* 0xffffffff0f097836 */ /* 0x000fca0000000000 */
[----:B------:R0:W1:Y:S02]  /*1b680*/  SHFL.IDX PT, R16, R6, R9, 0x1f ;  /* 0x00001f0906107589 */ /* 0x00006400000e0000 */
.L_x_1583:
[----:B-1----:R-:W-:Y:S01]  /*1b690*/  IMAD R16, R16, UR5, R13 ;  /* 0x0000000510107c24 */ /* 0x002fe2000f8e020d */
[----:B------:R-:W-:Y:S01]  /*1b6a0*/  IABS R10, R4 ;  /* 0x00000004000a7213 */ /* 0x000fe20000000000 */
[----:B------:R-:W-:Y:S02]  /*1b6b0*/  IMAD R11, R11, R8, RZ ;  /* 0x000000080b0b7224 */ /* 0x000fe400078e02ff */
[----:B------:R-:W-:Y:S01]  /*1b6c0*/  IMAD.MOV.U32 R2, RZ, RZ, RZ ;  /* 0x000000ffff027224 */ /* 0x000fe200078e00ff */
[----:B0-----:R-:W-:Y:S01]  /*1b6d0*/  IADD3 R9, -R16, UR6, RZ ;  /* 0x0000000610097c10 */ /* 0x001fe2000fffe1ff */
[----:B------:R-:W-:Y:S02]  /*1b6e0*/  IMAD.MOV R10, RZ, RZ, -R10 ;  /* 0x000000ffff0a7224 */ /* 0x000fe400078e0a0a */
[----:B------:R-:W-:Y:S01]  /*1b6f0*/  IMAD.HI.U32 R2, R3, R11, R2 ;  /* 0x0000000b03027227 */ /* 0x000fe200078e0002 */
[----:B------:R-:W-:-:S05]  /*1b700*/  IABS R6, R9 ;  /* 0x0000000900067213 */ /* 0x000fca0000000000 */
        /* <DEDUP_REMOVED lines=27> */
[----:B------:R-:W-:Y:S01]  /*1b8c0*/  IMAD R9, R11, R8, RZ ;  /* 0x000000080b097224 */ /* 0x000fe200078e02ff */
[----:B------:R-:W-:-:S03]  /*1b8d0*/  IABS R11, R4 ;  /* 0x00000004000b7213 */ /* 0x000fc60000000000 */
[----:B------:R-:W-:-:S04]  /*1b8e0*/  IMAD.HI.U32 R2, R3, R9, R2 ;  /* 0x0000000903027227 */ /* 0x000fc800078e0002 */
[----:B------:R-:W-:Y:S02]  /*1b8f0*/  IMAD.MOV.U32 R9, RZ, RZ, R11 ;  /* 0x000000ffff097224 */ /* 0x000fe400078e000b */
        /* <DEDUP_REMOVED lines=19> */
.L_x_1579:
[----:B------:R-:W-:Y:S02]  /*1ba30*/  IMAD.MOV.U32 R17, RZ, RZ, RZ ;  /* 0x000000ffff117224 */ /* 0x000fe400078e00ff */
[----:B------:R-:W-:Y:S02]  /*1ba40*/  IMAD.U32 R16, RZ, RZ, UR6 ;  /* 0x00000006ff107e24 */ /* 0x000fe4000f8e00ff */
[----:B------:R-:W-:-:S07]  /*1ba50*/  IMAD.MOV.U32 R18, RZ, RZ, RZ ;  /* 0x000000ffff127224 */ /* 0x000fce00078e00ff */
.L_x_1584:
[----:B------:R-:W-:-:S13]  /*1ba60*/  ISETP.NE.AND P0, PT, R5, RZ, PT ;  /* 0x000000ff0500720c */ /* 0x000fda0003f05270 */
[----:B------:R-:W0:Y:S01]  /*1ba70*/  @!P0 S2R R3, SR_CgaCtaId ;  /* 0x0000000000038919 */ /* 0x000e220000008800 */
[----:B------:R-:W-:-:S04]  /*1ba80*/  @!P0 MOV R0, 0x400 ;  /* 0x0000040000008802 */ /* 0x000fc80000000f00 */
[----:B0-----:R-:W-:-:S05]  /*1ba90*/  @!P0 LEA R0, R3, R0, 0x18 ;  /* 0x0000000003008211 */ /* 0x001fca00078ec0ff */
[----:B------:R1:W-:Y:S01]  /*1baa0*/  @!P0 STS.128 [R0+0x2d8d0], R16 ;  /* 0x02d8d01000008388 */ /* 0x0003e20000000c00 */
[----:B------:R-:W-:Y:S06]  /*1bab0*/  BAR.ARV 0x5, 0x200 ;  /* 0x0148000000007b1d */ /* 0x000fec0000002000 */
.L_x_1577:
[----:B-1----:R-:W-:Y:S01]  /*1bac0*/  IMAD.MOV.U32 R0, RZ, RZ, 0x1 ;  /* 0x00000001ff007424 */ /* 0x002fe200078e00ff */
[----:B------:R-:W-:Y:S01]  /*1bad0*/  ULDC UR4, c[0x0][0xc3c] ;  /* 0x00030f0000047ab9 */ /* 0x000fe20000000800 */
[----:B------:R-:W-:Y:S01]  /*1bae0*/  IMAD.MOV.U32 R25, RZ, RZ, RZ ;  /* 0x000000ffff197224 */ /* 0x000fe200078e00ff */
[----:B0-----:R-:W-:Y:S02]  /*1baf0*/  ISETP.GE.AND P0, PT, R19, UR4, PT ;  /* 0x0000000413007c0c */ /* 0x001fe4000bf06270 */
[----:B------:R0:W-:Y:S04]  /*1bb00*/  STL [R1], R0 ;  /* 0x0000000001007387 */ /* 0x0001e80000100800 */
[----:B------:R0:W-:Y:S07]  /*1bb10*/  STL [R1+0x4c], RZ ;  /* 0x00004cff01007387 */ /* 0x0001ee0000100800 */
[----:B------:R-:W-:Y:S05]  /*1bb20*/  @P0 BRA `(.L_x_1585) ;  /* 0x0000006400740947 */ /* 0x000fea0003800000 */
[----:B------:R-:W1:Y:S01]  /*1bb30*/  S2R R7, SR_TID.X ;  /* 0x0000000000077919 */ /* 0x000e620000002100 */
[----:B------:R-:W2:Y:S01]  /*1bb40*/  S2UR UR5, SR_CgaCtaId ;  /* 0x00000000000579c3 */ /* 0x000ea20000008800 */
[----:B------:R-:W-:Y:S01]  /*1bb50*/  UMOV UR4, 0x400 ;  /* 0x0000040000047882 */ /* 0x000fe20000000000 */
[----:B------:R-:W-:Y:S01]  /*1bb60*/  BSSY B8, `(.L_x_1585) ;  /* 0x0000659000087945 */ /* 0x000fe20003800000 */
[----:B------:R-:W-:Y:S01]  /*1bb70*/  IMAD.MOV.U32 R27, RZ, RZ, RZ ;  /* 0x000000ffff1b7224 */ /* 0x000fe200078e00ff */
[----:B------:R-:W-:Y:S01]  /*1bb80*/  ULDC.64 UR40, c[0x0][0x198] ;  /* 0x0000660000287ab9 */ /* 0x000fe20000000a00 */
[----:B------:R-:W-:Y:S01]  /*1bb90*/  IMAD.MOV.U32 R25, RZ, RZ, RZ ;  /* 0x000000ffff197224 */ /* 0x000fe200078e00ff */
[----:B------:R-:W-:Y:S01]  /*1bba0*/  ULOP3.LUT UR38, UR36, 0x2, URZ, 0xfc, !UPT ;  /* 0x0000000224267892 */ /* 0x000fe2000f8efc3f */
[----:B------:R-:W-:Y:S01]  /*1bbb0*/  ULDC UR37, c[0x0][0xc] ;  /* 0x0000030000257ab9 */ /* 0x000fe20000000800 */
[----:B--2---:R-:W-:-:S06]  /*1bbc0*/  ULEA UR4, UR5, UR4, 0x18 ;  /* 0x0000000405047291 */ /* 0x004fcc000f8ec03f */
[----:B------:R-:W-:Y:S01]  /*1bbd0*/  IMAD.U32 R23, RZ, RZ, UR4 ;  /* 0x00000004ff177e24 */ /* 0x000fe2000f8e00ff */
[C---:B-1----:R-:W-:Y:S01]  /*1bbe0*/  LOP3.LUT R6, R7.reuse, 0x7f, RZ, 0xc0, !PT ;  /* 0x0000007f07067812 */ /* 0x042fe200078ec0ff */
[----:B0-----:R-:W-:-:S04]  /*1bbf0*/  IMAD.SHL.U32 R0, R7, 0x8, RZ ;  /* 0x0000000807007824 */ /* 0x001fc800078e00ff */
        /* <DEDUP_REMOVED lines=9> */
[----:B------:R-:W-:Y:S01]  /*1bc90*/  SHF.R.U32.HI R3, RZ, 0x2, R6 ;  /* 0x00000002ff037819 */ /* 0x000fe20000011606 */
[----:B------:R-:W-:-:S02]  /*1bca0*/  IMAD.MOV.U32 R6, RZ, RZ, 0x1 ;  /* 0x00000001ff067424 */ /* 0x000fc400078e00ff */
[----:B------:R-:W-:Y:S01]  /*1bcb0*/  STL [R1+0x14], R5 ;  /* 0x0000140501007387 */ /* 0x000fe20000100800 */
[----:B------:R-:W-:-:S03]  /*1bcc0*/  LOP3.LUT R2, R2, 0x60, RZ, 0xc0, !PT ;  /* 0x0000006002027812 */ /* 0x000fc600078ec0ff */
[----:B------:R-:W-:Y:S04]  /*1bcd0*/  STL [R1+0x4c], RZ ;  /* 0x00004cff01007387 */ /* 0x000fe80000100800 */
[----:B------:R0:W-:Y:S04]  /*1bce0*/  STL [R1+0x4], R4 ;  /* 0x0000040401007387 */ /* 0x0001e80000100800 */
[----:B------:R1:W-:Y:S01]  /*1bcf0*/  STL [R1], R6 ;  /* 0x0000000601007387 */ /* 0x0003e20000100800 */
[----:B0-----:R-:W-:Y:S02]  /*1bd00*/  LOP3.LUT R4, R3, R2, RZ, 0xfc, !PT ;  /* 0x0000000203047212 */ /* 0x001fe400078efcff */
[----:B------:R-:W-:-:S02]  /*1bd10*/  LOP3.LUT R3, R0, 0x20, RZ, 0xfc, !PT ;  /* 0x0000002000037812 */ /* 0x000fc400078efcff */
[----:B------:R-:W-:Y:S01]  /*1bd20*/  LOP3.LUT R2, R0, 0x40, RZ, 0xfc, !PT ;  /* 0x0000004000027812 */ /* 0x000fe200078efcff */
[----:B------:R-:W-:-:S05]  /*1bd30*/  IMAD R0, R5, 0x2, R23 ;  /* 0x0000000205007824 */ /* 0x000fca00078e0217 */
[----:B------:R1:W-:Y:S02]  /*1bd40*/  STL [R1+0x34], R0 ;  /* 0x0000340001007387 */ /* 0x0003e40000100800 */
.L_x_1702:
[----:B------:R-:W-:Y:S05]  /*1bd50*/  YIELD ;  /* 0x0000000000007946 */ /* 0x000fea0003800000 */
[----:B------:R-:W-:Y:S01]  /*1bd60*/  ULDC.64 UR4, c[0x0][0xa28] ;  /* 0x00028a0000047ab9 */ /* 0x000fe20000000a00 */
[----:B------:R-:W-:Y:S02]  /*1bd70*/  CS2R R8, SRZ ;  /* 0x0000000000087805 */ /* 0x000fe4000001ff00 */
[----:B------:R-:W-:Y:S01]  /*1bd80*/  ISETP.NE.U32.AND P0, PT, RZ, UR4, PT ;  /* 0x00000004ff007c0c */ /* 0x000fe2000bf05070 */
[----:B0-----:R-:W0:Y:S01]  /*1bd90*/  LDC.64 R4, c[0x0][0xa00] ;  /* 0x00028000ff047b82 */ /* 0x001e220000000a00 */
[----:B------:R-:W-:-:S02]  /*1bda0*/  ULDC.64 UR6, c[0x0][0xa10] ;  /* 0x0002840000067ab9 */ /* 0x000fc40000000a00 */
[----:B------:R-:W-:Y:S01]  /*1bdb0*/  ISETP.NE.AND.EX P0, PT, RZ, UR5, PT, P0 ;  /* 0x00000005ff007c0c */ /* 0x000fe2000bf05300 */
[----:B------:R-:W-:-:S12]  /*1bdc0*/  ULDC.64 UR4, c[0x0][0xa18] ;  /* 0x0002860000047ab9 */ /* 0x000fd80000000a00 */
[----:B--2---:R-:W2:Y:S02]  /*1bdd0*/  @P0 LDC.64 R2, c[0x0][0xa28] ;  /* 0x00028a00ff020b82 */ /* 0x004ea40000000a00 */
[----:B--2---:R-:W-:-:S05]  /*1bde0*/  @P0 IMAD.WIDE R2, R19, 0x4, R2 ;  /* 0x0000000413020825 */ /* 0x004fca00078e0202 */
[----:B---3--:R2:W3:Y:S01]  /*1bdf0*/  @P0 LDG.E R9, desc[UR52][R2.64] ;  /* 0x0000003402090981 */ /* 0x0084e2000c1e1900 */
[----:B------:R-:W-:Y:S01]  /*1be00*/  ISETP.NE.U32.AND P0, PT, RZ, UR4, PT ;  /* 0x00000004ff007c0c */ /* 0x000fe2000bf05070 */
[----:B0-----:R-:W-:Y:S01]  /*1be10*/  IMAD.WIDE R4, R19, 0x4, R4 ;  /* 0x0000000413047825 */ /* 0x001fe200078e0204 */
[----:B------:R-:W-:Y:S02]  /*1be20*/  ISETP.NE.U32.AND P1, PT, RZ, UR6, PT ;  /* 0x00000006ff007c0c */ /* 0x000fe4000bf25070 */
[----:B------:R-:W-:Y:S01]  /*1be30*/  ISETP.NE.AND.EX P2, PT, RZ, UR5, PT, P0 ;  /* 0x00000005ff007c0c */ /* 0x000fe2000bf45300 */
[----:B------:R-:W-:Y:S01]  /*1be40*/  ULDC.64 UR4, c[0x0][0xa00] ;  /* 0x0002800000047ab9 */ /* 0x000fe20000000a00 */
[----:B------:R-:W-:Y:S01]  /*1be50*/  ISETP.NE.AND.EX P1, PT, RZ, UR7, PT, P1 ;  /* 0x00000007ff007c0c */ /* 0x000fe2000bf25310 */
[----:B-1----:R-:W-:Y:S01]  /*1be60*/  IMAD.MOV.U32 R0, RZ, RZ, RZ ;  /* 0x000000ffff007224 */ /* 0x002fe200078e00ff */
[----:B------:R-:W-:Y:S01]  /*1be70*/  ISETP.NE.U32.AND P0, PT, RZ, UR4, PT ;  /* 0x00000004ff007c0c */ /* 0x000fe2000bf05070 */
[----:B--2---:R-:W0:Y:S03]  /*1be80*/  LDC.64 R2, c[0x0][0xa10] ;  /* 0x00028400ff027b82 */ /* 0x004e260000000a00 */
[----:B------:R-:W-:-:S05]  /*1be90*/  ISETP.NE.AND.EX P0, PT, RZ, UR5, PT, P0 ;  /* 0x00000005ff007c0c */ /* 0x000fca000bf05300 */
[----:B------:R-:W1:Y:S08]  /*1bea0*/  @P2 LDC.64 R6, c[0x0][0xa18] ;  /* 0x00028600ff062b82 */ /* 0x000e700000000a00 */
[----:B------:R-:W2:Y:S01]  /*1beb0*/  @P0 LDG.E R8, desc[UR52][R4.64] ;  /* 0x0000003404080981 */ /* 0x000ea2000c1e1900 */
[----:B0-----:R-:W-:-:S05]  /*1bec0*/  IMAD.WIDE R2, R19, 0x4, R2 ;  /* 0x0000000413027825 */ /* 0x001fca00078e0202 */
[----:B-----5:R-:W5:Y:S01]  /*1bed0*/  @P1 LDG.E R0, desc[UR52][R2.64] ;  /* 0x0000003402001981 */ /* 0x020f62000c1e1900 */
[----:B------:R-:W-:Y:S02]  /*1bee0*/  ULDC UR4, c[0x0][0x288] ;  /* 0x0000a20000047ab9 */ /* 0x000fe40000000800 */
[----:B------:R-:W-:Y:S01]  /*1bef0*/  IMAD.U32 R29, RZ, RZ, UR4 ;  /* 0x00000004ff1d7e24 */ /* 0x000fe2000f8e00ff */
[----:B------:R-:W-:Y:S02]  /*1bf00*/  ULDC.64 UR4, c[0x0][0x418] ;  /* 0x0001060000047ab9 */ /* 0x000fe40000000a00 */
[----:B------:R-:W-:-:S03]  /*1bf10*/  UISETP.NE.U32.AND UP0, UPT, UR4, URZ, UPT ;  /* 0x0000003f0400728c */ /* 0x000fc6000bf05070 */
[----:B------:R-:W-:Y:S01]  /*1bf20*/  ULDC UR4, c[0x0][0x424] ;  /* 0x0001090000047ab9 */ /* 0x000fe20000000800 */
[----:B------:R-:W-:Y:S01]  /*1bf30*/  UISETP.NE.AND.EX UP0, UPT, UR5, URZ, UPT, UP0 ;  /* 0x0000003f0500728c */ /* 0x000fe2000bf05300 */
[----:B-1----:R-:W-:Y:S02]  /*1bf40*/  @P2 IMAD.WIDE R6, R19, 0x4, R6 ;  /* 0x0000000413062825 */ /* 0x002fe400078e0206 */
[----:B------:R-:W-:Y:S01]  /*1bf50*/  ULDC UR5, c[0x0][0x2f0] ;  /* 0x0000bc0000057ab9 */ /* 0x000fe20000000800 */
[----:B------:R-:W-:Y:S02]  /*1bf60*/  USEL UR4, UR4, 0x1, UP0 ;  /* 0x0000000104047887 */ /* 0x000fe40008000000 */
[----:B------:R0:W5:Y:S02]  /*1bf70*/  @P2 LDG.E R29, desc[UR52][R6.64] ;  /* 0x00000034061d2981 */ /* 0x000164000c1e1900 */
[----:B------:R-:W-:-:S03]  /*1bf80*/  UIMAD UR4, UR4, UR5, URZ ;  /* 0x00000005040472a4 */ /* 0x000fc6000f8e023f */
[----:B------:R-:W-:Y:S02]  /*1bf90*/  ULDC UR5, c[0x0][0x348] ;  /* 0x0000d20000057ab9 */ /* 0x000fe40000000800 */
[----:B0-----:R-:W-:Y:S02]  /*1bfa0*/  IMAD.U32 R7, RZ, RZ, UR5 ;  /* 0x00000005ff077e24 */ /* 0x001fe4000f8e00ff */
[----:B------:R-:W-:Y:S01]  /*1bfb0*/  IMAD.U32 R6, RZ, RZ, UR4 ;  /* 0x00000004ff067e24 */ /* 0x000fe2000f8e00ff */
[----:B---3--:R0:W-:Y:S04]  /*1bfc0*/  STL [R1+0x2c], R9 ;  /* 0x00002c0901007387 */ /* 0x0081e80000100800 */
[----:B--2---:R0:W-:Y:S01]  /*1bfd0*/  STL [R1+0x8], R8 ;  /* 0x0000080801007387 */ /* 0x0041e20000100800 */
[----:B------:R-:W-:Y:S05]  /*1bfe0*/  @P2 BRA `(.L_x_1586) ;  /* 0x0000000000102947 */ /* 0x000fea0003800000 */
[----:B------:R-:W-:Y:S05]  /*1bff0*/  @!P0 BRA `(.L_x_1586) ;  /* 0x00000000000c8947 */ /* 0x000fea0003800000 */
[----:B-----5:R-:W2:Y:S04]  /*1c000*/  LDG.E R29, desc[UR52][R4.64] ;  /* 0x00000034041d7981 */ /* 0x020ea8000c1e1900 */
[----:B------:R-:W2:Y:S02]  /*1c010*/  LDG.E R4, desc[UR52][R4.64+0x4] ;  /* 0x0000043404047981 */ /* 0x000ea4000c1e1900 */
[----:B--2---:R-:W-:-:S07]  /*1c020*/  IMAD.IADD R29, R4, 0x1, -R29 ;  /* 0x00000001041d7824 */ /* 0x004fce00078e0a1d */
.L_x_1586:
        /* <DEDUP_REMOVED lines=8> */
.L_x_1587:
[----:B------:R-:W-:Y:S02]  /*1c0b0*/  ULDC.64 UR4, c[0x0][0xa08] ;  /* 0x0002820000047ab9 */ /* 0x000fe40000000a00 */
[----:B------:R-:W-:-:S04]  /*1c0c0*/  ISETP.NE.U32.AND P0, PT, RZ, UR4, PT ;  /* 0x00000004ff007c0c */ /* 0x000fc8000bf05070 */
[----:B------:R-:W-:-:S13]  /*1c0d0*/  ISETP.NE.AND.EX P0, PT, RZ, UR5, PT, P0 ;  /* 0x00000005ff007c0c */ /* 0x000fda000bf05300 */
[----:B------:R-:W-:Y:S05]  /*1c0e0*/  @!P0 BRA `(.L_x_1588) ;  /* 0x0000000000148947 */ /* 0x000fea0003800000 */
[----:B------:R-:W1:Y:S02]  /*1c0f0*/  LDC.64 R4, c[0x0][0xa08] ;  /* 0x00028200ff047b82 */ /* 0x000e640000000a00 */
[----:B-1----:R-:W-:-:S05]  /*1c100*/  IMAD.WIDE R4, R19, 0x4, R4 ;  /* 0x0000000413047825 */ /* 0x002fca00078e0204 */
[----:B------:R-:W2:Y:S04]  /*1c110*/  LDG.E R6, desc[UR52][R4.64] ;  /* 0x0000003404067981 */ /* 0x000ea8000c1e1900 */
[----:B------:R-:W2:Y:S02]  /*1c120*/  LDG.E R4, desc[UR52][R4.64+0x4] ;  /* 0x0000043404047981 */ /* 0x000ea4000c1e1900 */
[----:B--2---:R-:W-:-:S07]  /*1c130*/  IMAD.IADD R6, R4, 0x1, -R6 ;  /* 0x0000000104067824 */ /* 0x004fce00078e0a06 */
.L_x_1588:
[----:B-1----:R-:W2:Y:S04]  /*1c140*/  @P1 LDG.E R4, desc[UR52][R2.64] ;  /* 0x0000003402041981 */ /* 0x002ea8000c1e1900 */
[----:B------:R1:W2:Y:S01]  /*1c150*/  @P1 LDG.E R5, desc[UR52][R2.64+0x4] ;  /* 0x0000043402051981 */ /* 0x0002a2000c1e1900 */
[----:B------:R-:W-:Y:S02]  /*1c160*/  IMAD R28, R17, 0xc0, RZ ;  /* 0x000000c0111c7824 */ /* 0x000fe400078e02ff */
[----:B-----5:R-:W-:Y:S02]  /*1c170*/  IMAD.IADD R6, R6, 0x1, -R9 ;  /* 0x0000000106067824 */ /* 0x020fe400078e0a09 */
[----:B0-----:R-:W-:Y:S01]  /*1c180*/  VIADD R8, R28, 0xbf ;  /* 0x000000bf1c087836 */ /* 0x001fe20000000000 */
[----:B-1----:R-:W0:Y:S02]  /*1c190*/  LDC R2, c[0x0][0x448] ;  /* 0x00011200ff027b82 */ /* 0x002e240000000800 */
[----:B0-----:R-:W-:-:S13]  /*1c1a0*/  ISETP.NE.AND P2, PT, R2, 0x1, PT ;  /* 0x000000010200780c */ /* 0x001fda0003f45270 */
[----:B------:R-:W0:Y:S08]  /*1c1b0*/  @P2 LDC R3, c[0x0][0x44c] ;  /* 0x00011300ff032b82 */ /* 0x000e300000000800 */
[----:B------:R-:W1:Y:S01]  /*1c1c0*/  @P2 LDC R2, c[0x0][0x450] ;  /* 0x00011400ff022b82 */ /* 0x000e620000000800 */
[----:B0-----:R-:W-:-:S05]  /*1c1d0*/  @P2 IMAD.HI.U32 R3, R8, R3, RZ ;  /* 0x0000000308032227 */ /* 0x001fca00078e00ff */
[----:B-1----:R-:W-:Y:S01]  /*1c1e0*/  @P2 SHF.R.U32.HI R8, RZ, R2, R3 ;  /* 0x00000002ff082219 */ /* 0x002fe20000011603 */
[----:B--2---:R-:W-:-:S04]  /*1c1f0*/  @P1 IMAD.IADD R7, R5, 0x1, -R4 ;  /* 0x0000000105071824 */ /* 0x004fc800078e0a04 */
[----:B------:R-:W-:-:S04]  /*1c200*/  IMAD.IADD R10, R6, 0x1, R7 ;  /* 0x00000001060a7824 */ /* 0x000fc800078e0207 */
[C---:B------:R-:W-:Y:S01]  /*1c210*/  VIADD R21, R10.reuse, 0x7f ;  /* 0x0000007f0a157836 */ /* 0x040fe20000000000 */
[----:B------:R0:W-:Y:S01]  /*1c220*/  STL [R1+0x24], R10 ;  /* 0x0000240a01007387 */ /* 0x0001e20000100800 */
[----:B------:R-:W-:-:S03]  /*1c230*/  IADD3 R17, R10, 0x1, -R29 ;  /* 0x000000010a117810 */ /* 0x000fc60007ffe81d */
[----:B------:R-:W-:Y:S02]  /*1c240*/  SHF.R.S32.HI R2, RZ, 0x1f, R21 ;  /* 0x0000001fff027819 */ /* 0x000fe40000011415 */
[----:B------:R-:W-:Y:S02]  /*1c250*/  IMAD.IADD R8, R17, 0x1, R8 ;  /* 0x0000000111087824 */ /* 0x000fe400078e0208 */
[----:B------:R-:W-:Y:S02]  /*1c260*/  LEA.HI R21, R2, R21, RZ, 0x7 ;  /* 0x0000001502157211 */ /* 0x000fe400078f38ff */
[----:B------:R-:W1:Y:S02]  /*1c270*/  LDC.64 R2, c[0x0][0x9e0] ;  /* 0x00027800ff027b82 */ /* 0x000e640000000a00 */
[----:B------:R-:W-:Y:S02]  /*1c280*/  SHF.R.S32.HI R21, RZ, 0x7, R21 ;  /* 0x00000007ff157819 */ /* 0x000fe40000011415 */
[----:B-1----:R-:W-:Y:S01]  /*1c290*/  ISETP.GE.AND P3, PT, R3, 0x1, PT ;  /* 0x000000010300780c */ /* 0x002fe20003f66270 */
[----:B------:R-:W-:-:S12]  /*1c2a0*/  IMAD.IADD R2, R8, 0x1, R2 ;  /* 0x0000000108027824 */ /* 0x000fd800078e0202 */
[----:B0-----:R-:W-:Y:S05]  /*1c2b0*/  @!P3 BRA `(.L_x_1589) ;  /* 0x000000000048b947 */ /* 0x001fea0003800000 */
        /* <DEDUP_REMOVED lines=11> */
.L_x_1591:
[----:B------:R-:W-:-:S13]  /*1c370*/  ISETP.NE.AND P0, PT, R3, 0x1, PT ;  /* 0x000000010300780c */ /* 0x000fda0003f05270 */
[----:B------:R-:W0:Y:S02]  /*1c380*/  @P0 LDC.64 R4, c[0x0][0x9e8] ;  /* 0x00027a00ff040b82 */ /* 0x000e240000000a00 */
[----:B0-----:R-:W-:-:S05]  /*1c390*/  @P0 IMAD.HI.U32 R4, R9, R4, RZ ;  /* 0x0000000409040227 */ /* 0x001fca00078e00ff */
[----:B------:R-:W-:-:S07]  /*1c3a0*/  @P0 SHF.R.U32.HI R9, RZ, R5, R4 ;  /* 0x00000005ff090219 */ /* 0x000fce0000011604 */
.L_x_1592:
[----:B------:R-:W-:Y:S05]  /*1c3b0*/  BSYNC B0 ;  /* 0x0000000000007941 */ /* 0x000fea0003800000 */
.L_x_1590:
[----:B------:R-:W-:-:S05]  /*1c3c0*/  IMAD R9, R9, R3, R3 ;  /* 0x0000000309097224 */ /* 0x000fca00078e0203 */
[----:B------:R-:W-:-:S07]  /*1c3d0*/  VIMNMX R2, R2, R9, PT ;  /* 0x0000000902027248 */ /* 0x000fce0003fe0100 */
.L_x_1589:
        /* <DEDUP_REMOVED lines=20> */
.L_x_1595:
[----:B------:R-:W-:-:S13]  /*1c520*/  ISETP.NE.AND P0, PT, R3, 0x1, PT ;  /* 0x000000010300780c */ /* 0x000fda0003f05270 */
[----:B------:R-:W0:Y:S02]  /*1c530*/  @P0 LDC.64 R4, c[0x0][0x9e8] ;  /* 0x00027a00ff040b82 */ /* 0x000e240000000a00 */
[----:B0-----:R-:W-:-:S05]  /*1c540*/  @P0 IMAD.HI.U32 R4, R9, R4, RZ ;  /* 0x0000000409040227 */ /* 0x001fca00078e00ff */
[----:B------:R-:W-:-:S07]  /*1c550*/  @P0 SHF.R.U32.HI R9, RZ, R5, R4 ;  /* 0x00000005ff090219 */ /* 0x000fce0000011604 */
.L_x_1596:
[----:B------:R-:W-:Y:S05]  /*1c560*/  BSYNC B0 ;  /* 0x0000000000007941 */ /* 0x000fea0003800000 */
.L_x_1594:
[----:B------:R-:W-:-:S05]  /*1c570*/  IMAD R3, R9, R3, RZ ;  /* 0x0000000309037224 */ /* 0x000fca00078e02ff */
[----:B------:R-:W-:-:S07]  /*1c580*/  VIMNMX R8, R8, R3, !PT ;  /* 0x0000000308087248 */ /* 0x000fce0007fe0100 */
.L_x_1593:
[----:B------:R-:W-:Y:S01]  /*1c590*/  VIADD R2, R2, 0x7f ;  /* 0x0000007f02027836 */ /* 0x000fe20000000000 */
[----:B------:R-:W-:Y:S04]  /*1c5a0*/  BSSY B0, `(.L_x_1597) ;  /* 0x000015d000007945 */ /* 0x000fe80003800000 */
[----:B------:R-:W-:-:S04]  /*1c5b0*/  SHF.R.S32.HI R3, RZ, 0x1f, R2 ;  /* 0x0000001fff037819 */ /* 0x000fc80000011402 */
[----:B------:R-:W-:Y:S02]  /*1c5c0*/  LEA.HI R3, R3, R2, RZ, 0x7 ;  /* 0x0000000203037211 */ /* 0x000fe400078f38ff */
[----:B------:R-:W-:Y:S02]  /*1c5d0*/  SHF.R.S32.HI R2, RZ, 0x1f, R8 ;  /* 0x0000001fff027819 */ /* 0x000fe40000011408 */
[----:B------:R-:W-:Y:S02]  /*1c5e0*/  SHF.R.S32.HI R3, RZ, 0x7, R3 ;  /* 0x00000007ff037819 */ /* 0x000fe40000011403 */
[----:B------:R-:W-:Y:S02]  /*1c5f0*/  LEA.HI R2, R2, R8, RZ, 0x7 ;  /* 0x0000000802027211 */ /* 0x000fe400078f38ff */
[----:B------:R-:W-:Y:S02]  /*1c600*/  VIMNMX R3, R21, R3, PT ;  /* 0x0000000315037248 */ /* 0x000fe40003fe0100 */
[----:B------:R-:W-:-:S03]  /*1c610*/  SHF.R.S32.HI R2, RZ, 0x7, R2 ;  /* 0x00000007ff027819 */ /* 0x000fc60000011402 */
[----:B------:R-:W-:Y:S01]  /*1c620*/  IMAD R3, R3, 0x80, -R6 ;  /* 0x0000008003037824 */ /* 0x000fe200078e0a06 */
[----:B------:R-:W-:-:S04]  /*1c630*/  VIMNMX R2, RZ, R2, !PT ;  /* 0x00000002ff027248 */ /* 0x000fc80007fe0100 */
[----:B------:R-:W-:Y:S01]  /*1c640*/  VIMNMX R3, R3, R7, PT ;  /* 0x0000000703037248 */ /* 0x000fe20003fe0100 */
[----:B------:R-:W-:-:S05]  /*1c650*/  IMAD R2, R2, 0x80, -R6 ;  /* 0x0000008002027824 */ /* 0x000fca00078e0a06 */
[----:B------:R-:W-:-:S04]  /*1c660*/  VIMNMX R4, RZ, R2, !PT ;  /* 0x00000002ff047248 */ /* 0x000fc80007fe0100 */
[----:B------:R-:W-:Y:S02]  /*1c670*/  ISETP.GT.AND P0, PT, R3, R4, PT ;  /* 0x000000040300720c */ /* 0x000fe40003f04270 */
[----:B------:R-:W-:-:S11]  /*1c680*/  SHF.R.U32.HI R4, RZ, 0x7, R4 ;  /* 0x00000007ff047819 */ /* 0x000fd60000011604 */
[----:B------:R-:W-:-:S05]  /*1c690*/  @P0 VIADD R2, R3, 0x7f ;  /* 0x0000007f03020836 */ /* 0x000fca0000000000 */
[----:B------:R-:W-:-:S04]  /*1c6a0*/  @P0 SHF.R.S32.HI R3, RZ, 0x1f, R2 ;  /* 0x0000001fff030819 */ /* 0x000fc80000011402 */
[----:B------:R-:W-:Y:S01]  /*1c6b0*/  @P0 LEA.HI R2, R3, R2, RZ, 0x7 ;  /* 0x0000000203020211 */ /* 0x000fe200078f38ff */
[----:B------:R-:W-:-:S03]  /*1c6c0*/  IMAD.MOV.U32 R3, RZ, RZ, R4 ;  /* 0x000000ffff037224 */ /* 0x000fc600078e0004 */
        /* <DEDUP_REMOVED lines=11> */
.L_x_1756:
[----:B-1----:R-:W-:Y:S02]  /*1c780*/  ISETP.NE.AND P0, PT, R14, RZ, PT ;  /* 0x000000ff0e00720c */ /* 0x002fe40003f05270 */
[----:B------:R-:W-:-:S11]  /*1c790*/  PLOP3.LUT P6, PT, PT, PT, PT, 0x8, 0x0 ;  /* 0x000000000000781c */ /* 0x000fd60003fce170 */
[----:B------:R-:W-:Y:S05]  /*1c7a0*/  @P0 BRA `(.L_x_1600) ;  /* 0x00000000000c0947 */ /* 0x000fea0003800000 */
[----:B------:R-:W-:-:S03]  /*1c7b0*/  UMOV UR4, 0xffffffff ;  /* 0xffffffff00047882 */ /* 0x000fc60000000000 */
[----:B------:R-:W-:Y:S05]  /*1c7c0*/  BRA.DIV UR4, `(.L_x_1601) ;  /* 0x0000006a04fc7947 */ /* 0x000fea000b800000 */
[----:B------:R-:W-:-:S13]  /*1c7d0*/  ELECT P6, URZ, PT ;  /* 0x00000000003f782f */ /* 0x000fda00038c0000 */
.L_x_1600:
        /* <DEDUP_REMOVED lines=9> */
.L_x_1759:
[----:B------:R-:W-:Y:S05]  /*1c870*/  BSYNC B1 ;  /* 0x0000000000017941 */ /* 0x000fea0003800000 */
.L_x_1602:
        /* <DEDUP_REMOVED lines=11> */
.L_x_1760:
[----:B------:R-:W-:Y:S05]  /*1c930*/  BSYNC B2 ;  /* 0x0000000000027941 */ /* 0x000fea0003800000 */
.L_x_1606:
        /* <DEDUP_REMOVED lines=9> */
.L_x_1609:
[----:B------:R-:W-:Y:S05]  /*1c9d0*/  BSYNC B2 ;  /* 0x0000000000027941 */ /* 0x000fea0003800000 */
.L_x_1608:
[----:B------:R-:W-:Y:S01]  /*1c9e0*/  IMAD.MOV.U32 R14, RZ, RZ, RZ ;  /* 0x000000ffff0e7224 */ /* 0x000fe200078e00ff */
[----:B------:R-:W-:Y:S01]  /*1c9f0*/  UIADD3 UR4, UP0, UR40, 0x570, URZ ;  /* 0x0000057028047890 */ /* 0x000fe2000ff1e03f */
[----:B------:R-:W-:Y:S01]  /*1ca00*/  IMAD R6, R3, 0x80, R0 ;  /* 0x0000008003067824 */ /* 0x000fe200078e0200 */
[----:B------:R-:W-:Y:S01]  /*1ca10*/  PLOP3.LUT P0, PT, PT, PT, PT, 0x80, 0x0 ;  /* 0x000000000000781c */ /* 0x000fe20003f0f070 */
[----:B------:R-:W-:Y:S01]  /*1ca20*/  IMAD R7, R27, 0x6000, R23 ;  /* 0x000060001b077824 */ /* 0x000fe200078e0217 */
[----:B------:R-:W-:Y:S01]  /*1ca30*/  R2UR UR10, R14 ;  /* 0x000000000e0a72ca */ /* 0x000fe200000e0000 */
[----:B------:R-:W-:Y:S01]  /*1ca40*/  VIADD R6, R6, 0xffffff80 ;  /* 0xffffff8006067836 */ /* 0x000fe20000000000 */
[----:B------:R-:W-:Y:S01]  /*1ca50*/  UIADD3.X UR5, URZ, UR41, URZ, UP0, !UPT ;  /* 0x000000293f057290 */ /* 0x000fe200087fe43f */
[----:B0-----:R-:W-:Y:S01]  /*1ca60*/  VIADD R5, R9, 0x2d890 ;  /* 0x0002d89009057836 */ /* 0x001fe20000000000 */
[----:B------:R-:W-:Y:S01]  /*1ca70*/  UMOV UR6, 0x0 ;  /* 0x0000000000067882 */ /* 0x000fe20000000000 */
[----:B------:R-:W-:Y:S01]  /*1ca80*/  VIADD R10, R7, 0x15400 ;  /* 0x00015400070a7836 */ /* 0x000fe20000000000 */
[----:B------:R-:W-:-:S09]  /*1ca90*/  UMOV UR7, 0x12f00000 ;  /* 0x12f0000000077882 */ /* 0x000fd20000000000 */
.L_x_1610:
        /* <DEDUP_REMOVED lines=16> */
.L_x_1611:
        /* <DEDUP_REMOVED lines=16> */
.L_x_1612:
        /* <DEDUP_REMOVED lines=13> */
.L_x_1761:
[----:B------:R-:W-:Y:S05]  /*1cd70*/  BSYNC B2 ;  /* 0x0000000000027941 */ /* 0x000fea0003800000 */
.L_x_1613:
[----:B------:R-:W-:Y:S01]  /*1cd80*/  BSSY B2, `(.L_x_1615) ;  /* 0x000000b000027945 */ /* 0x000fe20003800000 */
[----:B------:R-:W-:Y:S02]  /*1cd90*/  IMAD.MOV.U32 R10, RZ, RZ, 0x0 ;  /* 0x00000000ff0a7424 */ /* 0x000fe400078e00ff */
[----:B------:R-:W-:Y:S01]  /*1cda0*/  IMAD.MOV.U32 R11, RZ, RZ, 0x12f00000 ;  /* 0x12f00000ff0b7424 */ /* 0x000fe200078e00ff */
[----:B------:R-:W-:Y:S06]  /*1cdb0*/  @P1 BRA `(.L_x_1616) ;  /* 0x00000000001c1947 */ /* 0x000fec0003800000 */
[----:B------:R-:W2:Y:S02]  /*1cdc0*/  S2R R5, SR_TID.X ;  /* 0x0000000000057919 */ /* 0x000ea40000002100 */
[----:B--2---:R-:W-:Y:S01]  /*1cdd0*/  LOP3.LUT R15, R5, 0x1f, RZ, 0xc0, !PT ;  /* 0x0000001f050f7812 */ /* 0x004fe200078ec0ff */
[----:B------:R-:W-:-:S03]  /*1cde0*/  IMAD.MOV.U32 R5, RZ, RZ, 0x6000 ;  /* 0x00006000ff057424 */ /* 0x000fc600078e00ff */
[----:B------:R-:W-:Y:S01]  /*1cdf0*/  ISETP.NE.AND P0, PT, R15, RZ, PT ;  /* 0x000000ff0f00720c */ /* 0x000fe20003f05270 */
[----:B------:R2:W-:-:S12]  /*1ce00*/  SYNCS.ARRIVE.TRANS64 RZ, [R9+URZ+0x2d8b0], R5 ;  /* 0x02d8b00509ff79a7 */ /* 0x0005d8000800003f */
[----:B--2---:R-:W-:Y:S05]  /*1ce10*/  @!P0 BRA `(.L_x_1616) ;  /* 0x0000000000048947 */ /* 0x004fea0003800000 */
[----:B------:R-:W-:Y:S01]  /*1ce20*/  BPT.TRAP 0x1 ;  /* 0x000000040000795c */ /* 0x000fe20000300000 */
.L_x_1616:
[----:B------:R-:W-:Y:S05]  /*1ce30*/  BSYNC B2 ;  /* 0x0000000000027941 */ /* 0x000fea0003800000 */
.L_x_1615:
        /* <DEDUP_REMOVED lines=8> */
.L_x_1617:
        /* <DEDUP_REMOVED lines=15> */
.L_x_1618:
        /* <DEDUP_REMOVED lines=15> */
.L_x_1619:
        /* <DEDUP_REMOVED lines=10> */
.L_x_1605:
[----:B------:R-:W-:Y:S05]  /*1d140*/  BSYNC B1 ;  /* 0x0000000000017941 */ /* 0x000fea0003800000 */
.L_x_1604:
[----:B0-----:R-:W2:Y:S01]  /*1d150*/  LDL.LU R5, [R1+0x4] ;  /* 0x0000040001057983 */ /* 0x001ea20000300800 */
[----:B------:R-:W-:Y:S01]  /*1d160*/  VIADD R27, R27, 0x1 ;  /* 0x000000011b1b7836 */ /* 0x000fe20000000000 */
[----:B------:R-:W-:Y:S01]  /*1d170*/  PLOP3.LUT P0, PT, PT, PT, PT, 0x8, 0x0 ;  /* 0x000000000000781c */ /* 0x000fe20003f0e170 */
[----:B------:R-:W-:-:S03]  /*1d180*/  VIADD R9, R3, 0xfffffffe ;  /* 0xfffffffe03097836 */ /* 0x000fc60000000000 */
[----:B------:R-:W-:Y:S02]  /*1d190*/  ISETP.NE.AND P1, PT, R27, 0x2, PT ;  /* 0x000000021b00780c */ /* 0x000fe40003f25270 */
[----:B------:R-:W-:Y:S02]  /*1d1a0*/  ISETP.GE.AND P2, PT, R9, R4, PT ;  /* 0x000000040900720c */ /* 0x000fe40003f46270 */
[----:B------:R-:W-:Y:S02]  /*1d1b0*/  SEL R3, RZ, 0x1, P1 ;  /* 0x00000001ff037807 */ /* 0x000fe40000800000 */
[----:B------:R-:W-:Y:S02]  /*1d1c0*/  SEL R27, R27, RZ, P1 ;  /* 0x000000ff1b1b7207 */ /* 0x000fe40000800000 */
[----:B--2---:R-:W-:-:S05]  /*1d1d0*/  LOP3.LUT R5, R5, R3, RZ, 0x3c, !PT ;  /* 0x0000000305057212 */ /* 0x004fca00078e3cff */
[----:B------:R0:W-:Y:S02]  /*1d1e0*/  STL [R1+0x4], R5 ;  /* 0x0000040501007387 */ /* 0x0001e40000100800 */
[----:B------:R-:W-:Y:S05]  /*1d1f0*/  @!P2 BRA `(.L_x_1598) ;  /* 0x00000008005ca947 */ /* 0x000fea0003800000 */
.L_x_1636:
        /* <DEDUP_REMOVED lines=12> */
.L_x_1762:
[----:B------:R-:W-:Y:S05]  /*1d2c0*/  BSYNC B2 ;  /* 0x0000000000027941 */ /* 0x000fea0003800000 */
.L_x_1622:
        /* <DEDUP_REMOVED lines=9> */
.L_x_1625:
[----:B------:R-:W-:Y:S05]  /*1d360*/  BSYNC B2 ;  /* 0x0000000000027941 */ /* 0x000fea0003800000 */
.L_x_1624:
        /* <DEDUP_REMOVED lines=11> */
.L_x_1626:
        /* <DEDUP_REMOVED lines=16> */
.L_x_1627:
        /* <DEDUP_REMOVED lines=16> */
.L_x_1628:
        /* <DEDUP_REMOVED lines=13> */
.L_x_1763:
[----:B------:R-:W-:Y:S05]  /*1d6f0*/  BSYNC B2 ;  /* 0x0000000000027941 */ /* 0x000fea0003800000 */
.L_x_1629:
        /* <DEDUP_REMOVED lines=11> */
.L_x_1632:
[----:B------:R-:W-:Y:S05]  /*1d7b0*/  BSYNC B2 ;  /* 0x0000000000027941 */ /* 0x000fea0003800000 */
.L_x_1631:
        /* <DEDUP_REMOVED lines=8> */
.L_x_1633:
        /* <DEDUP_REMOVED lines=15> */
.L_x_1634:
        /* <DEDUP_REMOVED lines=15> */
.L_x_1635:
        /* <DEDUP_REMOVED lines=10> */
.L_x_1621:
[----:B------:R-:W-:Y:S05]  /*1dac0*/  BSYNC B1 ;  /* 0x0000000000017941 */ /* 0x000fea0003800000 */
.L_x_1620:
[----:B------:R-:W2:Y:S01]  /*1dad0*/  LDL.LU R7, [R1+0x4] ;  /* 0x0000040001077983 */ /* 0x000ea20000300800 */
[----:B------:R-:W-:Y:S01]  /*1dae0*/  VIADD R27, R27, 0x1 ;  /* 0x000000011b1b7836 */ /* 0x000fe20000000000 */
[C---:B------:R-:W-:Y:S01]  /*1daf0*/  ISETP.GT.AND P2, PT, R9.reuse, R4, PT ;  /* 0x000000040900720c */ /* 0x040fe20003f44270 */
[----:B------:R-:W-:-:S03]  /*1db00*/  VIADD R9, R9, 0xffffffff ;  /* 0xffffffff09097836 */ /* 0x000fc60000000000 */
[----:B------:R-:W-:-:S04]  /*1db10*/  ISETP.NE.AND P1, PT, R27, 0x2, PT ;  /* 0x000000021b00780c */ /* 0x000fc80003f25270 */
[----:B------:R-:W-:Y:S02]  /*1db20*/  SEL R3, RZ, 0x1, P1 ;  /* 0x00000001ff037807 */ /* 0x000fe40000800000 */
[----:B------:R-:W-:Y:S02]  /*1db30*/  SEL R27, R27, RZ, P1 ;  /* 0x000000ff1b1b7207 */ /* 0x000fe40000800000 */
[----:B--2---:R-:W-:-:S05]  /*1db40*/  LOP3.LUT R7, R7, R3, RZ, 0x3c, !PT ;  /* 0x0000000307077212 */ /* 0x004fca00078e3cff */
[----:B------:R1:W-:Y:S01]  /*1db50*/  STL [R1+0x4], R7 ;  /* 0x0000040701007387 */ /* 0x0003e20000100800 */
[----:B------:R-:W-:Y:S05]  /*1db60*/  @P2 BRA `(.L_x_1636) ;  /* 0xfffffff400a42947 */ /* 0x000fea000383ffff */
.L_x_1598:
[----:B------:R-:W-:Y:S05]  /*1db70*/  BSYNC B0 ;  /* 0x0000000000007941 */ /* 0x000fea0003800000 */
.L_x_1597:
[----:B------:R-:W2:Y:S01]  /*1db80*/  LDC R0, c[0x0][0x448] ;  /* 0x00011200ff007b82 */ /* 0x000ea20000000800 */
[----:B------:R-:W-:Y:S01]  /*1db90*/  VIADD R2, R28, 0xbf ;  /* 0x000000bf1c027836 */ /* 0x000fe20000000000 */
[----:B------:R-:W-:Y:S06]  /*1dba0*/  @!P0 WARPSYNC.ALL ;  /* 0x0000000000008948 */ /* 0x000fec0003800000 */
[----:B------:R-:W-:Y:S01]  /*1dbb0*/  @!P0 BAR.SYNC.DEFER_BLOCKING 0xc, 0x200 ;  /* 0x0308000000008b1d */ /* 0x000fe20000010000 */
[----:B--2---:R-:W-:-:S13]  /*1dbc0*/  ISETP.NE.AND P1, PT, R0, 0x1, PT ;  /* 0x000000010000780c */ /* 0x004fda0003f25270 */
[----:B------:R-:W2:Y:S08]  /*1dbd0*/  @P1 LDC R3, c[0x0][0x44c] ;  /* 0x00011300ff031b82 */ /* 0x000eb00000000800 */
[----:B------:R-:W3:Y:S01]  /*1dbe0*/  @P1 LDC R0, c[0x0][0x450] ;  /* 0x00011400ff001b82 */ /* 0x000ee20000000800 */
[----:B--2---:R-:W-:-:S05]  /*1dbf0*/  @P1 IMAD.HI.U32 R3, R2, R3, RZ ;  /* 0x0000000302031227 */ /* 0x004fca00078e00ff */
[----:B---3--:R-:W-:-:S05]  /*1dc00*/  @P1 SHF.R.U32.HI R2, RZ, R0, R3 ;  /* 0x00000000ff021219 */ /* 0x008fca0000011603 */
[----:B------:R-:W-:Y:S02]  /*1dc10*/  IMAD.IADD R17, R17, 0x1, R2 ;  /* 0x0000000111117824 */ /* 0x000fe400078e0202 */
[----:B------:R-:W2:Y:S02]  /*1dc20*/  LDC.64 R2, c[0x0][0x9e0] ;  /* 0x00027800ff027b82 */ /* 0x000ea40000000a00 */
[----:B--2---:R-:W-:Y:S01]  /*1dc30*/  ISETP.GE.AND P2, PT, R3, 0x1, PT ;  /* 0x000000010300780c */ /* 0x004fe20003f46270 */
[----:B------:R-:W-:-:S12]  /*1dc40*/  IMAD.IADD R2, R17, 0x1, R2 ;  /* 0x0000000111027824 */ /* 0x000fd800078e0202 */
[----:B------:R-:W-:Y:S05]  /*1dc50*/  @!P2 BRA `(.L_x_1637) ;  /* 0x000000000048a947 */ /* 0x000fea0003800000 */
[C---:B------:R-:W-:Y:S01]  /*1dc60*/  ISETP.GT.AND P0, PT, R17.reuse, RZ, PT ;  /* 0x000000ff1100720c */ /* 0x040fe20003f04270 */
[----:B------:R-:W-:Y:S01]  /*1dc70*/  BSSY B0, `(.L_x_1638) ;  /* 0x000000e000007945 */ /* 0x000fe20003800000 */
[----:B------:R-:W-:-:S11]  /*1dc80*/  VIADD R0, R17, 0xffffffff ;  /* 0xffffffff11007836 */ /* 0x000fd60000000000 */
[----:B------:R-:W-:Y:S05]  /*1dc90*/  @P0 BRA `(.L_x_1639) ;  /* 0x00000000001c0947 */ /* 0x000fea0003800000 */
[----:B------:R-:W-:Y:S01]  /*1dca0*/  ISETP.NE.AND P0, PT, R3, 0x1, PT ;  /* 0x000000010300780c */ /* 0x000fe20003f05270 */
[----:B------:R-:W-:-:S12]  /*1dcb0*/  IMAD.MOV R0, RZ, RZ, -R17 ;  /* 0x000000ffff007224 */ /* 0x000fd800078e0a11 */
[----:B0-----:R-:W0:Y:S02]  /*1dcc0*/  @P0 LDC.64 R4, c[0x0][0x9e8] ;  /* 0x00027a00ff040b82 */ /* 0x001e240000000a00 */
[----:B0-----:R-:W-:-:S05]  /*1dcd0*/  @P0 IMAD.HI.U32 R4, R0, R4, RZ ;  /* 0x0000000400040227 */ /* 0x001fca00078e00ff */
[----:B------:R-:W-:-:S04]  /*1dce0*/  @P0 SHF.R.U32.HI R0, RZ, R5, R4 ;  /* 0x00000005ff000219 */ /* 0x000fc80000011604 */
[----:B------:R-:W-:Y:S01]  /*1dcf0*/  LOP3.LUT R0, RZ, R0, RZ, 0x33, !PT ;  /* 0x00000000ff007212 */ /* 0x000fe200078e33ff */
[----:B------:R-:W-:Y:S06]  /*1dd00*/  BRA `(.L_x_1640) ;  /* 0x0000000000107947 */ /* 0x000fec0003800000 */
.L_x_1639:
[----:B------:R-:W-:-:S13]  /*1dd10*/  ISETP.NE.AND P0, PT, R3, 0x1, PT ;  /* 0x000000010300780c */ /* 0x000fda0003f05270 */
[----:B0-----:R-:W0:Y:S02]  /*1dd20*/  @P0 LDC.64 R4, c[0x0][0x9e8] ;  /* 0x00027a00ff040b82 */ /* 0x001e240000000a00 */
[----:B0-----:R-:W-:-:S05]  /*1dd30*/  @P0 IMAD.HI.U32 R4, R0, R4, RZ ;  /* 0x0000000400040227 */ /* 0x001fca00078e00ff */
[----:B------:R-:W-:-:S07]  /*1dd40*/  @P0 SHF.R.U32.HI R0, RZ, R5, R4 ;  /* 0x00000005ff000219 */ /* 0x000fce0000011604 */
.L_x_1640:
[----:B------:R-:W-:Y:S05]  /*1dd50*/  BSYNC B0 ;  /* 0x0000000000007941 */ /* 0x000fea0003800000 */
.L_x_1638:
[----:B------:R-:W-:-:S05]  /*1dd60*/  IMAD R0, R0, R3, R3 ;  /* 0x0000000300007224 */ /* 0x000fca00078e0203 */
[----:B------:R-:W-:-:S07]  /*1dd70*/  VIMNMX R2, R2, R0, PT ;  /* 0x0000000002027248 */ /* 0x000fce0003fe0100 */
.L_x_1637:
[----:B------:R-:W-:Y:S01]  /*1dd80*/  VIADD R2, R2, 0x7f ;  /* 0x0000007f02027836 */ /* 0x000fe20000000000 */
[----:B------:R-:W-:Y:S01]  /*1dd90*/  ULDC UR4, c[0x0][0x9dc] ;  /* 0x0002770000047ab9 */ /* 0x000fe20000000800 */
[----:B------:R-:W-:-:S03]  /*1dda0*/  IMAD.MOV.U32 R4, RZ, RZ, R28 ;  /* 0x000000ffff047224 */ /* 0x000fc600078e001c */
[----:B------:R-:W-:-:S04]  /*1ddb0*/  SHF.R.S32.HI R0, RZ, 0x1f, R2 ;  /* 0x0000001fff007819 */ /* 0x000fc80000011402 */
[----:B------:R-:W-:Y:S02]  /*1ddc0*/  LEA.HI R0, R0, R2, RZ, 0x7 ;  /* 0x0000000200007211 */ /* 0x000fe400078f38ff */
[----:B------:R-:W2:Y:S02]  /*1ddd0*/  @P1 LDC R2, c[0x0][0x44c] ;  /* 0x00011300ff021b82 */ /* 0x000ea40000000800 */
[----:B------:R-:W-:-:S04]  /*1dde0*/  SHF.R.S32.HI R0, RZ, 0x7, R0 ;  /* 0x00000007ff007819 */ /* 0x000fc80000011400 */
[----:B------:R-:W-:Y:S02]  /*1ddf0*/  VIMNMX R26, R21, R0, PT ;  /* 0x00000000151a7248 */ /* 0x000fe40003fe0100 */
[----:B------:R-:W3:Y:S03]  /*1de00*/  @P1 LDC R0, c[0x0][0x450] ;  /* 0x00011400ff001b82 */ /* 0x000ee60000000800 */
[----:B------:R4:W-:Y:S01]  /*1de10*/  STL [R1+0x44], R26 ;  /* 0x0000441a01007387 */ /* 0x0009e20000100800 */
[----:B--2---:R-:W-:-:S05]  /*1de20*/  @P1 IMAD.HI.U32 R2, R28, R2, RZ ;  /* 0x000000021c021227 */ /* 0x004fca00078e00ff */
[----:B---3--:R-:W-:-:S05]  /*1de30*/  @P1 SHF.R.U32.HI R4, RZ, R0, R2 ;  /* 0x00000000ff041219 */ /* 0x008fca0000011602 */
[----:B------:R-:W-:-:S04]  /*1de40*/  IMAD.IADD R2, R20, 0x1, R4 ;  /* 0x0000000114027824 */ /* 0x000fc800078e0204 */
[----:B------:R-:W-:Y:S01]  /*1de50*/  VIADD R0, R2, -UR4 ;  /* 0x8000000402007c36 */ /* 0x000fe20008000000 */
[----:B----4-:R-:W-:Y:S06]  /*1de60*/  @!P2 BRA `(.L_x_1641) ;  /* 0x000000000044a947 */ /* 0x010fec0003800000 */
[----:B------:R-:W-:Y:S01]  /*1de70*/  ISETP.GT.AND P0, PT, R2, -0x1, PT ;  /* 0xffffffff0200780c */ /* 0x000fe20003f04270 */
[----:B------:R-:W-:-:S12]  /*1de80*/  BSSY B0, `(.L_x_1642) ;  /* 0x000000d000007945 */ /* 0x000fd80003800000 */
[----:B------:R-:W-:Y:S05]  /*1de90*/  @P0 BRA `(.L_x_1643) ;  /* 0x00000000001c0947 */ /* 0x000fea0003800000 */
[----:B------:R-:W-:Y:S02]  /*1dea0*/  ISETP.NE.AND P0, PT, R3, 0x1, PT ;  /* 0x000000010300780c */ /* 0x000fe40003f05270 */
[----:B------:R-:W-:-:S11]  /*1deb0*/  LOP3.LUT R2, RZ, R2, RZ, 0x33, !PT ;  /* 0x00000002ff027212 */ /* 0x000fd600078e33ff */
[----:B0-----:R-:W0:Y:S02]  /*1dec0*/  @P0 LDC.64 R4, c[0x0][0x9e8] ;  /* 0x00027a00ff040b82 */ /* 0x001e240000000a00 */
[----:B0-----:R-:W-:-:S05]  /*1ded0*/  @P0 IMAD.HI.U32 R4, R2, R4, RZ ;  /* 0x0000000402040227 */ /* 0x001fca00078e00ff */
[----:B------:R-:W-:-:S04]  /*1dee0*/  @P0 SHF.R.U32.HI R2, RZ, R5, R4 ;  /* 0x00000005ff020219 */ /* 0x000fc80000011604 */
[----:B------:R-:W-:Y:S01]  /*1def0*/  LOP3.LUT R2, RZ, R2, RZ, 0x33, !PT ;  /* 0x00000002ff027212 */ /* 0x000fe200078e33ff */
[----:B------:R-:W-:Y:S06]  /*1df00*/  BRA `(.L_x_1644) ;  /* 0x0000000000107947 */ /* 0x000fec0003800000 */
.L_x_1643:
[----:B------:R-:W-:-:S13]  /*1df10*/  ISETP.NE.AND P0, PT, R3, 0x1, PT ;  /* 0x000000010300780c */ /* 0x000fda0003f05270 */
[----:B0-----:R-:W0:Y:S02]  /*1df20*/  @P0 LDC.64 R4, c[0x0][0x9e8] ;  /* 0x00027a00ff040b82 */ /* 0x001e240000000a00 */
[----:B0-----:R-:W-:-:S05]  /*1df30*/  @P0 IMAD.HI.U32 R4, R2, R4, RZ ;  /* 0x0000000402040227 */ /* 0x001fca00078e00ff */
[----:B------:R-:W-:-:S07]  /*1df40*/  @P0 SHF.R.U32.HI R2, RZ, R5, R4 ;  /* 0x00000005ff020219 */ /* 0x000fce0000011604 */
.L_x_1644:
[----:B------:R-:W-:Y:S05]  /*1df50*/  BSYNC B0 ;  /* 0x0000000000007941 */ /* 0x000fea0003800000 */
.L_x_1642:
[----:B------:R-:W-:-:S05]  /*1df60*/  IMAD R3, R2, R3, RZ ;  /* 0x0000000302037224 */ /* 0x000fca00078e02ff */
[----:B------:R-:W-:-:S07]  /*1df70*/  VIMNMX R0, R0, R3, !PT ;  /* 0x0000000300007248 */ /* 0x000fce0007fe0100 */
.L_x_1641:
[----:B------:R-:W-:Y:S01]  /*1df80*/  SHF.R.S32.HI R3, RZ, 0x1f, R0 ;  /* 0x0000001fff037819 */ /* 0x000fe20000011400 */
[----:B------:R-:W-:Y:S03]  /*1df90*/  BSSY B7, `(.L_x_1645) ;  /* 0x0000354000077945 */ /* 0x000fe60003800000 */
[----:B------:R-:W-:-:S04]  /*1dfa0*/  LEA.HI R3, R3, R0, RZ, 0x7 ;  /* 0x0000000003037211 */ /* 0x000fc800078f38ff */
[----:B------:R-:W-:-:S04]  /*1dfb0*/  SHF.R.S32.HI R3, RZ, 0x7, R3 ;  /* 0x00000007ff037819 */ /* 0x000fc80000011403 */
[----:B------:R-:W-:-:S04]  /*1dfc0*/  VIMNMX R2, RZ, R3, !PT ;  /* 0x00000003ff027248 */ /* 0x000fc80007fe0100 */
[----:B------:R-:W-:Y:S01]  /*1dfd0*/  ISETP.GT.AND P0, PT, R26, R2, PT ;  /* 0x000000021a00720c */ /* 0x000fe20003f04270 */
[----:B------:R2:W-:-:S12]  /*1dfe0*/  STL [R1+0x28], R2 ;  /* 0x0000280201007387 */ /* 0x0005d80000100800 */
[----:B--2---:R-:W-:Y:S05]  /*1dff0*/  @P0 BRA `(.L_x_1646) ;  /* 0x0000000000440947 */ /* 0x004fea0003800000 */
        /* <DEDUP_REMOVED lines=17> */
.L_x_1646:
        /* <DEDUP_REMOVED lines=9> */
[----:B------:R-:W2:Y:S01]  /*1e1a0*/  LDC.64 R2, c[0x4][R2] ;  /* 0x0100000002027b82 */ /* 0x000ea20000000a00 */
[----:B0-----:R-:W-:Y:S02]  /*1e1b0*/  IMAD.U32 R5, RZ, RZ, UR7 ;  /* 0x00000007ff057e24 */ /* 0x001fe4000f8e00ff */
[----:B------:R-:W-:Y:S02]  /*1e1c0*/  IMAD.U32 R6, RZ, RZ, UR8 ;  /* 0x00000008ff067e24 */ /* 0x000fe4000f8e00ff */
[----:B-1----:R-:W-:-:S02]  /*1e1d0*/  IMAD.U32 R7, RZ, RZ, UR9 ;  /* 0x00000009ff077e24 */ /* 0x002fc4000f8e00ff */
[----:B------:R-:W-:Y:S02]  /*1e1e0*/  IMAD.U32 R10, RZ, RZ, UR4 ;  /* 0x00000004ff0a7e24 */ /* 0x000fe4000f8e00ff */
[----:B------:R-:W-:Y:S02]  /*1e1f0*/  IMAD.U32 R11, RZ, RZ, UR5 ;  /* 0x00000005ff0b7e24 */ /* 0x000fe4000f8e00ff */
[----:B------:R-:W-:Y:S02]  /*1e200*/  IMAD.MOV.U32 R8, RZ, RZ, 0x70 ;  /* 0x00000070ff087424 */ /* 0x000fe400078e00ff */
[----:B------:R-:W-:Y:S02]  /*1e210*/  IMAD.MOV.U32 R12, RZ, RZ, 0x1 ;  /* 0x00000001ff0c7424 */ /* 0x000fe400078e00ff */
[----:B------:R-:W-:-:S07]  /*1e220*/  IMAD.MOV.U32 R13, RZ, RZ, RZ ;  /* 0x000000ffff0d7224 */ /* 0x000fce00078e00ff */
[----:B------:R-:W-:-:S07]  /*1e230*/  LEPC R20, `(.L_x_1649) ;  /* 0x000000001014794e */ /* 0x000fce0000000000 */
[----:B--2---:R-:W-:Y:S05]  /*1e240*/  CALL.ABS.NOINC R2 ;  /* 0x0000000002007343 */ /* 0x004fea0003c00000 */
.L_x_1649:
[----:B------:R-:W-:Y:S05]  /*1e250*/  BSYNC B6 ;  /* 0x0000000000067941 */ /* 0x000fea0003800000 */
.L_x_1648:
        /* <DEDUP_REMOVED lines=9> */
[----:B------:R-:W-:Y:S02]  /*1e2f0*/  IMAD.U32 R4, RZ, RZ, UR6 ;  /* 0x00000006ff047e24 */ /* 0x000fe4000f8e00ff */
[----:B0-----:R-:W-:Y:S02]  /*1e300*/  IMAD.U32 R5, RZ, RZ, UR7 ;  /* 0x00000007ff057e24 */ /* 0x001fe4000f8e00ff */
[----:B------:R-:W-:Y:S02]  /*1e310*/  IMAD.U32 R6, RZ, RZ, UR8 ;  /* 0x00000008ff067e24 */ /* 0x000fe4000f8e00ff */
[----:B-1----:R-:W-:-:S02]  /*1e320*/  IMAD.U32 R7, RZ, RZ, UR9 ;  /* 0x00000009ff077e24 */ /* 0x002fc4000f8e00ff */
[----:B------:R-:W-:Y:S02]  /*1e330*/  IMAD.U32 R10, RZ, RZ, UR4 ;  /* 0x00000004ff0a7e24 */ /* 0x000fe4000f8e00ff */
[----:B------:R-:W-:Y:S02]  /*1e340*/  IMAD.U32 R11, RZ, RZ, UR5 ;  /* 0x00000005ff0b7e24 */ /* 0x000fe4000f8e00ff */
[----:B------:R-:W-:Y:S02]  /*1e350*/  IMAD.MOV.U32 R8, RZ, RZ, 0x70 ;  /* 0x00000070ff087424 */ /* 0x000fe400078e00ff */
[----:B------:R-:W-:Y:S02]  /*1e360*/  IMAD.MOV.U32 R12, RZ, RZ, 0x1 ;  /* 0x00000001ff0c7424 */ /* 0x000fe400078e00ff */
[----:B--2---:R-:W-:-:S07]  /*1e370*/  IMAD.MOV.U32 R13, RZ, RZ, RZ ;  /* 0x000000ffff0d7224 */ /* 0x004fce00078e00ff */
[----:B------:R-:W-:-:S07]  /*1e380*/  LEPC R20, `(.L_x_1652) ;  /* 0x000000001014794e */ /* 0x000fce0000000000 */
[----:B---3--:R-:W-:Y:S05]  /*1e390*/  CALL.ABS.NOINC R2 ;  /* 0x0000000002007343 */ /* 0x008fea0003c00000 */
.L_x_1652:
        /* <DEDUP_REMOVED lines=15> */
.L_x_1651:
[----:B------:R-:W-:Y:S05]  /*1e490*/  BSYNC B6 ;  /* 0x0000000000067941 */ /* 0x000fea0003800000 */
.L_x_1650:
[----:B------:R-:W-:Y:S01]  /*1e4a0*/  ULDC.64 UR4, c[0x0][0x9f8] ;  /* 0x00027e0000047ab9 */ /* 0x000fe20000000a00 */
[----:B------:R-:W2:Y:S01]  /*1e4b0*/  LDL R20, [R1+0x24] ;  /* 0x0000240001147983 */ /* 0x000ea20000100800 */
[----:B------:R-:W-:-:S03]  /*1e4c0*/  ISETP.NE.U32.AND P0, PT, RZ, UR4, PT ;  /* 0x00000004ff007c0c */ /* 0x000fc6000bf05070 */
[----:B------:R-:W3:Y:S01]  /*1e4d0*/  LDL R17, [R1+0x2c] ;  /* 0x00002c0001117983 */ /* 0x000ee20000100800 */
[----:B------:R-:W-:Y:S01]  /*1e4e0*/  ISETP.NE.AND.EX P0, PT, RZ, UR5, PT, P0 ;  /* 0x00000005ff007c0c */ /* 0x000fe2000bf05300 */
[----:B------:R-:W-:Y:S01]  /*1e4f0*/  IMAD.MOV.U32 R8, RZ, RZ, R19 ;  /* 0x000000ffff087224 */ /* 0x000fe200078e0013 */
[----:B-1----:R-:W1:Y:S01]  /*1e500*/  LDC R7, c[0x0][0x430] ;  /* 0x00010c00ff077b82 */ /* 0x002e620000000800 */
[----:B------:R-:W4:Y:S01]  /*1e510*/  S2R R24, SR_TID.X ;  /* 0x0000000000187919 */ /* 0x000f220000002100 */
[----:B------:R-:W0:Y:S01]  /*1e520*/  S2R R21, SR_TID.X ;  /* 0x0000000000157919 */ /* 0x000e220000002100 */
[----:B------:R-:W-:Y:S01]  /*1e530*/  VIADD R26, R26, 0xffffffff ;  /* 0xffffffff1a1a7836 */ /* 0x000fe20000000000 */
[----:B------:R-:W-:-:S07]  /*1e540*/  ULDC UR4, c[0x0][0x2f4] ;  /* 0x0000bd0000047ab9 */ /* 0x000fce0000000800 */
[----:B------:R-:W4:Y:S02]  /*1e550*/  @P0 LDC.64 R2, c[0x0][0x9f8] ;  /* 0x00027e00ff020b82 */ /* 0x000f240000000a00 */
[----:B----4-:R-:W-:-:S05]  /*1e560*/  @P0 IMAD.WIDE R2, R19, 0x4, R2 ;  /* 0x0000000413020825 */ /* 0x010fca00078e0202 */
[----:B------:R4:W4:Y:S01]  /*1e570*/  @P0 LDG.E R8, desc[UR52][R2.64] ;  /* 0x0000003402080981 */ /* 0x000922000c1e1900 */
[----:B-1----:R-:W-:Y:S01]  /*1e580*/  ISETP.NE.AND P1, PT, R7, 0x1, PT ;  /* 0x000000010700780c */ /* 0x002fe20003f25270 */
[----:B------:R-:W-:Y:S01]  /*1e590*/  IMAD.SHL.U32 R24, R24, 0x20, RZ ;  /* 0x0000002018187824 */ /* 0x000fe200078e00ff */
[----:B0-----:R-:W-:Y:S01]  /*1e5a0*/  LOP3.LUT R21, R21, 0x7f, RZ, 0xc0, !PT ;  /* 0x0000007f15157812 */ /* 0x001fe200078ec0ff */
[----:B------:R-:W-:Y:S01]  /*1e5b0*/  IMAD.SHL.U32 R10, R26, 0x80, RZ ;  /* 0x000000801a0a7824 */ /* 0x000fe200078e00ff */
[----:B------:R-:W0:Y:S02]  /*1e5c0*/  S2R R11, SR_TID.X ;  /* 0x00000000000b7919 */ /* 0x000e240000002100 */
[----:B------:R-:W-:Y:S02]  /*1e5d0*/  SHF.R.U32.HI R21, RZ, 0x2, R21 ;  /* 0x00000002ff157819 */ /* 0x000fe40000011615 */
[----:B------:R-:W-:-:S04]  /*1e5e0*/  LOP3.LUT R24, R24, 0x60, RZ, 0xc0, !PT ;  /* 0x0000006018187812 */ /* 0x000fc800078ec0ff */
[----:B------:R-:W-:Y:S01]  /*1e5f0*/  LOP3.LUT R0, R10, R21, R24, 0xfe, !PT ;  /* 0x000000150a007212 */ /* 0x000fe200078efe18 */
[----:B------:R-:W1:Y:S08]  /*1e600*/  @P1 LDC R4, c[0x0][0x434] ;  /* 0x00010d00ff041b82 */ /* 0x000e700000000800 */
[----:B------:R-:W4:Y:S01]  /*1e610*/  @P1 LDC R5, c[0x0][0x438] ;  /* 0x00010e00ff051b82 */ /* 0x000f220000000800 */
[----:B------:R-:W-:Y:S01]  /*1e620*/  LOP3.LUT R22, R22, 0xfffffff7, RZ, 0xc0, !PT ;  /* 0xfffffff716167812 */ /* 0x000fe200078ec0ff */
[----:B0-----:R-:W-:-:S05]  /*1e630*/  IMAD.SHL.U32 R11, R11, 0x8, RZ ;  /* 0x000000080b0b7824 */ /* 0x001fca00078e00ff */
[----:B------:R-:W-:-:S04]  /*1e640*/  LOP3.LUT R11, R11, 0x18, RZ, 0xc0, !PT ;  /* 0x000000180b0b7812 */ /* 0x000fc800078ec0ff */
[----:B------:R-:W-:Y:S01]  /*1e650*/  LOP3.LUT R12, R11, 0x20, RZ, 0xfc, !PT ;  /* 0x000000200b0c7812 */ /* 0x000fe200078efcff */
[----:B------:R-:W-:Y:S01]  /*1e660*/  UMOV UR5, 0xffffffff ;  /* 0xffffffff00057882 */ /* 0x000fe20000000000 */
[C---:B--2---:R-:W-:Y:S01]  /*1e670*/  ISETP.GE.AND P0, PT, R0.reuse, R20, PT ;  /* 0x000000140000720c */ /* 0x044fe20003f06270 */
[----:B---3--:R-:W-:-:S04]  /*1e680*/  IMAD.IADD R0, R0, 0x1, R17 ;  /* 0x0000000100007824 */ /* 0x008fc800078e0211 */
[----:B-1----:R-:W-:-:S04]  /*1e690*/  @P1 IMAD.HI.U32 R4, R0, R4, RZ ;  /* 0x0000000400041227 */ /* 0x002fc800078e00ff */
[----:B------:R-:W-:-:S04]  /*1e6a0*/  IMAD.MOV.U32 R6, RZ, RZ, R0 ;  /* 0x000000ffff067224 */ /* 0x000fc800078e0000 */
[----:B----4-:R-:W0:Y:S01]  /*1e6b0*/  @!P0 LDC.64 R2, c[0x0][0x428] ;  /* 0x00010a00ff028b82 */ /* 0x010e220000000a00 */
[----:B------:R-:W-:-:S05]  /*1e6c0*/  @P1 SHF.R.U32.HI R6, RZ, R5, R4 ;  /* 0x00000005ff061219 */ /* 0x000fca0000011604 */
[----:B------:R-:W-:-:S04]  /*1e6d0*/  IMAD.MOV R4, RZ, RZ, -R6 ;  /* 0x000000ffff047224 */ /* 0x000fc800078e0a06 */
[----:B------:R-:W-:Y:S01]  /*1e6e0*/  IMAD R4, R7, R4, R0 ;  /* 0x0000000407047224 */ /* 0x000fe200078e0200 */
[----:B------:R-:W-:Y:S02]  /*1e6f0*/  @!P0 SHF.R.S32.HI R7, RZ, 0x1f, R6 ;  /* 0x0000001fff078819 */ /* 0x000fe40000011406 */
[----:B------:R-:W-:Y:S01]  /*1e700*/  SHF.R.S32.HI R9, RZ, 0x1f, R8 ;  /* 0x0000001fff097819 */ /* 0x000fe20000011408 */
[CC--:B0-----:R-:W-:Y:S01]  /*1e710*/  @!P0 IMAD.WIDE.U32 R6, R8.reuse, R2.reuse, R6 ;  /* 0x0000000208068225 */ /* 0x0c1fe200078e0006 */
[----:B------:R0:W-:Y:S03]  /*1e720*/  STL [R1+0x10], R8 ;  /* 0x0000100801007387 */ /* 0x0001e60000100800 */
[----:B------:R-:W-:Y:S01]  /*1e730*/  @!P0 IMAD R0, R9, R2, RZ ;  /* 0x0000000209008224 */ /* 0x000fe200078e02ff */
[----:B------:R1:W-:Y:S03]  /*1e740*/  STL [R1+0x30], R9 ;  /* 0x0000300901007387 */ /* 0x0003e60000100800 */
[----:B------:R-:W-:-:S02]  /*1e750*/  @!P0 IMAD R0, R8, R3, R0 ;  /* 0x0000000308008224 */ /* 0x000fc400078e0200 */
[----:B------:R-:W0:Y:S01]  /*1e760*/  @!P0 LDC.64 R2, c[0x0][0x418] ;  /* 0x00010600ff028b82 */ /* 0x000e220000000a00 */
[----:B------:R-:W-:Y:S02]  /*1e770*/  IMAD.U32 R5, RZ, RZ, UR38 ;  /* 0x00000026ff057e24 */ /* 0x000fe4000f8e00ff */
[----:B------:R-:W-:-:S03]  /*1e780*/  @!P0 IMAD.IADD R0, R7, 0x1, R0 ;  /* 0x0000000107008824 */ /* 0x000fc600078e0200 */
[----:B------:R-:W-:Y:S02]  /*1e790*/  ISETP.NE.AND P2, PT, R5, 0x3, PT ;  /* 0x000000030500780c */ /* 0x000fe40003f45270 */
[----:B0-----:R-:W-:Y:S01]  /*1e7a0*/  @!P0 LEA R8, P1, R6, R2, 0x2 ;  /* 0x0000000206088211 */ /* 0x001fe200078210ff */
[----:B------:R-:W-:-:S03]  /*1e7b0*/  IMAD.MOV.U32 R2, RZ, RZ, RZ ;  /* 0x000000ffff027224 */ /* 0x000fc600078e00ff */
[----:B-1----:R-:W-:-:S05]  /*1e7c0*/  @!P0 LEA.HI.X R9, R6, R3, R0, 0x2, P1 ;  /* 0x0000000306098211 */ /* 0x002fca00008f1400 */
[----:B------:R0:W5:Y:S01]  /*1e7d0*/  @!P0 LDG.E R2, desc[UR52][R8.64] ;  /* 0x0000003408028981 */ /* 0x000162000c1e1900 */
[C---:B------:R-:W-:Y:S02]  /*1e7e0*/  ISETP.GE.AND P0, PT, R11.reuse, UR4, PT ;  /* 0x000000040b007c0c */ /* 0x040fe4000bf06270 */
[----:B------:R-:W-:Y:S02]  /*1e7f0*/  @P2 LOP3.LUT R22, R22, 0x8, RZ, 0xfc, !PT ;  /* 0x0000000816162812 */ /* 0x000fe400078efcff */
[----:B------:R-:W-:Y:S02]  /*1e800*/  LOP3.LUT R11, R11, 0x40, RZ, 0xfc, !PT ;  /* 0x000000400b0b7812 */ /* 0x000fe400078efcff */
[----:B------:R-:W-:Y:S02]  /*1e810*/  LOP3.LUT R22, R22, 0xfffffffb, RZ, 0xc0, !PT ;  /* 0xfffffffb16167812 */ /* 0x000fe400078ec0ff */
[----:B------:R-:W-:-:S05]  /*1e820*/  ISETP.GE.AND P1, PT, R12, UR4, PT ;  /* 0x000000040c007c0c */ /* 0x000fca000bf26270 */
[----:B------:R-:W-:Y:S02]  /*1e830*/  @P0 LOP3.LUT R22, R22, 0x4, RZ, 0xfc, !PT ;  /* 0x0000000416160812 */ /* 0x000fe400078efcff */
[----:B------:R-:W-:Y:S02]  /*1e840*/  ISETP.GE.AND P0, PT, R11, UR4, PT ;  /* 0x000000040b007c0c */ /* 0x000fe4000bf06270 */
[----:B------:R-:W-:-:S04]  /*1e850*/  LOP3.LUT R22, R22, 0xfffffffe, RZ, 0xc0, !PT ;  /* 0xfffffffe16167812 */ /* 0x000fc800078ec0ff */
[----:B------:R-:W-:-:S04]  /*1e860*/  LOP3.LUT R22, R22, 0xfffffffd, RZ, 0xc0, !PT ;  /* 0xfffffffd16167812 */ /* 0x000fc800078ec0ff */
[----:B------:R-:W-:-:S04]  /*1e870*/  @P1 LOP3.LUT R22, R22, 0x2, RZ, 0xfc, !PT ;  /* 0x0000000216161812 */ /* 0x000fc800078efcff */
[----:B------:R-:W-:Y:S01]  /*1e880*/  @P0 LOP3.LUT R22, R22, 0x1, RZ, 0xfc, !PT ;  /* 0x0000000116160812 */ /* 0x000fe200078efcff */
[----:B0-----:R-:W-:Y:S06]  /*1e890*/  BRA.DIV UR5, `(.L_x_1653) ;  /* 0x0000004e054c7947 */ /* 0x001fec000b800000 */
.L_x_1766:
[----:B------:R-:W-:-:S05]  /*1e8a0*/  SHF.R.S32.HI R9, RZ, 0x1f, R18 ;  /* 0x0000001fff097819 */ /* 0x000fca0000011412 */
[----:B------:R0:W-:Y:S01]  /*1e8b0*/  STL [R1+0xc], R9 ;  /* 0x00000c0901007387 */ /* 0x0001e20000100800 */
[----:B------:R-:W-:Y:S05]  /*1e8c0*/  @!P2 BRA `(.L_x_1654) ;  /* 0x000000000004a947 */ /* 0x000fea0003800000 */
[----:B------:R-:W-:Y:S01]  /*1e8d0*/  BPT.TRAP 0x1 ;  /* 0x000000040000795c */ /* 0x000fe20000300000 */
.L_x_1654:
        /* <DEDUP_REMOVED lines=26> */
.L_x_1767:
[----:B------:R-:W-:Y:S05]  /*1ea80*/  BSYNC B0 ;  /* 0x0000000000007941 */ /* 0x000fea0003800000 */
.L_x_1655:
[----:B------:R-:W2:Y:S01]  /*1ea90*/  LDL R7, [R1+0xc] ;  /* 0x00000c0001077983 */ /* 0x000ea20000100800 */
[----:B------:R-:W-:-:S03]  /*1eaa0*/  ULDC.64 UR4, c[0x0][0x300] ;  /* 0x0000c00000047ab9 */ /* 0x000fc60000000a00 */
[----:B------:R-:W3:Y:S04]  /*1eab0*/  LDL R12, [R1+0x24] ;  /* 0x00002400010c7983 */ /* 0x000ee80000100800 */
[----:B------:R-:W4:Y:S01]  /*1eac0*/  LDL R11, [R1+0x14] ;  /* 0x00001400010b7983 */ /* 0x000f220000100800 */
[----:B------:R-:W-:Y:S01]  /*1ead0*/  IMAD R3, R3, UR4, RZ ;  /* 0x0000000403037c24 */ /* 0x000fe2000f8e02ff */
[----:B------:R-:W-:Y:S01]  /*1eae0*/  LOP3.LUT P4, RZ, R22, 0x4, RZ, 0xc0, !PT ;  /* 0x0000000416ff7812 */ /* 0x000fe2000788c0ff */
[----:B------:R-:W5:Y:S02]  /*1eaf0*/  S2R R6, SR_TID.X ;  /* 0x0000000000067919 */ /* 0x000f640000002100 */
[----:B------:R-:W-:Y:S01]  /*1eb00*/  IMAD R3, R4, UR5, R3 ;  /* 0x0000000504037c24 */ /* 0x000fe2000f8e0203 */
[----:B------:R-:W-:Y:S01]  /*1eb10*/  LOP3.LUT P3, RZ, R22, 0x2, RZ, 0xc0, !PT ;  /* 0x0000000216ff7812 */ /* 0x000fe2000786c0ff */
[----:B-1----:R-:W-:Y:S01]  /*1eb20*/  IMAD.WIDE.U32 R4, R4, UR4, RZ ;  /* 0x0000000404047c25 */ /* 0x002fe2000f8e00ff */
[----:B0-----:R-:W0:Y:S01]  /*1eb30*/  S2R R9, SR_TID.X ;  /* 0x0000000000097919 */ /* 0x001e220000002100 */
[----:B------:R-:W-:Y:S01]  /*1eb40*/  ULDC.64 UR4, c[0x0][0x310] ;  /* 0x0000c40000047ab9 */ /* 0x000fe20000000a00 */
[----:B------:R-:W-:Y:S01]  /*1eb50*/  LOP3.LUT P2, RZ, R22, 0x1, RZ, 0xc0, !PT ;  /* 0x0000000116ff7812 */ /* 0x000fe2000784c0ff */
[----:B------:R-:W-:-:S02]  /*1eb60*/  IMAD.IADD R5, R5, 0x1, R3 ;  /* 0x0000000105057824 */ /* 0x000fc400078e0203 */
[----:B------:R-:W-:Y:S02]  /*1eb70*/  IMAD R8, R8, UR4, RZ ;  /* 0x0000000408087c24 */ /* 0x000fe4000f8e02ff */
[----:B------:R-:W-:-:S04]  /*1eb80*/  IMAD.WIDE.U32 R4, R2, UR4, R4 ;  /* 0x0000000402047c25 */ /* 0x000fc8000f8e0004 */
[----:B------:R-:W-:Y:S01]  /*1eb90*/  IMAD R2, R2, UR5, R8 ;  /* 0x0000000502027c24 */ /* 0x000fe2000f8e0208 */
[----:B------:R-:W-:-:S03]  /*1eba0*/  ULDC.64 UR4, c[0x0][0x308] ;  /* 0x0000c20000047ab9 */ /* 0x000fc60000000a00 */
[----:B------:R-:W-:Y:S02]  /*1ebb0*/  IMAD.IADD R3, R5, 0x1, R2 ;  /* 0x0000000105037824 */ /* 0x000fe400078e0202 */
[----:B------:R-:W-:Y:S01]  /*1ebc0*/  IMAD.MOV.U32 R2, RZ, RZ, R4 ;  /* 0x000000ffff027224 */ /* 0x000fe200078e0004 */
[----:B-----5:R-:W-:-:S04]  /*1ebd0*/  LOP3.LUT R6, R6, 0x7f, RZ, 0xc0, !PT ;  /* 0x0000007f06067812 */ /* 0x020fc800078ec0ff */
[----:B------:R-:W-:Y:S01]  /*1ebe0*/  SHF.R.U32.HI R6, RZ, 0x2, R6 ;  /* 0x00000002ff067819 */ /* 0x000fe20000011606 */
[----:B0-----:R-:W-:-:S05]  /*1ebf0*/  IMAD.SHL.U32 R9, R9, 0x8, RZ ;  /* 0x0000000809097824 */ /* 0x001fca00078e00ff */
[----:B------:R-:W-:Y:S01]  /*1ec00*/  LOP3.LUT R9, R9, 0x18, RZ, 0xc0, !PT ;  /* 0x0000001809097812 */ /* 0x000fe200078ec0ff */
[----:B--2---:R-:W-:-:S04]  /*1ec10*/  IMAD R4, R7, UR4, RZ ;  /* 0x0000000407047c24 */ /* 0x004fc8000f8e02ff */
[----:B------:R-:W-:Y:S01]  /*1ec20*/  IMAD R7, R18, UR5, R4 ;  /* 0x0000000512077c24 */ /* 0x000fe2000f8e0204 */
[----:B---3--:R-:W-:Y:S01]  /*1ec30*/  IADD3 R6, -R6, R12, -R10 ;  /* 0x0000000c06067210 */ /* 0x008fe20007ffe90a */
[----:B------:R-:W-:Y:S01]  /*1ec40*/  IMAD.WIDE.U32 R4, R18, UR4, R2 ;  /* 0x0000000412047c25 */ /* 0x000fe2000f8e0002 */
[----:B------:R-:W-:-:S03]  /*1ec50*/  ULDC.64 UR4, c[0x0][0x2e8] ;  /* 0x0000ba0000047ab9 */ /* 0x000fc60000000a00 */
[----:B------:R-:W-:Y:S01]  /*1ec60*/  IMAD.IADD R7, R5, 0x1, R7 ;  /* 0x0000000105077824 */ /* 0x000fe200078e0207 */
[C---:B------:R-:W-:Y:S01]  /*1ec70*/  LEA R2, P0, R4.reuse, UR4, 0x1 ;  /* 0x0000000404027c11 */ /* 0x040fe2000f8008ff */
[----:B------:R-:W-:Y:S01]  /*1ec80*/  UMOV UR4, 0xffffffff ;  /* 0xffffffff00047882 */ /* 0x000fe20000000000 */
[----:B----4-:R-:W-:Y:S02]  /*1ec90*/  IMAD R8, R25, 0x3000, R11 ;  /* 0x0000300019087824 */ /* 0x010fe400078e020b */
[----:B------:R-:W-:Y:S02]  /*1eca0*/  LEA.HI.X R7, R4, UR5, R7, 0x1, P0 ;  /* 0x0000000504077c11 */ /* 0x000fe400080f0c07 */
[----:B------:R-:W-:Y:S01]  /*1ecb0*/  ISETP.GE.AND P0, PT, R6, 0x1, PT ;  /* 0x000000010600780c */ /* 0x000fe20003f06270 */
[----:B------:R-:W-:-:S12]  /*1ecc0*/  BRA.DIV UR4, `(.L_x_1657) ;  /* 0x0000004a04887947 */ /* 0x000fd8000b800000 */
[----:B------:R-:W0:Y:S04]  /*1ecd0*/  SHFL.IDX PT, R3, R2, RZ, 0x1c1f ;  /* 0x001c1fff02037589 */ /* 0x000e2800000e0000 */
[----:B------:R-:W1:Y:S01]  /*1ece0*/  SHFL.IDX PT, R4, R7, RZ, 0x1c1f ;  /* 0x001c1fff07047589 */ /* 0x000e6200000e0000 */
[----:B0-----:R-:W-:Y:S01]  /*1ecf0*/  @P0 LEA R5, P1, R9, R3, 0x1 ;  /* 0x0000000309050211 */ /* 0x001fe200078208ff */
[----:B------:R-:W-:-:S04]  /*1ed00*/  @P0 IMAD R3, R8, 0x2, R23 ;  /* 0x0000000208030824 */ /* 0x000fc800078e0217 */
        /* <DEDUP_REMOVED lines=11> */
[----:B0-----:R-:W-:Y:S01]  /*1edc0*/  @P1 LEA R5, P0, R9, R3, 0x1 ;  /* 0x0000000309051211 */ /* 0x001fe200078008ff */
[----:B------:R-:W-:-:S04]  /*1edd0*/  @P1 IMAD R3, R8, 0x2, R23 ;  /* 0x0000000208031824 */ /* 0x000fc800078e0217 */
        /* <DEDUP_REMOVED lines=12> */
[----:B0-----:R-:W-:Y:S01]  /*1eea0*/  @P1 LEA R5, P0, R9, R3, 0x1 ;  /* 0x0000000309051211 */ /* 0x001fe200078008ff */
[----:B------:R-:W-:-:S04]  /*1eeb0*/  @P1 IMAD R3, R8, 0x2, R23 ;  /* 0x0000000208031824 */ /* 0x000fc800078e0217 */
[----:B-1----:R-:W-:-:S05]  /*1eec0*/  @P1 IMAD.X R4, RZ, RZ, R4, P0 ;  /* 0x000000ffff041224 */ /* 0x002fca00000e0604 */
[----:B------:R-:W-:-:S04]  /*1eed0*/  @P1 LOP3.LUT R5, R5, R4, RZ, 0x3c, !PT ;  /* 0x0000000405051212 */ /* 0x000fc800078e3cff */
[----:B------:R-:W-:-:S04]  /*1eee0*/  @P1 LOP3.LUT R4, R5, R4, RZ, 0x3c, !PT ;  /* 0x0000000405041212 */ /* 0x000fc800078e3cff */
[----:B------:R-:W-:-:S05]  /*1eef0*/  @P1 LOP3.LUT R5, R5, R4, RZ, 0x3c, !PT ;  /* 0x0000000405051212 */ /* 0x000fca00078e3cff */
[----:B------:R0:W-:Y:S04]  /*1ef00*/  @P1 LDGSTS.E.BYPASS.LTC128B.128 [R3+0x16400], desc[UR52][R4.64], !P4 ;  /* 0x1640000004031fae */ /* 0x0001e8000e101d74 */
[----:B------:R0:W-:Y:S04]  /*1ef10*/  @P1 LDGSTS.E.BYPASS.LTC128B.128 [R3+0x18400], desc[UR52][R4.64+0x40], !P3 ;  /* 0x1840004004031fae */ /* 0x0001e8000d901d74 */
[----:B--23--:R0:W-:Y:S02]  /*1ef20*/  @P1 LDGSTS.E.BYPASS.LTC128B.128 [R3+0x1a400], desc[UR52][R4.64+0x80], !P2 ;  /* 0x1a40008004031fae */ /* 0x00c1e4000d101d74 */
.L_x_1777:
[----:B------:R-:W-:-:S13]  /*1ef30*/  ISETP.GE.AND P0, PT, R6, 0x61, PT ;  /* 0x000000610600780c */ /* 0x000fda0003f06270 */
[----:B------:R-:W-:Y:S01]  /*1ef40*/  @P0 LEA R2, P1, R9, R2, 0x1 ;  /* 0x0000000209020211 */ /* 0x000fe200078208ff */
[----:B------:R-:W-:-:S04]  /*1ef50*/  @P0 IMAD R8, R8, 0x2, R23 ;  /* 0x0000000208080824 */ /* 0x000fc800078e0217 */
[----:B01----:R-:W-:-:S05]  /*1ef60*/  @P0 IMAD.X R3, RZ, RZ, R7, P1 ;  /* 0x000000ffff030224 */ /* 0x003fca00008e0607 */
        /* <DEDUP_REMOVED lines=8> */
.L_x_1658:
        /* <DEDUP_REMOVED lines=11> */
.L_x_1659:
[----:B------:R0:W5:Y:S01]  /*1f0a0*/  LDL.LU R3, [R1+0x8] ;  /* 0x0000080001037983 */ /* 0x0001620000300800 */
[----:B------:R0:W-:Y:S02]  /*1f0b0*/  SYNCS.ARRIVE.TRANS64.A1T0 RZ, [R0+URZ+0x2d830], RZ ;  /* 0x02d830ff00ff79a7 */ /* 0x0001e4000810003f */
        /* <DEDUP_REMOVED lines=8> */
[----:B------:R-:W-:Y:S01]  /*1f140*/  BSSY B6, `(.L_x_1660) ;  /* 0x000001e000067945 */ /* 0x000fe20003800000 */
[----:B-----5:R-:W-:Y:S01]  /*1f150*/  SHF.R.S32.HI R2, RZ, 0x1f, R3 ;  /* 0x0000001fff027819 */ /* 0x020fe20000011403 */
[----:B------:R-:W-:-:S04]  /*1f160*/  IMAD.WIDE.U32 R4, R3, UR4, RZ ;  /* 0x0000000403047c25 */ /* 0x000fc8000f8e00ff */
[----:B------:R-:W-:Y:S01]  /*1f170*/  IMAD R2, R2, UR4, RZ ;  /* 0x0000000402027c24 */ /* 0x000fe2000f8e02ff */
[----:B------:R0:W-:Y:S03]  /*1f180*/  STL.64 [R1+0x38], R4 ;  /* 0x0000380401007387 */ /* 0x0001e60000100a00 */
[----:B------:R-:W-:Y:S01]  /*1f190*/  IMAD R0, R3, UR5, R2 ;  /* 0x0000000503007c24 */ /* 0x000fe2000f8e0202 */
[----:B------:R-:W-:-:S03]  /*1f1a0*/  SHF.R.S32.HI R2, RZ, 0x1f, R19 ;  /* 0x0000001fff027819 */ /* 0x000fc60000011413 */
[----:B------:R-:W-:Y:S01]  /*1f1b0*/  IMAD.IADD R3, R5, 0x1, R0 ;  /* 0x0000000105037824 */ /* 0x000fe200078e0200 */
[----:B------:R-:W-:Y:S02]  /*1f1c0*/  SEL R0, R19, RZ, !P0 ;  /* 0x000000ff13007207 */ /* 0x000fe40004000000 */
[----:B------:R-:W-:Y:S02]  /*1f1d0*/  SEL R2, R2, RZ, !P0 ;  /* 0x000000ff02027207 */ /* 0x000fe40004000000 */
[----:B------:R0:W-:Y:S04]  /*1f1e0*/  STL [R1+0x40], R3 ;  /* 0x0000400301007387 */ /* 0x0001e80000100800 */
[----:B------:R0:W-:Y:S04]  /*1f1f0*/  STL [R1+0x8], R0 ;  /* 0x0000080001007387 */ /* 0x0001e80000100800 */
[----:B------:R0:W-:Y:S01]  /*1f200*/  STL [R1+0x48], R2 ;  /* 0x0000480201007387 */ /* 0x0001e20000100800 */
        /* <DEDUP_REMOVED lines=17> */
.L_x_1661:
[----:B------:R-:W-:Y:S05]  /*1f320*/  BSYNC B6 ;  /* 0x0000000000067941 */ /* 0x000fea0003800000 */
.L_x_1660:
[----:B0-----:R-:W2:Y:S01]  /*1f330*/  LDL.LU R0, [R1+0x48] ;  /* 0x0000480001007983 */ /* 0x001ea20000300800 */
[----:B------:R-:W0:Y:S01]  /*1f340*/  LDC R9, c[0x0][0x448] ;  /* 0x00011200ff097b82 */ /* 0x000e220000000800 */
[----:B------:R-:W-:Y:S01]  /*1f350*/  ULDC.64 UR4, c[0x0][0x2d8] ;  /* 0x0000b60000047ab9 */ /* 0x000fe20000000a00 */
[----:B------:R-:W-:Y:S01]  /*1f360*/  ULDC.64 UR6, c[0x0][0x2c8] ;  /* 0x0000b20000067ab9 */ /* 0x000fe20000000a00 */
[----:B------:R-:W3:Y:S01]  /*1f370*/  LDL.LU R21, [R1+0x40] ;  /* 0x0000400001157983 */ /* 0x000ee20000300800 */
[----:B------:R-:W-:-:S03]  /*1f380*/  ULDC.64 UR8, c[0x0][0x280] ;  /* 0x0000a00000087ab9 */ /* 0x000fc60000000a00 */
[----:B------:R-:W3:Y:S04]  /*1f390*/  LDL.LU.64 R2, [R1+0x38] ;  /* 0x0000380001027983 */ /* 0x000ee80000300a00 */
[----:B------:R-:W4:Y:S04]  /*1f3a0*/  LDL R20, [R1+0xc] ;  /* 0x00000c0001147983 */ /* 0x000f280000100800 */
[----:B------:R-:W5:Y:S01]  /*1f3b0*/  LDL.LU R4, [R1+0x8] ;  /* 0x0000080001047983 */ /* 0x000f620000300800 */
[----:B0-----:R-:W-:-:S13]  /*1f3c0*/  ISETP.NE.AND P1, PT, R9, 0x1, PT ;  /* 0x000000010900780c */ /* 0x001fda0003f25270 */
[----:B------:R-:W0:Y:S08]  /*1f3d0*/  @P1 LDC R6, c[0x0][0x450] ;  /* 0x00011400ff061b82 */ /* 0x000e300000000800 */
[----:B------:R-:W1:Y:S01]  /*1f3e0*/  @P1 LDC R8, c[0x0][0x450] ;  /* 0x00011400ff081b82 */ /* 0x000e620000000800 */
[----:B------:R-:W0:Y:S02]  /*1f3f0*/  S2R R11, SR_TID.X ;  /* 0x00000000000b7919 */ /* 0x000e240000002100 */
[----:B0-----:R-:W-:-:S05]  /*1f400*/  IMAD.SHL.U32 R10, R11, 0x8, RZ ;  /* 0x000000080b0a7824 */ /* 0x001fca00078e00ff */
[----:B------:R-:W-:Y:S01]  /*1f410*/  LOP3.LUT R10, R10, 0x18, RZ, 0xc0, !PT ;  /* 0x000000180a0a7812 */ /* 0x000fe200078ec0ff */
[----:B--2---:R-:W-:Y:S02]  /*1f420*/  IMAD.MOV.U32 R5, RZ, RZ, R0 ;  /* 0x000000ffff057224 */ /* 0x004fe400078e0000 */
[----:B---3--:R-:W-:Y:S02]  /*1f430*/  IMAD.MOV.U32 R3, RZ, RZ, R21 ;  /* 0x000000ffff037224 */ /* 0x008fe400078e0015 */
[----:B------:R-:W0:Y:S01]  /*1f440*/  S2R R21, SR_TID.X ;  /* 0x0000000000157919 */ /* 0x000e220000002100 */
        /* <DEDUP_REMOVED lines=8> */
[----:B-----5:R-:W-:-:S04]  /*1f4d0*/  IMAD.WIDE.U32 R2, R4, UR4, R2 ;  /* 0x0000000404027c25 */ /* 0x020fc8000f8e0002 */
[----:B------:R-:W-:Y:S01]  /*1f4e0*/  IMAD R0, R4, UR5, R0 ;  /* 0x0000000504007c24 */ /* 0x000fe2000f8e0200 */
[----:B------:R-:W-:Y:S01]  /*1f4f0*/  ULDC.64 UR4, c[0x0][0x2d0] ;  /* 0x0000b40000047ab9 */ /* 0x000fe20000000a00 */
[----:B0-----:R-:W-:Y:S01]  /*1f500*/  IMAD.SHL.U32 R21, R21, 0x20, RZ ;  /* 0x0000002015157824 */ /* 0x001fe200078e00ff */
[----:B--2---:R-:W-:-:S04]  /*1f510*/  LOP3.LUT R20, R20, 0x7f, RZ, 0xc0, !PT ;  /* 0x0000007f14147812 */ /* 0x004fc800078ec0ff */
[----:B------:R-:W-:Y:S02]  /*1f520*/  LOP3.LUT R21, R21, 0x60, RZ, 0xc0, !PT ;  /* 0x0000006015157812 */ /* 0x000fe400078ec0ff */
[----:B------:R-:W-:-:S04]  /*1f530*/  SHF.R.U32.HI R20, RZ, 0x2, R20 ;  /* 0x00000002ff147819 */ /* 0x000fc80000011614 */
[----:B------:R-:W-:Y:S01]  /*1f540*/  LOP3.LUT R20, R20, R21, RZ, 0xfc, !PT ;  /* 0x0000001514147212 */ /* 0x000fe200078efcff */
[----:B------:R-:W-:-:S04]  /*1f550*/  IMAD.IADD R3, R3, 0x1, R0 ;  /* 0x0000000103037824 */ /* 0x000fc800078e0200 */
[----:B------:R-:W-:-:S04]  /*1f560*/  IMAD.IADD R0, R20, 0x1, R28 ;  /* 0x0000000114007824 */ /* 0x000fc800078e021c */
[----:B---3--:R-:W-:-:S04]  /*1f570*/  @P1 IMAD.HI.U32 R5, R0, R5, RZ ;  /* 0x0000000500051227 */ /* 0x008fc800078e00ff */
[----:B------:R-:W-:Y:S01]  /*1f580*/  IMAD.MOV.U32 R4, RZ, RZ, R0 ;  /* 0x000000ffff047224 */ /* 0x000fe200078e0000 */
[----:B------:R-:W-:-:S04]  /*1f590*/  @P1 SHF.R.U32.HI R4, RZ, R6, R5 ;  /* 0x00000006ff041219 */ /* 0x000fc80000011605 */
[--C-:B------:R-:W-:Y:S01]  /*1f5a0*/  SHF.R.S32.HI R5, RZ, 0x1f, R4.reuse ;  /* 0x0000001fff057819 */ /* 0x100fe20000011404 */
[----:B------:R-:W-:-:S04]  /*1f5b0*/  IMAD.MOV R7, RZ, RZ, -R4 ;  /* 0x000000ffff077224 */ /* 0x000fc800078e0a04 */
[----:B------:R-:W-:-:S04]  /*1f5c0*/  IMAD R5, R5, UR4, RZ ;  /* 0x0000000405057c24 */ /* 0x000fc8000f8e02ff */
        /* <DEDUP_REMOVED lines=8> */
[----:B------:R-:W0:Y:S02]  /*1f650*/  @P1 LDC R7, c[0x0][0x44c] ;  /* 0x00011300ff071b82 */ /* 0x000e240000000800 */
[----:B------:R-:W-:Y:S01]  /*1f660*/  IMAD.IADD R6, R5, 0x1, R6 ;  /* 0x0000000105067824 */ /* 0x000fe200078e0206 */
[----:B------:R-:W-:-:S04]  /*1f670*/  LEA R5, P0, R4, UR8, 0x1 ;  /* 0x0000000804057c11 */ /* 0x000fc8000f8008ff */
[----:B------:R-:W-:Y:S01]  /*1f680*/  LEA.HI.X R4, R4, UR9, R6, 0x1, P0 ;  /* 0x0000000904047c11 */ /* 0x000fe200080f0c06 */
[----:B------:R-:W-:-:S04]  /*1f690*/  VIADD R6, R0, 0x80 ;  /* 0x0000008000067836 */ /* 0x000fc80000000000 */
[----:B------:R-:W-:Y:S02]  /*1f6a0*/  IMAD.MOV.U32 R0, RZ, RZ, R6 ;  /* 0x000000ffff007224 */ /* 0x000fe400078e0006 */
[----:B0-----:R-:W-:-:S05]  /*1f6b0*/  @P1 IMAD.HI.U32 R7, R6, R7, RZ ;  /* 0x0000000706071227 */ /* 0x001fca00078e00ff */
[----:B-1----:R-:W-:-:S05]  /*1f6c0*/  @P1 SHF.R.U32.HI R0, RZ, R8, R7 ;  /* 0x00000008ff001219 */ /* 0x002fca0000011607 */
[----:B------:R-:W-:-:S04]  /*1f6d0*/  IMAD.MOV R7, RZ, RZ, -R0 ;  /* 0x000000ffff077224 */ /* 0x000fc800078e0a00 */
[----:B------:R-:W-:Y:S01]  /*1f6e0*/  IMAD R6, R9, R7, R6 ;  /* 0x0000000709067224 */ /* 0x000fe200078e0206 */
[----:B------:R-:W-:Y:S01]  /*1f6f0*/  SHF.R.S32.HI R7, RZ, 0x1f, R0 ;  /* 0x0000001fff077819 */ /* 0x000fe20000011400 */
[----:B------:R-:W-:-:S04]  /*1f700*/  IMAD.WIDE.U32 R2, R0, UR4, R2 ;  /* 0x0000000400027c25 */ /* 0x000fc8000f8e0002 */
[----:B------:R-:W-:Y:S02]  /*1f710*/  IMAD R7, R7, UR4, RZ ;  /* 0x0000000407077c24 */ /* 0x000fe4000f8e02ff */
[C---:B------:R-:W-:Y:S01]  /*1f720*/  IMAD.SHL.U32 R21, R11.reuse, 0x8, RZ ;  /* 0x000000080b157824 */ /* 0x040fe200078e00ff */
[----:B------:R-:W-:Y:S01]  /*1f730*/  LOP3.LUT R20, R11, 0x7f, RZ, 0xc0, !PT ;  /* 0x0000007f0b147812 */ /* 0x000fe200078ec0ff */
[----:B------:R-:W-:Y:S01]  /*1f740*/  IMAD R0, R0, UR5, R7 ;  /* 0x0000000500007c24 */ /* 0x000fe2000f8e0207 */
[----:B------:R-:W-:-:S03]  /*1f750*/  ULDC UR4, c[0x0][0x2b8] ;  /* 0x0000ae0000047ab9 */ /* 0x000fc60000000800 */
[----:B------:R-:W-:Y:S01]  /*1f760*/  IMAD.IADD R3, R3, 0x1, R0 ;  /* 0x0000000103037824 */ /* 0x000fe200078e0200 */
[----:B------:R-:W-:-:S05]  /*1f770*/  SHF.R.S32.HI R0, RZ, 0x1f, R6 ;  /* 0x0000001fff007819 */ /* 0x000fca0000011406 */
[----:B------:R-:W-:Y:S02]  /*1f780*/  IMAD R0, R0, UR6, RZ ;  /* 0x0000000600007c24 */ /* 0x000fe4000f8e02ff */
[----:B------:R-:W-:Y:S01]  /*1f790*/  IMAD.WIDE.U32 R2, R6, UR6, R2 ;  /* 0x0000000606027c25 */ /* 0x000fe2000f8e0002 */
[----:B------:R-:W-:-:S03]  /*1f7a0*/  LOP3.LUT R21, R21, 0x18, RZ, 0xc0, !PT ;  /* 0x0000001815157812 */ /* 0x000fc600078ec0ff */
[----:B------:R-:W-:Y:S01]  /*1f7b0*/  IMAD R6, R6, UR7, R0 ;  /* 0x0000000706067c24 */ /* 0x000fe2000f8e0200 */
[----:B------:R-:W-:-:S03]  /*1f7c0*/  LEA R7, P0, R2, UR8, 0x1 ;  /* 0x0000000802077c11 */ /* 0x000fc6000f8008ff */
[----:B------:R-:W-:Y:S01]  /*1f7d0*/  IMAD.IADD R6, R3, 0x1, R6 ;  /* 0x0000000103067824 */ /* 0x000fe200078e0206 */
[C---:B------:R-:W-:Y:S02]  /*1f7e0*/  LOP3.LUT R12, R21.reuse, 0x20, RZ, 0xfc, !PT ;  /* 0x00000020150c7812 */ /* 0x040fe400078efcff */
[----:B------:R-:W-:Y:S01]  /*1f7f0*/  LOP3.LUT R11, R21, 0x40, RZ, 0xfc, !PT ;  /* 0x00000040150b7812 */ /* 0x000fe200078efcff */
[----:B------:R-:W-:Y:S01]  /*1f800*/  UMOV UR5, 0xffffffff ;  /* 0xffffffff00057882 */ /* 0x000fe20000000000 */
[----:B------:R-:W-:Y:S02]  /*1f810*/  LEA.HI.X R6, R2, UR9, R6, 0x1, P0 ;  /* 0x0000000902067c11 */ /* 0x000fe400080f0c06 */
[----:B------:R-:W-:Y:S02]  /*1f820*/  ISETP.GE.AND P0, PT, R10, UR4, PT ;  /* 0x000000040a007c0c */ /* 0x000fe4000bf06270 */
[----:B------:R-:W-:Y:S02]  /*1f830*/  ISETP.GE.AND P1, PT, R12, UR4, PT ;  /* 0x000000040c007c0c */ /* 0x000fe4000bf26270 */
[----:B------:R-:W-:-:S02]  /*1f840*/  ISETP.GE.AND P2, PT, R11, UR4, PT ;  /* 0x000000040b007c0c */ /* 0x000fc4000bf46270 */
[----:B------:R-:W-:Y:S01]  /*1f850*/  SHF.R.U32.HI R20, RZ, 0x2, R20 ;  /* 0x00000002ff147819 */ /* 0x000fe20000011614 */
[----:B------:R-:W-:Y:S10]  /*1f860*/  BRA.DIV UR5, `(.L_x_1662) ;  /* 0x0000004605087947 */ /* 0x000ff4000b800000 */
[----:B------:R-:W2:Y:S01]  /*1f870*/  LDL R11, [R1+0x34] ;  /* 0x00003400010b7983 */ /* 0x000ea20000100800 */
[----:B------:R-:W-:Y:S02]  /*1f880*/  IMAD R0, R29, R9, RZ ;  /* 0x000000091d007224 */ /* 0x000fe400078e02ff */
[----:B------:R-:W-:Y:S01]  /*1f890*/  IMAD.IADD R28, R20, 0x1, R28 ;  /* 0x00000001141c7824 */ /* 0x000fe200078e021c */
[----:B------:R-:W0:Y:S04]  /*1f8a0*/  SHFL.IDX PT, R3, R5, RZ, 0x1c1f ;  /* 0x001c1fff05037589 */ /* 0x000e2800000e0000 */
[----:B------:R-:W1:Y:S01]  /*1f8b0*/  SHFL.IDX PT, R2, R4, RZ, 0x1c1f ;  /* 0x001c1fff04027589 */ /* 0x000e6200000e0000 */
[----:B------:R-:W-:-:S03]  /*1f8c0*/  ISETP.GE.AND P3, PT, R28, R0, PT ;  /* 0x000000001c00720c */ /* 0x000fc60003f66270 */
[----:B------:R-:W-:Y:S10]  /*1f8d0*/  SHFL.IDX PT, R8, R4, 0x1, 0x1c1f ;  /* 0x003c1f0004087f89 */ /* 0x000ff400000e0000 */
[----:B0-----:R-:W-:-:S05]  /*1f8e0*/  @!P3 LEA R3, P4, R10, R3, 0x1 ;  /* 0x000000030a03b211 */ /* 0x001fca00078808ff */
[----:B-1----:R-:W-:-:S05]  /*1f8f0*/  @!P3 IMAD.X R2, RZ, RZ, R2, P4 ;  /* 0x000000ffff02b224 */ /* 0x002fca00020e0602 */
[----:B------:R-:W-:-:S04]  /*1f900*/  @!P3 LOP3.LUT R3, R3, R2, RZ, 0x3c, !PT ;  /* 0x000000020303b212 */ /* 0x000fc800078e3cff */
[----:B------:R-:W-:-:S04]  /*1f910*/  @!P3 LOP3.LUT R2, R3, R2, RZ, 0x3c, !PT ;  /* 0x000000020302b212 */ /* 0x000fc800078e3cff */
[----:B------:R-:W-:-:S05]  /*1f920*/  @!P3 LOP3.LUT R3, R3, R2, RZ, 0x3c, !PT ;  /* 0x000000020303b212 */ /* 0x000fca00078e3cff */
[----:B--2---:R-:W-:Y:S04]  /*1f930*/  @!P3 LDGSTS.E.BYPASS.LTC128B.128 [R11+0xc400], desc[UR52][R2.64], !P0 ;  /* 0x0c400000020bbfae */ /* 0x004fe8000c101d74 */
[----:B------:R-:W-:Y:S04]  /*1f940*/  @!P3 LDGSTS.E.BYPASS.LTC128B.128 [R11+0xf400], desc[UR52][R2.64+0x40], !P1 ;  /* 0x0f400040020bbfae */ /* 0x000fe8000c901d74 */
[----:B------:R0:W-:Y:S02]  /*1f950*/  @!P3 LDGSTS.E.BYPASS.LTC128B.128 [R11+0x12400], desc[UR52][R2.64+0x80], !P2 ;  /* 0x12400080020bbfae */ /* 0x0001e4000d101d74 */
[----:B0-----:R-:W-:-:S05]  /*1f960*/  VIADD R2, R28, 0x20 ;  /* 0x000000201c027836 */ /* 0x001fca0000000000 */
[----:B------:R-:W-:Y:S02]  /*1f970*/  ISETP.GE.AND P3, PT, R2, R0, PT ;  /* 0x000000000200720c */ /* 0x000fe40003f66270 */
[----:B------:R-:W0:Y:S11]  /*1f980*/  SHFL.IDX PT, R2, R5, 0x1, 0x1c1f ;  /* 0x003c1f0005027f89 */ /* 0x000e3600000e0000 */
[----:B0-----:R-:W-:-:S05]  /*1f990*/  @!P3 LEA R3, P4, R10, R2, 0x1 ;  /* 0x000000020a03b211 */ /* 0x001fca00078808ff */
[----:B------:R-:W-:Y:S02]  /*1f9a0*/  @!P3 IMAD.X R2, RZ, RZ, R8, P4 ;  /* 0x000000ffff02b224 */ /* 0x000fe400020e0608 */
[----:B------:R-:W-:Y:S03]  /*1f9b0*/  SHFL.IDX PT, R8, R4, 0x2, 0x1c1f ;  /* 0x005c1f0004087f89 */ /* 0x000fe600000e0000 */
[-C--:B------:R-:W-:Y:S01]  /*1f9c0*/  @!P3 LOP3.LUT R3, R3, R2.reuse, RZ, 0x3c, !PT ;  /* 0x000000020303b212 */ /* 0x080fe200078e3cff */
[----:B------:R-:W-:Y:S03]  /*1f9d0*/  SHFL.IDX PT, R4, R4, 0x3, 0x1c1f ;  /* 0x007c1f0004047f89 */ /* 0x000fe600000e0000 */
[----:B------:R-:W-:-:S04]  /*1f9e0*/  @!P3 LOP3.LUT R2, R3, R2, RZ, 0x3c, !PT ;  /* 0x000000020302b212 */ /* 0x000fc800078e3cff */
[----:B------:R-:W-:-:S05]  /*1f9f0*/  @!P3 LOP3.LUT R3, R3, R2, RZ, 0x3c, !PT ;  /* 0x000000020303b212 */ /* 0x000fca00078e3cff */
[----:B------:R-:W-:Y:S04]  /*1fa00*/  @!P3 LDGSTS.E.BYPASS.LTC128B.128 [R11+0xcc00], desc[UR52][R2.64], !P0 ;  /* 0x0cc00000020bbfae */ /* 0x000fe8000c101d74 */
[----:B------:R-:W-:Y:S04]  /*1fa10*/  @!P3 LDGSTS.E.BYPASS.LTC128B.128 [R11+0xfc00], desc[UR52][R2.64+0x40], !P1 ;  /* 0x0fc00040020bbfae */ /* 0x000fe8000c901d74 */
[----:B------:R0:W-:Y:S02]  /*1fa20*/  @!P3 LDGSTS.E.BYPASS.LTC128B.128 [R11+0x12c00], desc[UR52][R2.64+0x80], !P2 ;  /* 0x12c00080020bbfae */ /* 0x0001e4000d101d74 */
[----:B0-----:R-:W-:-:S05]  /*1fa30*/  VIADD R2, R28, 0x40 ;  /* 0x000000401c027836 */ /* 0x001fca0000000000 */
[----:B------:R-:W-:Y:S02]  /*1fa40*/  ISETP.GE.AND P3, PT, R2, R0, PT ;  /* 0x000000000200720c */ /* 0x000fe40003f66270 */
[----:B------:R-:W0:Y:S04]  /*1fa50*/  SHFL.IDX PT, R2, R5, 0x2, 0x1c1f ;  /* 0x005c1f0005027f89 */ /* 0x000e2800000e0000 */
[----:B------:R-:W1:Y:S07]  /*1fa60*/  SHFL.IDX PT, R5, R5, 0x3, 0x1c1f ;  /* 0x007c1f0005057f89 */ /* 0x000e6e00000e0000 */
[----:B0-----:R-:W-:-:S05]  /*1fa70*/  @!P3 LEA R3, P4, R10, R2, 0x1 ;  /* 0x000000020a03b211 */ /* 0x001fca00078808ff */
[----:B------:R-:W-:-:S05]  /*1fa80*/  @!P3 IMAD.X R2, RZ, RZ, R8, P4 ;  /* 0x000000ffff02b224 */ /* 0x000fca00020e0608 */
[----:B------:R-:W-:-:S04]  /*1fa90*/  @!P3 LOP3.LUT R3, R3, R2, RZ, 0x3c, !PT ;  /* 0x000000020303b212 */ /* 0x000fc800078e3cff */
[----:B------:R-:W-:-:S04]  /*1faa0*/  @!P3 LOP3.LUT R2, R3, R2, RZ, 0x3c, !PT ;  /* 0x000000020302b212 */ /* 0x000fc800078e3cff */
[----:B------:R-:W-:-:S05]  /*1fab0*/  @!P3 LOP3.LUT R3, R3, R2, RZ, 0x3c, !PT ;  /* 0x000000020303b212 */ /* 0x000fca00078e3cff */
[----:B------:R-:W-:Y:S04]  /*1fac0*/  @!P3 LDGSTS.E.BYPASS.LTC128B.128 [R11+0xd400], desc[UR52][R2.64], !P0 ;  /* 0x0d400000020bbfae */ /* 0x000fe8000c101d74 */
[----:B------:R-:W-:Y:S04]  /*1fad0*/  @!P3 LDGSTS.E.BYPASS.LTC128B.128 [R11+0x10400], desc[UR52][R2.64+0x40], !P1 ;  /* 0x10400040020bbfae */ /* 0x000fe8000c901d74 */
[----:B------:R0:W-:Y:S02]  /*1fae0*/  @!P3 LDGSTS.E.BYPASS.LTC128B.128 [R11+0x13400], desc[UR52][R2.64+0x80], !P2 ;  /* 0x13400080020bbfae */ /* 0x0001e4000d101d74 */
[----:B0-----:R-:W-:-:S05]  /*1faf0*/  VIADD R2, R28, 0x60 ;  /* 0x000000601c027836 */ /* 0x001fca0000000000 */
[----:B------:R-:W-:-:S13]  /*1fb00*/  ISETP.GE.AND P3, PT, R2, R0, PT ;  /* 0x000000000200720c */ /* 0x000fda0003f66270 */
[----:B-1----:R-:W-:-:S05]  /*1fb10*/  @!P3 LEA R2, P4, R10, R5, 0x1 ;  /* 0x000000050a02b211 */ /* 0x002fca00078808ff */
[----:B------:R-:W-:Y:S02]  /*1fb20*/  @!P3 IMAD.X R3, RZ, RZ, R4, P4 ;  /* 0x000000ffff03b224 */ /* 0x000fe400020e0604 */
[----:B------:R-:W-:Y:S04]  /*1fb30*/  SHFL.IDX PT, R4, R6, RZ, 0x1c1f ;  /* 0x001c1fff06047589 */ /* 0x000fe800000e0000 */
[----:B------:R-:W-:Y:S04]  /*1fb40*/  @!P3 LDGSTS.E.BYPASS.LTC128B.128 [R11+0xdc00], desc[UR52][R2.64], !P0 ;  /* 0x0dc00000020bbfae */ /* 0x000fe8000c101d74 */
[----:B------:R-:W-:Y:S04]  /*1fb50*/  @!P3 LDGSTS.E.BYPASS.LTC128B.128 [R11+0x10c00], desc[UR52][R2.64+0x40], !P1 ;  /* 0x10c00040020bbfae */ /* 0x000fe8000c901d74 */
[----:B------:R0:W-:Y:S04]  /*1fb60*/  @!P3 LDGSTS.E.BYPASS.LTC128B.128 [R11+0x13c00], desc[UR52][R2.64+0x80], !P2 ;  /* 0x13c00080020bbfae */ /* 0x0001e8000d101d74 */
[----:B------:R-:W-:Y:S04]  /*1fb70*/  SHFL.IDX PT, R6, R6, 0x1, 0x1c1f ;  /* 0x003c1f0006067f89 */ /* 0x000fe800000e0000 */
[----:B0-----:R-:W0:Y:S01]  /*1fb80*/  SHFL.IDX PT, R2, R7, RZ, 0x1c1f ;  /* 0x001c1fff07027589 */ /* 0x001e2200000e0000 */
[----:B------:R-:W-:-:S05]  /*1fb90*/  VIADD R3, R28, 0x80 ;  /* 0x000000801c037836 */ /* 0x000fca0000000000 */
[----:B------:R-:W-:-:S13]  /*1fba0*/  ISETP.GE.AND P3, PT, R3, R0, PT ;  /* 0x000000000300720c */ /* 0x000fda0003f66270 */
[----:B0-----:R-:W-:-:S05]  /*1fbb0*/  @!P3 LEA R2, P4, R10, R2, 0x1 ;  /* 0x000000020a02b211 */ /* 0x001fca00078808ff */
[----:B------:R-:W-:-:S05]  /*1fbc0*/  @!P3 IMAD.X R3, RZ, RZ, R4, P4 ;  /* 0x000000ffff03b224 */ /* 0x000fca00020e0604 */
[----:B------:R-:W-:Y:S04]  /*1fbd0*/  @!P3 LDGSTS.E.BYPASS.LTC128B.128 [R11+0xe400], desc[UR52][R2.64], !P0 ;  /* 0x0e400000020bbfae */ /* 0x000fe8000c101d74 */
[----:B------:R-:W-:Y:S04]  /*1fbe0*/  @!P3 LDGSTS.E.BYPASS.LTC128B.128 [R11+0x11400], desc[UR52][R2.64+0x40], !P1 ;  /* 0x11400040020bbfae */ /* 0x000fe8000c901d74 */
[----:B------:R0:W-:Y:S04]  /*1fbf0*/  @!P3 LDGSTS.E.BYPASS.LTC128B.128 [R11+0x14400], desc[UR52][R2.64+0x80], !P2 ;  /* 0x14400080020bbfae */ /* 0x0001e8000d101d74 */
[----:B0-----:R0:W1:Y:S02]  /*1fc00*/  SHFL.IDX PT, R2, R7, 0x1, 0x1c1f ;  /* 0x003c1f0007027f89 */ /* 0x00106400000e0000 */
.L_x_1790:
[----:B------:R-:W2:Y:S01]  /*1fc10*/  LDL R4, [R1+0x34] ;  /* 0x0000340001047983 */ /* 0x000ea20000100800 */
[----:B------:R-:W-:-:S05]  /*1fc20*/  VIADD R28, R28, 0xa0 ;  /* 0x000000a01c1c7836 */ /* 0x000fca0000000000 */
[----:B------:R-:W-:-:S13]  /*1fc30*/  ISETP.GE.AND P3, PT, R28, R0, PT ;  /* 0x000000001c00720c */ /* 0x000fda0003f66270 */
[----:B-1----:R-:W-:-:S05]  /*1fc40*/  @!P3 LEA R2, P4, R10, R2, 0x1 ;  /* 0x000000020a02b211 */ /* 0x002fca00078808ff */
        /* <DEDUP_REMOVED lines=9> */
.L_x_1663:
        /* <DEDUP_REMOVED lines=18> */
.L_x_1791:
[----:B------:R-:W-:Y:S05]  /*1fe00*/  BSYNC B0 ;  /* 0x0000000000007941 */ /* 0x000fea0003800000 */
.L_x_1664:
[----:B------:R-:W1:Y:S04]  /*1fe10*/  LDL.LU R3, [R1+0x44] ;  /* 0x0000440001037983 */ /* 0x000e680000300800 */
[----:B------:R-:W2:Y:S01]  /*1fe20*/  LDL R2, [R1+0x28] ;  /* 0x0000280001027983 */ /* 0x000ea20000100800 */
[----:B------:R-:W-:Y:S01]  /*1fe30*/  BSSY B0, `(.L_x_1666) ;  /* 0x00000f7000007945 */ /* 0x000fe20003800000 */
[----:B-1----:R-:W-:-:S05]  /*1fe40*/  VIADD R0, R3, 0xfffffffe ;  /* 0xfffffffe03007836 */ /* 0x002fca0000000000 */
[----:B--2---:R-:W-:-:S13]  /*1fe50*/  ISETP.GE.AND P0, PT, R0, R2, PT ;  /* 0x000000020000720c */ /* 0x004fda0003f06270 */
[----:B------:R-:W-:Y:S05]  /*1fe60*/  @!P0 BRA `(.L_x_1667) ;  /* 0x0000000c00cc8947 */ /* 0x000fea0003800000 */
[----:B------:R-:W1:Y:S01]  /*1fe70*/  S2R R2, SR_TID.X ;  /* 0x0000000000027919 */ /* 0x000e620000002100 */
[----:B------:R-:W-:Y:S01]  /*1fe80*/  ULDC UR4, c[0x0][0x2f4] ;  /* 0x0000bd0000047ab9 */ /* 0x000fe20000000800 */
[----:B------:R-:W-:Y:S01]  /*1fe90*/  IMAD.MOV.U32 R10, RZ, RZ, R25 ;  /* 0x000000ffff0a7224 */ /* 0x000fe200078e0019 */
[----:B------:R2:W5:Y:S04]  /*1fea0*/  LDL.LU R20, [R1] ;  /* 0x0000000001147983 */ /* 0x0005680000300800 */
[----:B------:R2:W-:Y:S01]  /*1feb0*/  STL [R1+0x8], R26 ;  /* 0x0000081a01007387 */ /* 0x0005e20000100800 */
[----:B-1----:R-:W-:-:S05]  /*1fec0*/  IMAD.SHL.U32 R4, R2, 0x8, RZ ;  /* 0x0000000802047824 */ /* 0x002fca00078e00ff */
[----:B------:R-:W-:-:S04]  /*1fed0*/  LOP3.LUT R4, R4, 0x18, RZ, 0xc0, !PT ;  /* 0x0000001804047812 */ /* 0x000fc800078ec0ff */
[C---:B------:R-:W-:Y:S02]  /*1fee0*/  LOP3.LUT R3, R4.reuse, 0x20, RZ, 0xfc, !PT ;  /* 0x0000002004037812 */ /* 0x040fe400078efcff */
[C---:B------:R-:W-:Y:S02]  /*1fef0*/  LOP3.LUT R2, R4.reuse, 0x40, RZ, 0xfc, !PT ;  /* 0x0000004004027812 */ /* 0x040fe400078efcff */
[----:B------:R-:W-:Y:S02]  /*1ff00*/  ISETP.GE.AND P3, PT, R4, UR4, PT ;  /* 0x0000000404007c0c */ /* 0x000fe4000bf66270 */
[----:B------:R-:W-:Y:S02]  /*1ff10*/  ISETP.GE.AND P2, PT, R3, UR4, PT ;  /* 0x0000000403007c0c */ /* 0x000fe4000bf46270 */
[----:B--2---:R-:W-:-:S13]  /*1ff20*/  ISETP.GE.AND P1, PT, R2, UR4, PT ;  /* 0x0000000402007c0c */ /* 0x004fda000bf26270 */
.L_x_1680:
[----:B------:R-:W2:Y:S01]  /*1ff30*/  LDL R9, [R1+0x2c] ;  /* 0x00002c0001097983 */ /* 0x000ea20000100800 */
[----:B------:R-:W1:Y:S03]  /*1ff40*/  LDC R6, c[0x0][0x430] ;  /* 0x00010c00ff067b82 */ /* 0x000e660000000800 */
[----:B------:R-:W3:Y:S04]  /*1ff50*/  LDL R8, [R1+0x30] ;  /* 0x0000300001087983 */ /* 0x000ee80000100800 */
[----:B0-----:R-:W4:Y:S01]  /*1ff60*/  LDL R7, [R1+0x10] ;  /* 0x0000100001077983 */ /* 0x001f220000100800 */
[----:B------:R-:W0:Y:S01]  /*1ff70*/  S2R R2, SR_TID.X ;  /* 0x0000000000027919 */ /* 0x000e220000002100 */
        /* <DEDUP_REMOVED lines=14> */
[--C-:B------:R-:W-:Y:S01]  /*20060*/  IMAD.MOV R9, RZ, RZ, -R2.reuse ;  /* 0x000000ffff097224 */ /* 0x100fe200078e0a02 */
[----:B------:R-:W-:-:S03]  /*20070*/  SHF.R.S32.HI R3, RZ, 0x1f, R2 ;  /* 0x0000001fff037819 */ /* 0x000fc60000011402 */
[----:B------:R-:W-:Y:S02]  /*20080*/  IMAD R9, R6, R9, R4 ;  /* 0x0000000906097224 */ /* 0x000fe400078e0204 */
        /* <DEDUP_REMOVED lines=8> */
[----:B------:R-:W-:-:S05]  /*20110*/  VIADD R25, R10, 0x1 ;  /* 0x000000010a197836 */ /* 0x000fca0000000000 */
        /* <DEDUP_REMOVED lines=11> */
.L_x_1668:
[----:B------:R-:W-:Y:S01]  /*201d0*/  IMAD R5, R25, 0x8, R23 ;  /* 0x0000000819057824 */ /* 0x000fe200078e0217 */
[----:B------:R-:W-:Y:S01]  /*201e0*/  SHF.L.U32 R0, R2, 0x1f, RZ ;  /* 0x0000001f02007819 */ /* 0x000fe200000006ff */
[----:B------:R-:W-:Y:S03]  /*201f0*/  BSSY B1, `(.L_x_1669) ;  /* 0x0000003000017945 */ /* 0x000fe60003800000 */
[----:B------:R-:W0:Y:S02]  /*20200*/  SYNCS.PHASECHK.TRANS64.TRYWAIT P0, [R5+URZ+0x2d840], R0 ;  /* 0x02d84000050075a7 */ /* 0x000e24000800017f */
[----:B0-----:R-:W-:Y:S05]  /*20210*/  @!P0 BRA `(.L_x_1670) ;  /* 0x0000004000c48947 */ /* 0x001fea0003800000 */
.L_x_1792:
[----:B------:R-:W-:Y:S05]  /*20220*/  BSYNC B1 ;  /* 0x0000000000017941 */ /* 0x000fea0003800000 */
.L_x_1669:
[----:B------:R-:W2:Y:S04]  /*20230*/  LDL R6, [R1+0xc] ;  /* 0x00000c0001067983 */ /* 0x000ea80000100800 */
[----:B------:R-:W3:Y:S01]  /*20240*/  LDL R4, [R1+0x14] ;  /* 0x0000140001047983 */ /* 0x000ee20000100800 */
[----:B------:R-:W-:Y:S01]  /*20250*/  SHF.R.S32.HI R28, RZ, 0x1f, R9 ;  /* 0x0000001fff1c7819 */ /* 0x000fe20000011409 */
[----:B------:R-:W-:Y:S01]  /*20260*/  ULDC.64 UR4, c[0x0][0x300] ;  /* 0x0000c00000047ab9 */ /* 0x000fe20000000a00 */
[C---:B------:R-:W-:Y:S01]  /*20270*/  LOP3.LUT P5, RZ, R22.reuse, 0x2, RZ, 0xc0, !PT ;  /* 0x0000000216ff7812 */ /* 0x040fe200078ac0ff */
        /* <DEDUP_REMOVED lines=50> */
.L_x_1802:
        /* <DEDUP_REMOVED lines=11> */
.L_x_1672:
        /* <DEDUP_REMOVED lines=11> */
.L_x_1673:
[----:B------:R1:W-:Y:S01]  /*20700*/  SYNCS.ARRIVE.TRANS64.A1T0 RZ, [R5+URZ+0x2d830], RZ ;  /* 0x02d830ff05ff79a7 */ /* 0x0003e2000810003f */
[----:B------:R-:W-:Y:S05]  /*20710*/  @!P5 BRA `(.L_x_1674) ;  /* 0x000000000004d947 */ /* 0x000fea0003800000 */
[----:B------:R-:W-:Y:S01]  /*20720*/  BPT.TRAP 0x1 ;  /* 0x000000040000795c */ /* 0x000fe20000300000 */
.L_x_1674:
[----:B------:R-:W-:Y:S01]  /*20730*/  SHF.L.U32 R2, R20, 0x1f, RZ ;  /* 0x0000001f14027819 */ /* 0x000fe200000006ff */
[----:B-1----:R-:W-:Y:S01]  /*20740*/  IMAD R5, R10, 0x8, R23 ;  /* 0x000000080a057824 */ /* 0x002fe200078e0217 */
[----:B------:R-:W-:Y:S03]  /*20750*/  BSSY B1, `(.L_x_1675) ;  /* 0x0000003000017945 */ /* 0x000fe60003800000 */
[----:B------:R-:W1:Y:S02]  /*20760*/  SYNCS.PHASECHK.TRANS64.TRYWAIT P0, [R5+URZ+0x2d860], R2 ;  /* 0x02d86002050075a7 */ /* 0x000e64000800017f */
[----:B-1----:R-:W-:Y:S05]  /*20770*/  @!P0 BRA `(.L_x_1676) ;  /* 0x0000004000d48947 */ /* 0x002fea0003800000 */
.L_x_1803:
[----:B------:R-:W-:Y:S05]  /*20780*/  BSYNC B1 ;  /* 0x0000000000017941 */ /* 0x000fea0003800000 */
.L_x_1675:
        /* <DEDUP_REMOVED lines=45> */
.L_x_1813:
        /* <DEDUP_REMOVED lines=32> */
.L_x_1678:
        /* <DEDUP_REMOVED lines=12> */
.L_x_1679:
[----:B------:R-:W2:Y:S01]  /*20d20*/  LDL R2, [R1+0x28] ;  /* 0x0000280001027983 */ /* 0x000ea20000100800 */
[----:B------:R1:W-:Y:S01]  /*20d30*/  SYNCS.ARRIVE.TRANS64.A1T0 RZ, [R5+URZ+0x2d850], RZ ;  /* 0x02d850ff05ff79a7 */ /* 0x0003e2000810003f */
[----:B------:R-:W-:Y:S02]  /*20d40*/  VIADD R0, R26, 0xffffffff ;  /* 0xffffffff1a007836 */ /* 0x000fe40000000000 */
[----:B------:R1:W5:Y:S01]  /*20d50*/  LDL R20, [R1] ;  /* 0x0000000001147983 */ /* 0x0003620000100800 */
[----:B------:R-:W-:-:S03]  /*20d60*/  IMAD.MOV.U32 R10, RZ, RZ, R25 ;  /* 0x000000ffff0a7224 */ /* 0x000fc600078e0019 */
[----:B------:R1:W-:Y:S01]  /*20d70*/  STL [R1+0x8], R26 ;  /* 0x0000081a01007387 */ /* 0x0003e20000100800 */
[----:B--2---:R-:W-:-:S13]  /*20d80*/  ISETP.GT.AND P0, PT, R26, R2, PT ;  /* 0x000000021a00720c */ /* 0x004fda0003f04270 */
[----:B-1----:R-:W-:Y:S05]  /*20d90*/  @P0 BRA `(.L_x_1680) ;  /* 0xfffffff000640947 */ /* 0x002fea000383ffff */
.L_x_1667:
[----:B------:R-:W-:Y:S05]  /*20da0*/  BSYNC B0 ;  /* 0x0000000000007941 */ /* 0x000fea0003800000 */
.L_x_1666:
[----:B------:R-:W1:Y:S01]  /*20db0*/  S2R R2, SR_TID.X ;  /* 0x0000000000027919 */ /* 0x000e620000002100 */
[----:B------:R-:W-:Y:S01]  /*20dc0*/  BSSY B0, `(.L_x_1681) ;  /* 0x0000010000007945 */ /* 0x000fe20003800000 */
        /* <DEDUP_REMOVED lines=12> */
[----:B0-----:R-:W0:Y:S01]  /*20e90*/  POPC R7, R4 ;  /* 0x0000000400077309 */ /* 0x001e220000000000 */
[----:B--2---:R-:W0:Y:S02]  /*20ea0*/  SHFL.IDX PT, R0, R3, R0, 0x1f ;  /* 0x00001f0003007589 */ /* 0x004e2400000e0000 */
[----:B0-----:R-:W-:-:S07]  /*20eb0*/  IADD3 R16, R0, UR37, R7 ;  /* 0x0000002500107c10 */ /* 0x001fce000fffe007 */
.L_x_1682:
[----:B------:R-:W-:Y:S05]  /*20ec0*/  BSYNC B0 ;  /* 0x0000000000007941 */ /* 0x000fea0003800000 */
.L_x_1681:
[----:B------:R-:W-:-:S05]  /*20ed0*/  IMAD.U32 R0, RZ, RZ, UR38 ;  /* 0x00000026ff007e24 */ /* 0x000fca000f8e00ff */
[----:B------:R-:W-:-:S13]  /*20ee0*/  ISETP.NE.AND P0, PT, R0, 0x3, PT ;  /* 0x000000030000780c */ /* 0x000fda0003f05270 */
[----:B------:R-:W-:Y:S05]  /*20ef0*/  @!P0 BRA `(.L_x_1683) ;  /* 0x0000000000048947 */ /* 0x000fea0003800000 */
[----:B------:R-:W-:Y:S01]  /*20f00*/  BPT.TRAP 0x1 ;  /* 0x000000040000795c */ /* 0x000fe20000300000 */
.L_x_1683:
[----:B------:R-:W2:Y:S04]  /*20f10*/  LDL R3, [R1] ;  /* 0x0000000001037983 */ /* 0x000ea80000100800 */
[----:B------:R-:W3:Y:S01]  /*20f20*/  LDL.LU R2, [R1+0x24] ;  /* 0x0000240001027983 */ /* 0x000ee20000300800 */
[----:B------:R-:W-:Y:S01]  /*20f30*/  IMAD R0, R25, 0x8, R23 ;  /* 0x0000000819007824 */ /* 0x000fe200078e0217 */
[----:B------:R-:W-:Y:S01]  /*20f40*/  BSSY B0, `(.L_x_1684) ;  /* 0x0000005000007945 */ /* 0x000fe20003800000 */
[----:B--2---:R-:W-:-:S04]  /*20f50*/  SHF.L.U32 R3, R3, 0x1f, RZ ;  /* 0x0000001f03037819 */ /* 0x004fc800000006ff */
[----:B------:R-:W1:Y:S01]  /*20f60*/  SYNCS.PHASECHK.TRANS64.TRYWAIT P0, [R0+URZ+0x2d860], R3 ;  /* 0x02d86003000075a7 */ /* 0x000e62000800017f */
[----:B---3--:R-:W-:Y:S01]  /*20f70*/  IMAD R6, R26, -0x80, R2 ;  /* 0xffffff801a067824 */ /* 0x008fe200078e0202 */
[----:B-1----:R-:W-:Y:S06]  /*20f80*/  @!P0 BRA `(.L_x_1685) ;  /* 0x0000004000488947 */ /* 0x002fec0003800000 */
.L_x_1814:
[----:B------:R-:W-:Y:S05]  /*20f90*/  BSYNC B0 ;  /* 0x0000000000007941 */ /* 0x000fea0003800000 */
.L_x_1684:
        /* <DEDUP_REMOVED lines=51> */
.L_x_1824:
        /* <DEDUP_REMOVED lines=13> */
.L_x_1687:
        /* <DEDUP_REMOVED lines=11> */
.L_x_1688:
[----:B------:R-:W2:Y:S01]  /*21450*/  LDL.LU R2, [R1] ;  /* 0x0000000001027983 */ /* 0x000ea20000300800 */
[----:B------:R-:W-:Y:S01]  /*21460*/  VIADD R25, R25, 0x1 ;  /* 0x0000000119197836 */ /* 0x000fe20000000000 */
[----:B------:R0:W-:Y:S04]  /*21470*/  SYNCS.ARRIVE.TRANS64.A1T0 RZ, [R0+URZ+0x2d850], RZ ;  /* 0x02d850ff00ff79a7 */ /* 0x0001e8000810003f */
[----:B------:R-:W-:-:S04]  /*21480*/  ISETP.NE.AND P0, PT, R25, 0x2, PT ;  /* 0x000000021900780c */ /* 0x000fc80003f05270 */
[----:B0-----:R-:W-:Y:S02]  /*21490*/  SEL R0, RZ, 0x1, P0 ;  /* 0x00000001ff007807 */ /* 0x001fe40000000000 */
[----:B------:R-:W-:Y:S02]  /*214a0*/  SEL R25, R25, RZ, P0 ;  /* 0x000000ff19197207 */ /* 0x000fe40000000000 */
[----:B--2---:R-:W-:-:S05]  /*214b0*/  LOP3.LUT R2, R2, R0, RZ, 0x3c, !PT ;  /* 0x0000000002027212 */ /* 0x004fca00078e3cff */
[----:B------:R2:W-:Y:S02]  /*214c0*/  STL [R1], R2 ;  /* 0x0000000201007387 */ /* 0x0005e40000100800 */
.L_x_1647:
[----:B------:R-:W-:Y:S05]  /*214d0*/  BSYNC B7 ;  /* 0x0000000000077941 */ /* 0x000fea0003800000 */
.L_x_1645:
[----:B------:R-:W-:-:S13]  /*214e0*/  LOP3.LUT P0, RZ, R22, 0x10, RZ, 0xc0, !PT ;  /* 0x0000001016ff7812 */ /* 0x000fda000780c0ff */
[----:B------:R-:W-:Y:S05]  /*214f0*/  @!P0 BRA `(.L_x_1689) ;  /* 0x0000000000248947 */ /* 0x000fea0003800000 */
[----:B------:R-:W-:Y:S05]  /*21500*/  WARPSYNC.ALL ;  /* 0x0000000000007948 */ /* 0x000fea0003800000 */
[----:B------:R-:W3:Y:S08]  /*21510*/  S2UR UR5, SR_CgaCtaId ;  /* 0x00000000000579c3 */ /* 0x000ef00000008800 */
[----:B------:R-:W-:Y:S06]  /*21520*/  BAR.SYNC.DEFER_BLOCKING 0x5, 0x200 ;  /* 0x0148000000007b1d */ /* 0x000fec0000010000 */
[----:B------:R-:W-:-:S02]  /*21530*/  UMOV UR4, 0x400 ;  /* 0x0000040000047882 */ /* 0x000fc40000000000 */
[----:B---3--:R-:W-:-:S06]  /*21540*/  ULEA UR4, UR5, UR4, 0x18 ;  /* 0x0000000405047291 */ /* 0x008fcc000f8ec03f */
[----:B------:R-:W-:-:S05]  /*21550*/  IMAD.U32 R23, RZ, RZ, UR4 ;  /* 0x00000004ff177e24 */ /* 0x000fca000f8e00ff */
[----:B------:R3:W4:Y:S01]  /*21560*/  LDS.128 R16, [R23+0x2d8d0] ;  /* 0x02d8d00017107984 */ /* 0x0007220000000c00 */
[----:B------:R-:W-:Y:S06]  /*21570*/  BAR.ARV 0x4, 0x200 ;  /* 0x0108000000007b1d */ /* 0x000fec0000002000 */
[----:B------:R-:W-:Y:S05]  /*21580*/  BRA `(.L_x_1690) ;  /* 0x0000000800cc7947 */ /* 0x000fea0003800000 */
.L_x_1689:
[----:B------:R-:W1:Y:S01]  /*21590*/  S2R R0, SR_TID.X ;  /* 0x0000000000007919 */ /* 0x000e620000002100 */
[----:B------:R-:W-:Y:S01]  /*215a0*/  UMOV UR4, 0xffffffff ;  /* 0xffffffff00047882 */ /* 0x000fe20000000000 */
[----:B-1----:R-:W-:-:S04]  /*215b0*/  LOP3.LUT R7, R0, 0x1f, RZ, 0xc0, !PT ;  /* 0x0000001f00077812 */ /* 0x002fc800078ec0ff */
[----:B------:R-:W-:Y:S01]  /*215c0*/  ISETP.NE.AND P0, PT, R7, 0x1f, PT ;  /* 0x0000001f0700780c */ /* 0x000fe20003f05270 */
[----:B------:R-:W-:-:S12]  /*215d0*/  BRA.DIV UR4, `(.L_x_1691) ;  /* 0x0000004204387947 */ /* 0x000fd8000b800000 */
[----:B0-----:R-:W-:Y:S01]  /*215e0*/  IMAD.IADD R5, R19, 0x1, R7 ;  /* 0x0000000113057824 */ /* 0x001fe200078e0207 */
[----:B------:R-:W-:-:S04]  /*215f0*/  ULDC UR4, c[0x0][0xc3c] ;  /* 0x00030f0000047ab9 */ /* 0x000fc80000000800 */
[----:B------:R-:W-:-:S13]  /*21600*/  ISETP.GE.OR P1, PT, R5, UR4, !P0 ;  /* 0x0000000405007c0c */ /* 0x000fda000c726670 */
[----:B--2---:R-:W0:Y:S02]  /*21610*/  @!P1 LDC.64 R2, c[0x0][0xc80] ;  /* 0x00032000ff029b82 */ /* 0x004e240000000a00 */
        /* <DEDUP_REMOVED lines=27> */
.L_x_1834:
[----:B------:R-:W-:Y:S02]  /*217d0*/  ULDC UR4, c[0x0][0xc38] ;  /* 0x00030e0000047ab9 */ /* 0x000fe40000000800 */
[----:B------:R-:W-:-:S04]  /*217e0*/  IMAD.U32 R4, RZ, RZ, UR4 ;  /* 0x00000004ff047e24 */ /* 0x000fc8000f8e00ff */
[----:B-1----:R-:W-:-:S04]  /*217f0*/  IMAD R5, R14, R4, RZ ;  /* 0x000000040e057224 */ /* 0x002fc800078e02ff */
[----:B------:R-:W-:-:S05]  /*21800*/  IMAD.IADD R16, R16, 0x1, R5 ;  /* 0x0000000110107824 */ /* 0x000fca00078e0205 */
[----:B------:R-:W-:-:S13]  /*21810*/  ISETP.GT.AND P6, PT, R16, R0, PT ;  /* 0x000000001000720c */ /* 0x000fda0003fc4270 */
[----:B------:R-:W-:Y:S05]  /*21820*/  @P6 BRA `(.L_x_1692) ;  /* 0x00000000009c6947 */ /* 0x000fea0003800000 */
.L_x_1697:
        /* <DEDUP_REMOVED lines=14> */
.L_x_1695:
[----:B------:R-:W-:Y:S05]  /*21910*/  BSYNC B0 ;  /* 0x0000000000007941 */ /* 0x000fea0003800000 */
.L_x_1694:
        /* <DEDUP_REMOVED lines=18> */
.L_x_1842:
[----:B------:R-:W-:Y:S02]  /*21a40*/  ULDC UR4, c[0x0][0xc38] ;  /* 0x00030e0000047ab9 */ /* 0x000fe40000000800 */
[----:B------:R-:W-:-:S04]  /*21a50*/  IMAD.U32 R4, RZ, RZ, UR4 ;  /* 0x00000004ff047e24 */ /* 0x000fc8000f8e00ff */
[----:B-1----:R-:W-:-:S04]  /*21a60*/  IMAD R5, R14, R4, RZ ;  /* 0x000000040e057224 */ /* 0x002fc800078e02ff */
[----:B------:R-:W-:-:S05]  /*21a70*/  IMAD.IADD R16, R5, 0x1, R16 ;  /* 0x0000000105107824 */ /* 0x000fca00078e0210 */
[----:B------:R-:W-:-:S13]  /*21a80*/  ISETP.GT.AND P6, PT, R16, R0, PT ;  /* 0x000000001000720c */ /* 0x000fda0003fc4270 */
[----:B------:R-:W-:Y:S05]  /*21a90*/  @!P6 BRA `(.L_x_1697) ;  /* 0xfffffffc0064e947 */ /* 0x000fea000383ffff */
.L_x_1692:
        /* <DEDUP_REMOVED lines=8> */
.L_x_1846:
[----:B------:R-:W-:Y:S01]  /*21b20*/  ISETP.NE.AND P0, PT, R5, RZ, PT ;  /* 0x000000ff0500720c */ /* 0x000fe20003f05270 */
[----:B------:R-:W-:-:S12]  /*21b30*/  IMAD.MOV.U32 R5, RZ, RZ, RZ ;  /* 0x000000ffff057224 */ /* 0x000fd800078e00ff */
[----:B------:R-:W-:Y:S05]  /*21b40*/  @!P0 BRA `(.L_x_1699) ;  /* 0x0000000000108947 */ /* 0x000fea0003800000 */
[----:B------:R-:W-:Y:S01]  /*21b50*/  UMOV UR4, 0xffffffff ;  /* 0xffffffff00047882 */ /* 0x000fe20000000000 */
[----:B------:R-:W-:Y:S02]  /*21b60*/  VIADD R12, R6, 0xffffffff ;  /* 0xffffffff060c7836 */ /* 0x000fe40000000000 */
[----:B------:R-:W-:Y:S05]  /*21b70*/  BRA.DIV UR4, `(.L_x_1700) ;  /* 0x0000004204f87947 */ /* 0x000fea000b800000 */
[----:B------:R3:W4:Y:S02]  /*21b80*/  SHFL.IDX PT, R5, R3, R12, 0x1f ;  /* 0x00001f0c03057589 */ /* 0x00072400000e0000 */
.L_x_1699:
[----:B01-3--:R-:W0:Y:S01]  /*21b90*/  LDC.64 R2, c[0x0][0xc90] ;  /* 0x00032400ff027b82 */ /* 0x00be220000000a00 */
[----:B------:R-:W-:-:S04]  /*21ba0*/  IMAD.IADD R19, R6, 0x1, R19 ;  /* 0x0000000106137824 */ /* 0x000fc800078e0213 */
[----:B0-----:R-:W-:-:S05]  /*21bb0*/  IMAD.WIDE R2, R19, 0x4, R2 ;  /* 0x0000000413027825 */ /* 0x001fca00078e0202 */
[----:B------:R0:W2:Y:S01]  /*21bc0*/  LDG.E R7, desc[UR52][R2.64] ;  /* 0x0000003402077981 */ /* 0x0000a2000c1e1900 */
[----:B----4-:R-:W-:Y:S02]  /*21bd0*/  IMAD R16, R5, R4, R16 ;  /* 0x0000000405107224 */ /* 0x010fe400078e0210 */
[----:B0-----:R-:W-:Y:S02]  /*21be0*/  IMAD.MOV.U32 R2, RZ, RZ, RZ ;  /* 0x000000ffff027224 */ /* 0x001fe400078e00ff */
[----:B--2---:R-:W-:-:S05]  /*21bf0*/  IMAD R6, R17, R7, RZ ;  /* 0x0000000711067224 */ /* 0x004fca00078e02ff */
[----:B------:R-:W-:-:S04]  /*21c00*/  IABS R8, R6 ;  /* 0x0000000600087213 */ /* 0x000fc80000000000 */
[----:B------:R-:W0:Y:S08]  /*21c10*/  I2F.RP R9, R8 ;  /* 0x0000000800097306 */ /* 0x000e300000209400 */
[----:B0-----:R-:W0:Y:S02]  /*21c20*/  MUFU.RCP R9, R9 ;  /* 0x0000000900097308 */ /* 0x001e240000001000 */
[----:B0-----:R-:W-:-:S06]  /*21c30*/  VIADD R10, R9, 0xffffffe ;  /* 0x0ffffffe090a7836 */ /* 0x001fcc0000000000 */
[----:B------:R-:W0:Y:S02]  /*21c40*/  F2I.FTZ.U32.TRUNC.NTZ R3, R10 ;  /* 0x0000000a00037305 */ /* 0x000e24000021f000 */
[----:B0-----:R-:W-:-:S04]  /*21c50*/  IMAD.MOV R5, RZ, RZ, -R3 ;  /* 0x000000ffff057224 */ /* 0x001fc800078e0a03 */
[----:B------:R-:W-:-:S04]  /*21c60*/  IMAD R5, R5, R8, RZ ;  /* 0x0000000805057224 */ /* 0x000fc800078e02ff */
[----:B------:R-:W-:-:S04]  /*21c70*/  IMAD.HI.U32 R2, R3, R5, R2 ;  /* 0x0000000503027227 */ /* 0x000fc800078e0002 */
[----:B------:R-:W-:Y:S01]  /*21c80*/  IMAD.IADD R5, R0, 0x1, -R16 ;  /* 0x0000000100057824 */ /* 0x000fe200078e0a10 */
[----:B------:R-:W-:-:S04]  /*21c90*/  IABS R0, R6 ;  /* 0x0000000600007213 */ /* 0x000fc80000000000 */
[----:B------:R-:W-:Y:S01]  /*21ca0*/  IABS R3, R5 ;  /* 0x0000000500037213 */ /* 0x000fe20000000000 */
[----:B------:R-:W-:-:S04]  /*21cb0*/  IMAD.MOV R0, RZ, RZ, -R0 ;  /* 0x000000ffff007224 */ /* 0x000fc800078e0a00 */
[----:B------:R-:W-:-:S04]  /*21cc0*/  IMAD.HI.U32 R2, R2, R3, RZ ;  /* 0x0000000302027227 */ /* 0x000fc800078e00ff */
[----:B------:R-:W-:Y:S01]  /*21cd0*/  IMAD R3, R2, R0, R3 ;  /* 0x0000000002037224 */ /* 0x000fe200078e0203 */
[----:B------:R-:W-:-:S04]  /*21ce0*/  LOP3.LUT R0, R5, R6, RZ, 0x3c, !PT ;  /* 0x0000000605007212 */ /* 0x000fc800078e3cff */
[----:B------:R-:W-:Y:S02]  /*21cf0*/  ISETP.GT.U32.AND P1, PT, R8, R3, PT ;  /* 0x000000030800720c */ /* 0x000fe40003f24070 */
[----:B------:R-:W-:-:S11]  /*21d00*/  ISETP.GE.AND P2, PT, R0, RZ, PT ;  /* 0x000000ff0000720c */ /* 0x000fd60003f46270 */
[----:B------:R-:W-:Y:S02]  /*21d10*/  @!P1 IMAD.IADD R3, R3, 0x1, -R8 ;  /* 0x0000000103039824 */ /* 0x000fe400078e0a08 */
[----:B------:R-:W-:Y:S01]  /*21d20*/  @!P1 VIADD R2, R2, 0x1 ;  /* 0x0000000102029836 */ /* 0x000fe20000000000 */
[----:B------:R-:W-:Y:S02]  /*21d30*/  ISETP.NE.AND P1, PT, R6, RZ, PT ;  /* 0x000000ff0600720c */ /* 0x000fe40003f25270 */
[----:B------:R-:W-:-:S13]  /*21d40*/  ISETP.GE.U32.AND P0, PT, R3, R8, PT ;  /* 0x000000080300720c */ /* 0x000fda0003f06070 */
[----:B------:R-:W-:-:S04]  /*21d50*/  @P0 VIADD R2, R2, 0x1 ;  /* 0x0000000102020836 */ /* 0x000fc80000000000 */
[----:B------:R-:W-:Y:S01]  /*21d60*/  @!P2 IMAD.MOV R2, RZ, RZ, -R2 ;  /* 0x000000ffff02a224 */ /* 0x000fe200078e0a02 */
[----:B------:R-:W-:-:S05]  /*21d70*/  @!P1 LOP3.LUT R2, RZ, R6, RZ, 0x33, !PT ;  /* 0x00000006ff029212 */ /* 0x000fca00078e33ff */
[----:B------:R-:W-:Y:S02]  /*21d80*/  IMAD R0, R7, R2, RZ ;  /* 0x0000000207007224 */ /* 0x000fe400078e02ff */
[----:B------:R-:W-:Y:S02]  /*21d90*/  IMAD.MOV R2, RZ, RZ, -R2 ;  /* 0x000000ffff027224 */ /* 0x000fe400078e0a02 */
[----:B------:R-:W-:Y:S02]  /*21da0*/  IMAD.MOV R3, RZ, RZ, -R0 ;  /* 0x000000ffff037224 */ /* 0x000fe400078e0a00 */
[----:B------:R-:W-:-:S03]  /*21db0*/  IMAD R5, R6, R2, R5 ;  /* 0x0000000206057224 */ /* 0x000fc600078e0205 */
[----:B------:R-:W-:-:S04]  /*21dc0*/  VIADDMNMX R4, R3, R4, R7, PT ;  /* 0x0000000403047246 */ /* 0x000fc80003800107 */
        /* <DEDUP_REMOVED lines=8> */
[----:B------:R-:W-:Y:S02]  /*21e50*/  IMAD R11, R2, R7, RZ ;  /* 0x00000007020b7224 */ /* 0x000fe400078e02ff */
[----:B------:R-:W-:-:S04]  /*21e60*/  IMAD.MOV.U32 R2, RZ, RZ, RZ ;  /* 0x000000ffff027224 */ /* 0x000fc800078e00ff */
[----:B------:R-:W-:Y:S01]  /*21e70*/  IMAD.HI.U32 R2, R3, R11, R2 ;  /* 0x0000000b03027227 */ /* 0x000fe200078e0002 */
[----:B------:R-:W-:-:S05]  /*21e80*/  IABS R3, R5 ;  /* 0x0000000500037213 */ /* 0x000fca0000000000 */
[----:B------:R-:W-:-:S04]  /*21e90*/  IMAD.HI.U32 R2, R2, R3, RZ ;  /* 0x0000000302027227 */ /* 0x000fc800078e00ff */
[----:B------:R-:W-:Y:S01]  /*21ea0*/  IMAD R6, R2, R6, R3 ;  /* 0x0000000602067224 */ /* 0x000fe200078e0203 */
[C---:B------:R-:W-:Y:S01]  /*21eb0*/  LOP3.LUT R3, R5.reuse, R4, RZ, 0x3c, !PT ;  /* 0x0000000405037212 */ /* 0x040fe200078e3cff */
[----:B------:R-:W-:-:S03]  /*21ec0*/  IMAD.IADD R5, R5, 0x1, R0 ;  /* 0x0000000105057824 */ /* 0x000fc600078e0200 */
        /* <DEDUP_REMOVED lines=8> */
[----:B------:R-:W-:Y:S01]  /*21f50*/  @!P1 LOP3.LUT R2, RZ, R4, RZ, 0x33, !PT ;  /* 0x00000004ff029212 */ /* 0x000fe200078e33ff */
[----:B------:R-:W-:-:S04]  /*21f60*/  IMAD.MOV R4, RZ, RZ, -R4 ;  /* 0x000000ffff047224 */ /* 0x000fc800078e0a04 */
[----:B------:R-:W-:Y:S01]  /*21f70*/  IMAD R18, R2, R4, R5 ;  /* 0x0000000402127224 */ /* 0x000fe200078e0205 */
[----:B------:R-:W-:-:S05]  /*21f80*/  LOP3.LUT R2, RZ, R2, RZ, 0x33, !PT ;  /* 0x00000002ff027212 */ /* 0x000fca00078e33ff */
[----:B------:R-:W-:Y:S01]  /*21f90*/  IMAD.IADD R17, R17, 0x1, R2 ;  /* 0x0000000111117824 */ /* 0x000fe200078e0202 */
[----:B------:R-:W-:Y:S06]  /*21fa0*/  BRA `(.L_x_1701) ;  /* 0x00000000001c7947 */ /* 0x000fec0003800000 */
.L_x_1693:
[----:B------:R-:W-:Y:S01]  /*21fb0*/  UMOV UR4, URZ ;  /* 0x0000003f00047c82 */ /* 0x000fe20008000000 */
[----:B------:R-:W-:Y:S01]  /*21fc0*/  UMOV UR5, URZ ;  /* 0x0000003f00057c82 */ /* 0x000fe20008000000 */
[----:B------:R-:W-:Y:S01]  /*21fd0*/  ULDC UR6, c[0x0][0xc3c] ;  /* 0x00030f0000067ab9 */ /* 0x000fe20000000800 */
[----:B------:R-:W-:Y:S02]  /*21fe0*/  IMAD.MOV.U32 R16, RZ, RZ, R0 ;  /* 0x000000ffff107224 */ /* 0x000fe400078e0000 */
[----:B------:R-:W-:Y:S02]  /*21ff0*/  IMAD.U32 R17, RZ, RZ, UR4 ;  /* 0x00000004ff117e24 */ /* 0x000fe4000f8e00ff */
[----:B------:R-:W-:Y:S02]  /*22000*/  IMAD.U32 R18, RZ, RZ, UR5 ;  /* 0x00000005ff127e24 */ /* 0x000fe4000f8e00ff */
[----:B------:R-:W-:-:S07]  /*22010*/  IMAD.U32 R19, RZ, RZ, UR6 ;  /* 0x00000006ff137e24 */ /* 0x000fce000f8e00ff */
.L_x_1701:
        /* <DEDUP_REMOVED lines=10> */
.L_x_1690:
[----:B------:R-:W-:Y:S02]  /*220c0*/  ULDC UR4, c[0x0][0xc3c] ;  /* 0x00030f0000047ab9 */ /* 0x000fe40000000800 */
[----:B----4-:R-:W-:-:S13]  /*220d0*/  ISETP.GE.AND P0, PT, R19, UR4, PT ;  /* 0x0000000413007c0c */ /* 0x010fda000bf06270 */
[----:B------:R-:W-:Y:S05]  /*220e0*/  @!P0 BRA `(.L_x_1702) ;  /* 0xffffff9c00188947 */ /* 0x000fea000383ffff */
[----:B------:R-:W-:Y:S05]  /*220f0*/  BSYNC B8 ;  /* 0x0000000000087941 */ /* 0x000fea0003800000 */
.L_x_1585:
[----:B0-----:R-:W4:Y:S01]  /*22100*/  LDL.LU R0, [R1+0x4c] ;  /* 0x00004c0001007983 */ /* 0x001f220000300800 */
[----:B------:R-:W-:Y:S01]  /*22110*/  BSSY B0, `(.L_x_1703) ;  /* 0x000000b000007945 */ /* 0x000fe20003800000 */
[----:B------:R-:W0:Y:S01]  /*22120*/  S2R R5, SR_CgaCtaId ;  /* 0x0000000000057919 */ /* 0x000e220000008800 */
[----:B----4-:R-:W-:-:S05]  /*22130*/  VIADD R0, R0, 0x1 ;  /* 0x0000000100007836 */ /* 0x010fca0000000000 */
[----:B--2---:R-:W-:-:S04]  /*22140*/  LEA.HI R2, R0, R0, RZ, 0x1 ;  /* 0x0000000000027211 */ /* 0x004fc800078f08ff */
[----:B------:R-:W-:Y:S02]  /*22150*/  LOP3.LUT R3, R2, 0xfffffffe, RZ, 0xc0, !PT ;  /* 0xfffffffe02037812 */ /* 0x000fe400078ec0ff */
[----:B------:R-:W-:-:S03]  /*22160*/  MOV R2, 0x400 ;  /* 0x0000040000027802 */ /* 0x000fc60000000f00 */
[----:B------:R-:W-:Y:S01]  /*22170*/  IMAD.IADD R0, R0, 0x1, -R3 ;  /* 0x0000000100007824 */ /* 0x000fe200078e0a03 */
[----:B0-----:R-:W-:-:S04]  /*22180*/  LEA R5, R5, R2, 0x18 ;  /* 0x0000000205057211 */ /* 0x001fc800078ec0ff */
[----:B------:R-:W-:-:S04]  /*22190*/  SHF.L.U32 R0, R0, 0x1f, RZ ;  /* 0x0000001f00007819 */ /* 0x000fc800000006ff */
[----:B------:R-:W0:Y:S02]  /*221a0*/  SYNCS.PHASECHK.TRANS64.TRYWAIT P0, [R5+URZ+0x2d820], R0 ;  /* 0x02d82000050075a7 */ /* 0x000e24000800017f */
[----:B0-----:R-:W-:Y:S05]  /*221b0*/  @!P0 BRA `(.L_x_1704) ;  /* 0x0000003c00908947 */ /* 0x001fea0003800000 */
.L_x_1849:
[----:B------:R-:W-:Y:S05]  /*221c0*/  BSYNC B0 ;  /* 0x0000000000007941 */ /* 0x000fea0003800000 */
.L_x_1703:
[----:B------:R-:W-:-:S03]  /*221d0*/  UMOV UR4, 0xffffffff ;  /* 0xffffffff00047882 */ /* 0x000fc60000000000 */
[----:B------:R-:W-:Y:S05]  /*221e0*/  BRA.DIV UR4, `(.L_x_1705) ;  /* 0x0000003e04987947 */ /* 0x000fea000b800000 */
[----:B0-----:R-:W0:Y:S02]  /*221f0*/  S2R R0, SR_TID.X ;  /* 0x0000000000007919 */ /* 0x001e240000002100 */
[----:B0-----:R-:W-:-:S04]  /*22200*/  SHF.R.U32.HI R0, RZ, 0x5, R0 ;  /* 0x00000005ff007819 */ /* 0x001fc80000011600 */
[----:B------:R-:W-:-:S05]  /*22210*/  LOP3.LUT R0, R0, 0x3, RZ, 0xc0, !PT ;  /* 0x0000000300007812 */ /* 0x000fca00078ec0ff */
[----:B------:R0:W2:Y:S02]  /*22220*/  SHFL.IDX PT, R14, R0, RZ, 0x1f ;  /* 0x00001fff000e7589 */ /* 0x0000a400000e0000 */
.L_x_1852:
[----:B--2---:R-:W-:-:S13]  /*22230*/  ISETP.NE.AND P0, PT, R14, RZ, PT ;  /* 0x000000ff0e00720c */ /* 0x004fda0003f05270 */
[----:B------:R-:W-:Y:S05]  /*22240*/  @P0 BRA `(.L_x_1359) ;  /* 0x0000000000900947 */ /* 0x000fea0003800000 */
[----:B------:R-:W-:-:S03]  /*22250*/  UMOV UR4, 0xffffffff ;  /* 0xffffffff00047882 */ /* 0x000fc60000000000 */
[----:B------:R-:W-:Y:S05]  /*22260*/  BRA.DIV UR4, `(.L_x_1706) ;  /* 0x0000003e04ac7947 */ /* 0x000fea000b800000 */
[----:B------:R-:W-:-:S13]  /*22270*/  ELECT P6, URZ, PT ;  /* 0x00000000003f782f */ /* 0x000fda00038c0000 */
.L_x_1855:
[----:B------:R-:W-:Y:S05]  /*22280*/  @!P6 BRA `(.L_x_1359) ;  /* 0x000000000080e947 */ /* 0x000fea0003800000 */
[----:B------:R-:W-:-:S06]  /*22290*/  ULOP3.LUT UR4, UR36, 0x2, URZ, 0xfc, !UPT ;  /* 0x0000000224047892 */ /* 0x000fcc000f8efc3f */
[----:B0-----:R-:W-:-:S05]  /*222a0*/  IMAD.U32 R0, RZ, RZ, UR4 ;  /* 0x00000004ff007e24 */ /* 0x001fca000f8e00ff */
[----:B------:R-:W-:-:S13]  /*222b0*/  ISETP.NE.AND P0, PT, R0, 0x3, PT ;  /* 0x000000030000780c */ /* 0x000fda0003f05270 */
[----:B------:R-:W-:Y:S05]  /*222c0*/  @!P0 BRA `(.L_x_1707) ;  /* 0x0000000000048947 */ /* 0x000fea0003800000 */
[----:B------:R-:W-:Y:S01]  /*222d0*/  BPT.TRAP 0x1 ;  /* 0x000000040000795c */ /* 0x000fe20000300000 */
.L_x_1707:
[----:B------:R-:W2:Y:S01]  /*222e0*/  LDL R0, [R1] ;  /* 0x0000000001007983 */ /* 0x000ea20000100800 */
[C---:B------:R-:W-:Y:S02]  /*222f0*/  IMAD R3, R25.reuse, 0x8, R5 ;  /* 0x0000000819037824 */ /* 0x040fe400078e0205 */
[----:B------:R-:W-:-:S05]  /*22300*/  VIADD R25, R25, 0x1 ;  /* 0x0000000119197836 */ /* 0x000fca0000000000 */
[----:B------:R-:W-:Y:S02]  /*22310*/  ISETP.NE.AND P2, PT, R25, 0x2, PT ;  /* 0x000000021900780c */ /* 0x000fe40003f45270 */
[----:B--2---:R-:W-:Y:S02]  /*22320*/  SHF.L.U32 R2, R0, 0x1f, RZ ;  /* 0x0000001f00027819 */ /* 0x004fe400000006ff */
[----:B------:R-:W-:Y:S02]  /*22330*/  SEL R0, RZ, 0x1, P2 ;  /* 0x00000001ff007807 */ /* 0x000fe40001000000 */
[----:B------:R-:W0:Y:S02]  /*22340*/  SYNCS.PHASECHK.TRANS64.TRYWAIT P1, [R3+URZ+0x2d840], R2 ;  /* 0x02d84002030075a7 */ /* 0x000e24000802017f */
[----:B0-----:R-:W-:Y:S05]  /*22350*/  @!P1 BRA `(.L_x_1708) ;  /* 0x0000003c00909947 */ /* 0x001fea0003800000 */
.L_x_1856:
[----:B------:R-:W2:Y:S01]  /*22360*/  LDL.LU R4, [R1] ;  /* 0x0000000001047983 */ /* 0x000ea20000300800 */
[----:B------:R-:W-:Y:S02]  /*22370*/  SEL R25, R25, RZ, P2 ;  /* 0x000000ff19197207 */ /* 0x000fe40001000000 */
[----:B--2---:R-:W-:Y:S01]  /*22380*/  LOP3.LUT R0, R4, R0, RZ, 0x3c, !PT ;  /* 0x0000000004007212 */ /* 0x004fe200078e3cff */
[----:B------:R-:W-:Y:S06]  /*22390*/  @!P0 BRA `(.L_x_1709) ;  /* 0x0000000000048947 */ /* 0x000fec0003800000 */
[----:B------:R-:W-:Y:S01]  /*223a0*/  BPT.TRAP 0x1 ;  /* 0x000000040000795c */ /* 0x000fe20000300000 */
.L_x_1709:
[----:B------:R-:W-:Y:S01]  /*223b0*/  IMAD R25, R25, 0x8, R5 ;  /* 0x0000000819197824 */ /* 0x000fe200078e0205 */
[----:B------:R-:W-:-:S04]  /*223c0*/  SHF.L.U32 R0, R0, 0x1f, RZ ;  /* 0x0000001f00007819 */ /* 0x000fc800000006ff */
[----:B------:R-:W2:Y:S02]  /*223d0*/  SYNCS.PHASECHK.TRANS64.TRYWAIT P1, [R25+URZ+0x2d840], R0 ;  /* 0x02d84000190075a7 */ /* 0x000ea4000802017f */
[----:B--2---:R-:W-:Y:S05]  /*223e0*/  @!P1 BRA `(.L_x_1710) ;  /* 0x0000003c00809947 */ /* 0x004fea0003800000 */
.L_x_1857:
[----:B------:R-:W-:Y:S05]  /*223f0*/  @!P0 BRA `(.L_x_1711) ;  /* 0x0000000000048947 */ /* 0x000fea0003800000 */
[----:B------:R-:W-:Y:S01]  /*22400*/  BPT.TRAP 0x1 ;  /* 0x000000040000795c */ /* 0x000fe20000300000 */
.L_x_1711:
[----:B------:R-:W4:Y:S02]  /*22410*/  SYNCS.PHASECHK.TRANS64.TRYWAIT P1, [R3+URZ+0x2d860], R2 ;  /* 0x02d86002030075a7 */ /* 0x000f24000802017f */
[----:B----4-:R-:W-:Y:S05]  /*22420*/  @!P1 BRA `(.L_x_1712) ;  /* 0x0000003c00849947 */ /* 0x010fea0003800000 */
.L_x_1858:
[----:B------:R-:W-:Y:S05]  /*22430*/  @!P0 BRA `(.L_x_1713) ;  /* 0x0000000000048947 */ /* 0x000fea0003800000 */
[----:B------:R-:W-:Y:S01]  /*22440*/  BPT.TRAP 0x1 ;  /* 0x000000040000795c */ /* 0x000fe20000300000 */
.L_x_1713:
[----:B------:R0:W0:Y:S02]  /*22450*/  SYNCS.PHASECHK.TRANS64.TRYWAIT P0, [R25+URZ+0x2d860], R0 ;  /* 0x02d86000190075a7 */ /* 0x000024000800017f */
[----:B0-----:R-:W-:Y:S05]  /*22460*/  @!P0 NANOSLEEP.SYNCS 0x989680 ;  /* 0x009896800000895d */ /* 0x001fea0003900000 */
[----:B------:R-:W0:Y:S02]  /*22470*/  @!P0 SYNCS.PHASECHK.TRANS64 P0, [R25+URZ+0x2d860], R0 ;  /* 0x02d86000190085a7 */ /* 0x000e24000800007f */
[----:B0-----:R-:W-:Y:S05]  /*22480*/  @!P0 BRA `(.L_x_1713) ;  /* 0xfffffffc00f08947 */ /* 0x001fea000383ffff */
.L_x_1359:
[----:B------:R-:W-:Y:S05]  /*22490*/  BSYNC B9 ;  /* 0x0000000000097941 */ /* 0x000fea0003800000 */
.L_x_1356:
[----:B------:R-:W-:Y:S05]  /*224a0*/  EXIT ;  /* 0x000000000000794d */ /* 0x000fea0003800000 */
.L_x_1383:
[----:B0-----:R0:W1:Y:S02]  /*224b0*/  SYNCS.PHASECHK.TRANS64.TRYWAIT P4, [R35+URZ+0x2d890], R85 ;  /* 0x02d89055230075a7 */ /* 0x001064000808017f */
[----:B-1----:R-:W-:Y:S05]  /*224c0*/  @!P4 NANOSLEEP.SYNCS 0x989680 ;  /* 0x009896800000c95d */ /* 0x002fea0003900000 */
[----:B------:R-:W1:Y:S02]  /*224d0*/  @!P4 SYNCS.PHASECHK.TRANS64 P4, [R35+URZ+0x2d890], R85 ;  /* 0x02d890552300c5a7 */ /* 0x000e64000808007f */
[----:B-1----:R-:W-:Y:S05]  /*224e0*/  @!P4 BRA `(.L_x_1383) ;  /* 0xfffffffc00f0c947 */ /* 0x002fea000383ffff */
[----:B------:R-:W-:Y:S05]  /*224f0*/  BRA `(.L_x_1714) ;  /* 0xfffffe0c00d07947 */ /* 0x000fea000383ffff */
.L_x_1384:
        /* <DEDUP_REMOVED lines=8> */
.L_x_1716:
[----:B------:R-:W-:Y:S05]  /*22580*/  BSYNC B1 ;  /* 0x0000000000017941 */ /* 0x000fea0003800000 */
.L_x_1715:
[----:B------:R-:W-:Y:S02]  /*22590*/  IMAD.MOV.U32 R13, RZ, RZ, R60 ;  /* 0x000000ffff0d7224 */ /* 0x000fe400078e003c */
[----:B------:R-:W-:Y:S02]  /*225a0*/  IMAD.MOV.U32 R12, RZ, RZ, RZ ;  /* 0x000000ffff0c7224 */ /* 0x000fe400078e00ff */
[----:B------:R-:W-:Y:S02]  /*225b0*/  IMAD.MOV.U32 R11, RZ, RZ, 0x1e1f ;  /* 0x00001e1fff0b7424 */ /* 0x000fe400078e00ff */
[----:B------:R-:W-:Y:S02]  /*225c0*/  IMAD.MOV.U32 R15, RZ, RZ, -0x1 ;  /* 0xffffffffff0f7424 */ /* 0x000fe400078e00ff */
[----:B------:R-:W-:-:S07]  /*225d0*/  IMAD.MOV.U32 R62, RZ, RZ, R14 ;  /* 0x000000ffff3e7224 */ /* 0x000fce00078e000e */
[----:B------:R-:W-:Y:S05]  /*225e0*/  WARPSYNC.COLLECTIVE R15, `(.L_x_1717) ;  /* 0x000000000f087348 */ /* 0x000fea0003c00000 */
[----:B------:R0:W1:Y:S02]  /*225f0*/  SHFL.IDX P6, R14, R13, R12, R11 ;  /* 0x0000000c0d0e7389 */ /* 0x00006400000c000b */
[----:B01----:R-:W-:Y:S01]  /*22600*/  ENDCOLLECTIVE ;  /* 0x000000000000791b */ /* 0x003fe20003800000 */
.L_x_1717:
[----:B------:R-:W-:Y:S01]  /*22610*/  IMAD.MOV.U32 R11, RZ, RZ, R14 ;  /* 0x000000ffff0b7224 */ /* 0x000fe200078e000e */
[----:B------:R-:W-:Y:S06]  /*22620*/  BRA `(.L_x_1718) ;  /* 0xfffffe0c00987947 */ /* 0x000fec000383ffff */
.L_x_1412:
[----:B0-----:R0:W1:Y:S02]  /*22630*/  SYNCS.PHASECHK.TRANS64.TRYWAIT P4, [R35+URZ+0x2d890], R85 ;  /* 0x02d89055230075a7 */ /* 0x001064000808017f */
[----:B-1----:R-:W-:Y:S05]  /*22640*/  @!P4 NANOSLEEP.SYNCS 0x989680 ;  /* 0x009896800000c95d */ /* 0x002fea0003900000 */
[----:B------:R-:W1:Y:S02]  /*22650*/  @!P4 SYNCS.PHASECHK.TRANS64 P4, [R35+URZ+0x2d890], R85 ;  /* 0x02d890552300c5a7 */ /* 0x000e64000808007f */
[----:B-1----:R-:W-:Y:S05]  /*22660*/  @!P4 BRA `(.L_x_1412) ;  /* 0xfffffffc00f0c947 */ /* 0x002fea000383ffff */
[----:B------:R-:W-:Y:S05]  /*22670*/  BRA `(.L_x_1719) ;  /* 0xfffffe2800647947 */ /* 0x000fea000383ffff */
.L_x_1413:
        /* <DEDUP_REMOVED lines=8> */
.L_x_1721:
[----:B------:R-:W-:Y:S05]  /*22700*/  BSYNC B1 ;  /* 0x0000000000017941 */ /* 0x000fea0003800000 */
.L_x_1720:
        /* <DEDUP_REMOVED lines=8> */
.L_x_1722:
[----:B------:R-:W-:Y:S01]  /*22790*/  IMAD.MOV.U32 R88, RZ, RZ, R14 ;  /* 0x000000ffff587224 */ /* 0x000fe200078e000e */
[----:B------:R-:W-:Y:S06]  /*227a0*/  BRA `(.L_x_1723) ;  /* 0xfffffe28002c7947 */ /* 0x000fec000383ffff */
.L_x_1426:
[----:B0-----:R0:W1:Y:S02]  /*227b0*/  SYNCS.PHASECHK.TRANS64.TRYWAIT P3, [R35+URZ+0x2d890], R85 ;  /* 0x02d89055230075a7 */ /* 0x001064000806017f */
[----:B-1----:R-:W-:Y:S05]  /*227c0*/  @!P3 NANOSLEEP.SYNCS 0x989680 ;  /* 0x009896800000b95d */ /* 0x002fea0003900000 */
[----:B------:R-:W1:Y:S02]  /*227d0*/  @!P3 SYNCS.PHASECHK.TRANS64 P3, [R35+URZ+0x2d890], R85 ;  /* 0x02d890552300b5a7 */ /* 0x000e64000806007f */
[----:B-1----:R-:W-:Y:S05]  /*227e0*/  @!P3 BRA `(.L_x_1426) ;  /* 0xfffffffc00f0b947 */ /* 0x002fea000383ffff */
[----:B------:R-:W-:Y:S05]  /*227f0*/  BRA `(.L_x_1724) ;  /* 0xfffffe4000107947 */ /* 0x000fea000383ffff */
.L_x_1427:
[----:B------:R-:W-:Y:S01]  /*22800*/  BSSY B1, `(.L_x_1725) ;  /* 0x0000007000017945 */ /* 0x000fe20003800000 */
[----:B------:R-:W-:Y:S02]  /*22810*/  IMAD.MOV.U32 R12, RZ, RZ, RZ ;  /* 0x000000ffff0c7224 */ /* 0x000fe400078e00ff */
[----:B------:R-:W-:Y:S02]  /*22820*/  IMAD.MOV.U32 R11, RZ, RZ, 0x1e1f ;  /* 0x00001e1fff0b7424 */ /* 0x000fe400078e00ff */
[----:B------:R-:W-:-:S07]  /*22830*/  IMAD.MOV.U32 R15, RZ, RZ, -0x1 ;  /* 0xffffffffff0f7424 */ /* 0x000fce00078e00ff */
[----:B0-----:R-:W-:Y:S05]  /*22840*/  WARPSYNC.COLLECTIVE R15, `(.L_x_1726) ;  /* 0x000000000f087348 */ /* 0x001fea0003c00000 */
[----:B------:R1:W2:Y:S02]  /*22850*/  SHFL.IDX P6, R14, R13, R12, R11 ;  /* 0x0000000c0d0e7389 */ /* 0x0002a400000c000b */
[----:B012---:R-:W-:Y:S01]  /*22860*/  ENDCOLLECTIVE ;  /* 0x000000000000791b */ /* 0x007fe20003800000 */
.L_x_1726:
[----:B------:R-:W-:Y:S05]  /*22870*/  BSYNC B1 ;  /* 0x0000000000017941 */ /* 0x000fea0003800000 */
.L_x_1725:
        /* <DEDUP_REMOVED lines=8> */
.L_x_1727:
[----:B------:R-:W-:Y:S01]  /*22900*/  IMAD.MOV.U32 R42, RZ, RZ, R14 ;  /* 0x000000ffff2a7224 */ /* 0x000fe200078e000e */
[----:B------:R-:W-:Y:S06]  /*22910*/  BRA `(.L_x_1728) ;  /* 0xfffffe4000447947 */ /* 0x000fec000383ffff */
.L_x_1431:
[----:B---3--:R3:W0:Y:S02]  /*22920*/  SYNCS.PHASECHK.TRANS64.TRYWAIT P2, [R35+URZ+0x2d8b0], R85 ;  /* 0x02d8b055230075a7 */ /* 0x008624000804017f */
[----:B0-----:R-:W-:Y:S05]  /*22930*/  @!P2 NANOSLEEP.SYNCS 0x989680 ;  /* 0x009896800000a95d */ /* 0x001fea0003900000 */
[----:B------:R-:W0:Y:S02]  /*22940*/  @!P2 SYNCS.PHASECHK.TRANS64 P2, [R35+URZ+0x2d8b0], R85 ;  /* 0x02d8b0552300a5a7 */ /* 0x000e24000804007f */
[----:B0-----:R-:W-:Y:S05]  /*22950*/  @!P2 BRA `(.L_x_1431) ;  /* 0xfffffffc00f0a947 */ /* 0x001fea000383ffff */
[----:B------:R-:W-:Y:S05]  /*22960*/  BRA `(.L_x_1729) ;  /* 0xfffffe4400287947 */ /* 0x000fea000383ffff */
.L_x_1445:
[----:B------:R-:W0:Y:S01]  /*22970*/  S2R R4, SR_TID.X ;  /* 0x0000000000047919 */ /* 0x000e220000002100 */
[----:B------:R-:W-:Y:S01]  /*22980*/  BSSY B0, `(.L_x_1730) ;  /* 0x000000c000007945 */ /* 0x000fe20003800000 */
[----:B------:R-:W-:Y:S02]  /*22990*/  IMAD.MOV.U32 R12, RZ, RZ, RZ ;  /* 0x000000ffff0c7224 */ /* 0x000fe400078e00ff */
[----:B------:R-:W-:Y:S02]  /*229a0*/  IMAD.MOV.U32 R11, RZ, RZ, 0x1f ;  /* 0x0000001fff0b7424 */ /* 0x000fe400078e00ff */
[----:B------:R-:W-:Y:S02]  /*229b0*/  IMAD.MOV.U32 R15, RZ, RZ, -0x1 ;  /* 0xffffffffff0f7424 */ /* 0x000fe400078e00ff */
[----:B0-----:R-:W-:-:S05]  /*229c0*/  VIADD R5, R4, 0xffffff80 ;  /* 0xffffff8004057836 */ /* 0x001fca0000000000 */
[----:B------:R-:W-:-:S04]  /*229d0*/  SHF.R.S32.HI R4, RZ, 0x1f, R5 ;  /* 0x0000001fff047819 */ /* 0x000fc80000011405 */
[----:B------:R-:W-:-:S04]  /*229e0*/  LEA.HI R4, R4, R5, RZ, 0x7 ;  /* 0x0000000504047211 */ /* 0x000fc800078f38ff */
[----:B------:R-:W-:-:S05]  /*229f0*/  SHF.R.S32.HI R4, RZ, 0x7, R4 ;  /* 0x00000007ff047819 */ /* 0x000fca0000011404 */
[----:B------:R-:W-:-:S07]  /*22a00*/  IMAD.MOV.U32 R13, RZ, RZ, R4 ;  /* 0x000000ffff0d7224 */ /* 0x000fce00078e0004 */
[----:B-12--5:R-:W-:Y:S05]  /*22a10*/  WARPSYNC.COLLECTIVE R15, `(.L_x_1731) ;  /* 0x000000000f087348 */ /* 0x026fea0003c00000 */
[----:B------:R0:W3:Y:S02]  /*22a20*/  SHFL.IDX P6, R14, R13, R12, R11 ;  /* 0x0000000c0d0e7389 */ /* 0x0000e400000c000b */
[----:B0123-5:R-:W-:Y:S01]  /*22a30*/  ENDCOLLECTIVE ;  /* 0x000000000000791b */ /* 0x02ffe20003800000 */
.L_x_1731:
[----:B------:R-:W-:Y:S05]  /*22a40*/  BSYNC B0 ;  /* 0x0000000000007941 */ /* 0x000fea0003800000 */
.L_x_1730:
[----:B------:R0:W-:Y:S01]  /*22a50*/  STL [R1+0xc], R14 ;  /* 0x00000c0e01007387 */ /* 0x0001e20000100800 */
[----:B------:R-:W-:Y:S05]  /*22a60*/  BRA `(.L_x_1732) ;  /* 0xfffffe5000147947 */ /* 0x000fea000383ffff */
.L_x_1456:
[----:B------:R-:W-:Y:S01]  /*22a70*/  BSSY B1, `(.L_x_1733) ;  /* 0x0000007000017945 */ /* 0x000fe20003800000 */
[----:B------:R-:W-:Y:S02]  /*22a80*/  IMAD.MOV.U32 R12, RZ, RZ, RZ ;  /* 0x000000ffff0c7224 */ /* 0x000fe400078e00ff */
[----:B------:R-:W-:Y:S02]  /*22a90*/  IMAD.MOV.U32 R11, RZ, RZ, 0x1e1f ;  /* 0x00001e1fff0b7424 */ /* 0x000fe400078e00ff */
[----:B------:R-:W-:-:S07]  /*22aa0*/  IMAD.MOV.U32 R15, RZ, RZ, -0x1 ;  /* 0xffffffffff0f7424 */ /* 0x000fce00078e00ff */
[----:B012---:R-:W-:Y:S05]  /*22ab0*/  WARPSYNC.COLLECTIVE R15, `(.L_x_1734) ;  /* 0x000000000f087348 */ /* 0x007fea0003c00000 */
[----:B0-----:R0:W3:Y:S02]  /*22ac0*/  SHFL.IDX P6, R14, R13, R12, R11 ;  /* 0x0000000c0d0e7389 */ /* 0x0010e400000c000b */
[----:B0123--:R-:W-:Y:S01]  /*22ad0*/  ENDCOLLECTIVE ;  /* 0x000000000000791b */ /* 0x00ffe20003800000 */
.L_x_1734:
[----:B------:R-:W-:Y:S05]  /*22ae0*/  BSYNC B1 ;  /* 0x0000000000017941 */ /* 0x000fea0003800000 */
.L_x_1733:
        /* <DEDUP_REMOVED lines=8> */
.L_x_1735:
[----:B------:R-:W-:Y:S02]  /*22b70*/  IMAD.MOV.U32 R13, RZ, RZ, R5 ;  /* 0x000000ffff0d7224 */ /* 0x000fe400078e0005 */
[----:B------:R-:W-:-:S07]  /*22b80*/  IMAD.MOV.U32 R0, RZ, RZ, R14 ;  /* 0x000000ffff007224 */ /* 0x000fce00078e000e */
[----:B------:R-:W-:Y:S05]  /*22b90*/  WARPSYNC.COLLECTIVE R15, `(.L_x_1736) ;  /* 0x000000000f087348 */ /* 0x000fea0003c00000 */
[----:B------:R0:W1:Y:S02]  /*22ba0*/  SHFL.IDX P6, R14, R13, R12, R11 ;  /* 0x0000000c0d0e7389 */ /* 0x00006400000c000b */
[----:B01----:R-:W-:Y:S01]  /*22bb0*/  ENDCOLLECTIVE ;  /* 0x000000000000791b */ /* 0x003fe20003800000 */
.L_x_1736:
[----:B------:R-:W-:Y:S02]  /*22bc0*/  IMAD.MOV.U32 R13, RZ, RZ, R4 ;  /* 0x000000ffff0d7224 */ /* 0x000fe400078e0004 */
[----:B------:R-:W-:-:S07]  /*22bd0*/  IMAD.MOV.U32 R5, RZ, RZ, R14 ;  /* 0x000000ffff057224 */ /* 0x000fce00078e000e */
[----:B------:R-:W-:Y:S05]  /*22be0*/  WARPSYNC.COLLECTIVE R15, `(.L_x_1737) ;  /* 0x000000000f087348 */ /* 0x000fea0003c00000 */
[----:B------:R0:W1:Y:S02]  /*22bf0*/  SHFL.IDX P6, R14, R13, R12, R11 ;  /* 0x0000000c0d0e7389 */ /* 0x00006400000c000b */
[----:B01----:R-:W-:Y:S01]  /*22c00*/  ENDCOLLECTIVE ;  /* 0x000000000000791b */ /* 0x003fe20003800000 */
.L_x_1737:
[----:B------:R-:W-:Y:S05]  /*22c10*/  BRA `(.L_x_1738) ;  /* 0xfffffe5400a47947 */ /* 0x000fea000383ffff */
.L_x_1460:
[----:B0-----:R0:W1:Y:S02]  /*22c20*/  SYNCS.PHASECHK.TRANS64.TRYWAIT P0, [R2+URZ+0x2d800], R3 ;  /* 0x02d80003020075a7 */ /* 0x001064000800017f */
[----:B-1----:R-:W-:Y:S05]  /*22c30*/  @!P0 NANOSLEEP.SYNCS 0x989680 ;  /* 0x009896800000895d */ /* 0x002fea0003900000 */
[----:B------:R-:W1:Y:S02]  /*22c40*/  @!P0 SYNCS.PHASECHK.TRANS64 P0, [R2+URZ+0x2d800], R3 ;  /* 0x02d80003020085a7 */ /* 0x000e64000800007f */
[----:B-1----:R-:W-:Y:S05]  /*22c50*/  @!P0 BRA `(.L_x_1460) ;  /* 0xfffffffc00f08947 */ /* 0x002fea000383ffff */
[----:B------:R-:W-:Y:S05]  /*22c60*/  BRA `(.L_x_1739) ;  /* 0xfffffe5c00d47947 */ /* 0x000fea000383ffff */
.L_x_1472:
[----:B------:R-:W-:Y:S01]  /*22c70*/  BSSY B1, `(.L_x_1740) ;  /* 0x0000007000017945 */ /* 0x000fe20003800000 */
[----:B------:R-:W-:Y:S02]  /*22c80*/  IMAD.MOV.U32 R12, RZ, RZ, RZ ;  /* 0x000000ffff0c7224 */ /* 0x000fe400078e00ff */
[----:B------:R-:W-:Y:S02]  /*22c90*/  IMAD.MOV.U32 R11, RZ, RZ, 0x1e1f ;  /* 0x00001e1fff0b7424 */ /* 0x000fe400078e00ff */
[----:B------:R-:W-:-:S07]  /*22ca0*/  IMAD.MOV.U32 R15, RZ, RZ, -0x1 ;  /* 0xffffffffff0f7424 */ /* 0x000fce00078e00ff */
[----:B012---:R-:W-:Y:S05]  /*22cb0*/  WARPSYNC.COLLECTIVE R15, `(.L_x_1741) ;  /* 0x000000000f087348 */ /* 0x007fea0003c00000 */
[----:B0-----:R0:W3:Y:S02]  /*22cc0*/  SHFL.IDX P6, R14, R13, R12, R11 ;  /* 0x0000000c0d0e7389 */ /* 0x0010e400000c000b */
[----:B0123--:R-:W-:Y:S01]  /*22cd0*/  ENDCOLLECTIVE ;  /* 0x000000000000791b */ /* 0x00ffe20003800000 */
.L_x_1741:
[----:B------:R-:W-:Y:S05]  /*22ce0*/  BSYNC B1 ;  /* 0x0000000000017941 */ /* 0x000fea0003800000 */
.L_x_1740:
        /* <DEDUP_REMOVED lines=8> */
.L_x_1742:
[----:B------:R-:W-:Y:S02]  /*22d70*/  IMAD.MOV.U32 R13, RZ, RZ, R21 ;  /* 0x000000ffff0d7224 */ /* 0x000fe400078e0015 */
[----:B------:R-:W-:-:S07]  /*22d80*/  IMAD.MOV.U32 R0, RZ, RZ, R14 ;  /* 0x000000ffff007224 */ /* 0x000fce00078e000e */
[----:B------:R-:W-:Y:S05]  /*22d90*/  WARPSYNC.COLLECTIVE R15, `(.L_x_1743) ;  /* 0x000000000f087348 */ /* 0x000fea0003c00000 */
[----:B------:R0:W1:Y:S02]  /*22da0*/  SHFL.IDX P6, R14, R13, R12, R11 ;  /* 0x0000000c0d0e7389 */ /* 0x00006400000c000b */
[----:B01----:R-:W-:Y:S01]  /*22db0*/  ENDCOLLECTIVE ;  /* 0x000000000000791b */ /* 0x003fe20003800000 */
.L_x_1743:
[----:B------:R-:W-:Y:S02]  /*22dc0*/  IMAD.MOV.U32 R13, RZ, RZ, R20 ;  /* 0x000000ffff0d7224 */ /* 0x000fe400078e0014 */
[----:B------:R-:W-:-:S07]  /*22dd0*/  IMAD.MOV.U32 R21, RZ, RZ, R14 ;  /* 0x000000ffff157224 */ /* 0x000fce00078e000e */
[----:B------:R-:W-:Y:S05]  /*22de0*/  WARPSYNC.COLLECTIVE R15, `(.L_x_1744) ;  /* 0x000000000f087348 */ /* 0x000fea0003c00000 */
[----:B------:R0:W1:Y:S02]  /*22df0*/  SHFL.IDX P6, R14, R13, R12, R11 ;  /* 0x0000000c0d0e7389 */ /* 0x00006400000c000b */
[----:B01----:R-:W-:Y:S01]  /*22e00*/  ENDCOLLECTIVE ;  /* 0x000000000000791b */ /* 0x003fe20003800000 */
.L_x_1744:
[----:B------:R-:W-:Y:S01]  /*22e10*/  IMAD.MOV.U32 R20, RZ, RZ, R14 ;  /* 0x000000ffff147224 */ /* 0x000fe200078e000e */
[----:B------:R-:W-:Y:S06]  /*22e20*/  BRA `(.L_x_1745) ;  /* 0xfffffe7000987947 */ /* 0x000fec000383ffff */
.L_x_1476:
[----:B0-----:R0:W3:Y:S02]  /*22e30*/  SYNCS.PHASECHK.TRANS64.TRYWAIT P0, [R2+URZ+0x2d800], R3 ;  /* 0x02d80003020075a7 */ /* 0x0010e4000800017f */
[----:B---3--:R-:W-:Y:S05]  /*22e40*/  @!P0 NANOSLEEP.SYNCS 0x989680 ;  /* 0x009896800000895d */ /* 0x008fea0003900000 */
[----:B------:R-:W3:Y:S02]  /*22e50*/  @!P0 SYNCS.PHASECHK.TRANS64 P0, [R2+URZ+0x2d800], R3 ;  /* 0x02d80003020085a7 */ /* 0x000ee4000800007f */
[----:B---3--:R-:W-:Y:S05]  /*22e60*/  @!P0 BRA `(.L_x_1476) ;  /* 0xfffffffc00f08947 */ /* 0x008fea000383ffff */
[----:B------:R-:W-:Y:S05]  /*22e70*/  BRA `(.L_x_1746) ;  /* 0xfffffe78003c7947 */ /* 0x000fea000383ffff */
.L_x_1484:
[----:B--2---:R2:W4:Y:S02]  /*22e80*/  SYNCS.PHASECHK.TRANS64.TRYWAIT P1, [R8+URZ+0x2d830], R3 ;  /* 0x02d83003080075a7 */ /* 0x004524000802017f */
[----:B----4-:R-:W-:Y:S05]  /*22e90*/  @!P1 NANOSLEEP.SYNCS 0x989680 ;  /* 0x009896800000995d */ /* 0x010fea0003900000 */
[----:B------:R-:W4:Y:S02]  /*22ea0*/  @!P1 SYNCS.PHASECHK.TRANS64 P1, [R8+URZ+0x2d830], R3 ;  /* 0x02d83003080095a7 */ /* 0x000f24000802007f */
[----:B----4-:R-:W-:Y:S05]  /*22eb0*/  @!P1 BRA `(.L_x_1484) ;  /* 0xfffffffc00f09947 */ /* 0x010fea000383ffff */
[----:B------:R-:W-:Y:S05]  /*22ec0*/  BRA `(.L_x_1483) ;  /* 0xfffffe8c00e07947 */ /* 0x000fea000383ffff */
.L_x_1503:
[----:B-1----:R1:W2:Y:S02]  /*22ed0*/  SYNCS.PHASECHK.TRANS64.TRYWAIT P2, [R9+URZ+0x2d830], R8 ;  /* 0x02d83008090075a7 */ /* 0x0022a4000804017f */
[----:B--2---:R-:W-:Y:S05]  /*22ee0*/  @!P2 NANOSLEEP.SYNCS 0x989680 ;  /* 0x009896800000a95d */ /* 0x004fea0003900000 */
[----:B------:R-:W2:Y:S02]  /*22ef0*/  @!P2 SYNCS.PHASECHK.TRANS64 P2, [R9+URZ+0x2d830], R8 ;  /* 0x02d830080900a5a7 */ /* 0x000ea4000804007f */
[----:B--2---:R-:W-:Y:S05]  /*22f00*/  @!P2 BRA `(.L_x_1503) ;  /* 0xfffffffc00f0a947 */ /* 0x004fea000383ffff */
[----:B------:R-:W-:Y:S05]  /*22f10*/  BRA `(.L_x_1502) ;  /* 0xfffffec4004c7947 */ /* 0x000fea000383ffff */
.L_x_1507:
[----:B-1----:R1:W2:Y:S02]  /*22f20*/  SYNCS.PHASECHK.TRANS64.TRYWAIT P1, [R9+URZ+0x2d850], R8 ;  /* 0x02d85008090075a7 */ /* 0x0022a4000802017f */
[----:B--2---:R-:W-:Y:S05]  /*22f30*/  @!P1 NANOSLEEP.SYNCS 0x989680 ;  /* 0x009896800000995d */ /* 0x004fea0003900000 */
[----:B------:R-:W2:Y:S02]  /*22f40*/  @!P1 SYNCS.PHASECHK.TRANS64 P1, [R9+URZ+0x2d850], R8 ;  /* 0x02d85008090095a7 */ /* 0x000ea4000802007f */
[----:B--2---:R-:W-:Y:S05]  /*22f50*/  @!P1 BRA `(.L_x_1507) ;  /* 0xfffffffc00f09947 */ /* 0x004fea000383ffff */
[----:B------:R-:W-:Y:S05]  /*22f60*/  BRA `(.L_x_1504) ;  /* 0xfffffec800507947 */ /* 0x000fea000383ffff */
.L_x_1528:
[----:B-1----:R1:W2:Y:S02]  /*22f70*/  SYNCS.PHASECHK.TRANS64.TRYWAIT P2, [R3+URZ+0x2d830], R0 ;  /* 0x02d83000030075a7 */ /* 0x0022a4000804017f */
[----:B--2---:R-:W-:Y:S05]  /*22f80*/  @!P2 NANOSLEEP.SYNCS 0x989680 ;  /* 0x009896800000a95d */ /* 0x004fea0003900000 */
[----:B------:R-:W2:Y:S02]  /*22f90*/  @!P2 SYNCS.PHASECHK.TRANS64 P2, [R3+URZ+0x2d830], R0 ;  /* 0x02d830000300a5a7 */ /* 0x000ea4000804007f */
[----:B--2---:R-:W-:Y:S05]  /*22fa0*/  @!P2 BRA `(.L_x_1528) ;  /* 0xfffffffc00f0a947 */ /* 0x004fea000383ffff */
[----:B------:R-:W-:Y:S05]  /*22fb0*/  BRA `(.L_x_1527) ;  /* 0xfffffefc005c7947 */ /* 0x000fea000383ffff */
.L_x_1532:
[----:B-1----:R1:W2:Y:S02]  /*22fc0*/  SYNCS.PHASECHK.TRANS64.TRYWAIT P1, [R3+URZ+0x2d850], R0 ;  /* 0x02d85000030075a7 */ /* 0x0022a4000802017f */
[----:B--2---:R-:W-:Y:S05]  /*22fd0*/  @!P1 NANOSLEEP.SYNCS 0x989680 ;  /* 0x009896800000995d */ /* 0x004fea0003900000 */
[----:B------:R-:W2:Y:S02]  /*22fe0*/  @!P1 SYNCS.PHASECHK.TRANS64 P1, [R3+URZ+0x2d850], R0 ;  /* 0x02d85000030095a7 */ /* 0x000ea4000802007f */
[----:B--2---:R-:W-:Y:S05]  /*22ff0*/  @!P1 BRA `(.L_x_1532) ;  /* 0xfffffffc00f09947 */ /* 0x004fea000383ffff */
[----:B------:R-:W-:Y:S05]  /*23000*/  BRA `(.L_x_1529) ;  /* 0xffffff00006c7947 */ /* 0x000fea000383ffff */
.L_x_1541:
[----:B-1----:R1:W2:Y:S02]  /*23010*/  SYNCS.PHASECHK.TRANS64.TRYWAIT P2, [R3+URZ+0x2d830], R0 ;  /* 0x02d83000030075a7 */ /* 0x0022a4000804017f */
[----:B--2---:R-:W-:Y:S05]  /*23020*/  @!P2 NANOSLEEP.SYNCS 0x989680 ;  /* 0x009896800000a95d */ /* 0x004fea0003900000 */
[----:B------:R-:W2:Y:S02]  /*23030*/  @!P2 SYNCS.PHASECHK.TRANS64 P2, [R3+URZ+0x2d830], R0 ;  /* 0x02d830000300a5a7 */ /* 0x000ea4000804007f */
[----:B--2---:R-:W-:Y:S05]  /*23040*/  @!P2 BRA `(.L_x_1541) ;  /* 0xfffffffc00f0a947 */ /* 0x004fea000383ffff */
[----:B------:R-:W-:Y:S05]  /*23050*/  BRA `(.L_x_1540) ;  /* 0xffffff2000607947 */ /* 0x000fea000383ffff */
.L_x_1545:
[----:B-1----:R1:W2:Y:S02]  /*23060*/  SYNCS.PHASECHK.TRANS64.TRYWAIT P1, [R3+URZ+0x2d850], R0 ;  /* 0x02d85000030075a7 */ /* 0x0022a4000802017f */
[----:B--2---:R-:W-:Y:S05]  /*23070*/  @!P1 NANOSLEEP.SYNCS 0x989680 ;  /* 0x009896800000995d */ /* 0x004fea0003900000 */
[----:B------:R-:W2:Y:S02]  /*23080*/  @!P1 SYNCS.PHASECHK.TRANS64 P1, [R3+URZ+0x2d850], R0 ;  /* 0x02d85000030095a7 */ /* 0x000ea4000802007f */
[----:B--2---:R-:W-:Y:S05]  /*23090*/  @!P1 BRA `(.L_x_1545) ;  /* 0xfffffffc00f09947 */ /* 0x004fea000383ffff */
[----:B------:R-:W-:Y:S05]  /*230a0*/  BRA `(.L_x_1542) ;  /* 0xffffff2400707947 */ /* 0x000fea000383ffff */
.L_x_1560:
[----:B-1----:R1:W2:Y:S02]  /*230b0*/  SYNCS.PHASECHK.TRANS64.TRYWAIT P1, [R11+URZ+0x2d850], R4 ;  /* 0x02d850040b0075a7 */ /* 0x0022a4000802017f */
[----:B--2---:R-:W-:Y:S05]  /*230c0*/  @!P1 NANOSLEEP.SYNCS 0x989680 ;  /* 0x009896800000995d */ /* 0x004fea0003900000 */
[----:B------:R-:W2:Y:S02]  /*230d0*/  @!P1 SYNCS.PHASECHK.TRANS64 P1, [R11+URZ+0x2d850], R4 ;  /* 0x02d850040b0095a7 */ /* 0x000ea4000802007f */
[----:B--2---:R-:W-:Y:S05]  /*230e0*/  @!P1 BRA `(.L_x_1560) ;  /* 0xfffffffc00f09947 */ /* 0x004fea000383ffff */
[----:B------:R-:W-:Y:S05]  /*230f0*/  BRA `(.L_x_1559) ;  /* 0xffffff54008c7947 */ /* 0x000fea000383ffff */
.L_x_1571:
[----:B------:R-:W-:Y:S02]  /*23100*/  IMAD.MOV.U32 R13, RZ, RZ, R4 ;  /* 0x000000ffff0d7224 */ /* 0x000fe400078e0004 */
[----:B------:R-:W-:Y:S02]  /*23110*/  IMAD.MOV.U32 R12, RZ, RZ, RZ ;  /* 0x000000ffff0c7224 */ /* 0x000fe400078e00ff */
[----:B------:R-:W-:Y:S02]  /*23120*/  IMAD.MOV.U32 R11, RZ, RZ, 0x1c1f ;  /* 0x00001c1fff0b7424 */ /* 0x000fe400078e00ff */
[----:B------:R-:W-:-:S07]  /*23130*/  IMAD.MOV.U32 R15, RZ, RZ, -0x1 ;  /* 0xffffffffff0f7424 */ /* 0x000fce00078e00ff */
[----:B-1----:R-:W-:Y:S05]  /*23140*/  WARPSYNC.COLLECTIVE R15, `(.L_x_1747) ;  /* 0x000000000f087348 */ /* 0x002fea0003c00000 */
[----:B------:R0:W2:Y:S02]  /*23150*/  SHFL.IDX P6, R14, R13, R12, R11 ;  /* 0x0000000c0d0e7389 */ /* 0x0000a400000c000b */
[----:B012---:R-:W-:Y:S01]  /*23160*/  ENDCOLLECTIVE ;  /* 0x000000000000791b */ /* 0x007fe20003800000 */
.L_x_1747:
[----:B------:R-:W-:Y:S02]  /*23170*/  IMAD.MOV.U32 R13, RZ, RZ, R0 ;  /* 0x000000ffff0d7224 */ /* 0x000fe400078e0000 */
[----:B------:R-:W-:-:S07]  /*23180*/  IMAD.MOV.U32 R3, RZ, RZ, R14 ;  /* 0x000000ffff037224 */ /* 0x000fce00078e000e */
[----:B------:R-:W-:Y:S05]  /*23190*/  WARPSYNC.COLLECTIVE R15, `(.L_x_1748) ;  /* 0x000000000f087348 */ /* 0x000fea0003c00000 */
[----:B------:R0:W1:Y:S02]  /*231a0*/  SHFL.IDX P6, R14, R13, R12, R11 ;  /* 0x0000000c0d0e7389 */ /* 0x00006400000c000b */
[----:B01----:R-:W-:Y:S01]  /*231b0*/  ENDCOLLECTIVE ;  /* 0x000000000000791b */ /* 0x003fe20003800000 */
.L_x_1748:
[----:B------:R-:W-:Y:S05]  /*231c0*/  BRA `(.L_x_1749) ;  /* 0xffffff7800bc7947 */ /* 0x000fea000383ffff */
.L_x_1574:
[----:B------:R-:W-:Y:S01]  /*231d0*/  BSSY B1, `(.L_x_1750) ;  /* 0x0000008000017945 */ /* 0x000fe20003800000 */
[----:B----4-:R-:W-:Y:S02]  /*231e0*/  IMAD.MOV.U32 R13, RZ, RZ, R4 ;  /* 0x000000ffff0d7224 */ /* 0x010fe400078e0004 */
[----:B------:R-:W-:Y:S02]  /*231f0*/  IMAD.MOV.U32 R12, RZ, RZ, 0x1 ;  /* 0x00000001ff0c7424 */ /* 0x000fe400078e00ff */
[----:B------:R-:W-:Y:S02]  /*23200*/  IMAD.MOV.U32 R11, RZ, RZ, 0x1c1f ;  /* 0x00001c1fff0b7424 */ /* 0x000fe400078e00ff */
[----:B------:R-:W-:-:S07]  /*23210*/  IMAD.MOV.U32 R15, RZ, RZ, -0x1 ;  /* 0xffffffffff0f7424 */ /* 0x000fce00078e00ff */
[----:B0123--:R-:W-:Y:S05]  /*23220*/  WARPSYNC.COLLECTIVE R15, `(.L_x_1751) ;  /* 0x000000000f087348 */ /* 0x00ffea0003c00000 */
[----:B---3--:R3:W4:Y:S02]  /*23230*/  SHFL.IDX P6, R14, R13, R12, R11 ;  /* 0x0000000c0d0e7389 */ /* 0x00872400000c000b */
[----:B01234-:R-:W-:Y:S01]  /*23240*/  ENDCOLLECTIVE ;  /* 0x000000000000791b */ /* 0x01ffe20003800000 */
.L_x_1751:
[----:B------:R-:W-:Y:S05]  /*23250*/  BSYNC B1 ;  /* 0x0000000000017941 */ /* 0x000fea0003800000 */
.L_x_1750:
[----:B------:R-:W-:Y:S02]  /*23260*/  IMAD.MOV.U32 R13, RZ, RZ, R0 ;  /* 0x000000ffff0d7224 */ /* 0x000fe400078e0000 */
[----:B------:R-:W-:Y:S02]  /*23270*/  IMAD.MOV.U32 R12, RZ, RZ, 0x1 ;  /* 0x00000001ff0c7424 */ /* 0x000fe400078e00ff */
[----:B------:R-:W-:Y:S02]  /*23280*/  IMAD.MOV.U32 R11, RZ, RZ, 0x1c1f ;  /* 0x00001c1fff0b7424 */ /* 0x000fe400078e00ff */
[----:B------:R-:W-:Y:S02]  /*23290*/  IMAD.MOV.U32 R15, RZ, RZ, -0x1 ;  /* 0xffffffffff0f7424 */ /* 0x000fe400078e00ff */
[----:B------:R-:W-:-:S07]  /*232a0*/  IMAD.MOV.U32 R3, RZ, RZ, R14 ;  /* 0x000000ffff037224 */ /* 0x000fce00078e000e */
[----:B------:R-:W-:Y:S05]  /*232b0*/  WARPSYNC.COLLECTIVE R15, `(.L_x_1752) ;  /* 0x000000000f087348 */ /* 0x000fea0003c00000 */
[----:B------:R0:W1:Y:S02]  /*232c0*/  SHFL.IDX P6, R14, R13, R12, R11 ;  /* 0x0000000c0d0e7389 */ /* 0x00006400000c000b */
[----:B01----:R-:W-:Y:S01]  /*232d0*/  ENDCOLLECTIVE ;  /* 0x000000000000791b */ /* 0x003fe20003800000 */
.L_x_1752:
[----:B------:R-:W-:Y:S05]  /*232e0*/  BRA `(.L_x_1753) ;  /* 0xffffff7800d07947 */ /* 0x000fea000383ffff */
.L_x_1599:
        /* <DEDUP_REMOVED lines=11> */
.L_x_1755:
[----:B------:R-:W-:Y:S05]  /*233a0*/  BSYNC B1 ;  /* 0x0000000000017941 */ /* 0x000fea0003800000 */
.L_x_1754:
[----:B------:R-:W-:Y:S05]  /*233b0*/  BRA `(.L_x_1756) ;  /* 0xffffff9000f07947 */ /* 0x000fea000383ffff */
.L_x_1601:
[----:B------:R-:W-:Y:S01]  /*233c0*/  BSSY B1, `(.L_x_1757) ;  /* 0x0000006000017945 */ /* 0x000fe20003800000 */
[----:B------:R-:W-:-:S07]  /*233d0*/  IMAD.MOV.U32 R15, RZ, RZ, -0x1 ;  /* 0xffffffffff0f7424 */ /* 0x000fce00078e00ff */
[----:B0-----:R-:W-:Y:S05]  /*233e0*/  WARPSYNC.COLLECTIVE R15, `(.L_x_1758) ;  /* 0x000000000f0c7348 */ /* 0x001fea0003c00000 */
[----:B------:R-:W-:Y:S02]  /*233f0*/  ELECT P6, UR62, PT ;  /* 0x00000000003e782f */ /* 0x000fe400038c0000 */
[----:B------:R-:W-:Y:S01]  /*23400*/  MOV R14, UR62 ;  /* 0x0000003e000e7c02 */ /* 0x000fe20008000f00 */
[----:B0-----:R-:W-:Y:S10]  /*23410*/  ENDCOLLECTIVE ;  /* 0x000000000000791b */ /* 0x001ff40003800000 */
.L_x_1758:
[----:B------:R-:W-:Y:S05]  /*23420*/  BSYNC B1 ;  /* 0x0000000000017941 */ /* 0x000fea0003800000 */
.L_x_1757:
[----:B------:R-:W-:Y:S05]  /*23430*/  BRA `(.L_x_1600) ;  /* 0xffffff9000e87947 */ /* 0x000fea000383ffff */
.L_x_1603:
[----:B0-----:R0:W1:Y:S02]  /*23440*/  SYNCS.PHASECHK.TRANS64.TRYWAIT P0, [R23+URZ+0x2d820], R5 ;  /* 0x02d82005170075a7 */ /* 0x001064000800017f */
[----:B-1----:R-:W-:Y:S05]  /*23450*/  @!P0 NANOSLEEP.SYNCS 0x989680 ;  /* 0x009896800000895d */ /* 0x002fea0003900000 */
[----:B------:R-:W1:Y:S02]  /*23460*/  @!P0 SYNCS.PHASECHK.TRANS64 P0, [R23+URZ+0x2d820], R5 ;  /* 0x02d82005170085a7 */ /* 0x000e64000800007f */
[----:B-1----:R-:W-:Y:S05]  /*23470*/  @!P0 BRA `(.L_x_1603) ;  /* 0xfffffffc00f08947 */ /* 0x002fea000383ffff */
[----:B------:R-:W-:Y:S05]  /*23480*/  BRA `(.L_x_1759) ;  /* 0xffffff9000f87947 */ /* 0x000fea000383ffff */
.L_x_1607:
[----:B-1----:R1:W2:Y:S02]  /*23490*/  SYNCS.PHASECHK.TRANS64.TRYWAIT P0, [R9+URZ+0x2d8a0], R8 ;  /* 0x02d8a008090075a7 */ /* 0x0022a4000800017f */
[----:B--2---:R-:W-:Y:S05]  /*234a0*/  @!P0 NANOSLEEP.SYNCS 0x989680 ;  /* 0x009896800000895d */ /* 0x004fea0003900000 */
[----:B------:R-:W2:Y:S02]  /*234b0*/  @!P0 SYNCS.PHASECHK.TRANS64 P0, [R9+URZ+0x2d8a0], R8 ;  /* 0x02d8a008090085a7 */ /* 0x000ea4000800007f */
[----:B--2---:R-:W-:Y:S05]  /*234c0*/  @!P0 BRA `(.L_x_1607) ;  /* 0xfffffffc00f08947 */ /* 0x004fea000383ffff */
[----:B------:R-:W-:Y:S05]  /*234d0*/  BRA `(.L_x_1760) ;  /* 0xffffff9400147947 */ /* 0x000fea000383ffff */
.L_x_1614:
[----:B0-----:R0:W2:Y:S02]  /*234e0*/  SYNCS.PHASECHK.TRANS64.TRYWAIT P0, [R9+URZ+0x2d8c0], R8 ;  /* 0x02d8c008090075a7 */ /* 0x0010a4000800017f */
[----:B--2---:R-:W-:Y:S05]  /*234f0*/  @!P0 NANOSLEEP.SYNCS 0x989680 ;  /* 0x009896800000895d */ /* 0x004fea0003900000 */
[----:B------:R-:W2:Y:S02]  /*23500*/  @!P0 SYNCS.PHASECHK.TRANS64 P0, [R9+URZ+0x2d8c0], R8 ;  /* 0x02d8c008090085a7 */ /* 0x000ea4000800007f */
[----:B--2---:R-:W-:Y:S05]  /*23510*/  @!P0 BRA `(.L_x_1614) ;  /* 0xfffffffc00f08947 */ /* 0x004fea000383ffff */
[----:B------:R-:W-:Y:S05]  /*23520*/  BRA `(.L_x_1761) ;  /* 0xffffff9800107947 */ /* 0x000fea000383ffff */
.L_x_1623:
[----:B0-----:R0:W1:Y:S02]  /*23530*/  SYNCS.PHASECHK.TRANS64.TRYWAIT P1, [R8+URZ+0x2d8a0], R7 ;  /* 0x02d8a007080075a7 */ /* 0x001064000802017f */
[----:B-1----:R-:W-:Y:S05]  /*23540*/  @!P1 NANOSLEEP.SYNCS 0x989680 ;  /* 0x009896800000995d */ /* 0x002fea0003900000 */
[----:B------:R-:W1:Y:S02]  /*23550*/  @!P1 SYNCS.PHASECHK.TRANS64 P1, [R8+URZ+0x2d8a0], R7 ;  /* 0x02d8a007080095a7 */ /* 0x000e64000802007f */
[----:B-1----:R-:W-:Y:S05]  /*23560*/  @!P1 BRA `(.L_x_1623) ;  /* 0xfffffffc00f09947 */ /* 0x002fea000383ffff */
[----:B------:R-:W-:Y:S05]  /*23570*/  BRA `(.L_x_1762) ;  /* 0xffffff9c00507947 */ /* 0x000fea000383ffff */
.L_x_1630:
[----:B-1----:R1:W2:Y:S02]  /*23580*/  SYNCS.PHASECHK.TRANS64.TRYWAIT P1, [R8+URZ+0x2d8c0], R7 ;  /* 0x02d8c007080075a7 */ /* 0x0022a4000802017f */
[----:B--2---:R-:W-:Y:S05]  /*23590*/  @!P1 NANOSLEEP.SYNCS 0x989680 ;  /* 0x009896800000995d */ /* 0x004fea0003900000 */
[----:B------:R-:W2:Y:S02]  /*235a0*/  @!P1 SYNCS.PHASECHK.TRANS64 P1, [R8+URZ+0x2d8c0], R7 ;  /* 0x02d8c007080095a7 */ /* 0x000ea4000802007f */
[----:B--2---:R-:W-:Y:S05]  /*235b0*/  @!P1 BRA `(.L_x_1630) ;  /* 0xfffffffc00f09947 */ /* 0x004fea000383ffff */
[----:B------:R-:W-:Y:S05]  /*235c0*/  BRA `(.L_x_1763) ;  /* 0xffffffa000487947 */ /* 0x000fea000383ffff */
.L_x_1653:
[----:B------:R-:W0:Y:S01]  /*235d0*/  S2R R17, SR_TID.X ;  /* 0x0000000000117919 */ /* 0x000e220000002100 */
[----:B------:R-:W-:Y:S01]  /*235e0*/  BSSY B0, `(.L_x_1764) ;  /* 0x000000a000007945 */ /* 0x000fe20003800000 */
[----:B------:R-:W-:Y:S02]  /*235f0*/  IMAD.MOV.U32 R12, RZ, RZ, RZ ;  /* 0x000000ffff0c7224 */ /* 0x000fe400078e00ff */
        /* <DEDUP_REMOVED lines=8> */
.L_x_1765:
[----:B------:R-:W-:Y:S05]  /*23680*/  BSYNC B0 ;  /* 0x0000000000007941 */ /* 0x000fea0003800000 */
.L_x_1764:
[----:B------:R-:W-:Y:S05]  /*23690*/  BRA `(.L_x_1766) ;  /* 0xffffffb000807947 */ /* 0x000fea000383ffff */
.L_x_1656:
[----:B-1----:R1:W2:Y:S02]  /*236a0*/  SYNCS.PHASECHK.TRANS64.TRYWAIT P0, [R0+URZ+0x2d840], R5 ;  /* 0x02d84005000075a7 */ /* 0x0022a4000800017f */
[----:B--2---:R-:W-:Y:S05]  /*236b0*/  @!P0 NANOSLEEP.SYNCS 0x989680 ;  /* 0x009896800000895d */ /* 0x004fea0003900000 */
[----:B------:R-:W2:Y:S02]  /*236c0*/  @!P0 SYNCS.PHASECHK.TRANS64 P0, [R0+URZ+0x2d840], R5 ;  /* 0x02d84005000085a7 */ /* 0x000ea4000800007f */
[----:B--2---:R-:W-:Y:S05]  /*236d0*/  @!P0 BRA `(.L_x_1656) ;  /* 0xfffffffc00f08947 */ /* 0x004fea000383ffff */
[----:B------:R-:W-:Y:S05]  /*236e0*/  BRA `(.L_x_1767) ;  /* 0xffffffb000e47947 */ /* 0x000fea000383ffff */
.L_x_1657:
        /* <DEDUP_REMOVED lines=8> */
.L_x_1769:
[----:B------:R-:W-:Y:S05]  /*23770*/  BSYNC B0 ;  /* 0x0000000000007941 */ /* 0x000fea0003800000 */
.L_x_1768:
        /* <DEDUP_REMOVED lines=8> */
.L_x_1770:
[----:B------:R-:W-:Y:S02]  /*23800*/  IMAD.MOV.U32 R13, RZ, RZ, R7 ;  /* 0x000000ffff0d7224 */ /* 0x000fe400078e0007 */
[----:B------:R-:W-:Y:S02]  /*23810*/  IMAD.MOV.U32 R12, RZ, RZ, 0x1 ;  /* 0x00000001ff0c7424 */ /* 0x000fe400078e00ff */
[----:B------:R-:W-:-:S07]  /*23820*/  IMAD.MOV.U32 R3, RZ, RZ, R14 ;  /* 0x000000ffff037224 */ /* 0x000fce00078e000e */
[----:B------:R-:W-:Y:S05]  /*23830*/  WARPSYNC.COLLECTIVE R15, `(.L_x_1771) ;  /* 0x000000000f087348 */ /* 0x000fea0003c00000 */
[----:B------:R0:W1:Y:S02]  /*23840*/  SHFL.IDX P6, R14, R13, R12, R11 ;  /* 0x0000000c0d0e7389 */ /* 0x00006400000c000b */
[----:B01----:R-:W-:Y:S01]  /*23850*/  ENDCOLLECTIVE ;  /* 0x000000000000791b */ /* 0x003fe20003800000 */
.L_x_1771:
[----:B------:R-:W-:Y:S01]  /*23860*/  @P0 LEA R5, P1, R9, R3, 0x1 ;  /* 0x0000000309050211 */ /* 0x000fe200078208ff */
[----:B------:R-:W-:-:S04]  /*23870*/  @P0 IMAD R3, R8, 0x2, R23 ;  /* 0x0000000208030824 */ /* 0x000fc800078e0217 */
        /* <DEDUP_REMOVED lines=16> */
.L_x_1772:
[----:B------:R-:W-:Y:S02]  /*23980*/  IMAD.MOV.U32 R13, RZ, RZ, R7 ;  /* 0x000000ffff0d7224 */ /* 0x000fe400078e0007 */
[----:B------:R-:W-:Y:S02]  /*23990*/  IMAD.MOV.U32 R12, RZ, RZ, 0x2 ;  /* 0x00000002ff0c7424 */ /* 0x000fe400078e00ff */
[----:B------:R-:W-:-:S07]  /*239a0*/  IMAD.MOV.U32 R3, RZ, RZ, R14 ;  /* 0x000000ffff037224 */ /* 0x000fce00078e000e */
[----:B------:R-:W-:Y:S05]  /*239b0*/  WARPSYNC.COLLECTIVE R15, `(.L_x_1773) ;  /* 0x000000000f087348 */ /* 0x000fea0003c00000 */
[----:B------:R0:W1:Y:S02]  /*239c0*/  SHFL.IDX P6, R14, R13, R12, R11 ;  /* 0x0000000c0d0e7389 */ /* 0x00006400000c000b */
[----:B01----:R-:W-:Y:S01]  /*239d0*/  ENDCOLLECTIVE ;  /* 0x000000000000791b */ /* 0x003fe20003800000 */
.L_x_1773:
[----:B------:R-:W-:Y:S01]  /*239e0*/  @P1 LEA R5, P0, R9, R3, 0x1 ;  /* 0x0000000309051211 */ /* 0x000fe200078008ff */
[----:B------:R-:W-:-:S04]  /*239f0*/  @P1 IMAD R3, R8, 0x2, R23 ;  /* 0x0000000208031824 */ /* 0x000fc800078e0217 */
        /* <DEDUP_REMOVED lines=16> */
.L_x_1774:
[----:B------:R-:W-:Y:S02]  /*23b00*/  IMAD.MOV.U32 R13, RZ, RZ, R7 ;  /* 0x000000ffff0d7224 */ /* 0x000fe400078e0007 */
[----:B------:R-:W-:Y:S02]  /*23b10*/  IMAD.MOV.U32 R12, RZ, RZ, 0x3 ;  /* 0x00000003ff0c7424 */ /* 0x000fe400078e00ff */
[----:B------:R-:W-:-:S07]  /*23b20*/  IMAD.MOV.U32 R3, RZ, RZ, R14 ;  /* 0x000000ffff037224 */ /* 0x000fce00078e000e */
[----:B------:R-:W-:Y:S05]  /*23b30*/  WARPSYNC.COLLECTIVE R15, `(.L_x_1775) ;  /* 0x000000000f087348 */ /* 0x000fea0003c00000 */
[----:B------:R0:W1:Y:S02]  /*23b40*/  SHFL.IDX P6, R14, R13, R12, R11 ;  /* 0x0000000c0d0e7389 */ /* 0x00006400000c000b */
[----:B01----:R-:W-:Y:S01]  /*23b50*/  ENDCOLLECTIVE ;  /* 0x000000000000791b */ /* 0x003fe20003800000 */
.L_x_1775:
[----:B------:R-:W-:Y:S01]  /*23b60*/  @P1 LEA R5, P0, R9, R3, 0x1 ;  /* 0x0000000309051211 */ /* 0x000fe200078008ff */
[----:B------:R-:W-:-:S04]  /*23b70*/  @P1 IMAD R3, R8, 0x2, R23 ;  /* 0x0000000208031824 */ /* 0x000fc800078e0217 */
        /* <DEDUP_REMOVED lines=9> */
.L_x_1776:
        /* <DEDUP_REMOVED lines=8> */
.L_x_1662:
[----:B------:R0:W5:Y:S01]  /*23c90*/  LDL R21, [R1+0x34] ;  /* 0x0000340001157983 */ /* 0x0001620000100800 */
[----:B------:R-:W-:Y:S02]  /*23ca0*/  IMAD.MOV.U32 R13, RZ, RZ, R4 ;  /* 0x000000ffff0d7224 */ /* 0x000fe400078e0004 */
[----:B------:R-:W-:Y:S02]  /*23cb0*/  IMAD.MOV.U32 R12, RZ, RZ, RZ ;  /* 0x000000ffff0c7224 */ /* 0x000fe400078e00ff */
[----:B------:R-:W-:Y:S02]  /*23cc0*/  IMAD.MOV.U32 R11, RZ, RZ, 0x1c1f ;  /* 0x00001c1fff0b7424 */ /* 0x000fe400078e00ff */
[----:B------:R-:W-:Y:S02]  /*23cd0*/  IMAD.MOV.U32 R15, RZ, RZ, -0x1 ;  /* 0xffffffffff0f7424 */ /* 0x000fe400078e00ff */
[----:B------:R-:W-:Y:S02]  /*23ce0*/  IMAD R0, R29, R9, RZ ;  /* 0x000000091d007224 */ /* 0x000fe400078e02ff */
[----:B0-----:R-:W-:-:S07]  /*23cf0*/  IMAD.IADD R28, R20, 0x1, R28 ;  /* 0x00000001141c7824 */ /* 0x001fce00078e021c */
[----:B-----5:R-:W-:Y:S05]  /*23d00*/  WARPSYNC.COLLECTIVE R15, `(.L_x_1778) ;  /* 0x000000000f087348 */ /* 0x020fea0003c00000 */
[----:B------:R0:W1:Y:S02]  /*23d10*/  SHFL.IDX P6, R14, R13, R12, R11 ;  /* 0x0000000c0d0e7389 */ /* 0x00006400000c000b */
[----:B01---5:R-:W-:Y:S01]  /*23d20*/  ENDCOLLECTIVE ;  /* 0x000000000000791b */ /* 0x023fe20003800000 */
.L_x_1778:
[C---:B------:R-:W-:Y:S01]  /*23d30*/  VIADD R9, R28.reuse, 0x20 ;  /* 0x000000201c097836 */ /* 0x040fe20000000000 */
[----:B------:R-:W-:Y:S01]  /*23d40*/  ISETP.GE.AND P3, PT, R28, R0, PT ;  /* 0x000000001c00720c */ /* 0x000fe20003f66270 */
[----:B------:R-:W-:Y:S02]  /*23d50*/  IMAD.MOV.U32 R13, RZ, RZ, R5 ;  /* 0x000000ffff0d7224 */ /* 0x000fe400078e0005 */
[----:B------:R-:W-:-:S10]  /*23d60*/  IMAD.MOV.U32 R2, RZ, RZ, R14 ;  /* 0x000000ffff027224 */ /* 0x000fd400078e000e */
[----:B------:R-:W-:Y:S05]  /*23d70*/  WARPSYNC.COLLECTIVE R15, `(.L_x_1779) ;  /* 0x000000000f087348 */ /* 0x000fea0003c00000 */
[----:B------:R0:W1:Y:S02]  /*23d80*/  SHFL.IDX P6, R14, R13, R12, R11 ;  /* 0x0000000c0d0e7389 */ /* 0x00006400000c000b */
[----:B01----:R-:W-:Y:S01]  /*23d90*/  ENDCOLLECTIVE ;  /* 0x000000000000791b */ /* 0x003fe20003800000 */
.L_x_1779:
[----:B------:R-:W-:Y:S02]  /*23da0*/  IMAD.MOV.U32 R13, RZ, RZ, R4 ;  /* 0x000000ffff0d7224 */ /* 0x000fe400078e0004 */
[----:B------:R-:W-:Y:S02]  /*23db0*/  IMAD.MOV.U32 R12, RZ, RZ, 0x1 ;  /* 0x00000001ff0c7424 */ /* 0x000fe400078e00ff */
[----:B------:R-:W-:-:S07]  /*23dc0*/  IMAD.MOV.U32 R3, RZ, RZ, R14 ;  /* 0x000000ffff037224 */ /* 0x000fce00078e000e */
[----:B------:R-:W-:Y:S05]  /*23dd0*/  WARPSYNC.COLLECTIVE R15, `(.L_x_1780) ;  /* 0x000000000f087348 */ /* 0x000fea0003c00000 */
[----:B------:R0:W1:Y:S02]  /*23de0*/  SHFL.IDX P6, R14, R13, R12, R11 ;  /* 0x0000000c0d0e7389 */ /* 0x00006400000c000b */
[----:B01----:R-:W-:Y:S01]  /*23df0*/  ENDCOLLECTIVE ;  /* 0x000000000000791b */ /* 0x003fe20003800000 */
.L_x_1780:
        /* <DEDUP_REMOVED lines=10> */
.L_x_1781:
[----:B------:R-:W-:Y:S02]  /*23ea0*/  IMAD.MOV.U32 R13, RZ, RZ, R4 ;  /* 0x000000ffff0d7224 */ /* 0x000fe400078e0004 */
[----:B------:R-:W-:Y:S01]  /*23eb0*/  IMAD.MOV.U32 R12, RZ, RZ, 0x2 ;  /* 0x00000002ff0c7424 */ /* 0x000fe200078e00ff */
[----:B------:R-:W-:Y:S01]  /*23ec0*/  @!PT LDS RZ, [RZ] ;  /* 0x00000000fffff984 */ /* 0x000fe20000000800 */
[----:B------:R-:W-:Y:S01]  /*23ed0*/  @!PT LDS RZ, [RZ] ;  /* 0x00000000fffff984 */ /* 0x000fe20000000800 */
[----:B------:R-:W-:Y:S01]  /*23ee0*/  @!PT LDS RZ, [RZ] ;  /* 0x00000000fffff984 */ /* 0x000fe20000000800 */
[----:B------:R-:W-:Y:S04]  /*23ef0*/  @!P3 LDGSTS.E.BYPASS.LTC128B.128 [R21+0xc400], desc[UR52][R2.64], !P0 ;  /* 0x0c4000000215bfae */ /* 0x000fe8000c101d74 */
[----:B------:R-:W-:Y:S04]  /*23f00*/  @!P3 LDGSTS.E.BYPASS.LTC128B.128 [R21+0xf400], desc[UR52][R2.64+0x40], !P1 ;  /* 0x0f4000400215bfae */ /* 0x000fe8000c901d74 */
[----:B------:R0:W-:Y:S01]  /*23f10*/  @!P3 LDGSTS.E.BYPASS.LTC128B.128 [R21+0x12400], desc[UR52][R2.64+0x80], !P2 ;  /* 0x124000800215bfae */ /* 0x0001e2000d101d74 */
[----:B------:R-:W-:Y:S01]  /*23f20*/  ISETP.GE.AND P3, PT, R9, R0, PT ;  /* 0x000000000900720c */ /* 0x000fe20003f66270 */
[----:B0-----:R-:W-:-:S12]  /*23f30*/  IMAD.MOV.U32 R2, RZ, RZ, R14 ;  /* 0x000000ffff027224 */ /* 0x001fd800078e000e */
[----:B------:R-:W-:Y:S05]  /*23f40*/  WARPSYNC.COLLECTIVE R15, `(.L_x_1782) ;  /* 0x000000000f087348 */ /* 0x000fea0003c00000 */
[----:B------:R0:W1:Y:S02]  /*23f50*/  SHFL.IDX P6, R14, R13, R12, R11 ;  /* 0x0000000c0d0e7389 */ /* 0x00006400000c000b */
[----:B01----:R-:W-:Y:S01]  /*23f60*/  ENDCOLLECTIVE ;  /* 0x000000000000791b */ /* 0x003fe20003800000 */
.L_x_1782:
        /* <DEDUP_REMOVED lines=10> */
.L_x_1783:
[----:B------:R-:W-:Y:S01]  /*24010*/  @!PT LDS RZ, [RZ] ;  /* 0x00000000fffff984 */ /* 0x000fe20000000800 */
[----:B------:R-:W-:Y:S01]  /*24020*/  @!PT LDS RZ, [RZ] ;  /* 0x00000000fffff984 */ /* 0x000fe20000000800 */
[----:B------:R-:W-:Y:S01]  /*24030*/  @!PT LDS RZ, [RZ] ;  /* 0x00000000fffff984 */ /* 0x000fe20000000800 */
[----:B------:R-:W-:Y:S04]  /*24040*/  @!P3 LDGSTS.E.BYPASS.LTC128B.128 [R21+0xcc00], desc[UR52][R2.64], !P0 ;  /* 0x0cc000000215bfae */ /* 0x000fe8000c101d74 */
[----:B------:R-:W-:Y:S04]  /*24050*/  @!P3 LDGSTS.E.BYPASS.LTC128B.128 [R21+0xfc00], desc[UR52][R2.64+0x40], !P1 ;  /* 0x0fc000400215bfae */ /* 0x000fe8000c901d74 */
[----:B------:R0:W-:Y:S01]  /*24060*/  @!P3 LDGSTS.E.BYPASS.LTC128B.128 [R21+0x12c00], desc[UR52][R2.64+0x80], !P2 ;  /* 0x12c000800215bfae */ /* 0x0001e2000d101d74 */
[----:B------:R-:W-:Y:S02]  /*24070*/  IMAD.MOV.U32 R13, RZ, RZ, R4 ;  /* 0x000000ffff0d7224 */ /* 0x000fe400078e0004 */
[----:B------:R-:W-:-:S02]  /*24080*/  IMAD.MOV.U32 R12, RZ, RZ, 0x3 ;  /* 0x00000003ff0c7424 */ /* 0x000fc400078e00ff */
[----:B0-----:R-:W-:-:S05]  /*24090*/  VIADD R2, R28, 0x40 ;  /* 0x000000401c027836 */ /* 0x001fca0000000000 */
[----:B------:R-:W-:Y:S01]  /*240a0*/  ISETP.GE.AND P3, PT, R2, R0, PT ;  /* 0x000000000200720c */ /* 0x000fe20003f66270 */
[----:B------:R-:W-:-:S12]  /*240b0*/  IMAD.MOV.U32 R2, RZ, RZ, R14 ;  /* 0x000000ffff027224 */ /* 0x000fd800078e000e */
[----:B------:R-:W-:Y:S05]  /*240c0*/  WARPSYNC.COLLECTIVE R15, `(.L_x_1784) ;  /* 0x000000000f087348 */ /* 0x000fea0003c00000 */
[----:B------:R0:W1:Y:S02]  /*240d0*/  SHFL.IDX P6, R14, R13, R12, R11 ;  /* 0x0000000c0d0e7389 */ /* 0x00006400000c000b */
[----:B01----:R-:W-:Y:S01]  /*240e0*/  ENDCOLLECTIVE ;  /* 0x000000000000791b */ /* 0x003fe20003800000 */
.L_x_1784:
[----:B------:R-:W-:Y:S01]  /*240f0*/  @!P3 LEA R3, P4, R10, R2, 0x1 ;  /* 0x000000020a03b211 */ /* 0x000fe200078808ff */
[----:B------:R-:W-:-:S04]  /*24100*/  IMAD.MOV.U32 R13, RZ, RZ, R5 ;  /* 0x000000ffff0d7224 */ /* 0x000fc800078e0005 */
[----:B------:R-:W-:-:S05]  /*24110*/  @!P3 IMAD.X R2, RZ, RZ, R8, P4 ;  /* 0x000000ffff02b224 */ /* 0x000fca00020e0608 */
[----:B------:R-:W-:Y:S01]  /*24120*/  @!P3 LOP3.LUT R3, R3, R2, RZ, 0x3c, !PT ;  /* 0x000000020303b212 */ /* 0x000fe200078e3cff */
[----:B------:R-:W-:-:S03]  /*24130*/  IMAD.MOV.U32 R4, RZ, RZ, R14 ;  /* 0x000000ffff047224 */ /* 0x000fc600078e000e */
[----:B------:R-:W-:-:S07]  /*24140*/  @!P3 LOP3.LUT R2, R3, R2, RZ, 0x3c, !PT ;  /* 0x000000020302b212 */ /* 0x000fce00078e3cff */
[----:B------:R-:W-:Y:S05]  /*24150*/  WARPSYNC.COLLECTIVE R15, `(.L_x_1785) ;  /* 0x000000000f087348 */ /* 0x000fea0003c00000 */
[----:B------:R0:W1:Y:S02]  /*24160*/  SHFL.IDX P6, R14, R13, R12, R11 ;  /* 0x0000000c0d0e7389 */ /* 0x00006400000c000b */
[----:B01----:R-:W-:Y:S01]  /*24170*/  ENDCOLLECTIVE ;  /* 0x000000000000791b */ /* 0x003fe20003800000 */
.L_x_1785:
[----:B------:R-:W-:-:S05]  /*24180*/  @!P3 LOP3.LUT R3, R3, R2, RZ, 0x3c, !PT ;  /* 0x000000020303b212 */ /* 0x000fca00078e3cff */
[----:B------:R-:W-:Y:S01]  /*24190*/  @!PT LDS RZ, [RZ] ;  /* 0x00000000fffff984 */ /* 0x000fe20000000800 */
[----:B------:R-:W-:Y:S01]  /*241a0*/  @!PT LDS RZ, [RZ] ;  /* 0x00000000fffff984 */ /* 0x000fe20000000800 */
[----:B------:R-:W-:Y:S01]  /*241b0*/  @!PT LDS RZ, [RZ] ;  /* 0x00000000fffff984 */ /* 0x000fe20000000800 */
[----:B------:R0:W-:Y:S04]  /*241c0*/  @!P3 LDGSTS.E.BYPASS.LTC128B.128 [R21+0xd400], desc[UR52][R2.64], !P0 ;  /* 0x0d4000000215bfae */ /* 0x0001e8000c101d74 */
[----:B------:R0:W-:Y:S01]  /*241d0*/  @!P3 LDGSTS.E.BYPASS.LTC128B.128 [R21+0x10400], desc[UR52][R2.64+0x40], !P1 ;  /* 0x104000400215bfae */ /* 0x0001e2000c901d74 */
[----:B------:R-:W-:Y:S02]  /*241e0*/  IMAD.MOV.U32 R13, RZ, RZ, R6 ;  /* 0x000000ffff0d7224 */ /* 0x000fe400078e0006 */
[----:B------:R-:W-:Y:S01]  /*241f0*/  IMAD.MOV.U32 R12, RZ, RZ, RZ ;  /* 0x000000ffff0c7224 */ /* 0x000fe200078e00ff */
[----:B------:R0:W-:Y:S01]  /*24200*/  @!P3 LDGSTS.E.BYPASS.LTC128B.128 [R21+0x13400], desc[UR52][R2.64+0x80], !P2 ;  /* 0x134000800215bfae */ /* 0x0001e2000d101d74 */
[----:B------:R-:W-:-:S07]  /*24210*/  IMAD.MOV.U32 R5, RZ, RZ, R14 ;  /* 0x000000ffff057224 */ /* 0x000fce00078e000e */
[----:B0-----:R-:W-:Y:S05]  /*24220*/  WARPSYNC.COLLECTIVE R15, `(.L_x_1786) ;  /* 0x000000000f087348 */ /* 0x001fea0003c00000 */
[----:B------:R1:W2:Y:S02]  /*24230*/  SHFL.IDX P6, R14, R13, R12, R11 ;  /* 0x0000000c0d0e7389 */ /* 0x0002a400000c000b */
[----:B012---:R-:W-:Y:S01]  /*24240*/  ENDCOLLECTIVE ;  /* 0x000000000000791b */ /* 0x007fe20003800000 */
.L_x_1786:
[----:B------:R-:W-:-:S05]  /*24250*/  VIADD R2, R28, 0x60 ;  /* 0x000000601c027836 */ /* 0x000fca0000000000 */
[----:B------:R-:W-:Y:S01]  /*24260*/  ISETP.GE.AND P3, PT, R2, R0, PT ;  /* 0x000000000200720c */ /* 0x000fe20003f66270 */
[----:B------:R-:W-:-:S12]  /*24270*/  IMAD.MOV.U32 R13, RZ, RZ, R7 ;  /* 0x000000ffff0d7224 */ /* 0x000fd800078e0007 */
[----:B------:R-:W-:-:S05]  /*24280*/  @!P3 LEA R2, P4, R10, R5, 0x1 ;  /* 0x000000050a02b211 */ /* 0x000fca00078808ff */
[----:B------:R-:W-:Y:S02]  /*24290*/  @!P3 IMAD.X R3, RZ, RZ, R4, P4 ;  /* 0x000000ffff03b224 */ /* 0x000fe400020e0604 */
[----:B------:R-:W-:-:S07]  /*242a0*/  IMAD.MOV.U32 R4, RZ, RZ, R14 ;  /* 0x000000ffff047224 */ /* 0x000fce00078e000e */
[----:B------:R-:W-:Y:S05]  /*242b0*/  WARPSYNC.COLLECTIVE R15, `(.L_x_1787) ;  /* 0x000000000f087348 */ /* 0x000fea0003c00000 */
[----:B------:R0:W1:Y:S02]  /*242c0*/  SHFL.IDX P6, R14, R13, R12, R11 ;  /* 0x0000000c0d0e7389 */ /* 0x00006400000c000b */
[----:B01----:R-:W-:Y:S01]  /*242d0*/  ENDCOLLECTIVE ;  /* 0x000000000000791b */ /* 0x003fe20003800000 */
.L_x_1787:
        /* <DEDUP_REMOVED lines=14> */
.L_x_1788:
[----:B------:R-:W-:Y:S01]  /*243c0*/  @!P3 LEA R2, P4, R10, R2, 0x1 ;  /* 0x000000020a02b211 */ /* 0x000fe200078808ff */
[----:B------:R-:W-:-:S04]  /*243d0*/  IMAD.MOV.U32 R13, RZ, RZ, R7 ;  /* 0x000000ffff0d7224 */ /* 0x000fc800078e0007 */
[----:B------:R-:W-:-:S05]  /*243e0*/  @!P3 IMAD.X R3, RZ, RZ, R4, P4 ;  /* 0x000000ffff03b224 */ /* 0x000fca00020e0604 */
[----:B------:R-:W-:Y:S01]  /*243f0*/  @!PT LDS RZ, [RZ] ;  /* 0x00000000fffff984 */ /* 0x000fe20000000800 */
[----:B------:R-:W-:Y:S01]  /*24400*/  @!PT LDS RZ, [RZ] ;  /* 0x00000000fffff984 */ /* 0x000fe20000000800 */
[----:B------:R-:W-:Y:S01]  /*24410*/  @!PT LDS RZ, [RZ] ;  /* 0x00000000fffff984 */ /* 0x000fe20000000800 */
[----:B------:R0:W-:Y:S01]  /*24420*/  @!P3 LDGSTS.E.BYPASS.LTC128B.128 [R21+0xe400], desc[UR52][R2.64], !P0 ;  /* 0x0e4000000215bfae */ /* 0x0001e2000c101d74 */
[----:B------:R-:W-:-:S03]  /*24430*/  IMAD.MOV.U32 R6, RZ, RZ, R14 ;  /* 0x000000ffff067224 */ /* 0x000fc600078e000e */
[----:B------:R0:W-:Y:S04]  /*24440*/  @!P3 LDGSTS.E.BYPASS.LTC128B.128 [R21+0x11400], desc[UR52][R2.64+0x40], !P1 ;  /* 0x114000400215bfae */ /* 0x0001e8000c901d74 */
[----:B0-----:R-:W-:Y:S05]  /*24450*/  WARPSYNC.COLLECTIVE R15, `(.L_x_1789) ;  /* 0x000000000f087348 */ /* 0x001fea0003c00000 */
[----:B------:R1:W2:Y:S02]  /*24460*/  SHFL.IDX P6, R14, R13, R12, R11 ;  /* 0x0000000c0d0e7389 */ /* 0x0002a400000c000b */
[----:B012---:R-:W-:Y:S01]  /*24470*/  ENDCOLLECTIVE ;  /* 0x000000000000791b */ /* 0x007fe20003800000 */
.L_x_1789:
[----:B------:R-:W-:Y:S01]  /*24480*/  @!PT LDS RZ, [RZ] ;  /* 0x00000000fffff984 */ /* 0x000fe20000000800 */
[----:B------:R-:W-:Y:S01]  /*24490*/  @!PT LDS RZ, [RZ] ;  /* 0x00000000fffff984 */ /* 0x000fe20000000800 */
[----:B------:R-:W-:Y:S01]  /*244a0*/  @!PT LDS RZ, [RZ] ;  /* 0x00000000fffff984 */ /* 0x000fe20000000800 */
[----:B------:R0:W-:Y:S02]  /*244b0*/  @!P3 LDGSTS.E.BYPASS.LTC128B.128 [R21+0x14400], desc[UR52][R2.64+0x80], !P2 ;  /* 0x144000800215bfae */ /* 0x0001e4000d101d74 */
[----:B0-----:R-:W-:Y:S01]  /*244c0*/  IMAD.MOV.U32 R2, RZ, RZ, R14 ;  /* 0x000000ffff027224 */ /* 0x001fe200078e000e */
[----:B------:R-:W-:Y:S06]  /*244d0*/  BRA `(.L_x_1790) ;  /* 0xffffffb400cc7947 */ /* 0x000fec000383ffff */
.L_x_1665:
[----:B-1----:R1:W2:Y:S02]  /*244e0*/  SYNCS.PHASECHK.TRANS64.TRYWAIT P0, [R23+URZ+0x2d820], R0 ;  /* 0x02d82000170075a7 */ /* 0x0022a4000800017f */
[----:B--2---:R-:W-:Y:S05]  /*244f0*/  @!P0 NANOSLEEP.SYNCS 0x989680 ;  /* 0x009896800000895d */ /* 0x004fea0003900000 */
[----:B------:R-:W2:Y:S02]  /*24500*/  @!P0 SYNCS.PHASECHK.TRANS64 P0, [R23+URZ+0x2d820], R0 ;  /* 0x02d82000170085a7 */ /* 0x000ea4000800007f */
[----:B--2---:R-:W-:Y:S05]  /*24510*/  @!P0 BRA `(.L_x_1665) ;  /* 0xfffffffc00f08947 */ /* 0x004fea000383ffff */
[----:B------:R-:W-:Y:S05]  /*24520*/  BRA `(.L_x_1791) ;  /* 0xffffffb800347947 */ /* 0x000fea000383ffff */
.L_x_1670:
[----:B0-----:R0:W1:Y:S02]  /*24530*/  SYNCS.PHASECHK.TRANS64.TRYWAIT P0, [R5+URZ+0x2d840], R0 ;  /* 0x02d84000050075a7 */ /* 0x001064000800017f */
[----:B-1----:R-:W-:Y:S05]  /*24540*/  @!P0 NANOSLEEP.SYNCS 0x989680 ;  /* 0x009896800000895d */ /* 0x002fea0003900000 */
[----:B------:R-:W1:Y:S02]  /*24550*/  @!P0 SYNCS.PHASECHK.TRANS64 P0, [R5+URZ+0x2d840], R0 ;  /* 0x02d84000050085a7 */ /* 0x000e64000800007f */
[----:B-1----:R-:W-:Y:S05]  /*24560*/  @!P0 BRA `(.L_x_1670) ;  /* 0xfffffffc00f08947 */ /* 0x002fea000383ffff */
[----:B------:R-:W-:Y:S05]  /*24570*/  BRA `(.L_x_1792) ;  /* 0xffffffbc00287947 */ /* 0x000fea000383ffff */
.L_x_1671:
        /* <DEDUP_REMOVED lines=8> */
.L_x_1794:
[----:B------:R-:W-:Y:S05]  /*24600*/  BSYNC B1 ;  /* 0x0000000000017941 */ /* 0x000fea0003800000 */
.L_x_1793:
        /* <DEDUP_REMOVED lines=13> */
.L_x_1795:
        /* <DEDUP_REMOVED lines=8> */
.L_x_1796:
        /* <DEDUP_REMOVED lines=14> */
.L_x_1797:
[----:B------:R-:W-:Y:S02]  /*24840*/  IMAD.MOV.U32 R13, RZ, RZ, R7 ;  /* 0x000000ffff0d7224 */ /* 0x000fe400078e0007 */
[----:B------:R-:W-:Y:S02]  /*24850*/  IMAD.MOV.U32 R12, RZ, RZ, 0x2 ;  /* 0x00000002ff0c7424 */ /* 0x000fe400078e00ff */
[----:B------:R-:W-:-:S07]  /*24860*/  IMAD.MOV.U32 R2, RZ, RZ, R14 ;  /* 0x000000ffff027224 */ /* 0x000fce00078e000e */
[----:B------:R-:W-:Y:S05]  /*24870*/  WARPSYNC.COLLECTIVE R15, `(.L_x_1798) ;  /* 0x000000000f087348 */ /* 0x000fea0003c00000 */
[----:B------:R0:W1:Y:S02]  /*24880*/  SHFL.IDX P6, R14, R13, R12, R11 ;  /* 0x0000000c0d0e7389 */ /* 0x00006400000c000b */
[----:B01----:R-:W-:Y:S01]  /*24890*/  ENDCOLLECTIVE ;  /* 0x000000000000791b */ /* 0x003fe20003800000 */
.L_x_1798:
        /* <DEDUP_REMOVED lines=13> */
.L_x_1799:
[----:B------:R-:W-:Y:S02]  /*24970*/  IMAD.MOV.U32 R13, RZ, RZ, R7 ;  /* 0x000000ffff0d7224 */ /* 0x000fe400078e0007 */
[----:B------:R-:W-:Y:S02]  /*24980*/  IMAD.MOV.U32 R12, RZ, RZ, 0x3 ;  /* 0x00000003ff0c7424 */ /* 0x000fe400078e00ff */
[----:B------:R-:W-:-:S07]  /*24990*/  IMAD.MOV.U32 R2, RZ, RZ, R14 ;  /* 0x000000ffff027224 */ /* 0x000fce00078e000e */
[----:B------:R-:W-:Y:S05]  /*249a0*/  WARPSYNC.COLLECTIVE R15, `(.L_x_1800) ;  /* 0x000000000f087348 */ /* 0x000fea0003c00000 */
[----:B------:R0:W1:Y:S02]  /*249b0*/  SHFL.IDX P6, R14, R13, R12, R11 ;  /* 0x0000000c0d0e7389 */ /* 0x00006400000c000b */
[----:B01----:R-:W-:Y:S01]  /*249c0*/  ENDCOLLECTIVE ;  /* 0x000000000000791b */ /* 0x003fe20003800000 */
.L_x_1800:
        /* <DEDUP_REMOVED lines=14> */
.L_x_1801:
[----:B------:R-:W-:Y:S01]  /*24ab0*/  IMAD.MOV.U32 R2, RZ, RZ, R14 ;  /* 0x000000ffff027224 */ /* 0x000fe200078e000e */
[----:B------:R-:W-:Y:S06]  /*24ac0*/  BRA `(.L_x_1802) ;  /* 0xffffffb800b47947 */ /* 0x000fec000383ffff */
.L_x_1676:
[----:B-1----:R1:W2:Y:S02]  /*24ad0*/  SYNCS.PHASECHK.TRANS64.TRYWAIT P0, [R5+URZ+0x2d860], R2 ;  /* 0x02d86002050075a7 */ /* 0x0022a4000800017f */
[----:B--2---:R-:W-:Y:S05]  /*24ae0*/  @!P0 NANOSLEEP.SYNCS 0x989680 ;  /* 0x009896800000895d */ /* 0x004fea0003900000 */
[----:B------:R-:W2:Y:S02]  /*24af0*/  @!P0 SYNCS.PHASECHK.TRANS64 P0, [R5+URZ+0x2d860], R2 ;  /* 0x02d86002050085a7 */ /* 0x000ea4000800007f */
[----:B--2---:R-:W-:Y:S05]  /*24b00*/  @!P0 BRA `(.L_x_1676) ;  /* 0xfffffffc00f08947 */ /* 0x004fea000383ffff */
[----:B------:R-:W-:Y:S05]  /*24b10*/  BRA `(.L_x_1803) ;  /* 0xffffffbc00187947 */ /* 0x000fea000383ffff */
.L_x_1677:
        /* <DEDUP_REMOVED lines=8> */
.L_x_1805:
[----:B------:R-:W-:Y:S05]  /*24ba0*/  BSYNC B1 ;  /* 0x0000000000017941 */ /* 0x000fea0003800000 */
.L_x_1804:
        /* <DEDUP_REMOVED lines=9> */
.L_x_1806:
[----:B------:R-:W-:Y:S02]  /*24c40*/  IMAD.MOV.U32 R13, RZ, RZ, R24 ;  /* 0x000000ffff0d7224 */ /* 0x000fe400078e0018 */
[----:B------:R-:W-:Y:S02]  /*24c50*/  IMAD.MOV.U32 R12, RZ, RZ, 0x1 ;  /* 0x00000001ff0c7424 */ /* 0x000fe400078e00ff */
[----:B------:R-:W-:-:S07]  /*24c60*/  IMAD.MOV.U32 R2, RZ, RZ, R14 ;  /* 0x000000ffff027224 */ /* 0x000fce00078e000e */
[----:B------:R-:W-:Y:S05]  /*24c70*/  WARPSYNC.COLLECTIVE R15, `(.L_x_1807) ;  /* 0x000000000f087348 */ /* 0x000fea0003c00000 */
[----:B------:R0:W1:Y:S02]  /*24c80*/  SHFL.IDX P6, R14, R13, R12, R11 ;  /* 0x0000000c0d0e7389 */ /* 0x00006400000c000b */
[----:B01----:R-:W-:Y:S01]  /*24c90*/  ENDCOLLECTIVE ;  /* 0x000000000000791b */ /* 0x003fe20003800000 */
.L_x_1807:
        /* <DEDUP_REMOVED lines=16> */
.L_x_1808:
[----:B------:R-:W-:Y:S02]  /*24da0*/  IMAD.MOV.U32 R13, RZ, RZ, R24 ;  /* 0x000000ffff0d7224 */ /* 0x000fe400078e0018 */
[----:B------:R-:W-:Y:S02]  /*24db0*/  IMAD.MOV.U32 R12, RZ, RZ, 0x2 ;  /* 0x00000002ff0c7424 */ /* 0x000fe400078e00ff */
[----:B------:R-:W-:-:S07]  /*24dc0*/  IMAD.MOV.U32 R2, RZ, RZ, R14 ;  /* 0x000000ffff027224 */ /* 0x000fce00078e000e */
[----:B------:R-:W-:Y:S05]  /*24dd0*/  WARPSYNC.COLLECTIVE R15, `(.L_x_1809) ;  /* 0x000000000f087348 */ /* 0x000fea0003c00000 */
[----:B------:R0:W1:Y:S02]  /*24de0*/  SHFL.IDX P6, R14, R13, R12, R11 ;  /* 0x0000000c0d0e7389 */ /* 0x00006400000c000b */
[----:B01----:R-:W-:Y:S01]  /*24df0*/  ENDCOLLECTIVE ;  /* 0x000000000000791b */ /* 0x003fe20003800000 */
.L_x_1809:
        /* <DEDUP_REMOVED lines=16> */
.L_x_1810:
[----:B------:R-:W-:Y:S02]  /*24f00*/  IMAD.MOV.U32 R13, RZ, RZ, R24 ;  /* 0x000000ffff0d7224 */ /* 0x000fe400078e0018 */
[----:B------:R-:W-:Y:S02]  /*24f10*/  IMAD.MOV.U32 R12, RZ, RZ, 0x3 ;  /* 0x00000003ff0c7424 */ /* 0x000fe400078e00ff */
[----:B------:R-:W-:-:S07]  /*24f20*/  IMAD.MOV.U32 R2, RZ, RZ, R14 ;  /* 0x000000ffff027224 */ /* 0x000fce00078e000e */
[----:B------:R-:W-:Y:S05]  /*24f30*/  WARPSYNC.COLLECTIVE R15, `(.L_x_1811) ;  /* 0x000000000f087348 */ /* 0x000fea0003c00000 */
[----:B------:R0:W1:Y:S02]  /*24f40*/  SHFL.IDX P6, R14, R13, R12, R11 ;  /* 0x0000000c0d0e7389 */ /* 0x00006400000c000b */
[----:B01----:R-:W-:Y:S01]  /*24f50*/  ENDCOLLECTIVE ;  /* 0x000000000000791b */ /* 0x003fe20003800000 */
.L_x_1811:
        /* <DEDUP_REMOVED lines=13> */
.L_x_1812:
        /* <DEDUP_REMOVED lines=8> */
.L_x_1685:
[----:B-1----:R1:W2:Y:S02]  /*250b0*/  SYNCS.PHASECHK.TRANS64.TRYWAIT P0, [R0+URZ+0x2d860], R3 ;  /* 0x02d86003000075a7 */ /* 0x0022a4000800017f */
[----:B--2---:R-:W-:Y:S05]  /*250c0*/  @!P0 NANOSLEEP.SYNCS 0x989680 ;  /* 0x009896800000895d */ /* 0x004fea0003900000 */
[----:B------:R-:W2:Y:S02]  /*250d0*/  @!P0 SYNCS.PHASECHK.TRANS64 P0, [R0+URZ+0x2d860], R3 ;  /* 0x02d86003000085a7 */ /* 0x000ea4000800007f */
[----:B--2---:R-:W-:Y:S05]  /*250e0*/  @!P0 BRA `(.L_x_1685) ;  /* 0xfffffffc00f08947 */ /* 0x004fea000383ffff */
[----:B------:R-:W-:Y:S05]  /*250f0*/  BRA `(.L_x_1814) ;  /* 0xffffffbc00a47947 */ /* 0x000fea000383ffff */
.L_x_1686:
[----:B------:R-:W-:Y:S01]  /*25100*/  BSSY B0, `(.L_x_1815) ;  /* 0x0000008000007945 */ /* 0x000fe20003800000 */
[----:B------:R-:W-:Y:S02]  /*25110*/  IMAD.MOV.U32 R13, RZ, RZ, R24 ;  /* 0x000000ffff0d7224 */ /* 0x000fe400078e0018 */
[----:B------:R-:W-:Y:S02]  /*25120*/  IMAD.MOV.U32 R12, RZ, RZ, RZ ;  /* 0x000000ffff0c7224 */ /* 0x000fe400078e00ff */
[----:B------:R-:W-:Y:S02]  /*25130*/  IMAD.MOV.U32 R11, RZ, RZ, 0x1c1f ;  /* 0x00001c1fff0b7424 */ /* 0x000fe400078e00ff */
[----:B------:R-:W-:-:S07]  /*25140*/  IMAD.MOV.U32 R15, RZ, RZ, -0x1 ;  /* 0xffffffffff0f7424 */ /* 0x000fce00078e00ff */
[----:B01---5:R-:W-:Y:S05]  /*25150*/  WARPSYNC.COLLECTIVE R15, `(.L_x_1816) ;  /* 0x000000000f087348 */ /* 0x023fea0003c00000 */
[----:B------:R2:W3:Y:S02]  /*25160*/  SHFL.IDX P6, R14, R13, R12, R11 ;  /* 0x0000000c0d0e7389 */ /* 0x0004e400000c000b */
[----:B0123-5:R-:W-:Y:S01]  /*25170*/  ENDCOLLECTIVE ;  /* 0x000000000000791b */ /* 0x02ffe20003800000 */
.L_x_1816:
[----:B------:R-:W-:Y:S05]  /*25180*/  BSYNC B0 ;  /* 0x0000000000007941 */ /* 0x000fea0003800000 */
.L_x_1815:
        /* <DEDUP_REMOVED lines=10> */
.L_x_1817:
        /* <DEDUP_REMOVED lines=17> */
.L_x_1818:
        /* <DEDUP_REMOVED lines=14> */
.L_x_1819:
[----:B------:R-:W-:Y:S02]  /*25420*/  IMAD.MOV.U32 R13, RZ, RZ, R24 ;  /* 0x000000ffff0d7224 */ /* 0x000fe400078e0018 */
[----:B------:R-:W-:Y:S01]  /*25430*/  IMAD.MOV.U32 R12, RZ, RZ, 0x2 ;  /* 0x00000002ff0c7424 */ /* 0x000fe200078e00ff */
[----:B------:R-:W-:-:S13]  /*25440*/  IADD3 R2, P4, R14, R5, RZ ;  /* 0x000000050e027210 */ /* 0x000fda0007f9e0ff */
[----:B------:R-:W-:Y:S05]  /*25450*/  WARPSYNC.COLLECTIVE R15, `(.L_x_1820) ;  /* 0x000000000f087348 */ /* 0x000fea0003c00000 */
[----:B------:R0:W1:Y:S02]  /*25460*/  SHFL.IDX P6, R14, R13, R12, R11 ;  /* 0x0000000c0d0e7389 */ /* 0x00006400000c000b */
[----:B01----:R-:W-:Y:S01]  /*25470*/  ENDCOLLECTIVE ;  /* 0x000000000000791b */ /* 0x003fe20003800000 */
.L_x_1820:
        /* <DEDUP_REMOVED lines=15> */
.L_x_1821:
[----:B------:R-:W-:Y:S02]  /*25570*/  IMAD.MOV.U32 R13, RZ, RZ, R24 ;  /* 0x000000ffff0d7224 */ /* 0x000fe400078e0018 */
[----:B------:R-:W-:Y:S01]  /*25580*/  IMAD.MOV.U32 R12, RZ, RZ, 0x3 ;  /* 0x00000003ff0c7424 */ /* 0x000fe200078e00ff */
[----:B------:R-:W-:-:S13]  /*25590*/  IADD3 R2, P4, R14, R5, RZ ;  /* 0x000000050e027210 */ /* 0x000fda0007f9e0ff */
[----:B------:R-:W-:Y:S05]  /*255a0*/  WARPSYNC.COLLECTIVE R15, `(.L_x_1822) ;  /* 0x000000000f087348 */ /* 0x000fea0003c00000 */
[----:B------:R0:W1:Y:S02]  /*255b0*/  SHFL.IDX P6, R14, R13, R12, R11 ;  /* 0x0000000c0d0e7389 */ /* 0x00006400000c000b */
[----:B01----:R-:W-:Y:S01]  /*255c0*/  ENDCOLLECTIVE ;  /* 0x000000000000791b */ /* 0x003fe20003800000 */
.L_x_1822:
        /* <DEDUP_REMOVED lines=14> */
.L_x_1823:
[----:B------:R-:W-:Y:S05]  /*256b0*/  BRA `(.L_x_1824) ;  /* 0xffffffbc00047947 */ /* 0x000fea000383ffff */
.L_x_1691:
[----:B------:R-:W-:Y:S01]  /*256c0*/  BSSY B0, `(.L_x_1825) ;  /* 0x0000008000007945 */ /* 0x000fe20003800000 */
[----:B------:R-:W-:Y:S02]  /*256d0*/  IMAD.MOV.U32 R13, RZ, RZ, R16 ;  /* 0x000000ffff0d7224 */ /* 0x000fe400078e0010 */
[----:B------:R-:W-:Y:S02]  /*256e0*/  IMAD.MOV.U32 R12, RZ, RZ, RZ ;  /* 0x000000ffff0c7224 */ /* 0x000fe400078e00ff */
[----:B------:R-:W-:Y:S02]  /*256f0*/  IMAD.MOV.U32 R11, RZ, RZ, 0x1f ;  /* 0x0000001fff0b7424 */ /* 0x000fe400078e00ff */
[----:B------:R-:W-:-:S07]  /*25700*/  IMAD.MOV.U32 R15, RZ, RZ, -0x1 ;  /* 0xffffffffff0f7424 */ /* 0x000fce00078e00ff */
[----:B0-2--5:R-:W-:Y:S05]  /*25710*/  WARPSYNC.COLLECTIVE R15, `(.L_x_1826) ;  /* 0x000000000f087348 */ /* 0x025fea0003c00000 */
[----:B------:R1:W3:Y:S02]  /*25720*/  SHFL.IDX P6, R14, R13, R12, R11 ;  /* 0x0000000c0d0e7389 */ /* 0x0002e400000c000b */
[----:B0123-5:R-:W-:Y:S01]  /*25730*/  ENDCOLLECTIVE ;  /* 0x000000000000791b */ /* 0x02ffe20003800000 */
.L_x_1826:
[----:B------:R-:W-:Y:S05]  /*25740*/  BSYNC B0 ;  /* 0x0000000000007941 */ /* 0x000fea0003800000 */
.L_x_1825:
        /* <DEDUP_REMOVED lines=9> */
.L_x_1827:
        /* <DEDUP_REMOVED lines=18> */
.L_x_1828:
[----:B------:R-:W-:Y:S01]  /*25900*/  IMAD.MOV.U32 R12, RZ, RZ, 0x2 ;  /* 0x00000002ff0c7424 */ /* 0x000fe200078e00ff */
[----:B------:R-:W-:-:S05]  /*25910*/  SEL R5, R14, RZ, P1 ;  /* 0x000000ff0e057207 */ /* 0x000fca0000800000 */
[----:B------:R-:W-:-:S04]  /*25920*/  IMAD.IADD R4, R2, 0x1, R5 ;  /* 0x0000000102047824 */ /* 0x000fc800078e0205 */
[----:B------:R-:W-:-:S07]  /*25930*/  IMAD.MOV.U32 R13, RZ, RZ, R4 ;  /* 0x000000ffff0d7224 */ /* 0x000fce00078e0004 */
[----:B------:R-:W-:Y:S05]  /*25940*/  WARPSYNC.COLLECTIVE R15, `(.L_x_1829) ;  /* 0x000000000f087348 */ /* 0x000fea0003c00000 */
[----:B------:R0:W1:Y:S02]  /*25950*/  SHFL.UP P6, R14, R13, R12, R11 ;  /* 0x0400000c0d0e7389 */ /* 0x00006400000c000b */
[----:B01----:R-:W-:Y:S01]  /*25960*/  ENDCOLLECTIVE ;  /* 0x000000000000791b */ /* 0x003fe20003800000 */
.L_x_1829:
[----:B------:R-:W-:Y:S01]  /*25970*/  IMAD.MOV.U32 R12, RZ, RZ, 0x4 ;  /* 0x00000004ff0c7424 */ /* 0x000fe200078e00ff */
[----:B------:R-:W-:-:S05]  /*25980*/  SEL R5, R14, RZ, P2 ;  /* 0x000000ff0e057207 */ /* 0x000fca0001000000 */
[----:B------:R-:W-:-:S04]  /*25990*/  IMAD.IADD R5, R4, 0x1, R5 ;  /* 0x0000000104057824 */ /* 0x000fc800078e0205 */
[----:B------:R-:W-:-:S07]  /*259a0*/  IMAD.MOV.U32 R13, RZ, RZ, R5 ;  /* 0x000000ffff0d7224 */ /* 0x000fce00078e0005 */
[----:B------:R-:W-:Y:S05]  /*259b0*/  WARPSYNC.COLLECTIVE R15, `(.L_x_1830) ;  /* 0x000000000f087348 */ /* 0x000fea0003c00000 */
[----:B------:R0:W1:Y:S02]  /*259c0*/  SHFL.UP P6, R14, R13, R12, R11 ;  /* 0x0400000c0d0e7389 */ /* 0x00006400000c000b */
[----:B01----:R-:W-:Y:S01]  /*259d0*/  ENDCOLLECTIVE ;  /* 0x000000000000791b */ /* 0x003fe20003800000 */
.L_x_1830:
[----:B------:R-:W-:Y:S01]  /*259e0*/  IMAD.MOV.U32 R12, RZ, RZ, 0x8 ;  /* 0x00000008ff0c7424 */ /* 0x000fe200078e00ff */
[----:B------:R-:W-:-:S05]  /*259f0*/  SEL R6, R14, RZ, P3 ;  /* 0x000000ff0e067207 */ /* 0x000fca0001800000 */
[----:B------:R-:W-:-:S04]  /*25a00*/  IMAD.IADD R6, R5, 0x1, R6 ;  /* 0x0000000105067824 */ /* 0x000fc800078e0206 */
[----:B------:R-:W-:-:S07]  /*25a10*/  IMAD.MOV.U32 R13, RZ, RZ, R6 ;  /* 0x000000ffff0d7224 */ /* 0x000fce00078e0006 */
[----:B------:R-:W-:Y:S05]  /*25a20*/  WARPSYNC.COLLECTIVE R15, `(.L_x_1831) ;  /* 0x000000000f087348 */ /* 0x000fea0003c00000 */
[----:B------:R0:W1:Y:S02]  /*25a30*/  SHFL.UP P6, R14, R13, R12, R11 ;  /* 0x0400000c0d0e7389 */ /* 0x00006400000c000b */
[----:B01----:R-:W-:Y:S01]  /*25a40*/  ENDCOLLECTIVE ;  /* 0x000000000000791b */ /* 0x003fe20003800000 */
.L_x_1831:
[----:B------:R-:W-:Y:S01]  /*25a50*/  IMAD.MOV.U32 R12, RZ, RZ, 0x10 ;  /* 0x00000010ff0c7424 */ /* 0x000fe200078e00ff */
[----:B------:R-:W-:-:S05]  /*25a60*/  SEL R3, R14, RZ, P4 ;  /* 0x000000ff0e037207 */ /* 0x000fca0002000000 */
[----:B------:R-:W-:-:S04]  /*25a70*/  IMAD.IADD R4, R6, 0x1, R3 ;  /* 0x0000000106047824 */ /* 0x000fc800078e0203 */
[----:B------:R-:W-:-:S07]  /*25a80*/  IMAD.MOV.U32 R13, RZ, RZ, R4 ;  /* 0x000000ffff0d7224 */ /* 0x000fce00078e0004 */
[----:B------:R-:W-:Y:S05]  /*25a90*/  WARPSYNC.COLLECTIVE R15, `(.L_x_1832) ;  /* 0x000000000f087348 */ /* 0x000fea0003c00000 */
[----:B------:R0:W1:Y:S02]  /*25aa0*/  SHFL.UP P6, R14, R13, R12, R11 ;  /* 0x0400000c0d0e7389 */ /* 0x00006400000c000b */
[----:B01----:R-:W-:Y:S01]  /*25ab0*/  ENDCOLLECTIVE ;  /* 0x000000000000791b */ /* 0x003fe20003800000 */
.L_x_1832:
        /* <DEDUP_REMOVED lines=8> */
.L_x_1833:
[----:B------:R-:W-:Y:S05]  /*25b40*/  BRA `(.L_x_1834) ;  /* 0xffffffbc00207947 */ /* 0x000fea000383ffff */
.L_x_1696:
[----:B------:R-:W-:Y:S01]  /*25b50*/  BSSY B0, `(.L_x_1835) ;  /* 0x0000008000007945 */ /* 0x000fe20003800000 */
[----:B-----5:R-:W-:Y:S02]  /*25b60*/  IMAD.MOV.U32 R13, RZ, RZ, R2 ;  /* 0x000000ffff0d7224 */ /* 0x020fe400078e0002 */
[----:B------:R-:W-:Y:S02]  /*25b70*/  IMAD.MOV.U32 R12, RZ, RZ, 0x1 ;  /* 0x00000001ff0c7424 */ /* 0x000fe400078e00ff */
[----:B------:R-:W-:Y:S02]  /*25b80*/  IMAD.MOV.U32 R11, RZ, RZ, RZ ;  /* 0x000000ffff0b7224 */ /* 0x000fe400078e00ff */
[----:B------:R-:W-:-:S07]  /*25b90*/  IMAD.MOV.U32 R15, RZ, RZ, -0x1 ;  /* 0xffffffffff0f7424 */ /* 0x000fce00078e00ff */
[----:B01----:R-:W-:Y:S05]  /*25ba0*/  WARPSYNC.COLLECTIVE R15, `(.L_x_1836) ;  /* 0x000000000f087348 */ /* 0x003fea0003c00000 */
[----:B------:R2:W3:Y:S02]  /*25bb0*/  SHFL.UP P6, R14, R13, R12, R11 ;  /* 0x0400000c0d0e7389 */ /* 0x0004e400000c000b */
[----:B0123--:R-:W-:Y:S01]  /*25bc0*/  ENDCOLLECTIVE ;  /* 0x000000000000791b */ /* 0x00ffe20003800000 */
.L_x_1836:
[----:B------:R-:W-:Y:S05]  /*25bd0*/  BSYNC B0 ;  /* 0x0000000000007941 */ /* 0x000fea0003800000 */
.L_x_1835:
        /* <DEDUP_REMOVED lines=8> */
.L_x_1837:
[----:B------:R-:W-:Y:S01]  /*25c60*/  IMAD.MOV.U32 R12, RZ, RZ, 0x4 ;  /* 0x00000004ff0c7424 */ /* 0x000fe200078e00ff */
[----:B------:R-:W-:-:S05]  /*25c70*/  SEL R14, R14, RZ, P2 ;  /* 0x000000ff0e0e7207 */ /* 0x000fca0001000000 */
[----:B------:R-:W-:-:S04]  /*25c80*/  IMAD.IADD R3, R13, 0x1, R14 ;  /* 0x000000010d037824 */ /* 0x000fc800078e020e */
[----:B------:R-:W-:-:S07]  /*25c90*/  IMAD.MOV.U32 R13, RZ, RZ, R3 ;  /* 0x000000ffff0d7224 */ /* 0x000fce00078e0003 */
[----:B------:R-:W-:Y:S05]  /*25ca0*/  WARPSYNC.COLLECTIVE R15, `(.L_x_1838) ;  /* 0x000000000f087348 */ /* 0x000fea0003c00000 */
[----:B------:R0:W1:Y:S02]  /*25cb0*/  SHFL.UP P6, R14, R13, R12, R11 ;  /* 0x0400000c0d0e7389 */ /* 0x00006400000c000b */
[----:B01----:R-:W-:Y:S01]  /*25cc0*/  ENDCOLLECTIVE ;  /* 0x000000000000791b */ /* 0x003fe20003800000 */
.L_x_1838:
[----:B------:R-:W-:Y:S01]  /*25cd0*/  IMAD.MOV.U32 R12, RZ, RZ, 0x8 ;  /* 0x00000008ff0c7424 */ /* 0x000fe200078e00ff */
[----:B------:R-:W-:-:S05]  /*25ce0*/  SEL R4, R14, RZ, P3 ;  /* 0x000000ff0e047207 */ /* 0x000fca0001800000 */
[----:B------:R-:W-:-:S04]  /*25cf0*/  IMAD.IADD R4, R3, 0x1, R4 ;  /* 0x0000000103047824 */ /* 0x000fc800078e0204 */
[----:B------:R-:W-:-:S07]  /*25d00*/  IMAD.MOV.U32 R13, RZ, RZ, R4 ;  /* 0x000000ffff0d7224 */ /* 0x000fce00078e0004 */
[----:B------:R-:W-:Y:S05]  /*25d10*/  WARPSYNC.COLLECTIVE R15, `(.L_x_1839) ;  /* 0x000000000f087348 */ /* 0x000fea0003c00000 */
[----:B------:R0:W1:Y:S02]  /*25d20*/  SHFL.UP P6, R14, R13, R12, R11 ;  /* 0x0400000c0d0e7389 */ /* 0x00006400000c000b */
[----:B01----:R-:W-:Y:S01]  /*25d30*/  ENDCOLLECTIVE ;  /* 0x000000000000791b */ /* 0x003fe20003800000 */
.L_x_1839:
[----:B------:R-:W-:Y:S01]  /*25d40*/  IMAD.MOV.U32 R12, RZ, RZ, 0x10 ;  /* 0x00000010ff0c7424 */ /* 0x000fe200078e00ff */
[----:B------:R-:W-:-:S05]  /*25d50*/  SEL R5, R14, RZ, P4 ;  /* 0x000000ff0e057207 */ /* 0x000fca0002000000 */
[----:B------:R-:W-:-:S04]  /*25d60*/  IMAD.IADD R5, R4, 0x1, R5 ;  /* 0x0000000104057824 */ /* 0x000fc800078e0205 */
[----:B------:R-:W-:-:S07]  /*25d70*/  IMAD.MOV.U32 R13, RZ, RZ, R5 ;  /* 0x000000ffff0d7224 */ /* 0x000fce00078e0005 */
[----:B------:R-:W-:Y:S05]  /*25d80*/  WARPSYNC.COLLECTIVE R15, `(.L_x_1840) ;  /* 0x000000000f087348 */ /* 0x000fea0003c00000 */
[----:B------:R0:W1:Y:S02]  /*25d90*/  SHFL.UP P6, R14, R13, R12, R11 ;  /* 0x0400000c0d0e7389 */ /* 0x00006400000c000b */
[----:B01----:R-:W-:Y:S01]  /*25da0*/  ENDCOLLECTIVE ;  /* 0x000000000000791b */ /* 0x003fe20003800000 */
.L_x_1840:
        /* <DEDUP_REMOVED lines=8> */
.L_x_1841:
[----:B------:R-:W-:Y:S05]  /*25e30*/  BRA `(.L_x_1842) ;  /* 0xffffffbc00007947 */ /* 0x000fea000383ffff */
.L_x_1698:
[----:B------:R-:W-:Y:S01]  /*25e40*/  BSSY B0, `(.L_x_1843) ;  /* 0x0000006000007945 */ /* 0x000fe20003800000 */
[----:B------:R-:W-:Y:S01]  /*25e50*/  PLOP3.LUT P6, PT, P6, PT, PT, 0x8, 0x0 ;  /* 0x000000000000781c */ /* 0x000fe200037ce170 */
[----:B------:R-:W-:-:S12]  /*25e60*/  IMAD.MOV.U32 R15, RZ, RZ, -0x1 ;  /* 0xffffffffff0f7424 */ /* 0x000fd800078e00ff */
[----:B0----5:R-:W-:Y:S05]  /*25e70*/  WARPSYNC.COLLECTIVE R15, `(.L_x_1844) ;  /* 0x000000000f087348 */ /* 0x021fea0003c00000 */
[----:B------:R-:W-:Y:S01]  /*25e80*/  VOTE.ANY R14, PT, P6 ;  /* 0x00000000000e7806 */ /* 0x000fe200030e0100 */
[----:B0----5:R-:W-:Y:S06]  /*25e90*/  ENDCOLLECTIVE ;  /* 0x000000000000791b */ /* 0x021fec0003800000 */
.L_x_1844:
[----:B------:R-:W-:Y:S05]  /*25ea0*/  BSYNC B0 ;  /* 0x0000000000007941 */ /* 0x000fea0003800000 */
.L_x_1843:
        /* <DEDUP_REMOVED lines=9> */
.L_x_1845:
[----:B------:R-:W-:Y:S01]  /*25f40*/  IMAD.MOV.U32 R17, RZ, RZ, R14 ;  /* 0x000000ffff117224 */ /* 0x000fe200078e000e */
[----:B------:R-:W-:Y:S06]  /*25f50*/  BRA `(.L_x_1846) ;  /* 0xffffffb800f07947 */ /* 0x000fec000383ffff */
.L_x_1700:
[----:B------:R-:W-:Y:S01]  /*25f60*/  BSSY B0, `(.L_x_1847) ;  /* 0x0000007000007945 */ /* 0x000fe20003800000 */
[----:B------:R-:W-:Y:S02]  /*25f70*/  IMAD.MOV.U32 R13, RZ, RZ, R3 ;  /* 0x000000ffff0d7224 */ /* 0x000fe400078e0003 */
[----:B------:R-:W-:Y:S02]  /*25f80*/  IMAD.MOV.U32 R11, RZ, RZ, 0x1f ;  /* 0x0000001fff0b7424 */ /* 0x000fe400078e00ff */
[----:B------:R-:W-:-:S07]  /*25f90*/  IMAD.MOV.U32 R15, RZ, RZ, -0x1 ;  /* 0xffffffffff0f7424 */ /* 0x000fce00078e00ff */
[----:B012--5:R-:W-:Y:S05]  /*25fa0*/  WARPSYNC.COLLECTIVE R15, `(.L_x_1848) ;  /* 0x000000000f087348 */ /* 0x027fea0003c00000 */
[----:B------:R3:W4:Y:S02]  /*25fb0*/  SHFL.IDX P6, R14, R13, R12, R11 ;  /* 0x0000000c0d0e7389 */ /* 0x00072400000c000b */
[----:B012345:R-:W-:Y:S01]  /*25fc0*/  ENDCOLLECTIVE ;  /* 0x000000000000791b */ /* 0x03ffe20003800000 */
.L_x_1848:
[----:B------:R-:W-:Y:S05]  /*25fd0*/  BSYNC B0 ;  /* 0x0000000000007941 */ /* 0x000fea0003800000 */
.L_x_1847:
[----:B------:R-:W-:Y:S01]  /*25fe0*/  IMAD.MOV.U32 R5, RZ, RZ, R14 ;  /* 0x000000ffff057224 */ /* 0x000fe200078e000e */
[----:B------:R-:W-:Y:S06]  /*25ff0*/  BRA `(.L_x_1699) ;  /* 0xffffffb800e47947 */ /* 0x000fec000383ffff */
.L_x_1704:
[----:B0-----:R0:W2:Y:S02]  /*26000*/  SYNCS.PHASECHK.TRANS64.TRYWAIT P0, [R5+URZ+0x2d820], R0 ;  /* 0x02d82000050075a7 */ /* 0x0010a4000800017f */
[----:B--2---:R-:W-:Y:S05]  /*26010*/  @!P0 NANOSLEEP.SYNCS 0x989680 ;  /* 0x009896800000895d */ /* 0x004fea0003900000 */
[----:B------:R-:W2:Y:S02]  /*26020*/  @!P0 SYNCS.PHASECHK.TRANS64 P0, [R5+URZ+0x2d820], R0 ;  /* 0x02d82000050085a7 */ /* 0x000ea4000800007f */
[----:B--2---:R-:W-:Y:S05]  /*26030*/  @!P0 BRA `(.L_x_1704) ;  /* 0xfffffffc00f08947 */ /* 0x004fea000383ffff */
[----:B------:R-:W-:Y:S05]  /*26040*/  BRA `(.L_x_1849) ;  /* 0xffffffc0005c7947 */ /* 0x000fea000383ffff */
.L_x_1705:
        /* <DEDUP_REMOVED lines=8> */
[----:B01-3-5:R-:W-:Y:S05]  /*260d0*/  WARPSYNC.COLLECTIVE R15, `(.L_x_1851) ;  /* 0x000000000f087348 */ /* 0x02bfea0003c00000 */
[----:B------:R2:W4:Y:S02]  /*260e0*/  SHFL.IDX P6, R14, R13, R12, R11 ;  /* 0x0000000c0d0e7389 */ /* 0x00052400000c000b */
[----:B012345:R-:W-:Y:S01]  /*260f0*/  ENDCOLLECTIVE ;  /* 0x000000000000791b */ /* 0x03ffe20003800000 */
.L_x_1851:
[----:B------:R-:W-:Y:S05]  /*26100*/  BSYNC B0 ;  /* 0x0000000000007941 */ /* 0x000fea0003800000 */
.L_x_1850:
[----:B------:R-:W-:Y:S05]  /*26110*/  BRA `(.L_x_1852) ;  /* 0xffffffc000447947 */ /* 0x000fea000383ffff */
.L_x_1706:
[----:B------:R-:W-:Y:S01]  /*26120*/  BSSY B0, `(.L_x_1853) ;  /* 0x0000006000007945 */ /* 0x000fe20003800000 */
[----:B------:R-:W-:-:S07]  /*26130*/  IMAD.MOV.U32 R15, RZ, RZ, -0x1 ;  /* 0xffffffffff0f7424 */ /* 0x000fce00078e00ff */
[----:B01-3-5:R-:W-:Y:S05]  /*26140*/  WARPSYNC.COLLECTIVE R15, `(.L_x_1854) ;  /* 0x000000000f0c7348 */ /* 0x02bfea0003c00000 */
[----:B------:R-:W-:Y:S02]  /*26150*/  ELECT P6, UR62, PT ;  /* 0x00000000003e782f */ /* 0x000fe400038c0000 */
[----:B------:R-:W-:Y:S01]  /*26160*/  MOV R14, UR62 ;  /* 0x0000003e000e7c02 */ /* 0x000fe20008000f00 */
[----:B01-3-5:R-:W-:Y:S10]  /*26170*/  ENDCOLLECTIVE ;  /* 0x000000000000791b */ /* 0x02bff40003800000 */
.L_x_1854:
[----:B------:R-:W-:Y:S05]  /*26180*/  BSYNC B0 ;  /* 0x0000000000007941 */ /* 0x000fea0003800000 */
.L_x_1853:
[----:B------:R-:W-:Y:S05]  /*26190*/  BRA `(.L_x_1855) ;  /* 0xffffffc000387947 */ /* 0x000fea000383ffff */
.L_x_1708:
[----:B0-----:R0:W2:Y:S02]  /*261a0*/  SYNCS.PHASECHK.TRANS64.TRYWAIT P1, [R3+URZ+0x2d840], R2 ;  /* 0x02d84002030075a7 */ /* 0x0010a4000802017f */
[----:B--2---:R-:W-:Y:S05]  /*261b0*/  @!P1 NANOSLEEP.SYNCS 0x989680 ;  /* 0x009896800000995d */ /* 0x004fea0003900000 */
[----:B------:R-:W2:Y:S02]  /*261c0*/  @!P1 SYNCS.PHASECHK.TRANS64 P1, [R3+URZ+0x2d840], R2 ;  /* 0x02d84002030095a7 */ /* 0x000ea4000802007f */
[----:B--2---:R-:W-:Y:S05]  /*261d0*/  @!P1 BRA `(.L_x_1708) ;  /* 0xfffffffc00f09947 */ /* 0x004fea000383ffff */
[----:B------:R-:W-:Y:S05]  /*261e0*/  BRA `(.L_x_1856) ;  /* 0xffffffc0005c7947 */ /* 0x000fea000383ffff */
.L_x_1710:
[----:B--2---:R2:W4:Y:S02]  /*261f0*/  SYNCS.PHASECHK.TRANS64.TRYWAIT P1, [R25+URZ+0x2d840], R0 ;  /* 0x02d84000190075a7 */ /* 0x004524000802017f */
[----:B----4-:R-:W-:Y:S05]  /*26200*/  @!P1 NANOSLEEP.SYNCS 0x989680 ;  /* 0x009896800000995d */ /* 0x010fea0003900000 */
[----:B------:R-:W4:Y:S02]  /*26210*/  @!P1 SYNCS.PHASECHK.TRANS64 P1, [R25+URZ+0x2d840], R0 ;  /* 0x02d84000190095a7 */ /* 0x000f24000802007f */
[----:B----4-:R-:W-:Y:S05]  /*26220*/  @!P1 BRA `(.L_x_1710) ;  /* 0xfffffffc00f09947 */ /* 0x010fea000383ffff */
[----:B------:R-:W-:Y:S05]  /*26230*/  BRA `(.L_x_1857) ;  /* 0xffffffc0006c7947 */ /* 0x000fea000383ffff */
.L_x_1712:
[----:B----4-:R4:W0:Y:S02]  /*26240*/  SYNCS.PHASECHK.TRANS64.TRYWAIT P1, [R3+URZ+0x2d860], R2 ;  /* 0x02d86002030075a7 */ /* 0x010824000802017f */
[----:B0-----:R-:W-:Y:S05]  /*26250*/  @!P1 NANOSLEEP.SYNCS 0x989680 ;  /* 0x009896800000995d */ /* 0x001fea0003900000 */
[----:B------:R-:W0:Y:S02]  /*26260*/  @!P1 SYNCS.PHASECHK.TRANS64 P1, [R3+URZ+0x2d860], R2 ;  /* 0x02d86002030095a7 */ /* 0x000e24000802007f */
[----:B0-----:R-:W-:Y:S05]  /*26270*/  @!P1 BRA `(.L_x_1712) ;  /* 0xfffffffc00f09947 */ /* 0x001fea000383ffff */
[----:B------:R-:W-:Y:S05]  /*26280*/  BRA `(.L_x_1858) ;  /* 0xffffffc000687947 */ /* 0x000fea000383ffff */
.L_x_1859:
        /* <DEDUP_REMOVED lines=15> */
.L_x_2733:


//--------------------- .text._ZN7cutlass13device_kernelIN5flash11enable_sm90INS1_16FlashAttnFwdSm90INS1_25CollectiveMainloopFwdSm90ILi2EN4cute5tupleIJNS5_1CILi1EEES8_S8_EEENS6_IJNS7_ILi192EEENS7_ILi128EEENS7_ILi96EEEEEELi96ENS_6half_tEfNS_4arch4Sm90ELb1ELb0ELb0ELb0ELb1ELb0ELb0ELb0ELb1ELb1ELb0ELb0EEENS1_21CollectiveEpilogueFwdINS6_IJSA_SC_SB_EEES9_SE_SG_Li384ELb0ELb1ELb0ELb0EEENS1_30DynamicPersistentTileSchedulerILi384ELi128ELb0ELb1ELb1EEEEEEEEEvNT_6ParamsE --------------------------
	.section	.text._ZN7cutlass13device_kernelIN5flash11enable_sm90INS1_16FlashAttnFwdSm90INS1_25CollectiveMainloopFwdSm90ILi2EN4cute5tupleIJNS5_1CILi1EEES8_S8_EEENS6_IJNS7_ILi192EEENS7_ILi128EEENS7_ILi96EEEEEELi96ENS_6half_tEfNS_4arch4Sm90ELb1ELb0ELb0ELb0ELb1ELb0ELb0ELb0ELb1ELb1ELb0ELb0EEENS1_21CollectiveEpilogueFwdINS6_IJSA_SC_SB_EEES9_SE_SG_Li384ELb0ELb1ELb0ELb0EEENS1_30DynamicPersistentTileSchedulerILi384ELi128ELb0ELb1ELb1EEEEEEEEEvNT_6ParamsE,"ax",@progbits
	.align	128
.text._ZN7cutlass13device_kernelIN5flash11enable_sm90INS1_16FlashAttnFwdSm90INS1_25CollectiveMainloopFwdSm90ILi2EN4cute5tupleIJNS5_1CILi1EEES8_S8_EEENS6_IJNS7_ILi192EEENS7_ILi128EEENS7_ILi96EEEEEELi96ENS_6half_tEfNS_4arch4Sm90ELb1ELb0ELb0ELb0ELb1ELb0ELb0ELb0ELb1ELb1ELb0ELb0EEENS1_21CollectiveEpilogueFwdINS6_IJSA_SC_SB_EEES9_SE_SG_Li384ELb0ELb1ELb0ELb0EEENS1_30DynamicPersistentTileSchedulerILi384ELi128ELb0ELb1ELb1EEEEEEEEEvNT_6ParamsE:
        .type           _ZN7cutlass13device_kernelIN5flash11enable_sm90INS1_16FlashAttnFwdSm90INS1_25CollectiveMainloopFwdSm90ILi2EN4cute5tupleIJNS5_1CILi1EEES8_S8_EEENS6_IJNS7_ILi192EEENS7_ILi128EEENS7_ILi96EEEEEELi96ENS_6half_tEfNS_4arch4Sm90ELb1ELb0ELb0ELb0ELb1ELb0ELb0ELb0ELb1ELb1ELb0ELb0EEENS1_21CollectiveEpilogueFwdINS6_IJSA_SC_SB_EEES9_SE_SG_Li384ELb0ELb1ELb0ELb0EEENS1_30DynamicPersistentTileSchedulerILi384ELi128ELb0ELb1ELb1EEEEEEEEEvNT_6ParamsE,@function
        .size           _ZN7cutlass13device_kernelIN5flash11enable_sm90INS1_16FlashAttnFwdSm90INS1_25CollectiveMainloopFwdSm90ILi2EN4cute5tupleIJNS5_1CILi1EEES8_S8_EEENS6_IJNS7_ILi192EEENS7_ILi128EEENS7_ILi96EEEEEELi96ENS_6half_tEfNS_4arch4Sm90ELb1ELb0ELb0ELb0ELb1ELb0ELb0ELb0ELb1ELb1ELb0ELb0EEENS1_21CollectiveEpilogueFwdINS6_IJSA_SC_SB_EEES9_SE_SG_Li384ELb0ELb1ELb0ELb0EEENS1_30DynamicPersistentTileSchedulerILi384ELi128ELb0ELb1ELb1EEEEEEEEEvNT_6ParamsE,(.L_x_2734 - _ZN7cutlass13device_kernelIN5flash11enable_sm90INS1_16FlashAttnFwdSm90INS1_25CollectiveMainloopFwdSm90ILi2EN4cute5tupleIJNS5_1CILi1EEES8_S8_EEENS6_IJNS7_ILi192EEENS7_ILi128EEENS7_ILi96EEEEEELi96ENS_6half_tEfNS_4arch4Sm90ELb1ELb0ELb0ELb0ELb1ELb0ELb0ELb0ELb1ELb1ELb0ELb0EEENS1_21CollectiveEpilogueFwdINS6_IJSA_SC_SB_EEES9_SE_SG_Li384ELb0ELb1ELb0ELb0EEENS1_30DynamicPersistentTileSchedulerILi384ELi128ELb0ELb1ELb1EEEEEEEEEvNT_6ParamsE)
        .other          _ZN7cutlass13device_kernelIN5flash11enable_sm90INS1_16FlashAttnFwdSm90INS1_25CollectiveMainloopFwdSm90ILi2EN4cute5tupleIJNS5_1CILi1EEES8_S8_EEENS6_IJNS7_ILi192EEENS7_ILi128EEENS7_ILi96EEEEEELi96ENS_6half_tEfNS_4arch4Sm90ELb1ELb0ELb0ELb0ELb1ELb0ELb0ELb0ELb1ELb1ELb0ELb0EEENS1_21CollectiveEpilogueFwdINS6_IJSA_SC_SB_EEES9_SE_SG_Li384ELb0ELb1ELb0ELb0EEENS1_30DynamicPersistentTileSchedulerILi384ELi128ELb0ELb1ELb1EEEEEEEEEvNT_6ParamsE,@"STO_CUDA_ENTRY STV_DEFAULT"
_ZN7cutlass13device_kernelIN5flash11enable_sm90INS1_16FlashAttnFwdSm90INS1_25CollectiveMainloopFwdSm90ILi2EN4cute5tupleIJNS5_1CILi1EEES8_S8_EEENS6_IJNS7_ILi192EEENS7_ILi128EEENS7_ILi96EEEEEELi96ENS_6half_tEfNS_4arch4Sm90ELb1ELb0ELb0ELb0ELb1ELb0ELb0ELb0ELb1ELb1ELb0ELb0EEENS1_21CollectiveEpilogueFwdINS6_IJSA_SC_SB_EEES9_SE_SG_Li384ELb0ELb1ELb0ELb0EEENS1_30DynamicPersistentTileSchedulerILi384ELi128ELb0ELb1ELb1EEEEEEEEEvNT_6ParamsE:
        /* <DEDUP_REMOVED lines=45> */
.L_x_1860:
        /* <DEDUP_REMOVED lines=22> */
.L_x_1861:
        /* <DEDUP_REMOVED lines=18> */
.L_x_1862:
        /* <DEDUP_REMOVED lines=22> */
.L_x_1863:
        /* <DEDUP_REMOVED lines=23> */
.L_x_1864:
        /* <DEDUP_REMOVED lines=8> */
.L_x_1866:
        /* <DEDUP_REMOVED lines=28> */
[----:B------:R-:W-:Y:S01]  /*0a60*/  IMAD.IADD R5, R148, 0x1, -R5 ;  /* 0x0000000194057824 */ /* 0x000fe200078e0a05 */
[----:B------:R-:W-:Y:S02]  /*0a70*/  LEA.HI R2, R0, R7, RZ, 0x1 ;  /* 0x0000000700027211 */ /* 0x000fe400078f08ff */
[----:B------:R-:W-:Y:S01]  /*0a80*/  LEA.HI R4, R3, R148, RZ, 0x5 ;  /* 0x0000009403047211 */ /* 0x000fe200078f28ff */
        /* <DEDUP_REMOVED lines=9> */
[----:B------:R-:W-:Y:S01]  /*0b20*/  SHF.R.S32.HI R9, RZ, 0x1f, R142 ;  /* 0x0000001fff097819 */ /* 0x000fe2000001148e */
[----:B------:R-:W-:Y:S01]  /*0b30*/  IMAD R10, R4, 0x10, R5 ;  /* 0x00000010040a7824 */ /* 0x000fe200078e0205 */
[----:B------:R-:W-:Y:S01]  /*0b40*/  LEA.HI R3, R3, R148, RZ, 0x2 ;  /* 0x0000009403037211 */ /* 0x000fe200078f10ff */
[----:B------:R-:W-:Y:S01]  /*0b50*/  IMAD.IADD R2, R5, 0x1, -R2 ;  /* 0x0000000105027824 */ /* 0x000fe200078e0a02 */
[----:B------:R-:W-:Y:S01]  /*0b60*/  LEA.HI R6, R9, R142, RZ, 0x2 ;  /* 0x0000008e09067211 */ /* 0x000fe200078f10ff */
[----:B------:R-:W-:Y:S01]  /*0b70*/  IMAD.SHL.U32 R7, R7, 0x8, RZ ;  /* 0x0000000807077824 */ /* 0x000fe200078e00ff */
[----:B------:R-:W-:-:S02]  /*0b80*/  LOP3.LUT R0, R0, 0x7ffffe00, RZ, 0xc0, !PT ;  /* 0x7ffffe0000007812 */ /* 0x000fc400078ec0ff */
[C---:B------:R-:W-:Y:S01]  /*0b90*/  R2P PR, R2.reuse, 0x6 ;  /* 0x0000000602007804 */ /* 0x040fe20000000000 */
[----:B------:R-:W-:Y:S01]  /*0ba0*/  IMAD.SHL.U32 R2, R2, 0x40, RZ ;  /* 0x0000004002027824 */ /* 0x000fe200078e00ff */
[--C-:B------:R-:W-:Y:S01]  /*0bb0*/  SHF.R.S32.HI R8, RZ, 0x2, R6.reuse ;  /* 0x00000002ff087819 */ /* 0x100fe20000011406 */
[----:B------:R-:W-:Y:S01]  /*0bc0*/  IMAD.U32 R145, R10, 0x20, R7 ;  /* 0x000000200a917824 */ /* 0x000fe200078e0007 */
[----:B------:R-:W-:Y:S01]  /*0bd0*/  SHF.R.S32.HI R11, RZ, 0x1f, R6 ;  /* 0x0000001fff0b7819 */ /* 0x000fe20000011406 */
[----:B------:R-:W-:Y:S01]  /*0be0*/  IMAD R0, R4, 0x400, R0 ;  /* 0x0000040004007824 */ /* 0x000fe200078e0200 */
[----:B------:R-:W-:Y:S02]  /*0bf0*/  LOP3.LUT R2, R2, 0x1c0, RZ, 0xc0, !PT ;  /* 0x000001c002027812 */ /* 0x000fe400078ec0ff */
[----:B------:R-:W-:Y:S02]  /*0c00*/  SHF.R.S32.HI R143, RZ, 0x7, R143 ;  /* 0x00000007ff8f7819 */ /* 0x000fe4000001148f */
[----:B------:R-:W-:-:S02]  /*0c10*/  LOP3.LUT R7, R2, 0x8, R7, 0xf8, !PT ;  /* 0x0000000802077812 */ /* 0x000fc400078ef807 */
[----:B------:R-:W-:Y:S01]  /*0c20*/  SHF.R.U32.HI R2, RZ, 0x3, R2 ;  /* 0x00000003ff027819 */ /* 0x000fe20000011602 */
[----:B------:R-:W-:Y:S01]  /*0c30*/  IMAD.HI R4, R143, 0x55555556, RZ ;  /* 0x555555568f047827 */ /* 0x000fe200078e02ff */
[----:B------:R-:W-:Y:S02]  /*0c40*/  LOP3.LUT R5, R3, 0xfffffffc, RZ, 0xc0, !PT ;  /* 0xfffffffc03057812 */ /* 0x000fe400078ec0ff */
[----:B------:R-:W-:Y:S02]  /*0c50*/  LOP3.LUT R7, R7, R2, RZ, 0x3c, !PT ;  /* 0x0000000207077212 */ /* 0x000fe400078e3cff */
[----:B------:R-:W-:Y:S01]  /*0c60*/  LEA.HI R11, R11, R8, RZ, 0x3 ;  /* 0x000000080b0b7211 */ /* 0x000fe200078f18ff */
[----:B------:R-:W-:Y:S01]  /*0c70*/  IMAD.IADD R140, R148, 0x1, -R5 ;  /* 0x00000001948c7824 */ /* 0x000fe200078e0a05 */
[----:B------:R-:W-:Y:S01]  /*0c80*/  LEA.HI R9, R9, R142, RZ, 0x5 ;  /* 0x0000008e09097211 */ /* 0x000fe200078f28ff */
[----:B------:R-:W-:Y:S01]  /*0c90*/  IMAD.IADD R0, R0, 0x1, R7 ;  /* 0x0000000100007824 */ /* 0x000fe200078e0207 */
[----:B------:R-:W-:Y:S01]  /*0ca0*/  LOP3.LUT R11, R11, 0xfffffff8, RZ, 0xc0, !PT ;  /* 0xfffffff80b0b7812 */ /* 0x000fe200078ec0ff */
[----:B------:R-:W-:Y:S01]  /*0cb0*/  IMAD.SHL.U32 R137, R140, 0x8, RZ ;  /* 0x000000088c897824 */ /* 0x000fe200078e00ff */
[----:B------:R-:W-:-:S02]  /*0cc0*/  LEA.HI R4, R4, R4, RZ, 0x1 ;  /* 0x0000000404047211 */ /* 0x000fc400078f08ff */
[----:B------:R-:W-:Y:S01]  /*0cd0*/  SHF.R.S32.HI R9, RZ, 0x5, R9 ;  /* 0x00000005ff097819 */ /* 0x000fe20000011409 */
[----:B------:R-:W-:Y:S01]  /*0ce0*/  IMAD.IADD R8, R8, 0x1, -R11 ;  /* 0x0000000108087824 */ /* 0x000fe200078e0a0b */
[----:B------:R-:W-:Y:S01]  /*0cf0*/  LEA.HI R2, R140, R140, RZ, 0x1 ;  /* 0x0000008c8c027211 */ /* 0x000fe200078f08ff */
[----:B------:R-:W-:Y:S01]  /*0d00*/  IMAD R4, R4, -0x3, R143 ;  /* 0xfffffffd04047824 */ /* 0x000fe200078e028f */
[----:B------:R-:W-:Y:S01]  /*0d10*/  LEA R16, R0, UR40, 0x1 ;  /* 0x0000002800107c11 */ /* 0x000fe2000f8e08ff */
[----:B------:R-:W-:Y:S01]  /*0d20*/  IMAD R9, R9, 0x10, R8 ;  /* 0x0000001009097824 */ /* 0x000fe200078e0208 */
[----:B------:R-:W-:Y:S01]  /*0d30*/  SHF.R.S32.HI R141, RZ, 0x2, R3 ;  /* 0x00000002ff8d7819 */ /* 0x000fe20000011403 */
[----:B------:R-:W-:Y:S01]  /*0d40*/  VIADD R138, R137, 0x20 ;  /* 0x00000020898a7836 */ /* 0x000fe20000000000 */
[----:B------:R-:W-:Y:S01]  /*0d50*/  LOP3.LUT R3, R2, 0x1ffffffe, RZ, 0xc0, !PT ;  /* 0x1ffffffe02037812 */ /* 0x000fe200078ec0ff */
[----:B------:R-:W-:Y:S01]  /*0d60*/  VIADD R18, R16, 0x21800 ;  /* 0x0002180010127836 */ /* 0x000fe20000000000 */
[----:B------:R-:W-:Y:S01]  /*0d70*/  SEL R17, R17, 0xffffffc0, !P2 ;  /* 0xffffffc011117807 */ /* 0x000fe20005000000 */
[----:B------:R-:W-:Y:S01]  /*0d80*/  VIADD R139, R137, 0x40 ;  /* 0x00000040898b7836 */ /* 0x000fe20000000000 */
[----:B------:R-:W-:Y:S01]  /*0d90*/  LOP3.LUT R23, R6, 0x7ffffffc, RZ, 0xc0, !PT ;  /* 0x7ffffffc06177812 */ /* 0x000fe200078ec0ff */
        /* <DEDUP_REMOVED lines=11> */
.L_x_1915:
        /* <DEDUP_REMOVED lines=21> */
.L_x_1867:
[----:B------:R-:W-:Y:S01]  /*0fa0*/  ULDC UR7, c[0x0][0xc54] ;  /* 0x0003150000077ab9 */ /* 0x000fe20000000800 */
[----:B------:R-:W-:Y:S01]  /*0fb0*/  UMOV UR6, UR9 ;  /* 0x0000000900067c82 */ /* 0x000fe20008000000 */
[----:B------:R-:W-:-:S11]  /*0fc0*/  UISETP.NE.AND UP0, UPT, UR7, 0x1, UPT ;  /* 0x000000010700788c */ /* 0x000fd6000bf05270 */
[----:B------:R-:W-:Y:S02]  /*0fd0*/  @UP0 ULDC.64 UR10, c[0x0][0xc58] ;  /* 0x00031600000a0ab9 */ /* 0x000fe40000000a00 */
[----:B------:R-:W-:-:S04]  /*0fe0*/  UIMAD.WIDE.U32 UR4, UR9, UR10, URZ ;  /* 0x0000000a090472a5 */ /* 0x000fc8000f8e003f */
[----:B------:R-:W-:-:S04]  /*0ff0*/  @UP0 USHF.R.U32.HI UR6, URZ, UR11, UR5 ;  /* 0x0000000b3f060299 */ /* 0x000fc80008011605 */
[----:B------:R-:W-:-:S12]  /*1000*/  UIMAD UR4, UR6, UR7, URZ ;  /* 0x00000007060472a4 */ /* 0x000fd8000f8e023f */
.L_x_1868:
[----:B------:R-:W-:Y:S01]  /*1010*/  ULDC.64 UR10, c[0x0][0x418] ;  /* 0x00010600000a7ab9 */ /* 0x000fe20000000a00 */
[----:B------:R-:W-:Y:S01]  /*1020*/  ULOP3.LUT UR6, URZ, UR6, URZ, 0x33, !UPT ;  /* 0x000000063f067292 */ /* 0x000fe2000f8e333f */
[----:B------:R-:W-:Y:S01]  /*1030*/  PLOP3.LUT P0, PT, PT, PT, PT, 0x80, 0x0 ;  /* 0x000000000000781c */ /* 0x000fe20003f0f070 */
[----:B------:R-:W-:Y:S01]  /*1040*/  UISETP.NE.U32.AND UP0, UPT, UR10, URZ, UPT ;  /* 0x0000003f0a00728c */ /* 0x000fe2000bf05070 */
[----:B------:R-:W-:Y:S01]  /*1050*/  IMAD.MOV.U32 R38, RZ, RZ, RZ ;  /* 0x000000ffff267224 */ /* 0x000fe200078e00ff */
[----:B------:R-:W-:Y:S01]  /*1060*/  ULDC UR5, c[0x0][0xc3c] ;  /* 0x00030f0000057ab9 */ /* 0x000fe20000000800 */
[----:B------:R-:W-:Y:S01]  /*1070*/  UIADD3 UR4, UR9, -UR4, URZ ;  /* 0x8000000409047290 */ /* 0x000fe2000fffe03f */
[----:B------:R-:W-:Y:S01]  /*1080*/  IMAD.MOV.U32 R0, RZ, RZ, RZ ;  /* 0x000000ffff007224 */ /* 0x000fe200078e00ff */
[----:B------:R-:W-:Y:S01]  /*1090*/  UISETP.NE.AND.EX UP0, UPT, UR11, URZ, UPT, UP0 ;  /* 0x0000003f0b00728c */ /* 0x000fe2000bf05300 */
[----:B------:R-:W-:Y:S01]  /*10a0*/  IMAD.MOV.U32 R46, RZ, RZ, RZ ;  /* 0x000000ffff2e7224 */ /* 0x000fe200078e00ff */
[----:B------:R-:W-:Y:S01]  /*10b0*/  UIADD3 UR6, UR6, UR5, URZ ;  /* 0x0000000506067290 */ /* 0x000fe2000fffe03f */
[----:B------:R-:W-:Y:S01]  /*10c0*/  CS2R R34, SRZ ;  /* 0x0000000000227805 */ /* 0x000fe2000001ff00 */
[----:B------:R-:W-:Y:S01]  /*10d0*/  ULDC UR11, c[0x0][0x448] ;  /* 0x00011200000b7ab9 */ /* 0x000fe20000000800 */
[----:B------:R-:W-:Y:S01]  /*10e0*/  ULDC UR10, c[0x0][0xc54] ;  /* 0x00031500000a7ab9 */ /* 0x000fe20000000800 */
[----:B------:R-:W-:Y:S01]  /*10f0*/  UISETP.NE.AND UP2, UPT, UR11, 0x1, UPT ;  /* 0x000000010b00788c */ /* 0x000fe2000bf45270 */
[----:B------:R-:W-:Y:S01]  /*1100*/  IMAD.MOV.U32 R133, RZ, RZ, RZ ;  /* 0x000000ffff857224 */ /* 0x000fe200078e00ff */
[----:B------:R-:W-:Y:S01]  /*1110*/  UIMAD UR39, UR6, 0xc0, URZ ;  /* 0x000000c0062778a4 */ /* 0x000fe2000f8e023f */
[----:B------:R-:W-:Y:S01]  /*1120*/  IMAD.MOV.U32 R42, RZ, RZ, RZ ;  /* 0x000000ffff2a7224 */ /* 0x000fe200078e00ff */
[----:B------:R-:W-:Y:S01]  /*1130*/  UIMAD UR10, UR8, UR10, UR4 ;  /* 0x0000000a080a72a4 */ /* 0x000fe2000f8e0204 */
[----:B------:R-:W-:Y:S01]  /*1140*/  CS2R R32, SRZ ;  /* 0x0000000000207805 */ /* 0x000fe2000001ff00 */
[----:B------:R-:W-:Y:S01]  /*1150*/  UIADD3 UR6, UR39, 0xbf, URZ ;  /* 0x000000bf27067890 */ /* 0x000fe2000fffe03f */
[----:B------:R-:W-:Y:S01]  /*1160*/  IMAD.MOV.U32 R129, RZ, RZ, RZ ;  /* 0x000000ffff817224 */ /* 0x000fe200078e00ff */
[----:B------:R-:W-:Y:S01]  /*1170*/  ULDC UR48, c[0x0][0x424] ;  /* 0x0001090000307ab9 */ /* 0x000fe20000000800 */
[----:B------:R-:W-:Y:S01]  /*1180*/  ULDC UR7, c[0x0][0x288] ;  /* 0x0000a20000077ab9 */ /* 0x000fe20000000800 */
[----:B------:R-:W-:Y:S01]  /*1190*/  USEL UR48, UR48, 0x1, UP0 ;  /* 0x0000000130307887 */ /* 0x000fe20008000000 */
[----:B------:R-:W-:Y:S01]  /*11a0*/  IMAD.MOV.U32 R44, RZ, RZ, RZ ;  /* 0x000000ffff2c7224 */ /* 0x000fe200078e00ff */
[----:B------:R-:W-:Y:S01]  /*11b0*/  @UP2 ULDC UR4, c[0x0][0x44c] ;  /* 0x0001130000042ab9 */ /* 0x000fe20000000800 */
[----:B------:R-:W-:Y:S01]  /*11c0*/  UIADD3 UR7, -UR7, 0x80, URZ ;  /* 0x0000008007077890 */ /* 0x000fe2000fffe13f */
[----:B------:R-:W-:Y:S01]  /*11d0*/  CS2R R26, SRZ ;  /* 0x00000000001a7805 */ /* 0x000fe2000001ff00 */
[----:B------:R-:W-:Y:S01]  /*11e0*/  UIMAD.WIDE.U32 UR4, UR6, UR4, URZ ;  /* 0x00000004060472a5 */ /* 0x000fe2000f8e003f */
[----:B------:R-:W-:Y:S01]  /*11f0*/  IMAD.MOV.U32 R125, RZ, RZ, RZ ;  /* 0x000000ffff7d7224 */ /* 0x000fe200078e00ff */
[----:B------:R-:W-:Y:S01]  /*1200*/  ULDC UR9, c[0x0][0x2f0] ;  /* 0x0000bc0000097ab9 */ /* 0x000fe20000000800 */
[----:B------:R-:W-:Y:S01]  /*1210*/  @UP2 ULDC UR11, c[0x0][0x450] ;  /* 0x00011400000b2ab9 */ /* 0x000fe20000000800 */
[----:B------:R-:W-:Y:S01]  /*1220*/  UIMAD UR7, UR48, UR9, UR7 ;  /* 0x00000009300772a4 */ /* 0x000fe2000f8e0207 */
[----:B------:R-:W-:Y:S01]  /*1230*/  CS2R R122, SRZ ;  /* 0x00000000007a7805 */ /* 0x000fe2000001ff00 */
[----:B------:R-:W-:Y:S01]  /*1240*/  @UP2 USHF.R.U32.HI UR6, URZ, UR11, UR5 ;  /* 0x0000000b3f062299 */ /* 0x000fe20008011605 */
[----:B------:R-:W-:Y:S01]  /*1250*/  CS2R R120, SRZ ;  /* 0x0000000000787805 */ /* 0x000fe2000001ff00 */
[----:B------:R-:W-:Y:S01]  /*1260*/  UIMAD UR4, UR48, UR9, 0x7f ;  /* 0x0000007f300474a4 */ /* 0x000fe2000f8e0209 */
[----:B------:R-:W-:Y:S01]  /*1270*/  CS2R R118, SRZ ;  /* 0x0000000000767805 */ /* 0x000fe2000001ff00 */
[----:B------:R-:W-:Y:S01]  /*1280*/  UIADD3 UR6, UR7, UR6, URZ ;  /* 0x0000000607067290 */ /* 0x000fe2000fffe03f */
[----:B------:R-:W-:Y:S01]  /*1290*/  CS2R R116, SRZ ;  /* 0x0000000000747805 */ /* 0x000fe2000001ff00 */
[----:B------:R-:W-:Y:S01]  /*12a0*/  USHF.R.S32.HI UR5, URZ, 0x1f, UR4 ;  /* 0x0000001f3f057899 */ /* 0x000fe20008011404 */
[----:B------:R-:W-:Y:S01]  /*12b0*/  CS2R R114, SRZ ;  /* 0x0000000000727805 */ /* 0x000fe2000001ff00 */
[----:B------:R-:W-:Y:S01]  /*12c0*/  USHF.R.S32.HI UR7, URZ, 0x1f, UR6 ;  /* 0x0000001f3f077899 */ /* 0x000fe20008011406 */
[----:B------:R-:W-:Y:S01]  /*12d0*/  CS2R R112, SRZ ;  /* 0x0000000000707805 */ /* 0x000fe2000001ff00 */
[----:B------:R-:W-:Y:S01]  /*12e0*/  ULEA.HI UR5, UR5, UR4, URZ, 0x7 ;  /* 0x0000000405057291 */ /* 0x000fe2000f8f383f */
[----:B------:R-:W-:Y:S01]  /*12f0*/  CS2R R110, SRZ ;  /* 0x00000000006e7805 */ /* 0x000fe2000001ff00 */
[----:B------:R-:W-:Y:S01]  /*1300*/  ULEA.HI UR7, UR7, UR6, URZ, 0x7 ;  /* 0x0000000607077291 */ /* 0x000fe2000f8f383f */
[----:B------:R-:W-:Y:S01]  /*1310*/  CS2R R108, SRZ ;  /* 0x00000000006c7805 */ /* 0x000fe2000001ff00 */
[----:B------:R-:W-:Y:S01]  /*1320*/  USHF.R.S32.HI UR53, URZ, 0x7, UR5 ;  /* 0x000000073f357899 */ /* 0x000fe20008011405 */
[----:B------:R-:W-:Y:S01]  /*1330*/  CS2R R106, SRZ ;  /* 0x00000000006a7805 */ /* 0x000fe2000001ff00 */
[----:B------:R-:W-:Y:S01]  /*1340*/  USHF.R.S32.HI UR7, URZ, 0x7, UR7 ;  /* 0x000000073f077899 */ /* 0x000fe20008011407 */
[----:B------:R-:W-:Y:S01]  /*1350*/  CS2R R104, SRZ ;  /* 0x0000000000687805 */ /* 0x000fe2000001ff00 */
[----:B------:R-:W-:Y:S01]  /*1360*/  ULDC UR38, c[0x0][0xc48] ;  /* 0x0003120000267ab9 */ /* 0x000fe20000000800 */
[----:B------:R-:W-:Y:S01]  /*1370*/  UMOV UR43, UR10 ;  /* 0x0000000a002b7c82 */ /* 0x000fe20008000000 */
[----:B------:R-:W-:Y:S01]  /*1380*/  UISETP.LT.AND UP0, UPT, UR53, UR7, UPT ;  /* 0x000000073500728c */ /* 0x000fe2000bf01270 */
[----:B------:R-:W-:Y:S01]  /*1390*/  CS2R R102, SRZ ;  /* 0x0000000000667805 */ /* 0x000fe2000001ff00 */
[----:B------:R-:W-:Y:S01]  /*13a0*/  UISETP.NE.AND UP1, UPT, UR38, 0x1, UPT ;  /* 0x000000012600788c */ /* 0x000fe2000bf25270 */
[----:B------:R-:W-:Y:S01]  /*13b0*/  CS2R R100, SRZ ;  /* 0x0000000000647805 */ /* 0x000fe2000001ff00 */
[----:B------:R-:W-:Y:S01]  /*13c0*/  USEL UR53, UR53, UR7, UP0 ;  /* 0x0000000735357287 */ /* 0x000fe20008000000 */
[----:B------:R-:W-:Y:S01]  /*13d0*/  CS2R R98, SRZ ;  /* 0x0000000000627805 */ /* 0x000fe2000001ff00 */
[----:B------:R-:W-:Y:S01]  /*13e0*/  UP2UR UR49, UPR, URZ, 0x4 ;  /* 0x000000043f317883 */ /* 0x000fe20008000000 */
[----:B------:R-:W-:Y:S01]  /*13f0*/  CS2R R96, SRZ ;  /* 0x0000000000607805 */ /* 0x000fe2000001ff00 */
[----:B------:R-:W-:Y:S01]  /*1400*/  UISETP.GE.AND UP0, UPT, UR53, 0x1, UPT ;  /* 0x000000013500788c */ /* 0x000fe2000bf06270 */
[----:B------:R-:W-:Y:S01]  /*1410*/  IMAD.MOV.U32 R48, RZ, RZ, RZ ;  /* 0x000000ffff307224 */ /* 0x000fe200078e00ff */
[----:B------:R-:W-:Y:S01]  /*1420*/  CS2R R6, SRZ ;  /* 0x0000000000067805 */ /* 0x000fe2000001ff00 */
[----:B------:R-:W-:Y:S01]  /*1430*/  IMAD.MOV.U32 R93, RZ, RZ, RZ ;  /* 0x000000ffff5d7224 */ /* 0x000fe200078e00ff */
[----:B------:R-:W-:Y:S01]  /*1440*/  CS2R R90, SRZ ;  /* 0x00000000005a7805 */ /* 0x000fe2000001ff00 */
[----:B------:R-:W-:Y:S01]  /*1450*/  @UP1 ULDC UR8, c[0x0][0xc4c] ;  /* 0x0003130000081ab9 */ /* 0x000fe20000000800 */
[----:B------:R-:W-:Y:S01]  /*1460*/  PLOP3.LUT P1, PT, PT, PT, UP0, 0x80, 0x0 ;  /* 0x000000000000781c */ /* 0x000fe20003f2f008 */
[----:B------:R-:W-:Y:S01]  /*1470*/  UIMAD.WIDE.U32 UR4, UR10, UR8, URZ ;  /* 0x000000080a0472a5 */ /* 0x000fe2000f8e003f */
[----:B------:R-:W-:Y:S01]  /*1480*/  CS2R R88, SRZ ;  /* 0x0000000000587805 */ /* 0x000fe2000001ff00 */
[----:B------:R-:W-:-:S02]  /*1490*/  @UP1 ULDC UR6, c[0x0][0xc50] ;  /* 0x0003140000061ab9 */ /* 0x000fc40000000800 */
[----:B------:R-:W-:-:S04]  /*14a0*/  @UP1 USHF.R.U32.HI UR43, URZ, UR6, UR5 ;  /* 0x000000063f2b1299 */ /* 0x000fc80008011605 */
[----:B------:R-:W-:-:S04]  /*14b0*/  UIADD3 UR4, -UR43, URZ, URZ ;  /* 0x0000003f2b047290 */ /* 0x000fc8000fffe13f */
[----:B------:R-:W-:Y:S01]  /*14c0*/  UIMAD UR38, UR38, UR4, UR10 ;  /* 0x00000004262672a4 */ /* 0x000fe2000f8e020a */
[----:B------:R-:W-:Y:S11]  /*14d0*/  @!P1 BRA `(.L_x_1869) ;  /* 0x0000007c00009947 */ /* 0x000ff60003800000 */
[----:B------:R-:W0:Y:S01]  /*14e0*/  SHFL.IDX PT, R0, R143, RZ, 0x1f ;  /* 0x00001fff8f007589 */ /* 0x000e2200000e0000 */
[----:B------:R-:W-:-:S04]  /*14f0*/  UIADD3 UR6, UR40, 0x21800, URZ ;  /* 0x0002180028067890 */ /* 0x000fc8000fffe03f */
[----:B------:R-:W-:-:S06]  /*1500*/  ULOP3.LUT UP0, URZ, UR6, 0x3ff, URZ, 0xc0, !UPT ;  /* 0x000003ff063f7892 */ /* 0x000fcc000f80c03f */
[----:B------:R-:W-:Y:S02]  /*1510*/  PLOP3.LUT P0, PT, PT, PT, UP0, 0x80, 0x0 ;  /* 0x000000000000781c */ /* 0x000fe40003f0f008 */
[----:B0-----:R-:W-:-:S13]  /*1520*/  R2UR UR37, R0 ;  /* 0x00000000002572ca */ /* 0x001fda00000e0000 */
[----:B------:R-:W-:-:S04]  /*1530*/  UIMAD.WIDE UR4, UR37, 0x55555556, URZ ;  /* 0x55555556250478a5 */ /* 0x000fc8000f8e023f */
[----:B------:R-:W-:-:S04]  /*1540*/  ULEA.HI UR5, UR5, UR5, URZ, 0x1 ;  /* 0x0000000505057291 */ /* 0x000fc8000f8f083f */
[----:B------:R-:W-:-:S04]  /*1550*/  UIMAD UR5, UR5, -0x3, UR37 ;  /* 0xfffffffd050578a4 */ /* 0x000fc8000f8e0225 */
[----:B------:R-:W-:Y:S02]  /*1560*/  ULEA UR4, UR5, UR40, 0xc ;  /* 0x0000002805047291 */ /* 0x000fe4000f8e603f */
[----:B------:R-:W-:Y:S02]  /*1570*/  ULEA UR5, UR5, UR6, 0xd ;  /* 0x0000000605057291 */ /* 0x000fe4000f8e683f */
[----:B------:R-:W-:Y:S02]  /*1580*/  UIADD3 UR4, UR4, 0xc400, URZ ;  /* 0x0000c40004047890 */ /* 0x000fe4000fffe03f */
[----:B------:R-:W-:Y:S02]  /*1590*/  USHF.R.U32.HI UR5, URZ, 0x4, UR5 ;  /* 0x000000043f057899 */ /* 0x000fe40008011605 */
[----:B------:R-:W-:Y:S02]  /*15a0*/  USHF.R.U32.HI UR4, URZ, 0x4, UR4 ;  /* 0x000000043f047899 */ /* 0x000fe40008011604 */
[----:B------:R-:W-:-:S02]  /*15b0*/  ULOP3.LUT UR36, UR5, 0x3fff, URZ, 0xc0, !UPT ;  /* 0x00003fff05247892 */ /* 0x000fc4000f8ec03f */
[----:B------:R-:W-:Y:S01]  /*15c0*/  ULOP3.LUT UR52, UR4, 0x3fff, URZ, 0xc0, !UPT ;  /* 0x00003fff04347892 */ /* 0x000fe2000f8ec03f */
[----:B------:R-:W-:Y:S11]  /*15d0*/  @!P0 BRA `(.L_x_1870) ;  /* 0x0000000000408947 */ /* 0x000ff60003800000 */
        /* <DEDUP_REMOVED lines=16> */
.L_x_1870:
        /* <DEDUP_REMOVED lines=9> */
.L_x_1979:
[----:B------:R-:W-:Y:S05]  /*1770*/  @!P0 BRA `(.L_x_1872) ;  /* 0x0000000000048947 */ /* 0x000fea0003800000 */
[----:B------:R-:W-:Y:S01]  /*1780*/  BPT.TRAP 0x1 ;  /* 0x000000040000795c */ /* 0x000fe20000300000 */
.L_x_1872:
[----:B0-----:R-:W-:Y:S02]  /*1790*/  IMAD.U32 R0, RZ, RZ, UR44 ;  /* 0x0000002cff007e24 */ /* 0x001fe4000f8e00ff */
[----:B------:R-:W-:-:S03]  /*17a0*/  IMAD.U32 R3, RZ, RZ, UR45 ;  /* 0x0000002dff037e24 */ /* 0x000fc6000f8e00ff */
[----:B------:R-:W-:Y:S02]  /*17b0*/  LEA R0, R0, UR40, 0x3 ;  /* 0x0000002800007c11 */ /* 0x000fe4000f8e18ff */
[----:B------:R-:W-:-:S04]  /*17c0*/  SHF.L.U32 R3, R3, 0x1f, RZ ;  /* 0x0000001f03037819 */ /* 0x000fc800000006ff */
[----:B------:R0:W1:Y:S01]  /*17d0*/  SYNCS.PHASECHK.TRANS64.TRYWAIT P1, [R0+URZ+0x2d830], R3 ;  /* 0x02d83003000075a7 */ /* 0x000062000802017f */
[----:B------:R-:W-:Y:S05]  /*17e0*/  @!P0 BRA `(.L_x_1873) ;  /* 0x0000000000048947 */ /* 0x000fea0003800000 */
[----:B------:R-:W-:Y:S01]  /*17f0*/  BPT.TRAP 0x1 ;  /* 0x000000040000795c */ /* 0x000fe20000300000 */
.L_x_1873:
[----:B-1----:R-:W-:Y:S05]  /*1800*/  @P1 BRA `(.L_x_1874) ;  /* 0x0000000000081947 */ /* 0x002fea0003800000 */
[----:B------:R-:W1:Y:S02]  /*1810*/  SYNCS.PHASECHK.TRANS64.TRYWAIT P1, [R0+URZ+0x2d830], R3 ;  /* 0x02d83003000075a7 */ /* 0x000e64000802017f */
[----:B-1----:R-:W-:Y:S05]  /*1820*/  @!P1 BRA `(.L_x_1875) ;  /* 0x000000d000c49947 */ /* 0x002fea0003800000 */
.L_x_1874:
        /* <DEDUP_REMOVED lines=49> */
.L_x_1876:
[----:B------:R-:W-:Y:S01]  /*1b40*/  UISETP.NE.AND UP0, UPT, UR49, URZ, UPT ;  /* 0x0000003f3100728c */ /* 0x000fe2000bf05270 */
[----:B------:R-:W-:Y:S01]  /*1b50*/  VIADD R7, R136, UR39 ;  /* 0x0000002788077c36 */ /* 0x000fe20008000000 */
[----:B------:R-:W-:Y:S01]  /*1b60*/  ULDC UR11, c[0x0][0x2f0] ;  /* 0x0000bc00000b7ab9 */ /* 0x000fe20000000800 */
[----:B------:R-:W-:Y:S01]  /*1b70*/  ULDC UR14, c[0x0][0x288] ;  /* 0x0000a200000e7ab9 */ /* 0x000fe20000000800 */
[----:B------:R-:W-:Y:S01]  /*1b80*/  IMAD.U32 R5, RZ, RZ, UR11 ;  /* 0x0000000bff057e24 */ /* 0x000fe2000f8e00ff */
[----:B------:R-:W-:Y:S01]  /*1b90*/  ULDC UR33, c[0x0][0x988] ;  /* 0x0002620000217ab9 */ /* 0x000fe20000000800 */
[----:B------:R-:W-:Y:S01]  /*1ba0*/  PLOP3.LUT P1, PT, PT, PT, UP0, 0x80, 0x0 ;  /* 0x000000000000781c */ /* 0x000fe20003f2f008 */
[----:B------:R-:W-:Y:S01]  /*1bb0*/  UMOV UR10, UR39 ;  /* 0x00000027000a7c82 */ /* 0x000fe20008000000 */
[----:B------:R-:W-:Y:S02]  /*1bc0*/  PLOP3.LUT P2, PT, PT, PT, UP0, 0x80, 0x0 ;  /* 0x000000000000781c */ /* 0x000fe40003f4f008 */
[----:B------:R-:W-:-:S02]  /*1bd0*/  CS2R R134, SRZ ;  /* 0x0000000000867805 */ /* 0x000fc4000001ff00 */
[----:B------:R-:W-:Y:S01]  /*1be0*/  CS2R R132, SRZ ;  /* 0x0000000000847805 */ /* 0x000fe2000001ff00 */
[----:B------:R-:W-:Y:S01]  /*1bf0*/  @UP0 ULDC UR6, c[0x0][0x44c] ;  /* 0x0001130000060ab9 */ /* 0x000fe20000000800 */
[----:B------:R-:W-:Y:S01]  /*1c00*/  @UP0 ULDC UR15, c[0x0][0x450] ;  /* 0x00011400000f0ab9 */ /* 0x000fe20000000800 */
[----:B------:R-:W-:Y:S02]  /*1c10*/  CS2R R130, SRZ ;  /* 0x0000000000827805 */ /* 0x000fe4000001ff00 */
[----:B------:R-:W-:Y:S02]  /*1c20*/  CS2R R128, SRZ ;  /* 0x0000000000807805 */ /* 0x000fe4000001ff00 */
[----:B------:R-:W-:Y:S02]  /*1c30*/  CS2R R126, SRZ ;  /* 0x00000000007e7805 */ /* 0x000fe4000001ff00 */
[----:B------:R-:W-:Y:S02]  /*1c40*/  CS2R R124, SRZ ;  /* 0x00000000007c7805 */ /* 0x000fe4000001ff00 */
[----:B------:R-:W-:-:S02]  /*1c50*/  CS2R R122, SRZ ;  /* 0x00000000007a7805 */ /* 0x000fc4000001ff00 */
[----:B------:R-:W-:Y:S01]  /*1c60*/  CS2R R120, SRZ ;  /* 0x0000000000787805 */ /* 0x000fe2000001ff00 */
[----:B------:R-:W-:Y:S01]  /*1c70*/  @P1 IMAD.HI.U32 R2, R7, UR6, RZ ;  /* 0x0000000607021c27 */ /* 0x000fe2000f8e00ff */
[----:B------:R-:W-:Y:S01]  /*1c80*/  @UP0 ULDC UR6, c[0x0][0x450] ;  /* 0x0001140000060ab9 */ /* 0x000fe20000000800 */
[----:B------:R-:W-:Y:S02]  /*1c90*/  CS2R R118, SRZ ;  /* 0x0000000000767805 */ /* 0x000fe4000001ff00 */
[----:B------:R-:W-:Y:S02]  /*1ca0*/  CS2R R116, SRZ ;  /* 0x0000000000747805 */ /* 0x000fe4000001ff00 */
[----:B------:R-:W-:Y:S02]  /*1cb0*/  CS2R R114, SRZ ;  /* 0x0000000000727805 */ /* 0x000fe4000001ff00 */
[----:B------:R-:W-:Y:S01]  /*1cc0*/  @P2 SHF.R.U32.HI R7, RZ, UR6, R2 ;  /* 0x00000006ff072c19 */ /* 0x000fe20008011602 */
[----:B------:R-:W-:Y:S01]  /*1cd0*/  UMOV UR6, 0xffffff80 ;  /* 0xffffff8000067882 */ /* 0x000fe20000000000 */
[----:B------:R-:W-:Y:S01]  /*1ce0*/  CS2R R112, SRZ ;  /* 0x0000000000707805 */ /* 0x000fe2000001ff00 */
[----:B------:R-:W-:Y:S01]  /*1cf0*/  UIMAD UR6, UR53, UR6, 0x80 ;  /* 0x00000080350674a4 */ /* 0x000fe2000f8e0206 */
[----:B------:R-:W-:Y:S01]  /*1d00*/  CS2R R110, SRZ ;  /* 0x00000000006e7805 */ /* 0x000fe2000001ff00 */
[----:B01----:R-:W0:Y:S01]  /*1d10*/  SHFL.IDX PT, R3, R7, 0x1, 0x1c1f ;  /* 0x003c1f0007037f89 */ /* 0x003e2200000e0000 */
[----:B------:R-:W-:Y:S01]  /*1d20*/  UIADD3 UR53, UR53, -0x2, URZ ;  /* 0xfffffffe35357890 */ /* 0x000fe2000fffe03f */
[----:B------:R-:W-:Y:S01]  /*1d30*/  CS2R R108, SRZ ;  /* 0x00000000006c7805 */ /* 0x000fe2000001ff00 */
[----:B------:R-:W-:Y:S01]  /*1d40*/  UIADD3 UR7, UR6, 0x1, URZ ;  /* 0x0000000106077890 */ /* 0x000fe2000fffe03f */
[----:B------:R-:W1:Y:S01]  /*1d50*/  SHFL.IDX PT, R7, R7, RZ, 0x1c1f ;  /* 0x001c1fff07077589 */ /* 0x000e6200000e0000 */
[----:B------:R-:W-:Y:S01]  /*1d60*/  UIMAD UR6, UR48, UR11, UR6 ;  /* 0x0000000b300672a4 */ /* 0x000fe2000f8e0206 */
[----:B------:R-:W-:Y:S01]  /*1d70*/  CS2R R106, SRZ ;  /* 0x00000000006a7805 */ /* 0x000fe2000001ff00 */
[----:B------:R-:W-:Y:S01]  /*1d80*/  UIMAD UR11, UR48, UR11, -UR14 ;  /* 0x0000000b300b72a4 */ /* 0x000fe2000f8e0a0e */
[----:B------:R-:W-:Y:S01]  /*1d90*/  CS2R R104, SRZ ;  /* 0x0000000000687805 */ /* 0x000fe2000001ff00 */
[----:B------:R-:W-:Y:S01]  /*1da0*/  IMAD.U32 R2, RZ, RZ, UR7 ;  /* 0x00000007ff027e24 */ /* 0x000fe2000f8e00ff */
[----:B------:R-:W-:Y:S01]  /*1db0*/  CS2R R102, SRZ ;  /* 0x0000000000667805 */ /* 0x000fe2000001ff00 */
[----:B------:R-:W-:Y:S01]  /*1dc0*/  IMAD.U32 R4, RZ, RZ, UR6 ;  /* 0x00000006ff047e24 */ /* 0x000fe2000f8e00ff */
[----:B------:R-:W-:Y:S01]  /*1dd0*/  R2UR UR6, R0 ;  /* 0x00000000000672ca */ /* 0x000fe200000e0000 */
[C---:B------:R-:W-:Y:S01]  /*1de0*/  IMAD R2, R23.reuse, -0x2, R2 ;  /* 0xfffffffe17027824 */ /* 0x040fe200078e0202 */
[----:B------:R-:W-:Y:S01]  /*1df0*/  CS2R R100, SRZ ;  /* 0x0000000000647805 */ /* 0x000fe2000001ff00 */
[----:B------:R-:W-:Y:S01]  /*1e00*/  IMAD R21, R23, -0x2, R4 ;  /* 0xfffffffe17157824 */ /* 0x000fe200078e0204 */
[----:B------:R-:W-:Y:S01]  /*1e10*/  CS2R R98, SRZ ;  /* 0x0000000000627805 */ /* 0x000fe2000001ff00 */
[----:B------:R-:W-:Y:S01]  /*1e20*/  IMAD R2, R5, UR48, R2 ;  /* 0x0000003005027c24 */ /* 0x000fe2000f8e0202 */
[----:B------:R-:W-:-:S04]  /*1e30*/  CS2R R96, SRZ ;  /* 0x0000000000607805 */ /* 0x000fc8000001ff00 */
[----:B0-----:R-:W-:Y:S01]  /*1e40*/  IADD3 R4, R3, -UR14, R2 ;  /* 0x8000000e03047c10 */ /* 0x001fe2000fffe002 */
[----:B------:R-:W-:Y:S02]  /*1e50*/  VIADD R2, R2, -UR14 ;  /* 0x8000000e02027c36 */ /* 0x000fe40008000000 */
[----:B------:R-:W-:Y:S01]  /*1e60*/  UIADD3 UR6, UR6, 0x2d840, URZ ;  /* 0x0002d84006067890 */ /* 0x000fe2000fffe03f */
[----:B------:R-:W-:Y:S02]  /*1e70*/  VIMNMX R3, R21, R4, PT ;  /* 0x0000000415037248 */ /* 0x000fe40003fe0100 */
[----:B-1----:R-:W-:Y:S01]  /*1e80*/  VIADDMNMX R21, R7, R2, R21, PT ;  /* 0x0000000207157246 */ /* 0x002fe20003800115 */
[----:B------:R-:W-:Y:S01]  /*1e90*/  UPRMT UR6, UR41, 0x654, UR6 ;  /* 0x0000065429067896 */ /* 0x000fe20008000006 */
[C---:B------:R-:W-:Y:S02]  /*1ea0*/  ISETP.GT.AND P1, PT, R3.reuse, RZ, PT ;  /* 0x000000ff0300720c */ /* 0x040fe40003f24270 */
[----:B------:R-:W-:-:S02]  /*1eb0*/  ISETP.GT.AND P2, PT, R3, 0x1, PT ;  /* 0x000000010300780c */ /* 0x000fc40003f44270 */
[----:B------:R-:W-:Y:S02]  /*1ec0*/  ISETP.GT.AND P3, PT, R3, 0x8, PT ;  /* 0x000000080300780c */ /* 0x000fe40003f64270 */
[----:B------:R-:W-:Y:S02]  /*1ed0*/  FSEL R90, R26, -INF , P1 ;  /* 0xff8000001a5a7808 */ /* 0x000fe40000800000 */
[----:B------:R-:W-:Y:S01]  /*1ee0*/  FSEL R88, R27, -INF , P2 ;  /* 0xff8000001b587808 */ /* 0x000fe20001000000 */
[----:B------:R-:W-:Y:S01]  /*1ef0*/  SYNCS.ARRIVE.TRANS64.RED.A1T0 RZ, [UR6], RZ ;  /* 0x000000ffffff79a7 */ /* 0x000fe20008100406 */
[----:B------:R-:W-:Y:S01]  /*1f00*/  ISETP.GT.AND P1, PT, R3, 0x9, PT ;  /* 0x000000090300780c */ /* 0x000fe20003f24270 */
[----:B------:R-:W-:Y:S01]  /*1f10*/  @UP0 ULDC UR6, c[0x0][0x44c] ;  /* 0x0001130000060ab9 */ /* 0x000fe20000000800 */
[----:B------:R-:W-:Y:S01]  /*1f20*/  FSEL R30, R30, -INF , P3 ;  /* 0xff8000001e1e7808 */ /* 0x000fe20001800000 */
[----:B------:R-:W-:Y:S01]  /*1f30*/  UIMAD.WIDE.U32 UR6, UR39, UR6, URZ ;  /* 0x00000006270672a5 */ /* 0x000fe2000f8e003f */
[----:B------:R-:W-:-:S02]  /*1f40*/  FMNMX.FTZ R5, R90, R88, !PT ;  /* 0x000000585a057209 */ /* 0x000fc40007810000 */
[----:B------:R-:W-:Y:S01]  /*1f50*/  ISETP.GT.AND P2, PT, R3, 0x10, PT ;  /* 0x000000100300780c */ /* 0x000fe20003f44270 */
[----:B------:R-:W-:Y:S01]  /*1f60*/  @UP0 USHF.R.U32.HI UR10, URZ, UR15, UR7 ;  /* 0x0000000f3f0a0299 */ /* 0x000fe20008011607 */
[----:B------:R-:W-:Y:S02]  /*1f70*/  FSEL R6, R31, -INF , P1 ;  /* 0xff8000001f067808 */ /* 0x000fe40000800000 */
[----:B------:R-:W-:Y:S01]  /*1f80*/  FMNMX.FTZ R5, R30, R5, !PT ;  /* 0x000000051e057209 */ /* 0x000fe20007810000 */
[----:B------:R-:W-:Y:S01]  /*1f90*/  UIADD3 UR11, UR11, UR10, URZ ;  /* 0x0000000a0b0b7290 */ /* 0x000fe2000fffe03f */
[----:B------:R-:W-:Y:S02]  /*1fa0*/  ISETP.GT.AND P1, PT, R3, 0x11, PT ;  /* 0x000000110300780c */ /* 0x000fe40003f24270 */
[----:B------:R-:W-:Y:S01]  /*1fb0*/  FSEL R34, R34, -INF , P2 ;  /* 0xff80000022227808 */ /* 0x000fe20001000000 */
[----:B------:R-:W-:Y:S01]  /*1fc0*/  USHF.R.S32.HI UR6, URZ, 0x1f, UR11 ;  /* 0x0000001f3f067899 */ /* 0x000fe2000801140b */
[----:B------:R-:W-:-:S02]  /*1fd0*/  FMNMX.FTZ R5, R6, R5, !PT ;  /* 0x0000000506057209 */ /* 0x000fc40007810000 */
[----:B------:R-:W-:Y:S01]  /*1fe0*/  ISETP.GT.AND P2, PT, R3, 0x18, PT ;  /* 0x000000180300780c */ /* 0x000fe20003f44270 */
[----:B------:R-:W-:Y:S01]  /*1ff0*/  ULEA.HI UR6, UR6, UR11, URZ, 0x7 ;  /* 0x0000000b06067291 */ /* 0x000fe2000f8f383f */
[----:B------:R-:W-:Y:S02]  /*2000*/  FSEL R8, R35, -INF , P1 ;  /* 0xff80000023087808 */ /* 0x000fe40000800000 */
[----:B------:R-:W-:Y:S01]  /*2010*/  FMNMX.FTZ R5, R34, R5, !PT ;  /* 0x0000000522057209 */ /* 0x000fe20007810000 */
[----:B------:R-:W-:Y:S01]  /*2020*/  USHF.R.S32.HI UR6, URZ, 0x7, UR6 ;  /* 0x000000073f067899 */ /* 0x000fe20008011406 */
[----:B------:R-:W-:Y:S02]  /*2030*/  ISETP.GT.AND P1, PT, R3, 0x19, PT ;  /* 0x000000190300780c */ /* 0x000fe40003f24270 */
[----:B------:R-:W-:Y:S01]  /*2040*/  FSEL R38, R38, -INF , P2 ;  /* 0xff80000026267808 */ /* 0x000fe20001000000 */
[----:B------:R-:W-:Y:S01]  /*2050*/  UISETP.LT.AND UP0, UPT, URZ, UR6, UPT ;  /* 0x000000063f00728c */ /* 0x000fe2000bf01270 */
[----:B------:R-:W-:-:S02]  /*2060*/  FMNMX.FTZ R5, R8, R5, !PT ;  /* 0x0000000508057209 */ /* 0x000fc40007810000 */
[----:B------:R-:W-:Y:S01]  /*2070*/  ISETP.GT.AND P2, PT, R3, 0x20, PT ;  /* 0x000000200300780c */ /* 0x000fe20003f44270 */
[----:B------:R-:W-:Y:S01]  /*2080*/  USEL UR35, URZ, UR6, !UP0 ;  /* 0x000000063f237287 */ /* 0x000fe2000c000000 */
[----:B------:R-:W-:Y:S02]  /*2090*/  FSEL R10, R39, -INF , P1 ;  /* 0xff800000270a7808 */ /* 0x000fe40000800000 */
[----:B------:R-:W-:Y:S01]  /*20a0*/  FMNMX.FTZ R5, R38, R5, !PT ;  /* 0x0000000526057209 */ /* 0x000fe20007810000 */
[----:B------:R-:W-:Y:S01]  /*20b0*/  UISETP.GE.AND UP0, UPT, UR53, UR35, UPT ;  /* 0x000000233500728c */ /* 0x000fe2000bf06270 */
[----:B------:R-:W-:Y:S02]  /*20c0*/  ISETP.GT.AND P1, PT, R3, 0x21, PT ;  /* 0x000000210300780c */ /* 0x000fe40003f24270 */
[----:B------:R-:W-:Y:S02]  /*20d0*/  FSEL R42, R42, -INF , P2 ;  /* 0xff8000002a2a7808 */ /* 0x000fe40001000000 */
[----:B------:R-:W-:-:S02]  /*20e0*/  FMNMX.FTZ R5, R10, R5, !PT ;  /* 0x000000050a057209 */ /* 0x000fc40007810000 */
[----:B------:R-:W-:Y:S02]  /*20f0*/  ISETP.GT.AND P2, PT, R3, 0x28, PT ;  /* 0x000000280300780c */ /* 0x000fe40003f44270 */
[----:B------:R-:W-:Y:S02]  /*2100*/  FSEL R26, R43, -INF , P1 ;  /* 0xff8000002b1a7808 */ /* 0x000fe40000800000 */
[----:B------:R-:W-:Y:S02]  /*2110*/  FMNMX.FTZ R5, R42, R5, !PT ;  /* 0x000000052a057209 */ /* 0x000fe40007810000 */
        /* <DEDUP_REMOVED lines=63> */
[----:B------:R-:W-:Y:S02]  /*2510*/  FSEL R87, R87, -INF , P1 ;  /* 0xff80000057577808 */ /* 0x000fe40000800000 */
[----:B------:R-:W-:Y:S02]  /*2520*/  FMNMX.FTZ R92, R86, R3, !PT ;  /* 0x00000003565c7209 */ /* 0x000fe40007810000 */
[----:B------:R-:W-:Y:S02]  /*2530*/  ISETP.GT.AND P2, PT, R21, 0x1, PT ;  /* 0x000000011500780c */ /* 0x000fe40003f44270 */
[----:B------:R-:W-:Y:S02]  /*2540*/  FMNMX.FTZ R92, R87, R92, !PT ;  /* 0x0000005c575c7209 */ /* 0x000fe40007810000 */
[----:B------:R-:W-:Y:S02]  /*2550*/  ISETP.GT.AND P3, PT, R21, 0x8, PT ;  /* 0x000000081500780c */ /* 0x000fe40003f64270 */
[----:B------:R-:W-:Y:S01]  /*2560*/  FSEL R25, R25, -INF , P2 ;  /* 0xff80000019197808 */ /* 0x000fe20001000000 */
[----:B------:R-:W0:Y:S01]  /*2570*/  SHFL.BFLY PT, R3, R92, 0x2, 0x1f ;  /* 0x0c401f005c037f89 */ /* 0x000e2200000e0000 */
[----:B------:R-:W-:-:S02]  /*2580*/  FSEL R28, R28, -INF , P3 ;  /* 0xff8000001c1c7808 */ /* 0x000fc40001800000 */
[----:B------:R-:W-:-:S04]  /*2590*/  ISETP.GT.AND P2, PT, R21, 0x10, PT ;  /* 0x000000101500780c */ /* 0x000fc80003f44270 */
[----:B------:R-:W-:Y:S02]  /*25a0*/  FSEL R32, R32, -INF , P2 ;  /* 0xff80000020207808 */ /* 0x000fe40001000000 */
[----:B------:R-:W-:-:S04]  /*25b0*/  ISETP.GT.AND P2, PT, R21, 0x18, PT ;  /* 0x000000181500780c */ /* 0x000fc80003f44270 */
[----:B------:R-:W-:Y:S02]  /*25c0*/  FSEL R36, R36, -INF , P2 ;  /* 0xff80000024247808 */ /* 0x000fe40001000000 */
[----:B------:R-:W-:-:S04]  /*25d0*/  ISETP.GT.AND P2, PT, R21, 0x20, PT ;  /* 0x000000201500780c */ /* 0x000fc80003f44270 */
[----:B------:R-:W-:Y:S02]  /*25e0*/  FSEL R40, R40, -INF , P2 ;  /* 0xff80000028287808 */ /* 0x000fe40001000000 */
[C---:B------:R-:W-:Y:S02]  /*25f0*/  ISETP.GT.AND P2, PT, R21.reuse, 0x28, PT ;  /* 0x000000281500780c */ /* 0x040fe40003f44270 */
[----:B0-----:R-:W-:Y:S02]  /*2600*/  FMNMX.FTZ R11, R92, R3, !PT ;  /* 0x000000035c0b7209 */ /* 0x001fe40007810000 */
[----:B------:R-:W-:Y:S02]  /*2610*/  CS2R R92, SRZ ;  /* 0x00000000005c7805 */ /* 0x000fe4000001ff00 */
[----:B------:R-:W-:Y:S02]  /*2620*/  FSEL R44, R44, -INF , P2 ;  /* 0xff8000002c2c7808 */ /* 0x000fe40001000000 */
[----:B------:R-:W-:Y:S01]  /*2630*/  ISETP.GT.AND P2, PT, R21, 0x30, PT ;  /* 0x000000301500780c */ /* 0x000fe20003f44270 */
[----:B------:R-:W0:Y:S03]  /*2640*/  SHFL.BFLY PT, R94, R11, 0x1, 0x1f ;  /* 0x0c201f000b5e7f89 */ /* 0x000e2600000e0000 */
[----:B------:R-:W-:-:S02]  /*2650*/  FSEL R48, R48, -INF , P2 ;  /* 0xff80000030307808 */ /* 0x000fc40001000000 */
[----:B------:R-:W-:-:S04]  /*2660*/  ISETP.GT.AND P2, PT, R21, 0x38, PT ;  /* 0x000000381500780c */ /* 0x000fc80003f44270 */
[----:B------:R-:W-:Y:S02]  /*2670*/  FSEL R52, R52, -INF , P2 ;  /* 0xff80000034347808 */ /* 0x000fe40001000000 */
[----:B------:R-:W-:-:S04]  /*2680*/  ISETP.GT.AND P2, PT, R21, 0x40, PT ;  /* 0x000000401500780c */ /* 0x000fc80003f44270 */
[----:B------:R-:W-:Y:S02]  /*2690*/  FSEL R56, R56, -INF , P2 ;  /* 0xff80000038387808 */ /* 0x000fe40001000000 */
[----:B------:R-:W-:-:S04]  /*26a0*/  ISETP.GT.AND P2, PT, R21, 0x48, PT ;  /* 0x000000481500780c */ /* 0x000fc80003f44270 */
[----:B------:R-:W-:Y:S02]  /*26b0*/  FSEL R60, R60, -INF , P2 ;  /* 0xff8000003c3c7808 */ /* 0x000fe40001000000 */
[----:B------:R-:W-:Y:S02]  /*26c0*/  ISETP.GT.AND P2, PT, R21, 0x50, PT ;  /* 0x000000501500780c */ /* 0x000fe40003f44270 */
[----:B0-----:R-:W-:Y:S02]  /*26d0*/  FMNMX.FTZ R3, R11, R94, !PT ;  /* 0x0000005e0b037209 */ /* 0x001fe40007810000 */
[----:B------:R-:W-:Y:S02]  /*26e0*/  CS2R R94, SRZ ;  /* 0x00000000005e7805 */ /* 0x000fe4000001ff00 */
[----:B------:R-:W-:Y:S02]  /*26f0*/  FSEL R64, R64, -INF , P2 ;  /* 0xff80000040407808 */ /* 0x000fe40001000000 */
[C---:B------:R-:W-:Y:S01]  /*2700*/  FSETP.NEU.FTZ.AND P1, PT, R3.reuse, -INF , PT ;  /* 0xff8000000300780b */ /* 0x040fe20003f3d000 */
[----:B------:R-:W-:Y:S01]  /*2710*/  FMUL.FTZ R5, R3, UR33 ;  /* 0x0000002103057c20 */ /* 0x000fe20008410000 */
[----:B------:R-:W-:-:S04]  /*2720*/  ISETP.GT.AND P2, PT, R21, 0x58, PT ;  /* 0x000000581500780c */ /* 0x000fc80003f44270 */
[----:B------:R-:W-:Y:S02]  /*2730*/  FSEL R5, R5, RZ, P1 ;  /* 0x000000ff05057208 */ /* 0x000fe40000800000 */
[C---:B------:R-:W-:Y:S02]  /*2740*/  ISETP.GT.AND P1, PT, R21.reuse, RZ, PT ;  /* 0x000000ff1500720c */ /* 0x040fe40003f24270 */
[----:B------:R-:W-:Y:S01]  /*2750*/  FSEL R68, R68, -INF , P2 ;  /* 0xff80000044447808 */ /* 0x000fe20001000000 */
[--C-:B------:R-:W-:Y:S01]  /*2760*/  FFMA.FTZ R11, R30, UR33, -R5.reuse ;  /* 0x000000211e0b7c23 */ /* 0x100fe20008010805 */
[----:B------:R-:W-:Y:S01]  /*2770*/  FSEL R24, R24, -INF , P1 ;  /* 0xff80000018187808 */ /* 0x000fe20000800000 */
[--C-:B------:R-:W-:Y:S01]  /*2780*/  FFMA.FTZ R35, R20, UR33, -R5.reuse ;  /* 0x0000002114237c23 */ /* 0x100fe20008010805 */
[----:B------:R-:W-:Y:S01]  /*2790*/  ISETP.GT.AND P1, PT, R21, 0x9, PT ;  /* 0x000000091500780c */ /* 0x000fe20003f24270 */
[--C-:B------:R-:W-:Y:S01]  /*27a0*/  FFMA.FTZ R13, R34, UR33, -R5.reuse ;  /* 0x00000021220d7c23 */ /* 0x100fe20008010805 */
[----:B------:R-:W-:Y:S01]  /*27b0*/  FMNMX.FTZ R7, R24, R25, !PT ;  /* 0x0000001918077209 */ /* 0x000fe20007810000 */
[--C-:B------:R-:W-:Y:S01]  /*27c0*/  FFMA.FTZ R50, R50, UR33, -R5.reuse ;  /* 0x0000002132327c23 */ /* 0x100fe20008010805 */
[----:B------:R-:W-:Y:S01]  /*27d0*/  FSEL R29, R29, -INF , P1 ;  /* 0xff8000001d1d7808 */ /* 0x000fe20000800000 */
[--C-:B------:R-:W-:Y:S01]  /*27e0*/  FFMA.FTZ R47, R67, UR33, -R5.reuse ;  /* 0x00000021432f7c23 */ /* 0x100fe20008010805 */
[----:B------:R-:W-:Y:S01]  /*27f0*/  FMNMX.FTZ R30, R28, R7, !PT ;  /* 0x000000071c1e7209 */ /* 0x000fe20007810000 */
        /* <DEDUP_REMOVED lines=24> */
[----:B------:R-:W-:Y:S01]  /*2980*/  FFMA.FTZ R62, R83, UR33, -R5 ;  /* 0x00000021533e7c23 */ /* 0x000fe20008010805 */
[----:B------:R-:W-:Y:S01]  /*2990*/  ISETP.GT.AND P1, PT, R21, 0x29, PT ;  /* 0x000000291500780c */ /* 0x000fe20003f24270 */
[----:B------:R-:W-:Y:S01]  /*29a0*/  MUFU.EX2 R9, R9 ;  /* 0x0000000900097308 */ /* 0x000fe20000000800 */
[----:B------:R-:W-:-:S02]  /*29b0*/  FMNMX.FTZ R7, R41, R30, !PT ;  /* 0x0000001e29077209 */ /* 0x000fc40007810000 */
[----:B------:R-:W-:Y:S02]  /*29c0*/  CS2R R90, SRZ ;  /* 0x00000000005a7805 */ /* 0x000fe4000001ff00 */
[----:B------:R-:W-:Y:S02]  /*29d0*/  FSEL R45, R45, -INF , P1 ;  /* 0xff8000002d2d7808 */ /* 0x000fe40000800000 */
[----:B------:R-:W-:Y:S01]  /*29e0*/  FMNMX.FTZ R30, R44, R7, !PT ;  /* 0x000000072c1e7209 */ /* 0x000fe20007810000 */
[--C-:B------:R-:W-:Y:S01]  /*29f0*/  FFMA.FTZ R7, R42, UR33, -R5.reuse ;  /* 0x000000212a077c23 */ /* 0x100fe20008010805 */
[----:B------:R-:W-:Y:S01]  /*2a00*/  ISETP.GT.AND P1, PT, R21, 0x31, PT ;  /* 0x000000311500780c */ /* 0x000fe20003f24270 */
[--C-:B------:R-:W-:Y:S01]  /*2a10*/  FFMA.FTZ R42, R66, UR33, -R5.reuse ;  /* 0x00000021422a7c23 */ /* 0x100fe20008010805 */
[----:B------:R-:W-:Y:S01]  /*2a20*/  FMNMX.FTZ R27, R45, R30, !PT ;  /* 0x0000001e2d1b7209 */ /* 0x000fe20007810000 */
[----:B------:R-:W-:Y:S01]  /*2a30*/  FFMA.FTZ R66, R87, UR33, -R5 ;  /* 0x0000002157427c23 */ /* 0x000fe20008010805 */
[----:B------:R-:W-:Y:S01]  /*2a40*/  FSEL R49, R49, -INF , P1 ;  /* 0xff80000031317808 */ /* 0x000fe20000800000 */
[----:B------:R0:W1:Y:S01]  /*2a50*/  MUFU.EX2 R2, R88 ;  /* 0x0000005800027308 */ /* 0x0000620000000800 */
[----:B------:R-:W-:-:S02]  /*2a60*/  FMNMX.FTZ R30, R48, R27, !PT ;  /* 0x0000001b301e7209 */ /* 0x000fc40007810000 */
[----:B------:R-:W-:Y:S02]  /*2a70*/  ISETP.GT.AND P1, PT, R21, 0x39, PT ;  /* 0x000000391500780c */ /* 0x000fe40003f24270 */
[----:B------:R-:W-:Y:S02]  /*2a80*/  FMNMX.FTZ R27, R49, R30, !PT ;  /* 0x0000001e311b7209 */ /* 0x000fe40007810000 */
[----:B------:R-:W-:Y:S01]  /*2a90*/  FSEL R53, R53, -INF , P1 ;  /* 0xff80000035357808 */ /* 0x000fe20000800000 */
[----:B------:R-:W2:Y:S01]  /*2aa0*/  MUFU.EX2 R11, R11 ;  /* 0x0000000b000b7308 */ /* 0x000ea20000000800 */
[----:B------:R-:W-:Y:S01]  /*2ab0*/  FMNMX.FTZ R30, R52, R27, !PT ;  /* 0x0000001b341e7209 */ /* 0x000fe20007810000 */
[--C-:B------:R-:W-:Y:S01]  /*2ac0*/  FFMA.FTZ R27, R46, UR33, -R5.reuse ;  /* 0x000000212e1b7c23 */ /* 0x100fe20008010805 */
[----:B------:R-:W-:Y:S01]  /*2ad0*/  ISETP.GT.AND P1, PT, R21, 0x41, PT ;  /* 0x000000411500780c */ /* 0x000fe20003f24270 */
[----:B------:R-:W-:Y:S01]  /*2ae0*/  FFMA.FTZ R46, R71, UR33, -R5 ;  /* 0x00000021472e7c23 */ /* 0x000fe20008010805 */
[----:B------:R-:W-:-:S02]  /*2af0*/  FMNMX.FTZ R31, R53, R30, !PT ;  /* 0x0000001e351f7209 */ /* 0x000fc40007810000 */
[----:B0-----:R-:W-:Y:S02]  /*2b00*/  CS2R R88, SRZ ;  /* 0x0000000000587805 */ /* 0x001fe4000001ff00 */
[----:B------:R-:W-:Y:S01]  /*2b10*/  FSEL R57, R57, -INF , P1 ;  /* 0xff80000039397808 */ /* 0x000fe20000800000 */
[----:B------:R-:W0:Y:S01]  /*2b20*/  MUFU.EX2 R6, R6 ;  /* 0x0000000600067308 */ /* 0x000e220000000800 */
[----:B------:R-:W-:Y:S02]  /*2b30*/  FMNMX.FTZ R30, R56, R31, !PT ;  /* 0x0000001f381e7209 */ /* 0x000fe40007810000 */
[----:B------:R-:W-:Y:S02]  /*2b40*/  ISETP.GT.AND P1, PT, R21, 0x49, PT ;  /* 0x000000491500780c */ /* 0x000fe40003f24270 */
[----:B------:R-:W-:Y:S02]  /*2b50*/  FMNMX.FTZ R31, R57, R30, !PT ;  /* 0x0000001e391f7209 */ /* 0x000fe40007810000 */
[----:B------:R-:W-:Y:S01]  /*2b60*/  FSEL R61, R61, -INF , P1 ;  /* 0xff8000003d3d7808 */ /* 0x000fe20000800000 */
[----:B------:R3:W-:Y:S01]  /*2b70*/  MUFU.EX2 R30, R35 ;  /* 0x00000023001e7308 */ /* 0x0007e20000000800 */
[----:B------:R-:W-:-:S02]  /*2b80*/  FMNMX.FTZ R20, R60, R31, !PT ;  /* 0x0000001f3c147209 */ /* 0x000fc40007810000 */
[----:B------:R-:W-:Y:S02]  /*2b90*/  ISETP.GT.AND P1, PT, R21, 0x51, PT ;  /* 0x000000511500780c */ /* 0x000fe40003f24270 */
[----:B------:R-:W-:Y:S02]  /*2ba0*/  FMNMX.FTZ R31, R61, R20, !PT ;  /* 0x000000143d1f7209 */ /* 0x000fe40007810000 */
[----:B------:R-:W-:Y:S01]  /*2bb0*/  FSEL R65, R65, -INF , P1 ;  /* 0xff80000041417808 */ /* 0x000fe20000800000 */
[----:B------:R4:W-:Y:S01]  /*2bc0*/  MUFU.EX2 R20, R50 ;  /* 0x0000003200147308 */ /* 0x0009e20000000800 */
[----:B------:R-:W-:Y:S01]  /*2bd0*/  FMNMX.FTZ R34, R64, R31, !PT ;  /* 0x0000001f40227209 */ /* 0x000fe20007810000 */
[--C-:B------:R-:W-:Y:S01]  /*2be0*/  FFMA.FTZ R31, R14, UR33, -R5.reuse ;  /* 0x000000210e1f7c23 */ /* 0x100fe20008010805 */
[----:B------:R-:W-:Y:S02]  /*2bf0*/  ISETP.GT.AND P1, PT, R21, 0x59, PT ;  /* 0x000000591500780c */ /* 0x000fe40003f24270 */
[----:B---3--:R-:W-:Y:S01]  /*2c00*/  FMNMX.FTZ R35, R65, R34, !PT ;  /* 0x0000002241237209 */ /* 0x008fe20007810000 */
[--C-:B------:R-:W-:Y:S01]  /*2c10*/  FFMA.FTZ R34, R54, UR33, -R5.reuse ;  /* 0x0000002136227c23 */ /* 0x100fe20008010805 */
[----:B------:R-:W-:Y:S01]  /*2c20*/  ISETP.GT.AND P2, PT, R21, 0x60, PT ;  /* 0x000000601500780c */ /* 0x000fe20003f44270 */
[--C-:B------:R-:W-:Y:S01]  /*2c30*/  FFMA.FTZ R54, R74, UR33, -R5.reuse ;  /* 0x000000214a367c23 */ /* 0x100fe20008010805 */
[----:B------:R-:W-:Y:S01]  /*2c40*/  FSEL R69, R69, -INF , P1 ;  /* 0xff80000045457808 */ /* 0x000fe20000800000 */
[----:B----4-:R-:W-:Y:S01]  /*2c50*/  FFMA.FTZ R50, R63, UR33, -R5 ;  /* 0x000000213f327c23 */ /* 0x010fe20008010805 */
[----:B------:R-:W-:Y:S01]  /*2c60*/  FMNMX.FTZ R14, R68, R35, !PT ;  /* 0x00000023440e7209 */ /* 0x000fe20007810000 */
[----:B------:R-:W3:Y:S01]  /*2c70*/  MUFU.EX2 R13, R13 ;  /* 0x0000000d000d7308 */ /* 0x000ee20000000800 */
[----:B------:R-:W-:-:S02]  /*2c80*/  ISETP.GT.AND P1, PT, R21, 0x61, PT ;  /* 0x000000611500780c */ /* 0x000fc40003f24270 */
[----:B------:R-:W-:Y:S02]  /*2c90*/  FSEL R72, R72, -INF , P2 ;  /* 0xff80000048487808 */ /* 0x000fe40001000000 */
[----:B------:R-:W-:Y:S02]  /*2ca0*/  FMNMX.FTZ R35, R69, R14, !PT ;  /* 0x0000000e45237209 */ /* 0x000fe40007810000 */
[----:B------:R-:W-:Y:S01]  /*2cb0*/  ISETP.GT.AND P2, PT, R21, 0x68, PT ;  /* 0x000000681500780c */ /* 0x000fe20003f44270 */
[----:B------:R-:W4:Y:S01]  /*2cc0*/  MUFU.EX2 R8, R8 ;  /* 0x0000000800087308 */ /* 0x000f220000000800 */
[----:B------:R-:W-:Y:S02]  /*2cd0*/  FSEL R73, R73, -INF , P1 ;  /* 0xff80000049497808 */ /* 0x000fe40000800000 */
[----:B------:R-:W-:Y:S01]  /*2ce0*/  FMNMX.FTZ R14, R72, R35, !PT ;  /* 0x00000023480e7209 */ /* 0x000fe20007810000 */
[----:B------:R-:W-:Y:S01]  /*2cf0*/  FFMA.FTZ R35, R12, UR33, -R5 ;  /* 0x000000210c237c23 */ /* 0x000fe20008010805 */
[----:B------:R-:W-:-:S02]  /*2d00*/  ISETP.GT.AND P1, PT, R21, 0x69, PT ;  /* 0x000000691500780c */ /* 0x000fc40003f24270 */
[----:B------:R-:W-:Y:S01]  /*2d10*/  FSEL R76, R76, -INF , P2 ;  /* 0xff8000004c4c7808 */ /* 0x000fe20001000000 */
[----:B------:R-:W-:Y:S01]  /*2d20*/  MUFU.EX2 R15, R15 ;  /* 0x0000000f000f7308 */ /* 0x000fe20000000800 */
[----:B------:R-:W-:Y:S02]  /*2d30*/  FMNMX.FTZ R39, R73, R14, !PT ;  /* 0x0000000e49277209 */ /* 0x000fe40007810000 */
[----:B------:R-:W-:Y:S02]  /*2d40*/  ISETP.GT.AND P2, PT, R21, 0x70, PT ;  /* 0x000000701500780c */ /* 0x000fe40003f44270 */
[----:B------:R-:W-:Y:S02]  /*2d50*/  FSEL R77, R77, -INF , P1 ;  /* 0xff8000004d4d7808 */ /* 0x000fe40000800000 */
[----:B------:R-:W-:Y:S01]  /*2d60*/  FMNMX.FTZ R12, R76, R39, !PT ;  /* 0x000000274c0c7209 */ /* 0x000fe20007810000 */
[----:B------:R-:W-:Y:S01]  /*2d70*/  MUFU.EX2 R10, R10 ;  /* 0x0000000a000a7308 */ /* 0x000fe20000000800 */
[----:B------:R-:W-:-:S02]  /*2d80*/  ISETP.GT.AND P1, PT, R21, 0x71, PT ;  /* 0x000000711500780c */ /* 0x000fc40003f24270 */
[----:B------:R-:W-:Y:S02]  /*2d90*/  FSEL R80, R80, -INF , P2 ;  /* 0xff80000050507808 */ /* 0x000fe40001000000 */
[----:B------:R-:W-:Y:S02]  /*2da0*/  FMNMX.FTZ R39, R77, R12, !PT ;  /* 0x0000000c4d277209 */ /* 0x000fe40007810000 */
[----:B------:R-:W-:Y:S01]  /*2db0*/  ISETP.GT.AND P2, PT, R21, 0x78, PT ;  /* 0x000000781500780c */ /* 0x000fe20003f44270 */
[----:B------:R-:W-:Y:S01]  /*2dc0*/  MUFU.EX2 R7, R7 ;  /* 0x0000000700077308 */ /* 0x000fe20000000800 */
[----:B------:R-:W-:Y:S02]  /*2dd0*/  FSEL R81, R81, -INF , P1 ;  /* 0xff80000051517808 */ /* 0x000fe40000800000 */
[----:B------:R-:W-:Y:S02]  /*2de0*/  FMNMX.FTZ R12, R80, R39, !PT ;  /* 0x00000027500c7209 */ /* 0x000fe40007810000 */
[----:B------:R-:W-:Y:S01]  /*2df0*/  ISETP.GT.AND P1, PT, R21, 0x79, PT ;  /* 0x000000791500780c */ /* 0x000fe20003f24270 */
[----:B------:R-:W-:Y:S01]  /*2e00*/  FFMA.FTZ R21, R4, UR33, -R5 ;  /* 0x0000002104157c23 */ /* 0x000fe20008010805 */
[----:B------:R-:W-:Y:S01]  /*2e10*/  FSEL R84, R84, -INF , P2 ;  /* 0xff80000054547808 */ /* 0x000fe20001000000 */
[----:B------:R-:W-:Y:S01]  /*2e20*/  MUFU.EX2 R26, R26 ;  /* 0x0000001a001a7308 */ /* 0x000fe20000000800 */
[----:B------:R-:W-:-:S02]  /*2e30*/  FMNMX.FTZ R39, R81, R12, !PT ;  /* 0x0000000c51277209 */ /* 0x000fc40007810000 */
[----:B------:R-:W-:Y:S02]  /*2e40*/  FSEL R85, R85, -INF , P1 ;  /* 0xff80000055557808 */ /* 0x000fe40000800000 */
[----:B------:R-:W-:Y:S01]  /*2e50*/  FMNMX.FTZ R4, R84, R39, !PT ;  /* 0x0000002754047209 */ /* 0x000fe20007810000 */
[----:B------:R-:W-:Y:S02]  /*2e60*/  FFMA.FTZ R39, R70, UR33, -R5 ;  /* 0x0000002146277c23 */ /* 0x000fe40008010805 */
[----:B------:R-:W-:Y:S01]  /*2e70*/  MUFU.EX2 R27, R27 ;  /* 0x0000001b001b7308 */ /* 0x000fe20000000800 */
[----:B------:R-:W-:-:S05]  /*2e80*/  FMNMX.FTZ R4, R85, R4, !PT ;  /* 0x0000000455047209 */ /* 0x000fca0007810000 */
[----:B------:R-:W5:Y:S02]  /*2e90*/  SHFL.BFLY PT, R51, R4, 0x2, 0x1f ;  /* 0x0c401f0004337f89 */ /* 0x000f6400000e0000 */
[----:B------:R-:W-:Y:S08]  /*2ea0*/  MUFU.EX2 R31, R31 ;  /* 0x0000001f001f7308 */ /* 0x000ff00000000800 */
[----:B------:R-:W-:Y:S08]  /*2eb0*/  MUFU.EX2 R34, R34 ;  /* 0x0000002200227308 */ /* 0x000ff00000000800 */
[----:B------:R-:W-:Y:S01]  /*2ec0*/  MUFU.EX2 R35, R35 ;  /* 0x0000002300237308 */ /* 0x000fe20000000800 */
[----:B-----5:R-:W-:Y:S01]  /*2ed0*/  FMNMX.FTZ R12, R4, R51, !PT ;  /* 0x00000033040c7209 */ /* 0x020fe20007810000 */
[----:B------:R-:W-:-:S06]  /*2ee0*/  FFMA.FTZ R51, R78, UR33, -R5 ;  /* 0x000000214e337c23 */ /* 0x000fcc0008010805 */
[----:B------:R-:W-:Y:S01]  /*2ef0*/  MUFU.EX2 R38, R38 ;  /* 0x0000002600267308 */ /* 0x000fe20000000800 */
[----:B------:R-:W5:Y:S07]  /*2f00*/  SHFL.BFLY PT, R63, R12, 0x1, 0x1f ;  /* 0x0c201f000c3f7f89 */ /* 0x000f6e00000e0000 */
[----:B------:R-:W-:Y:S08]  /*2f10*/  MUFU.EX2 R21, R21 ;  /* 0x0000001500157308 */ /* 0x000ff00000000800 */
[----:B------:R-:W-:Y:S08]  /*2f20*/  MUFU.EX2 R43, R43 ;  /* 0x0000002b002b7308 */ /* 0x000ff00000000800 */
[----:B------:R-:W-:Y:S01]  /*2f30*/  MUFU.EX2 R50, R50 ;  /* 0x0000003200327308 */ /* 0x000fe20000000800 */
[----:B-----5:R-:W-:Y:S01]  /*2f40*/  FMNMX.FTZ R4, R12, R63, !PT ;  /* 0x0000003f0c047209 */ /* 0x020fe20007810000 */
        /* <DEDUP_REMOVED lines=18> */
[----:B-1----:R-:W-:Y:S01]  /*3070*/  FADD.FTZ R56, R9, R2 ;  /* 0x0000000209387221 */ /* 0x002fe20000010000 */
[--C-:B------:R-:W-:Y:S01]  /*3080*/  FFMA.FTZ R37, R37, UR33, -R67.reuse ;  /* 0x0000002125257c23 */ /* 0x100fe20008010843 */
[--C-:B------:R-:W-:Y:S01]  /*3090*/  FFMA.FTZ R36, R44, UR33, -R67.reuse ;  /* 0x000000212c247c23 */ /* 0x100fe20008010843 */
[--C-:B------:R-:W-:Y:S01]  /*30a0*/  FFMA.FTZ R44, R52, UR33, -R67.reuse ;  /* 0x00000021342c7c23 */ /* 0x100fe20008010843 */
[----:B------:R-:W1:Y:S01]  /*30b0*/  MUFU.EX2 R12, R12 ;  /* 0x0000000c000c7308 */ /* 0x000e620000000800 */
[----:B--2---:R-:W-:Y:S01]  /*30c0*/  FADD.FTZ R71, R11, R56 ;  /* 0x000000380b477221 */ /* 0x004fe20000010000 */
[--C-:B------:R-:W-:Y:S01]  /*30d0*/  FFMA.FTZ R52, R64, UR33, -R67.reuse ;  /* 0x0000002140347c23 */ /* 0x100fe20008010843 */
[--C-:B------:R-:W-:Y:S01]  /*30e0*/  FFMA.FTZ R41, R41, UR33, -R67.reuse ;  /* 0x0000002129297c23 */ /* 0x100fe20008010843 */
[----:B------:R-:W-:Y:S01]  /*30f0*/  FFMA.FTZ R60, R60, UR33, -R67 ;  /* 0x000000213c3c7c23 */ /* 0x000fe20008010843 */
[----:B0-----:R-:W-:Y:S01]  /*3100*/  FADD.FTZ R64, R6, R71 ;  /* 0x0000004706407221 */ /* 0x001fe20000010000 */
[--C-:B------:R-:W-:Y:S01]  /*3110*/  FFMA.FTZ R45, R45, UR33, -R67.reuse ;  /* 0x000000212d2d7c23 */ /* 0x100fe20008010843 */
[--C-:B------:R-:W-:Y:S01]  /*3120*/  FFMA.FTZ R49, R49, UR33, -R67.reuse ;  /* 0x0000002131317c23 */ /* 0x100fe20008010843 */
[----:B------:R-:W0:Y:S01]  /*3130*/  MUFU.EX2 R14, R14 ;  /* 0x0000000e000e7308 */ /* 0x000e220000000800 */
[----:B---3--:R-:W-:Y:S01]  /*3140*/  FADD.FTZ R71, R13, R64 ;  /* 0x000000400d477221 */ /* 0x008fe20000010000 */
[----:B------:R-:W-:Y:S01]  /*3150*/  F2FP.F16.F32.PACK_AB R9, R2, R9 ;  /* 0x000000090209723e */ /* 0x000fe200000000ff */
[--C-:B------:R-:W-:Y:S01]  /*3160*/  FFMA.FTZ R53, R53, UR33, -R67.reuse ;  /* 0x0000002135357c23 */ /* 0x100fe20008010843 */
[----:B------:R-:W-:Y:S01]  /*3170*/  F2FP.F16.F32.PACK_AB R11, R6, R11 ;  /* 0x0000000b060b723e */ /* 0x000fe200000000ff */
[--C-:B------:R-:W-:Y:S01]  /*3180*/  FFMA.FTZ R57, R57, UR33, -R67.reuse ;  /* 0x0000002139397c23 */ /* 0x100fe20008010843 */
[----:B----4-:R-:W-:Y:S01]  /*3190*/  F2FP.F16.F32.PACK_AB R13, R8, R13 ;  /* 0x0000000d080d723e */ /* 0x010fe200000000ff */
[--C-:B------:R-:W-:Y:S01]  /*31a0*/  FFMA.FTZ R61, R61, UR33, -R67.reuse ;  /* 0x000000213d3d7c23 */ /* 0x100fe20008010843 */
        /* <DEDUP_REMOVED lines=14> */
[----:B------:R-:W-:-:S02]  /*3290*/  FFMA.FTZ R67, R85, UR33, -R67 ;  /* 0x0000002155437c23 */ /* 0x000fc40008010843 */
        /* <DEDUP_REMOVED lines=8> */
[----:B------:R2:W-:Y:S01]  /*3320*/  MUFU.EX2 R0, R60 ;  /* 0x0000003c00007308 */ /* 0x0005e20000000800 */
[----:B-1----:R-:W-:-:S07]  /*3330*/  FADD.FTZ R25, R37, R56 ;  /* 0x0000003825197221 */ /* 0x002fce0000010000 */
[----:B------:R-:W1:Y:S01]  /*3340*/  MUFU.EX2 R41, R41 ;  /* 0x0000002900297308 */ /* 0x000e620000000800 */
[----:B--2---:R-:W-:Y:S01]  /*3350*/  FADD.FTZ R60, R8, R71 ;  /* 0x00000047083c7221 */ /* 0x004fe20000010000 */
[----:B0-----:R-:W-:Y:S01]  /*3360*/  FADD.FTZ R2, R32, R25 ;  /* 0x0000001920027221 */ /* 0x001fe20000010000 */
[----:B------:R-:W-:Y:S02]  /*3370*/  F2FP.F16.F32.PACK_AB R8, R12, R5 ;  /* 0x000000050c08723e */ /* 0x000fe400000000ff */
[----:B------:R-:W-:Y:S01]  /*3380*/  FADD.FTZ R71, R15, R60 ;  /* 0x0000003c0f477221 */ /* 0x000fe20000010000 */
[----:B------:R-:W-:Y:S02]  /*3390*/  F2FP.F16.F32.PACK_AB R25, R26, R7 ;  /* 0x000000071a19723e */ /* 0x000fe400000000ff */
[----:B------:R-:W0:Y:S01]  /*33a0*/  MUFU.EX2 R36, R36 ;  /* 0x0000002400247308 */ /* 0x000e220000000800 */
[C---:B------:R-:W-:Y:S01]  /*33b0*/  FADD.FTZ R60, R10.reuse, R71 ;  /* 0x000000470a3c7221 */ /* 0x040fe20000010000 */
[----:B------:R-:W-:-:S02]  /*33c0*/  F2FP.F16.F32.PACK_AB R15, R10, R15 ;  /* 0x0000000f0a0f723e */ /* 0x000fc400000000ff */
[----:B------:R-:W-:Y:S01]  /*33d0*/  F2FP.F16.F32.PACK_AB R10, R29, R14 ;  /* 0x0000000e1d0a723e */ /* 0x000fe200000000ff */
[----:B------:R-:W-:Y:S01]  /*33e0*/  FADD.FTZ R71, R7, R60 ;  /* 0x0000003c07477221 */ /* 0x000fe20000010000 */
[----:B------:R-:W-:Y:S02]  /*33f0*/  F2FP.F16.F32.PACK_AB R12, R33, R24 ;  /* 0x00000018210c723e */ /* 0x000fe400000000ff */
[----:B------:R-:W2:Y:S01]  /*3400*/  MUFU.EX2 R45, R45 ;  /* 0x0000002d002d7308 */ /* 0x000ea20000000800 */
[----:B------:R-:W-:Y:S01]  /*3410*/  FADD.FTZ R6, R26, R71 ;  /* 0x000000471a067221 */ /* 0x000fe20000010000 */
[----:B-1----:R-:W-:Y:S01]  /*3420*/  FADD.FTZ R71, R41, R2 ;  /* 0x0000000229477221 */ /* 0x002fe20000010000 */
[----:B------:R1:W-:Y:S01]  /*3430*/  STSM.16.M88.4 [R16+0x21800], R8 ;  /* 0x0218000810007844 */ /* 0x0003e20000000200 */
[----:B------:R-:W-:Y:S01]  /*3440*/  F2FP.F16.F32.PACK_AB R14, R37, R28 ;  /* 0x0000001c250e723e */ /* 0x000fe200000000ff */
[----:B------:R-:W-:Y:S01]  /*3450*/  FADD.FTZ R75, R27, R6 ;  /* 0x000000061b4b7221 */ /* 0x000fe20000010000 */
[----:B------:R-:W-:-:S02]  /*3460*/  F2FP.F16.F32.PACK_AB R27, R30, R27 ;  /* 0x0000001b1e1b723e */ /* 0x000fc400000000ff */
[----:B------:R-:W3:Y:S01]  /*3470*/  MUFU.EX2 R40, R40 ;  /* 0x0000002800287308 */ /* 0x000ee20000000800 */
[----:B0-----:R-:W-:Y:S01]  /*3480*/  FADD.FTZ R2, R36, R71 ;  /* 0x0000004724027221 */ /* 0x001fe20000010000 */
[----:B------:R-:W-:Y:S01]  /*3490*/  FADD.FTZ R75, R30, R75 ;  /* 0x0000004b1e4b7221 */ /* 0x000fe20000010000 */
[----:B------:R-:W-:Y:S01]  /*34a0*/  F2FP.F16.F32.PACK_AB R24, R41, R32 ;  /* 0x000000202918723e */ /* 0x000fe200000000ff */
[----:B------:R0:W-:Y:S01]  /*34b0*/  STSM.16.M88.4 [R19], R12 ;  /* 0x0000000c13007844 */ /* 0x0001e20000000200 */
[----:B------:R-:W-:Y:S01]  /*34c0*/  F2FP.F16.F32.PACK_AB R29, R31, R20 ;  /* 0x000000141f1d723e */ /* 0x000fe200000000ff */
[----:B------:R-:W-:Y:S01]  /*34d0*/  FADD.FTZ R6, R20, R75 ;  /* 0x0000004b14067221 */ /* 0x000fe20000010000 */
[----:B------:R-:W-:Y:S01]  /*34e0*/  F2FP.F16.F32.PACK_AB R37, R47, R42 ;  /* 0x0000002a2f25723e */ /* 0x000fe200000000ff */
[----:B------:R-:W4:Y:S01]  /*34f0*/  MUFU.EX2 R49, R49 ;  /* 0x0000003100317308 */ /* 0x000f220000000800 */
[----:B--2---:R-:W-:Y:S01]  /*3500*/  FADD.FTZ R5, R45, R2 ;  /* 0x000000022d057221 */ /* 0x004fe20000010000 */
[----:B------:R-:W-:Y:S01]  /*3510*/  FADD.FTZ R7, R31, R6 ;  /* 0x000000061f077221 */ /* 0x000fe20000010000 */
[----:B------:R-:W-:-:S02]  /*3520*/  F2FP.F16.F32.PACK_AB R26, R45, R36 ;  /* 0x000000242d1a723e */ /* 0x000fc400000000ff */
[----:B------:R-:W-:Y:S01]  /*3530*/  F2FP.F16.F32.PACK_AB R31, R35, R34 ;  /* 0x00000022231f723e */ /* 0x000fe200000000ff */
[----:B------:R-:W-:Y:S01]  /*3540*/  FADD.FTZ R6, R34, R7 ;  /* 0x0000000722067221 */ /* 0x000fe20000010000 */
[----:B-1----:R-:W-:Y:S01]  /*3550*/  F2FP.F16.F32.PACK_AB R9, R21, R38 ;  /* 0x000000261509723e */ /* 0x002fe200000000ff */
[----:B------:R-:W1:Y:S01]  /*3560*/  MUFU.EX2 R44, R44 ;  /* 0x0000002c002c7308 */ /* 0x000e620000000800 */
[----:B---3--:R-:W-:Y:S01]  /*3570*/  FADD.FTZ R2, R40, R5 ;  /* 0x0000000528027221 */ /* 0x008fe20000010000 */
[----:B------:R-:W-:Y:S01]  /*3580*/  FADD.FTZ R7, R35, R6 ;  /* 0x0000000623077221 */ /* 0x000fe20000010000 */
[----:B------:R-:W-:Y:S01]  /*3590*/  F2FP.F16.F32.PACK_AB R11, R50, R43 ;  /* 0x0000002b320b723e */ /* 0x000fe200000000ff */
[----:B------:R0:W-:Y:S02]  /*35a0*/  STSM.16.M88.4 [R18], R24 ;  /* 0x0000001812007844 */ /* 0x0001e40000000200 */
[----:B------:R-:W-:Y:S02]  /*35b0*/  FADD.FTZ R6, R38, R7 ;  /* 0x0000000726067221 */ /* 0x000fe40000010000 */
[----:B------:R-:W2:Y:S01]  /*35c0*/  MUFU.EX2 R53, R53 ;  /* 0x0000003500357308 */ /* 0x000ea20000000800 */
[----:B----4-:R-:W-:Y:S01]  /*35d0*/  FADD.FTZ R5, R49, R2 ;  /* 0x0000000231057221 */ /* 0x010fe20000010000 */
[----:B------:R-:W-:Y:S01]  /*35e0*/  FADD.FTZ R6, R21, R6 ;  /* 0x0000000615067221 */ /* 0x000fe20000010000 */
[----:B------:R-:W-:-:S05]  /*35f0*/  F2FP.F16.F32.PACK_AB R28, R49, R40 ;  /* 0x00000028311c723e */ /* 0x000fca00000000ff */
[----:B------:R-:W3:Y:S01]  /*3600*/  MUFU.EX2 R48, R48 ;  /* 0x0000003000307308 */ /* 0x000ee20000000800 */
[----:B-1----:R-:W-:-:S07]  /*3610*/  FADD.FTZ R2, R44, R5 ;  /* 0x000000052c027221 */ /* 0x002fce0000010000 */
[----:B------:R-:W1:Y:S01]  /*3620*/  MUFU.EX2 R57, R57 ;  /* 0x0000003900397308 */ /* 0x000e620000000800 */
[C---:B--2---:R-:W-:Y:S01]  /*3630*/  FADD.FTZ R5, R53.reuse, R2 ;  /* 0x0000000235057221 */ /* 0x044fe20000010000 */
[----:B------:R-:W-:-:S05]  /*3640*/  F2FP.F16.F32.PACK_AB R30, R53, R44 ;  /* 0x0000002c351e723e */ /* 0x000fca00000000ff */
[----:B------:R0:W-:Y:S01]  /*3650*/  STSM.16.M88.4 [R17], R28 ;  /* 0x0000001c11007844 */ /* 0x0001e20000000200 */
[----:B------:R-:W2:Y:S01]  /*3660*/  MUFU.EX2 R61, R61 ;  /* 0x0000003d003d7308 */ /* 0x000ea20000000800 */
[----:B---3--:R-:W-:-:S07]  /*3670*/  FADD.FTZ R2, R48, R5 ;  /* 0x0000000530027221 */ /* 0x008fce0000010000 */
[----:B------:R-:W3:Y:S01]  /*3680*/  MUFU.EX2 R52, R52 ;  /* 0x0000003400347308 */ /* 0x000ee20000000800 */
[C---:B-1----:R-:W-:Y:S01]  /*3690*/  FADD.FTZ R5, R57.reuse, R2 ;  /* 0x0000000239057221 */ /* 0x042fe20000010000 */
[----:B------:R-:W-:-:S03]  /*36a0*/  F2FP.F16.F32.PACK_AB R8, R57, R48 ;  /* 0x000000303908723e */ /* 0x000fc600000000ff */
[----:B------:R-:W-:Y:S01]  /*36b0*/  FADD.FTZ R2, R0, R5 ;  /* 0x0000000500027221 */ /* 0x000fe20000010000 */
[----:B------:R-:W-:Y:S02]  /*36c0*/  FADD.FTZ R5, R43, R6 ;  /* 0x000000062b057221 */ /* 0x000fe40000010000 */
[----:B------:R-:W1:Y:S01]  /*36d0*/  MUFU.EX2 R65, R65 ;  /* 0x0000004100417308 */ /* 0x000e620000000800 */
[C---:B--2---:R-:W-:Y:S01]  /*36e0*/  FADD.FTZ R7, R61.reuse, R2 ;  /* 0x000000023d077221 */ /* 0x044fe20000010000 */
[----:B------:R-:W-:Y:S01]  /*36f0*/  FADD.FTZ R5, R50, R5 ;  /* 0x0000000532057221 */ /* 0x000fe20000010000 */
[----:B------:R-:W-:-:S03]  /*3700*/  F2FP.F16.F32.PACK_AB R10, R61, R0 ;  /* 0x000000003d0a723e */ /* 0x000fc600000000ff */
[----:B------:R-:W-:Y:S02]  /*3710*/  FADD.FTZ R6, R42, R5 ;  /* 0x000000052a067221 */ /* 0x000fe40000010000 */
[----:B------:R-:W2:Y:S01]  /*3720*/  MUFU.EX2 R68, R68 ;  /* 0x0000004400447308 */ /* 0x000ea20000000800 */
[----:B---3--:R-:W-:Y:S01]  /*3730*/  FADD.FTZ R2, R52, R7 ;  /* 0x0000000734027221 */ /* 0x008fe20000010000 */
[----:B------:R-:W-:Y:S01]  /*3740*/  FADD.FTZ R6, R47, R6 ;  /* 0x000000062f067221 */ /* 0x000fe20000010000 */
[----:B------:R0:W-:Y:S05]  /*3750*/  STSM.16.M88.4 [R16+0x27800], R8 ;  /* 0x0278000810007844 */ /* 0x0001ea0000000200 */
[----:B------:R-:W3:Y:S01]  /*3760*/  MUFU.EX2 R39, R39 ;  /* 0x0000002700277308 */ /* 0x000ee20000000800 */
[C---:B-1----:R-:W-:Y:S01]  /*3770*/  FADD.FTZ R5, R65.reuse, R2 ;  /* 0x0000000241057221 */ /* 0x042fe20000010000 */
[----:B------:R-:W-:-:S06]  /*3780*/  F2FP.F16.F32.PACK_AB R36, R65, R52 ;  /* 0x000000344124723e */ /* 0x000fcc00000000ff */
[----:B------:R-:W1:Y:S01]  /*3790*/  MUFU.EX2 R69, R69 ;  /* 0x0000004500457308 */ /* 0x000e620000000800 */
[----:B--2---:R-:W-:-:S07]  /*37a0*/  FADD.FTZ R2, R68, R5 ;  /* 0x0000000544027221 */ /* 0x004fce0000010000 */
[----:B------:R-:W2:Y:S01]  /*37b0*/  MUFU.EX2 R46, R46 ;  /* 0x0000002e002e7308 */ /* 0x000ea20000000800 */
[----:B---3--:R-:W-:-:S07]  /*37c0*/  FADD.FTZ R5, R39, R6 ;  /* 0x0000000627057221 */ /* 0x008fce0000010000 */
[----:B------:R-:W3:Y:S01]  /*37d0*/  MUFU.EX2 R72, R72 ;  /* 0x0000004800487308 */ /* 0x000ee20000000800 */
[C---:B-1----:R-:W-:Y:S01]  /*37e0*/  FADD.FTZ R7, R69.reuse, R2 ;  /* 0x0000000245077221 */ /* 0x042fe20000010000 */
[----:B------:R-:W-:-:S06]  /*37f0*/  F2FP.F16.F32.PACK_AB R38, R69, R68 ;  /* 0x000000444526723e */ /* 0x000fcc00000000ff */
[----:B------:R-:W1:Y:S01]  /*3800*/  MUFU.EX2 R54, R54 ;  /* 0x0000003600367308 */ /* 0x000e620000000800 */
[C---:B--2---:R-:W-:Y:S01]  /*3810*/  FADD.FTZ R5, R46.reuse, R5 ;  /* 0x000000052e057221 */ /* 0x044fe20000010000 */
[----:B------:R-:W-:-:S05]  /*3820*/  F2FP.F16.F32.PACK_AB R39, R46, R39 ;  /* 0x000000272e27723e */ /* 0x000fca00000000ff */
[----:B------:R0:W-:Y:S01]  /*3830*/  STSM.16.M88.4 [R22], R36 ;  /* 0x0000002416007844 */ /* 0x0001e20000000200 */
[----:B------:R-:W2:Y:S01]  /*3840*/  MUFU.EX2 R73, R73 ;  /* 0x0000004900497308 */ /* 0x000ea20000000800 */
[----:B---3--:R-:W-:-:S07]  /*3850*/  FADD.FTZ R0, R72, R7 ;  /* 0x0000000748007221 */ /* 0x008fce0000010000 */
[----:B------:R-:W3:Y:S01]  /*3860*/  MUFU.EX2 R76, R76 ;  /* 0x0000004c004c7308 */ /* 0x000ee20000000800 */
[----:B-1----:R-:W-:-:S07]  /*3870*/  FADD.FTZ R2, R54, R5 ;  /* 0x0000000536027221 */ /* 0x002fce0000010000 */
[----:B------:R-:W1:Y:S01]  /*3880*/  MUFU.EX2 R55, R55 ;  /* 0x0000003700377308 */ /* 0x000e620000000800 */
[C---:B--2---:R-:W-:Y:S01]  /*3890*/  FADD.FTZ R5, R73.reuse, R0 ;  /* 0x0000000049057221 */ /* 0x044fe20000010000 */
[----:B------:R-:W-:-:S06]  /*38a0*/  F2FP.F16.F32.PACK_AB R48, R73, R72 ;  /* 0x000000484930723e */ /* 0x000fcc00000000ff */
[----:B------:R-:W2:Y:S01]  /*38b0*/  MUFU.EX2 R77, R77 ;  /* 0x0000004d004d7308 */ /* 0x000ea20000000800 */
[----:B---3--:R-:W-:-:S07]  /*38c0*/  FADD.FTZ R0, R76, R5 ;  /* 0x000000054c007221 */ /* 0x008fce0000010000 */
[----:B------:R-:W3:Y:S01]  /*38d0*/  MUFU.EX2 R51, R51 ;  /* 0x0000003300337308 */ /* 0x000ee20000000800 */
[C---:B-1----:R-:W-:Y:S01]  /*38e0*/  FADD.FTZ R2, R55.reuse, R2 ;  /* 0x0000000237027221 */ /* 0x042fe20000010000 */
[----:B------:R-:W-:-:S06]  /*38f0*/  F2FP.F16.F32.PACK_AB R49, R55, R54 ;  /* 0x000000363731723e */ /* 0x000fcc00000000ff */
[----:B------:R-:W1:Y:S01]  /*3900*/  MUFU.EX2 R80, R80 ;  /* 0x0000005000507308 */ /* 0x000e620000000800 */
[C---:B--2---:R-:W-:Y:S01]  /*3910*/  FADD.FTZ R7, R77.reuse, R0 ;  /* 0x000000004d077221 */ /* 0x044fe20000010000 */
[----:B------:R-:W-:-:S06]  /*3920*/  F2FP.F16.F32.PACK_AB R50, R77, R76 ;  /* 0x0000004c4d32723e */ /* 0x000fcc00000000ff */
[----:B------:R-:W2:Y:S01]  /*3930*/  MUFU.EX2 R58, R58 ;  /* 0x0000003a003a7308 */ /* 0x000ea20000000800 */
[----:B---3--:R-:W-:-:S07]  /*3940*/  FADD.FTZ R5, R51, R2 ;  /* 0x0000000233057221 */ /* 0x008fce0000010000 */
[----:B------:R-:W3:Y:S01]  /*3950*/  MUFU.EX2 R81, R81 ;  /* 0x0000005100517308 */ /* 0x000ee20000000800 */
[----:B-1----:R-:W-:-:S07]  /*3960*/  FADD.FTZ R2, R80, R7 ;  /* 0x0000000750027221 */ /* 0x002fce0000010000 */
[----:B------:R-:W1:Y:S01]  /*3970*/  MUFU.EX2 R59, R59 ;  /* 0x0000003b003b7308 */ /* 0x000e620000000800 */
[C---:B--2---:R-:W-:Y:S01]  /*3980*/  F2FP.F16.F32.PACK_AB R51, R58.reuse, R51 ;  /* 0x000000333a33723e */ /* 0x044fe200000000ff */
[----:B------:R-:W-:-:S04]  /*3990*/  FADD.FTZ R0, R58, R5 ;  /* 0x000000053a007221 */ /* 0x000fc80000010000 */
[----:B------:R0:W-:Y:S02]  /*39a0*/  STSM.16.M88.4 [R18+0x6000], R48 ;  /* 0x0060003012007844 */ /* 0x0001e40000000200 */
[----:B------:R-:W2:Y:S01]  /*39b0*/  MUFU.EX2 R62, R62 ;  /* 0x0000003e003e7308 */ /* 0x000ea20000000800 */
[C---:B---3--:R-:W-:Y:S01]  /*39c0*/  FADD.FTZ R7, R81.reuse, R2 ;  /* 0x0000000251077221 */ /* 0x048fe20000010000 */
[----:B------:R-:W-:-:S06]  /*39d0*/  F2FP.F16.F32.PACK_AB R80, R81, R80 ;  /* 0x000000505150723e */ /* 0x000fcc00000000ff */
[----:B------:R-:W-:Y:S01]  /*39e0*/  MUFU.EX2 R63, R63 ;  /* 0x0000003f003f7308 */ /* 0x000fe20000000800 */
[----:B-1----:R-:W-:-:S07]  /*39f0*/  FADD.FTZ R5, R59, R0 ;  /* 0x000000003b057221 */ /* 0x002fce0000010000 */
[----:B------:R-:W1:Y:S01]  /*3a00*/  MUFU.EX2 R66, R66 ;  /* 0x0000004200427308 */ /* 0x000e620000000800 */
[C---:B--2---:R-:W-:Y:S01]  /*3a10*/  F2FP.F16.F32.PACK_AB R81, R62.reuse, R59 ;  /* 0x0000003b3e51723e */ /* 0x044fe200000000ff */
[----:B------:R-:W-:-:S06]  /*3a20*/  FADD.FTZ R0, R62, R5 ;  /* 0x000000053e007221 */ /* 0x000fcc0000010000 */
[----:B------:R-:W2:Y:S08]  /*3a30*/  MUFU.EX2 R84, R84 ;  /* 0x0000005400547308 */ /* 0x000eb00000000800 */
[----:B------:R-:W3:Y:S01]  /*3a40*/  MUFU.EX2 R67, R67 ;  /* 0x0000004300437308 */ /* 0x000ee20000000800 */
[----:B-1----:R-:W-:Y:S01]  /*3a50*/  F2FP.F16.F32.PACK_AB R83, R66, R63 ;  /* 0x0000003f4253723e */ /* 0x002fe200000000ff */
[----:B------:R-:W-:-:S04]  /*3a60*/  FADD.FTZ R63, R63, R0 ;  /* 0x000000003f3f7221 */ /* 0x000fc80000010000 */
[----:B------:R-:W-:Y:S01]  /*3a70*/  FADD.FTZ R0, R66, R63 ;  /* 0x0000003f42007221 */ /* 0x000fe20000010000 */
[----:B--2---:R-:W-:Y:S01]  /*3a80*/  FADD.FTZ R2, R84, R7 ;  /* 0x0000000754027221 */ /* 0x004fe20000010000 */
[----:B---3--:R-:W-:-:S03]  /*3a90*/  F2FP.F16.F32.PACK_AB R82, R67, R84 ;  /* 0x000000544352723e */ /* 0x008fc600000000ff */
[----:B------:R-:W-:Y:S02]  /*3aa0*/  FADD.FTZ R2, R67, R2 ;  /* 0x0000000243027221 */ /* 0x000fe40000010000 */
[----:B------:R0:W-:Y:S01]  /*3ab0*/  STSM.16.M88.4 [R17+0x6000], R80 ;  /* 0x0060005011007844 */ /* 0x0001e20000000200 */
[----:B------:R1:W-:Y:S06]  /*3ac0*/  MEMBAR.ALL.CTA ;  /* 0x0000000000007992 */ /* 0x0003ec0000008000 */
[----:B-1----:R-:W1:Y:S02]  /*3ad0*/  FENCE.VIEW.ASYNC.S ;  /* 0x00000000000073c6 */ /* 0x002e640000000000 */
[----:B-1----:R-:W-:Y:S01]  /*3ae0*/  NOP ;  /* 0x0000000000007918 */ /* 0x002fe20000000000 */
[----:B------:R-:W-:Y:S05]  /*3af0*/  @!P1 BRA `(.L_x_1877) ;  /* 0x0000002800b09947 */ /* 0x000fea0003800000 */
[----:B------:R-:W-:Y:S01]  /*3b00*/  IMAD.MOV.U32 R6, RZ, RZ, R3 ;  /* 0x000000ffff067224 */ /* 0x000fe200078e0003 */
[----:B------:R-:W-:Y:S01]  /*3b10*/  UMOV UR28, UR45 ;  /* 0x0000002d001c7c82 */ /* 0x000fe20008000000 */
[----:B------:R-:W-:Y:S01]  /*3b20*/  IMAD.MOV.U32 R5, RZ, RZ, R4 ;  /* 0x000000ffff057224 */ /* 0x000fe200078e0004 */
[----:B------:R-:W-:Y:S01]  /*3b30*/  UMOV UR52, UR44 ;  /* 0x0000002c00347c82 */ /* 0x000fe20008000000 */
[----:B------:R-:W-:Y:S01]  /*3b40*/  IMAD.MOV.U32 R135, RZ, RZ, RZ ;  /* 0x000000ffff877224 */ /* 0x000fe200078e00ff */
[----:B------:R-:W-:Y:S01]  /*3b50*/  ULDC UR34, c[0x0][0x288] ;  /* 0x0000a20000227ab9 */ /* 0x000fe20000000800 */
[----:B------:R-:W-:-:S05]  /*3b60*/  ULDC UR33, c[0x0][0x988] ;  /* 0x0002620000217ab9 */ /* 0x000fca0000000800 */
.L_x_1888:
[----:B------:R-:W-:Y:S01]  /*3b70*/  ISETP.NE.AND P2, PT, RZ, UR37, PT ;  /* 0x00000025ff007c0c */ /* 0x000fe2000bf45270 */
[----:B------:R-:W-:-:S04]  /*3b80*/  UISETP.NE.AND UP0, UPT, UR52, 0x1, UPT ;  /* 0x000000013400788c */ /* 0x000fc8000bf05270 */
[----:B------:R-:W-:-:S04]  /*3b90*/  USEL UR45, URZ, 0x1, UP0 ;  /* 0x000000013f2d7887 */ /* 0x000fc80008000000 */
[----:B------:R-:W-:-:S04]  /*3ba0*/  ULOP3.LUT UR45, UR28, UR45, URZ, 0x3c, !UPT ;  /* 0x0000002d1c2d7292 */ /* 0x000fc8000f8e3c3f */
[----:B------:R-:W-:Y:S08]  /*3bb0*/  @P2 BRA `(.L_x_1878) ;  /* 0x0000000000382947 */ /* 0x000ff00003800000 */
[----:B------:R-:W-:Y:S05]  /*3bc0*/  @!P0 BRA `(.L_x_1879) ;  /* 0x0000000000048947 */ /* 0x000fea0003800000 */
[----:B------:R-:W-:Y:S01]  /*3bd0*/  BPT.TRAP 0x1 ;  /* 0x000000040000795c */ /* 0x000fe20000300000 */
.L_x_1879:
        /* <DEDUP_REMOVED lines=9> */
.L_x_1880:
[----:B--2---:R-:W-:Y:S05]  /*3c70*/  @P1 BRA `(.L_x_1878) ;  /* 0x0000000000081947 */ /* 0x004fea0003800000 */
[----:B------:R-:W2:Y:S02]  /*3c80*/  SYNCS.PHASECHK.TRANS64.TRYWAIT P1, [UR6+0x2d830], R3 ;  /* 0x02d83003ff0075a7 */ /* 0x000ea40008020146 */
[----:B--2---:R-:W-:Y:S05]  /*3c90*/  @!P1 BRA `(.L_x_1881) ;  /* 0x000000ac00bc9947 */ /* 0x004fea0003800000 */
.L_x_1878:
        /* <DEDUP_REMOVED lines=17> */
[----:B-1----:R-:W-:-:S05]  /*3db0*/  VIADD R3, R4, 0x8 ;  /* 0x0000000804037836 */ /* 0x002fca0000000000 */
        /* <DEDUP_REMOVED lines=22> */
.L_x_1883:
[----:B------:R-:W-:Y:S01]  /*3f20*/  ULEA UR6, UR52, UR40, 0x3 ;  /* 0x0000002834067291 */ /* 0x000fe2000f8e183f */
[----:B------:R-:W-:-:S05]  /*3f30*/  IMAD.U32 R3, RZ, RZ, UR28 ;  /* 0x0000001cff037e24 */ /* 0x000fca000f8e00ff */
[----:B------:R-:W-:-:S04]  /*3f40*/  SHF.L.U32 R3, R3, 0x1f, RZ ;  /* 0x0000001f03037819 */ /* 0x000fc800000006ff */
[----:B------:R0:W1:Y:S01]  /*3f50*/  SYNCS.PHASECHK.TRANS64.TRYWAIT P1, [UR6+0x2d850], R3 ;  /* 0x02d85003ff0075a7 */ /* 0x0000620008020146 */
[----:B------:R-:W-:Y:S05]  /*3f60*/  @!P0 BRA `(.L_x_1884) ;  /* 0x0000000000048947 */ /* 0x000fea0003800000 */
[----:B------:R-:W-:Y:S01]  /*3f70*/  BPT.TRAP 0x1 ;  /* 0x000000040000795c */ /* 0x000fe20000300000 */
.L_x_1884:
[----:B-1----:R-:W-:Y:S05]  /*3f80*/  @P1 BRA `(.L_x_1882) ;  /* 0x0000000000081947 */ /* 0x002fea0003800000 */
[----:B------:R-:W1:Y:S02]  /*3f90*/  SYNCS.PHASECHK.TRANS64.TRYWAIT P1, [UR6+0x2d850], R3 ;  /* 0x02d85003ff0075a7 */ /* 0x000e640008020146 */
[----:B-1----:R-:W-:Y:S05]  /*3fa0*/  @!P1 BRA `(.L_x_1885) ;  /* 0x000000ac00109947 */ /* 0x002fea0003800000 */
.L_x_1882:
        /* <DEDUP_REMOVED lines=70> */
.L_x_1886:
[----:B------:R-:W-:Y:S01]  /*4410*/  UISETP.NE.AND UP0, UPT, UR49, URZ, UPT ;  /* 0x0000003f3100728c */ /* 0x000fe2000bf05270 */
[----:B------:R-:W-:Y:S01]  /*4420*/  VIADD R4, R136, UR39 ;  /* 0x0000002788047c36 */ /* 0x000fe20008000000 */
[----:B------:R-:W1:Y:S01]  /*4430*/  LDC R10, c[0x0][0x2f0] ;  /* 0x0000bc00ff0a7b82 */ /* 0x000e620000000800 */
[----:B------:R-:W-:-:S03]  /*4440*/  IMAD.MOV.U32 R12, RZ, RZ, -0x2 ;  /* 0xfffffffeff0c7424 */ /* 0x000fc600078e00ff */
[----:B------:R-:W-:Y:S02]  /*4450*/  PLOP3.LUT P1, PT, PT, PT, UP0, 0x80, 0x0 ;  /* 0x000000000000781c */ /* 0x000fe40003f2f008 */
[----:B------:R-:W-:-:S03]  /*4460*/  PLOP3.LUT P2, PT, PT, PT, UP0, 0x80, 0x0 ;  /* 0x000000000000781c */ /* 0x000fc60003f4f008 */
[----:B------:R-:W-:-:S08]  /*4470*/  @UP0 ULDC UR6, c[0x0][0x44c] ;  /* 0x0001130000060ab9 */ /* 0x000fd00000000800 */
[----:B0-----:R-:W-:Y:S01]  /*4480*/  @P1 IMAD.HI.U32 R3, R4, UR6, RZ ;  /* 0x0000000604031c27 */ /* 0x001fe2000f8e00ff */
[----:B------:R-:W-:-:S04]  /*4490*/  @UP0 ULDC UR6, c[0x0][0x450] ;  /* 0x0001140000060ab9 */ /* 0x000fc80000000800 */
[----:B------:R-:W-:Y:S01]  /*44a0*/  @P2 SHF.R.U32.HI R4, RZ, UR6, R3 ;  /* 0x00000006ff042c19 */ /* 0x000fe20008011603 */
[----:B------:R-:W-:Y:S02]  /*44b0*/  UMOV UR6, 0xffffff80 ;  /* 0xffffff8000067882 */ /* 0x000fe40000000000 */
[----:B------:R-:W-:Y:S02]  /*44c0*/  UIMAD UR6, UR53, UR6, 0x1 ;  /* 0x00000001350674a4 */ /* 0x000fe4000f8e0206 */
[----:B------:R-:W0:Y:S04]  /*44d0*/  SHFL.IDX PT, R8, R4, RZ, 0x1c1f ;  /* 0x001c1fff04087589 */ /* 0x000e2800000e0000 */
[----:B------:R-:W-:Y:S01]  /*44e0*/  IMAD R3, R23, R12, UR6 ;  /* 0x0000000617037e24 */ /* 0x000fe2000f8e020c */
[----:B------:R-:W-:-:S03]  /*44f0*/  ULEA UR6, UR44, UR40, 0x3 ;  /* 0x000000282c067291 */ /* 0x000fc6000f8e183f */
[----:B-1----:R-:W-:Y:S01]  /*4500*/  IMAD R3, R10, UR48, R3 ;  /* 0x000000300a037c24 */ /* 0x002fe2000f8e0203 */
[----:B------:R-:W-:Y:S01]  /*4510*/  UIADD3 UR6, UR6, 0x2d840, URZ ;  /* 0x0002d84006067890 */ /* 0x000fe2000fffe03f */
[----:B------:R-:W1:Y:S03]  /*4520*/  SHFL.IDX PT, R10, R4, 0x1, 0x1c1f ;  /* 0x003c1f00040a7f89 */ /* 0x000e6600000e0000 */
[----:B------:R-:W-:-:S09]  /*4530*/  UPRMT UR6, UR41, 0x654, UR6 ;  /* 0x0000065429067896 */ /* 0x000fd20008000006 */
[----:B------:R-:W-:Y:S01]  /*4540*/  SYNCS.ARRIVE.TRANS64.RED.A1T0 RZ, [UR6], RZ ;  /* 0x000000ffffff79a7 */ /* 0x000fe20008100406 */
[----:B0-----:R-:W-:-:S04]  /*4550*/  IADD3 R7, R8, -UR34, R3 ;  /* 0x8000002208077c10 */ /* 0x001fc8000fffe003 */
[C---:B------:R-:W-:Y:S02]  /*4560*/  ISETP.GT.AND P1, PT, R7.reuse, RZ, PT ;  /* 0x000000ff0700720c */ /* 0x040fe40003f24270 */
[C---:B------:R-:W-:Y:S02]  /*4570*/  ISETP.GT.AND P2, PT, R7.reuse, 0x1, PT ;  /* 0x000000010700780c */ /* 0x040fe40003f44270 */
[----:B------:R-:W-:Y:S02]  /*4580*/  FSEL R24, R24, -INF , P1 ;  /* 0xff80000018187808 */ /* 0x000fe40000800000 */
        /* <DEDUP_REMOVED lines=90> */
[----:B------:R-:W-:Y:S02]  /*4b30*/  FSEL R85, R85, -INF , P2 ;  /* 0xff80000055557808 */ /* 0x000fe40001000000 */
[----:B------:R-:W-:Y:S02]  /*4b40*/  FMNMX.FTZ R8, R84, R7, !PT ;  /* 0x0000000754087209 */ /* 0x000fe40007810000 */
[----:B-1----:R-:W-:-:S02]  /*4b50*/  IADD3 R3, R10, -UR34, R3 ;  /* 0x800000220a037c10 */ /* 0x002fc4000fffe003 */
[----:B------:R-:W-:Y:S02]  /*4b60*/  FMNMX.FTZ R9, R85, R8, !PT ;  /* 0x0000000855097209 */ /* 0x000fe40007810000 */
[C---:B------:R-:W-:Y:S02]  /*4b70*/  ISETP.GT.AND P2, PT, R3.reuse, RZ, PT ;  /* 0x000000ff0300720c */ /* 0x040fe40003f44270 */
[C---:B------:R-:W-:Y:S01]  /*4b80*/  ISETP.GT.AND P3, PT, R3.reuse, 0x1, PT ;  /* 0x000000010300780c */ /* 0x040fe20003f64270 */
[----:B------:R-:W0:Y:S01]  /*4b90*/  SHFL.BFLY PT, R8, R9, 0x2, 0x1f ;  /* 0x0c401f0009087f89 */ /* 0x000e2200000e0000 */
[----:B------:R-:W-:Y:S02]  /*4ba0*/  FSEL R26, R26, -INF , P2 ;  /* 0xff8000001a1a7808 */ /* 0x000fe40001000000 */
[----:B------:R-:W-:Y:S02]  /*4bb0*/  ISETP.GT.AND P2, PT, R3, 0x8, PT ;  /* 0x000000080300780c */ /* 0x000fe40003f44270 */
[----:B------:R-:W-:-:S02]  /*4bc0*/  FSEL R27, R27, -INF , P3 ;  /* 0xff8000001b1b7808 */ /* 0x000fc40001800000 */
[----:B------:R-:W-:Y:S02]  /*4bd0*/  FMNMX.FTZ R12, R26, R6, !PT ;  /* 0x000000061a0c7209 */ /* 0x000fe40007810000 */
[----:B------:R-:W-:Y:S02]  /*4be0*/  ISETP.GT.AND P3, PT, R3, 0x9, PT ;  /* 0x000000090300780c */ /* 0x000fe40003f64270 */
[----:B------:R-:W-:Y:S02]  /*4bf0*/  FSEL R30, R30, -INF , P2 ;  /* 0xff8000001e1e7808 */ /* 0x000fe40001000000 */
[----:B------:R-:W-:Y:S02]  /*4c00*/  FMNMX.FTZ R13, R27, R12, !PT ;  /* 0x0000000c1b0d7209 */ /* 0x000fe40007810000 */
[----:B------:R-:W-:Y:S02]  /*4c10*/  ISETP.GT.AND P2, PT, R3, 0x10, PT ;  /* 0x000000100300780c */ /* 0x000fe40003f44270 */
[----:B------:R-:W-:-:S02]  /*4c20*/  FSEL R31, R31, -INF , P3 ;  /* 0xff8000001f1f7808 */ /* 0x000fc40001800000 */
[----:B------:R-:W-:Y:S02]  /*4c30*/  FMNMX.FTZ R12, R30, R13, !PT ;  /* 0x0000000d1e0c7209 */ /* 0x000fe40007810000 */
[----:B------:R-:W-:Y:S02]  /*4c40*/  ISETP.GT.AND P3, PT, R3, 0x11, PT ;  /* 0x000000110300780c */ /* 0x000fe40003f64270 */
[----:B------:R-:W-:Y:S02]  /*4c50*/  FSEL R34, R34, -INF , P2 ;  /* 0xff80000022227808 */ /* 0x000fe40001000000 */
[----:B0-----:R-:W-:Y:S02]  /*4c60*/  FMNMX.FTZ R11, R9, R8, !PT ;  /* 0x00000008090b7209 */ /* 0x001fe40007810000 */
[----:B------:R-:W-:Y:S02]  /*4c70*/  FMNMX.FTZ R13, R31, R12, !PT ;  /* 0x0000000c1f0d7209 */ /* 0x000fe40007810000 */
[----:B------:R-:W-:Y:S01]  /*4c80*/  ISETP.GT.AND P2, PT, R3, 0x18, PT ;  /* 0x000000180300780c */ /* 0x000fe20003f44270 */
[----:B------:R-:W0:Y:S01]  /*4c90*/  SHFL.BFLY PT, R8, R11, 0x1, 0x1f ;  /* 0x0c201f000b087f89 */ /* 0x000e2200000e0000 */
        /* <DEDUP_REMOVED lines=10> */
[----:B------:R-:W-:Y:S02]  /*4d40*/  FMNMX.FTZ R15, R39, R14, !PT ;  /* 0x0000000e270f7209 */ /* 0x000fe40007810000 */
[----:B------:R-:W-:Y:S02]  /*4d50*/  ISETP.GT.AND P2, PT, R3, 0x28, PT ;  /* 0x000000280300780c */ /* 0x000fe40003f44270 */
[----:B0-----:R-:W-:-:S02]  /*4d60*/  FMNMX.FTZ R4, R11, R8, !PT ;  /* 0x000000080b047209 */ /* 0x001fc40007810000 */
[----:B------:R-:W-:Y:S02]  /*4d70*/  FSEL R43, R43, -INF , P3 ;  /* 0xff8000002b2b7808 */ /* 0x000fe40001800000 */
[----:B------:R-:W-:Y:S01]  /*4d80*/  FMNMX.FTZ R20, R42, R15, !PT ;  /* 0x0000000f2a147209 */ /* 0x000fe20007810000 */
[----:B------:R-:W-:Y:S01]  /*4d90*/  FMUL.FTZ R7, R4, UR33 ;  /* 0x0000002104077c20 */ /* 0x000fe20008410000 */
[----:B------:R-:W-:Y:S02]  /*4da0*/  ISETP.GT.AND P3, PT, R3, 0x29, PT ;  /* 0x000000290300780c */ /* 0x000fe40003f64270 */
[----:B------:R-:W-:Y:S02]  /*4db0*/  FSEL R46, R46, -INF , P2 ;  /* 0xff8000002e2e7808 */ /* 0x000fe40001000000 */
[----:B------:R-:W-:Y:S02]  /*4dc0*/  FMNMX.FTZ R21, R43, R20, !PT ;  /* 0x000000142b157209 */ /* 0x000fe40007810000 */
[----:B------:R-:W-:-:S02]  /*4dd0*/  FSETP.NEU.FTZ.AND P1, PT, R4, -INF , PT ;  /* 0xff8000000400780b */ /* 0x000fc40003f3d000 */
[----:B------:R-:W-:Y:S02]  /*4de0*/  ISETP.GT.AND P2, PT, R3, 0x30, PT ;  /* 0x000000300300780c */ /* 0x000fe40003f44270 */
[----:B------:R-:W-:Y:S02]  /*4df0*/  FSEL R47, R47, -INF , P3 ;  /* 0xff8000002f2f7808 */ /* 0x000fe40001800000 */
[----:B------:R-:W-:Y:S02]  /*4e00*/  FMNMX.FTZ R20, R46, R21, !PT ;  /* 0x000000152e147209 */ /* 0x000fe40007810000 */
[----:B------:R-:W-:Y:S02]  /*4e10*/  FSEL R7, R7, RZ, P1 ;  /* 0x000000ff07077208 */ /* 0x000fe40000800000 */
[----:B------:R-:W-:Y:S02]  /*4e20*/  ISETP.GT.AND P3, PT, R3, 0x31, PT ;  /* 0x000000310300780c */ /* 0x000fe40003f64270 */
[----:B------:R-:W-:Y:S01]  /*4e30*/  FSEL R50, R50, -INF , P2 ;  /* 0xff80000032327808 */ /* 0x000fe20001000000 */
[--C-:B------:R-:W-:Y:S01]  /*4e40*/  FFMA.FTZ R8, R24, UR33, -R7.reuse ;  /* 0x0000002118087c23 */ /* 0x100fe20008010807 */
[----:B------:R-:W-:Y:S01]  /*4e50*/  FMNMX.FTZ R21, R47, R20, !PT ;  /* 0x000000142f157209 */ /* 0x000fe20007810000 */
[--C-:B------:R-:W-:Y:S01]  /*4e60*/  FFMA.FTZ R9, R25, UR33, -R7.reuse ;  /* 0x0000002119097c23 */ /* 0x100fe20008010807 */
[----:B------:R-:W-:Y:S01]  /*4e70*/  ISETP.GT.AND P2, PT, R3, 0x38, PT ;  /* 0x000000380300780c */ /* 0x000fe20003f44270 */
[--C-:B------:R-:W-:Y:S01]  /*4e80*/  FFMA.FTZ R10, R28, UR33, -R7.reuse ;  /* 0x000000211c0a7c23 */ /* 0x100fe20008010807 */
[----:B------:R-:W-:Y:S01]  /*4e90*/  FSEL R51, R51, -INF , P3 ;  /* 0xff80000033337808 */ /* 0x000fe20001800000 */
[--C-:B------:R-:W-:Y:S01]  /*4ea0*/  FFMA.FTZ R11, R29, UR33, -R7.reuse ;  /* 0x000000211d0b7c23 */ /* 0x100fe20008010807 */
[----:B------:R-:W-:Y:S01]  /*4eb0*/  FMNMX.FTZ R24, R50, R21, !PT ;  /* 0x0000001532187209 */ /* 0x000fe20007810000 */
[--C-:B------:R-:W-:Y:S01]  /*4ec0*/  FFMA.FTZ R32, R32, UR33, -R7.reuse ;  /* 0x0000002120207c23 */ /* 0x100fe20008010807 */
[----:B------:R-:W-:Y:S01]  /*4ed0*/  ISETP.GT.AND P3, PT, R3, 0x39, PT ;  /* 0x000000390300780c */ /* 0x000fe20003f64270 */
[--C-:B------:R-:W-:Y:S01]  /*4ee0*/  FFMA.FTZ R13, R33, UR33, -R7.reuse ;  /* 0x00000021210d7c23 */ /* 0x100fe20008010807 */
[----:B------:R-:W-:Y:S01]  /*4ef0*/  FSEL R54, R54, -INF , P2 ;  /* 0xff80000036367808 */ /* 0x000fe20001000000 */
[----:B------:R0:W-:Y:S01]  /*4f00*/  MUFU.EX2 R12, R32 ;  /* 0x00000020000c7308 */ /* 0x0001e20000000800 */
[----:B------:R-:W-:Y:S01]  /*4f10*/  FMNMX.FTZ R25, R51, R24, !PT ;  /* 0x0000001833197209 */ /* 0x000fe20007810000 */
[--C-:B------:R-:W-:Y:S01]  /*4f20*/  FFMA.FTZ R36, R36, UR33, -R7.reuse ;  /* 0x0000002124247c23 */ /* 0x100fe20008010807 */
[----:B------:R-:W-:Y:S01]  /*4f30*/  ISETP.GT.AND P2, PT, R3, 0x40, PT ;  /* 0x000000400300780c */ /* 0x000fe20003f44270 */
[--C-:B------:R-:W-:Y:S01]  /*4f40*/  FFMA.FTZ R15, R37, UR33, -R7.reuse ;  /* 0x00000021250f7c23 */ /* 0x100fe20008010807 */
[----:B------:R-:W-:Y:S01]  /*4f50*/  FSEL R55, R55, -INF , P3 ;  /* 0xff80000037377808 */ /* 0x000fe20001800000 */
[--C-:B------:R-:W-:Y:S01]  /*4f60*/  FFMA.FTZ R40, R40, UR33, -R7.reuse ;  /* 0x0000002128287c23 */ /* 0x100fe20008010807 */
[----:B------:R-:W-:Y:S01]  /*4f70*/  FMNMX.FTZ R24, R54, R25, !PT ;  /* 0x0000001936187209 */ /* 0x000fe20007810000 */
[----:B------:R1:W-:Y:S01]  /*4f80*/  MUFU.EX2 R14, R36 ;  /* 0x00000024000e7308 */ /* 0x0003e20000000800 */
[----:B------:R-:W-:Y:S01]  /*4f90*/  ISETP.GT.AND P3, PT, R3, 0x41, PT ;  /* 0x000000410300780c */ /* 0x000fe20003f64270 */
[--C-:B------:R-:W-:Y:S01]  /*4fa0*/  FFMA.FTZ R44, R44, UR33, -R7.reuse ;  /* 0x000000212c2c7c23 */ /* 0x100fe20008010807 */
[----:B------:R-:W-:Y:S01]  /*4fb0*/  FSEL R58, R58, -INF , P2 ;  /* 0xff8000003a3a7808 */ /* 0x000fe20001000000 */
[--C-:B------:R-:W-:Y:S01]  /*4fc0*/  FFMA.FTZ R56, R56, UR33, -R7.reuse ;  /* 0x0000002138387c23 */ /* 0x100fe20008010807 */
[----:B------:R-:W-:Y:S01]  /*4fd0*/  FMNMX.FTZ R25, R55, R24, !PT ;  /* 0x0000001837197209 */ /* 0x000fe20007810000 */
[--C-:B------:R-:W-:Y:S01]  /*4fe0*/  FFMA.FTZ R60, R60, UR33, -R7.reuse ;  /* 0x000000213c3c7c23 */ /* 0x100fe20008010807 */
[----:B------:R-:W-:Y:S01]  /*4ff0*/  ISETP.GT.AND P2, PT, R3, 0x48, PT ;  /* 0x000000480300780c */ /* 0x000fe20003f44270 */
[----:B------:R-:W-:Y:S01]  /*5000*/  MUFU.EX2 R20, R40 ;  /* 0x0000002800147308 */ /* 0x000fe20000000800 */
[----:B------:R-:W-:Y:S01]  /*5010*/  FSEL R59, R59, -INF , P3 ;  /* 0xff8000003b3b7808 */ /* 0x000fe20001800000 */
[--C-:B------:R-:W-:Y:S01]  /*5020*/  FFMA.FTZ R21, R41, UR33, -R7.reuse ;  /* 0x0000002129157c23 */ /* 0x100fe20008010807 */
[----:B------:R-:W-:Y:S01]  /*5030*/  FMNMX.FTZ R28, R58, R25, !PT ;  /* 0x000000193a1c7209 */ /* 0x000fe20007810000 */
[--C-:B------:R-:W-:Y:S01]  /*5040*/  FFMA.FTZ R41, R61, UR33, -R7.reuse ;  /* 0x000000213d297c23 */ /* 0x100fe20008010807 */
[----:B------:R-:W-:Y:S01]  /*5050*/  ISETP.GT.AND P3, PT, R3, 0x49, PT ;  /* 0x000000490300780c */ /* 0x000fe20003f64270 */
[--C-:B------:R-:W-:Y:S01]  /*5060*/  FFMA.FTZ R61, R77, UR33, -R7.reuse ;  /* 0x000000214d3d7c23 */ /* 0x100fe20008010807 */
[----:B------:R-:W-:Y:S01]  /*5070*/  FSEL R62, R62, -INF , P2 ;  /* 0xff8000003e3e7808 */ /* 0x000fe20001000000 */
[----:B------:R-:W-:Y:S01]  /*5080*/  MUFU.EX2 R24, R44 ;  /* 0x0000002c00187308 */ /* 0x000fe20000000800 */
[----:B------:R-:W-:Y:S01]  /*5090*/  FMNMX.FTZ R29, R59, R28, !PT ;  /* 0x0000001c3b1d7209 */ /* 0x000fe20007810000 */
[--C-:B------:R-:W-:Y:S01]  /*50a0*/  FFMA.FTZ R52, R52, UR33, -R7.reuse ;  /* 0x0000002134347c23 */ /* 0x100fe20008010807 */
[----:B------:R-:W-:Y:S01]  /*50b0*/  ISETP.GT.AND P2, PT, R3, 0x50, PT ;  /* 0x000000500300780c */ /* 0x000fe20003f44270 */
[--C-:B------:R-:W-:Y:S01]  /*50c0*/  FFMA.FTZ R25, R45, UR33, -R7.reuse ;  /* 0x000000212d197c23 */ /* 0x100fe20008010807 */
[----:B------:R-:W-:Y:S01]  /*50d0*/  FSEL R63, R63, -INF , P3 ;  /* 0xff8000003f3f7808 */ /* 0x000fe20001800000 */
[----:B------:R-:W-:Y:S01]  /*50e0*/  FFMA.FTZ R48, R48, UR33, -R7 ;  /* 0x0000002130307c23 */ /* 0x000fe20008010807 */
        /* <DEDUP_REMOVED lines=8> */
[----:B0-----:R-:W-:Y:S01]  /*5170*/  FMNMX.FTZ R32, R66, R29, !PT ;  /* 0x0000001d42207209 */ /* 0x001fe20007810000 */
[--C-:B------:R-:W-:Y:S01]  /*5180*/  FFMA.FTZ R29, R49, UR33, -R7.reuse ;  /* 0x00000021311d7c23 */ /* 0x100fe20008010807 */
[----:B------:R-:W-:Y:S01]  /*5190*/  ISETP.GT.AND P3, PT, R3, 0x59, PT ;  /* 0x000000590300780c */ /* 0x000fe20003f64270 */
[--C-:B------:R-:W-:Y:S01]  /*51a0*/  FFMA.FTZ R49, R65, UR33, -R7.reuse ;  /* 0x0000002141317c23 */ /* 0x100fe20008010807 */
[----:B------:R-:W-:Y:S01]  /*51b0*/  FSEL R70, R70, -INF , P2 ;  /* 0xff80000046467808 */ /* 0x000fe20001000000 */
[----:B------:R-:W-:Y:S01]  /*51c0*/  MUFU.EX2 R10, R10 ;  /* 0x0000000a000a7308 */ /* 0x000fe20000000800 */
[----:B------:R-:W-:Y:S01]  /*51d0*/  FMNMX.FTZ R33, R67, R32, !PT ;  /* 0x0000002043217209 */ /* 0x000fe20007810000 */
[----:B------:R-:W-:Y:S01]  /*51e0*/  FFMA.FTZ R65, R81, UR33, -R7 ;  /* 0x0000002151417c23 */ /* 0x000fe20008010807 */
[----:B------:R-:W-:-:S02]  /*51f0*/  ISETP.GT.AND P2, PT, R3, 0x60, PT ;  /* 0x000000600300780c */ /* 0x000fc40003f44270 */
[----:B------:R-:W-:Y:S02]  /*5200*/  FSEL R71, R71, -INF , P3 ;  /* 0xff80000047477808 */ /* 0x000fe40001800000 */
[----:B------:R-:W-:Y:S01]  /*5210*/  FMNMX.FTZ R32, R70, R33, !PT ;  /* 0x0000002146207209 */ /* 0x000fe20007810000 */
[----:B------:R-:W-:Y:S01]  /*5220*/  MUFU.EX2 R11, R11 ;  /* 0x0000000b000b7308 */ /* 0x000fe20000000800 */
[----:B------:R-:W-:Y:S02]  /*5230*/  ISETP.GT.AND P3, PT, R3, 0x61, PT ;  /* 0x000000610300780c */ /* 0x000fe40003f64270 */
[----:B------:R-:W-:Y:S02]  /*5240*/  FSEL R74, R74, -INF , P2 ;  /* 0xff8000004a4a7808 */ /* 0x000fe40001000000 */
[----:B------:R-:W-:Y:S02]  /*5250*/  FMNMX.FTZ R33, R71, R32, !PT ;  /* 0x0000002047217209 */ /* 0x000fe40007810000 */
[----:B------:R-:W-:Y:S01]  /*5260*/  ISETP.GT.AND P2, PT, R3, 0x68, PT ;  /* 0x000000680300780c */ /* 0x000fe20003f44270 */
[----:B------:R0:W-:Y:S01]  /*5270*/  MUFU.EX2 R32, R52 ;  /* 0x0000003400207308 */ /* 0x0001e20000000800 */
[----:B------:R-:W-:-:S02]  /*5280*/  FSEL R75, R75, -INF , P3 ;  /* 0xff8000004b4b7808 */ /* 0x000fc40001800000 */
[----:B-1----:R-:W-:Y:S01]  /*5290*/  FMNMX.FTZ R36, R74, R33, !PT ;  /* 0x000000214a247209 */ /* 0x002fe20007810000 */
[--C-:B------:R-:W-:Y:S01]  /*52a0*/  FFMA.FTZ R33, R53, UR33, -R7.reuse ;  /* 0x0000002135217c23 */ /* 0x100fe20008010807 */
[----:B------:R-:W-:Y:S01]  /*52b0*/  ISETP.GT.AND P3, PT, R3, 0x69, PT ;  /* 0x000000690300780c */ /* 0x000fe20003f64270 */
[--C-:B------:R-:W-:Y:S01]  /*52c0*/  FFMA.FTZ R53, R69, UR33, -R7.reuse ;  /* 0x0000002145357c23 */ /* 0x100fe20008010807 */
[----:B------:R-:W-:Y:S01]  /*52d0*/  FSEL R78, R78, -INF , P2 ;  /* 0xff8000004e4e7808 */ /* 0x000fe20001000000 */
[----:B------:R-:W-:Y:S01]  /*52e0*/  MUFU.EX2 R13, R13 ;  /* 0x0000000d000d7308 */ /* 0x000fe20000000800 */
[----:B------:R-:W-:Y:S01]  /*52f0*/  FMNMX.FTZ R37, R75, R36, !PT ;  /* 0x000000244b257209 */ /* 0x000fe20007810000 */
[--C-:B0-----:R-:W-:Y:S01]  /*5300*/  FFMA.FTZ R52, R68, UR33, -R7.reuse ;  /* 0x0000002144347c23 */ /* 0x101fe20008010807 */
[----:B------:R-:W-:Y:S01]  /*5310*/  ISETP.GT.AND P2, PT, R3, 0x70, PT ;  /* 0x000000700300780c */ /* 0x000fe20003f44270 */
[----:B------:R-:W-:Y:S01]  /*5320*/  FFMA.FTZ R68, R84, UR33, -R7 ;  /* 0x0000002154447c23 */ /* 0x000fe20008010807 */
[----:B------:R-:W-:-:S02]  /*5330*/  FSEL R79, R79, -INF , P3 ;  /* 0xff8000004f4f7808 */ /* 0x000fc40001800000 */
        /* <DEDUP_REMOVED lines=8> */
[----:B------:R-:W-:Y:S01]  /*53c0*/  FMNMX.FTZ R40, R82, R37, !PT ;  /* 0x0000002552287209 */ /* 0x000fe20007810000 */
[--C-:B------:R-:W-:Y:S01]  /*53d0*/  FFMA.FTZ R37, R57, UR33, -R7.reuse ;  /* 0x0000002139257c23 */ /* 0x100fe20008010807 */
[----:B------:R-:W-:Y:S01]  /*53e0*/  ISETP.GT.AND P3, PT, R3, 0x79, PT ;  /* 0x000000790300780c */ /* 0x000fe20003f64270 */
[--C-:B------:R-:W-:Y:S01]  /*53f0*/  FFMA.FTZ R57, R73, UR33, -R7.reuse ;  /* 0x0000002149397c23 */ /* 0x100fe20008010807 */
[----:B------:R-:W-:Y:S01]  /*5400*/  FSEL R86, R86, -INF , P2 ;  /* 0xff80000056567808 */ /* 0x000fe20001000000 */
[----:B------:R-:W-:Y:S01]  /*5410*/  MUFU.EX2 R21, R21 ;  /* 0x0000001500157308 */ /* 0x000fe20000000800 */
[----:B------:R-:W-:Y:S01]  /*5420*/  FMNMX.FTZ R3, R83, R40, !PT ;  /* 0x0000002853037209 */ /* 0x000fe20007810000 */
[----:B0-----:R-:W-:Y:S01]  /*5430*/  FFMA.FTZ R56, R72, UR33, -R7 ;  /* 0x0000002148387c23 */ /* 0x001fe20008010807 */
[----:B------:R-:W-:Y:S02]  /*5440*/  FSEL R87, R87, -INF , P3 ;  /* 0xff80000057577808 */ /* 0x000fe40001800000 */
[----:B------:R-:W-:-:S03]  /*5450*/  FMNMX.FTZ R40, R86, R3, !PT ;  /* 0x0000000356287209 */ /* 0x000fc60007810000 */
[----:B------:R-:W-:Y:S01]  /*5460*/  MUFU.EX2 R25, R25 ;  /* 0x0000001900197308 */ /* 0x000fe20000000800 */
[----:B------:R-:W-:-:S05]  /*5470*/  FMNMX.FTZ R3, R87, R40, !PT ;  /* 0x0000002857037209 */ /* 0x000fca0007810000 */
[----:B------:R-:W0:Y:S02]  /*5480*/  SHFL.BFLY PT, R44, R3, 0x2, 0x1f ;  /* 0x0c401f00032c7f89 */ /* 0x000e2400000e0000 */
[----:B------:R1:W-:Y:S08]  /*5490*/  MUFU.EX2 R40, R60 ;  /* 0x0000003c00287308 */ /* 0x0003f00000000800 */
[----:B------:R2:W-:Y:S01]  /*54a0*/  MUFU.EX2 R28, R48 ;  /* 0x00000030001c7308 */ /* 0x0005e20000000800 */
[----:B-1----:R-:W-:-:S07]  /*54b0*/  FFMA.FTZ R60, R76, UR33, -R7 ;  /* 0x000000214c3c7c23 */ /* 0x002fce0008010807 */
[----:B------:R-:W-:Y:S01]  /*54c0*/  MUFU.EX2 R29, R29 ;  /* 0x0000001d001d7308 */ /* 0x000fe20000000800 */
[--C-:B--2---:R-:W-:Y:S01]  /*54d0*/  FFMA.FTZ R48, R64, UR33, -R7.reuse ;  /* 0x0000002140307c23 */ /* 0x104fe20008010807 */
[--C-:B------:R-:W-:Y:S01]  /*54e0*/  FFMA.FTZ R64, R80, UR33, -R7.reuse ;  /* 0x0000002150407c23 */ /* 0x100fe20008010807 */
[----:B------:R-:W-:Y:S01]  /*54f0*/  FFMA.FTZ R7, R85, UR33, -R7 ;  /* 0x0000002155077c23 */ /* 0x000fe20008010807 */
[----:B0-----:R-:W-:-:S04]  /*5500*/  FMNMX.FTZ R44, R3, R44, !PT ;  /* 0x0000002c032c7209 */ /* 0x001fc80007810000 */
        /* <DEDUP_REMOVED lines=12> */
[--C-:B------:R-:W-:Y:S01]  /*55d0*/  FFMA.FTZ R31, R34, UR33, -R72.reuse ;  /* 0x00000021221f7c23 */ /* 0x100fe20008010848 */
[--C-:B------:R-:W-:Y:S01]  /*55e0*/  FFMA.FTZ R73, R35, UR33, -R72.reuse ;  /* 0x0000002123497c23 */ /* 0x100fe20008010848 */
[----:B------:R-:W-:Y:S01]  /*55f0*/  FSEL R34, R4, RZ, P1 ;  /* 0x000000ff04227208 */ /* 0x000fe20000800000 */
[--C-:B------:R-:W-:Y:S01]  /*5600*/  FFMA.FTZ R35, R51, UR33, -R72.reuse ;  /* 0x0000002133237c23 */ /* 0x100fe20008010848 */
[----:B------:R-:W-:Y:S01]  /*5610*/  FSEL R51, R3, RZ, P2 ;  /* 0x000000ff03337208 */ /* 0x000fe20001000000 */
[--C-:B------:R-:W-:Y:S01]  /*5620*/  FFMA.FTZ R44, R30, UR33, -R72.reuse ;  /* 0x000000211e2c7c23 */ /* 0x100fe20008010848 */
[--C-:B------:R-:W-:Y:S01]  /*5630*/  FFMA.FTZ R30, R38, UR33, -R72.reuse ;  /* 0x00000021261e7c23 */ /* 0x100fe20008010848 */
[----:B------:R-:W-:Y:S01]  /*5640*/  FADD.FTZ R5, -R34, R5 ;  /* 0x0000000522057221 */ /* 0x000fe20000010100 */
[----:B------:R-:W-:Y:S01]  /*5650*/  FFMA.FTZ R38, R43, UR33, -R72 ;  /* 0x000000212b267c23 */ /* 0x000fe20008010848 */
[----:B------:R-:W-:Y:S01]  /*5660*/  FADD.FTZ R51, -R51, R6 ;  /* 0x0000000633337221 */ /* 0x000fe20000010100 */
[--C-:B------:R-:W-:Y:S01]  /*5670*/  FFMA.FTZ R69, R26, UR33, -R72.reuse ;  /* 0x000000211a457c23 */ /* 0x100fe20008010848 */
[----:B------:R-:W-:Y:S01]  /*5680*/  FMUL.FTZ R43, R5, UR33 ;  /* 0x00000021052b7c20 */ /* 0x000fe20008410000 */
[--C-:B------:R-:W-:Y:S01]  /*5690*/  FFMA.FTZ R77, R27, UR33, -R72.reuse ;  /* 0x000000211b4d7c23 */ /* 0x100fe20008010848 */
[----:B------:R-:W-:Y:S01]  /*56a0*/  FMUL.FTZ R5, R51, UR33 ;  /* 0x0000002133057c20 */ /* 0x000fe20008410000 */
        /* <DEDUP_REMOVED lines=18> */
[----:B------:R-:W-:-:S06]  /*57d0*/  FFMA.FTZ R58, R82, UR33, -R72 ;  /* 0x00000021523a7c23 */ /* 0x000fcc0008010848 */
[----:B------:R-:W1:Y:S01]  /*57e0*/  MUFU.EX2 R5, R5 ;  /* 0x0000000500057308 */ /* 0x000e620000000800 */
[----:B0-----:R-:W-:-:S04]  /*57f0*/  FFMA.FTZ R2, R6, R2, R8 ;  /* 0x0000000206027223 */ /* 0x001fc80000010008 */
[----:B------:R-:W-:-:S03]  /*5800*/  FADD.FTZ R51, R9, R2 ;  /* 0x0000000209337221 */ /* 0x000fc60000010000 */
[----:B------:R-:W0:Y:S08]  /*5810*/  MUFU.EX2 R77, R77 ;  /* 0x0000004d004d7308 */ /* 0x000e300000000800 */
[----:B------:R-:W2:Y:S01]  /*5820*/  MUFU.EX2 R76, R76 ;  /* 0x0000004c004c7308 */ /* 0x000ea20000000800 */
[----:B-1----:R-:W-:-:S07]  /*5830*/  FFMA.FTZ R0, R5, R0, R69 ;  /* 0x0000000005007223 */ /* 0x002fce0000010045 */
[----:B------:R-:W1:Y:S01]  /*5840*/  MUFU.EX2 R31, R31 ;  /* 0x0000001f001f7308 */ /* 0x000e620000000800 */
[----:B0-----:R-:W-:Y:S01]  /*5850*/  FADD.FTZ R55, R77, R0 ;  /* 0x000000004d377221 */ /* 0x001fe20000010000 */
[----:B------:R-:W-:-:S03]  /*5860*/  FADD.FTZ R0, R10, R51 ;  /* 0x000000330a007221 */ /* 0x000fc60000010000 */
[----:B------:R-:W-:Y:S01]  /*5870*/  FADD.FTZ R55, R44, R55 ;  /* 0x000000372c377221 */ /* 0x000fe20000010000 */
[----:B------:R-:W-:Y:S02]  /*5880*/  FADD.FTZ R51, R11, R0 ;  /* 0x000000000b337221 */ /* 0x000fe40000010000 */
[----:B------:R-:W0:Y:S01]  /*5890*/  MUFU.EX2 R73, R73 ;  /* 0x0000004900497308 */ /* 0x000e220000000800 */
[----:B--2---:R-:W-:Y:S01]  /*58a0*/  FADD.FTZ R0, R76, R55 ;  /* 0x000000374c007221 */ /* 0x004fe20000010000 */
[----:B------:R-:W-:-:S04]  /*58b0*/  FADD.FTZ R2, R12, R51 ;  /* 0x000000330c027221 */ /* 0x000fc80000010000 */
[----:B------:R-:W-:Y:S02]  /*58c0*/  FADD.FTZ R51, R13, R2 ;  /* 0x000000020d337221 */ /* 0x000fe40000010000 */
[----:B------:R-:W2:Y:S01]  /*58d0*/  MUFU.EX2 R30, R30 ;  /* 0x0000001e001e7308 */ /* 0x000ea20000000800 */
[----:B-1----:R-:W-:-:S07]  /*58e0*/  FADD.FTZ R0, R31, R0 ;  /* 0x000000001f007221 */ /* 0x002fce0000010000 */
[----:B------:R-:W1:Y:S01]  /*58f0*/  MUFU.EX2 R39, R39 ;  /* 0x0000002700277308 */ /* 0x000e620000000800 */
[----:B0-----:R-:W-:Y:S01]  /*5900*/  FADD.FTZ R55, R73, R0 ;  /* 0x0000000049377221 */ /* 0x001fe20000010000 */
[----:B------:R-:W-:Y:S01]  /*5910*/  FADD.FTZ R0, R14, R51 ;  /* 0x000000330e007221 */ /* 0x000fe20000010000 */
[--C-:B------:R-:W-:Y:S01]  /*5920*/  FFMA.FTZ R51, R70, UR33, -R72.reuse ;  /* 0x0000002146337c23 */ /* 0x100fe20008010848 */
[----:B------:R-:W-:-:S04]  /*5930*/  FFMA.FTZ R70, R86, UR33, -R72 ;  /* 0x0000002156467c23 */ /* 0x000fc80008010848 */
[----:B------:R-:W0:Y:S01]  /*5940*/  MUFU.EX2 R45, R45 ;  /* 0x0000002d002d7308 */ /* 0x000e220000000800 */
[----:B--2---:R-:W-:Y:S01]  /*5950*/  FADD.FTZ R2, R30, R55 ;  /* 0x000000371e027221 */ /* 0x004fe20000010000 */
[----:B------:R-:W-:-:S04]  /*5960*/  FADD.FTZ R55, R15, R0 ;  /* 0x000000000f377221 */ /* 0x000fc80000010000 */
[----:B------:R-:W-:Y:S02]  /*5970*/  FADD.FTZ R0, R20, R55 ;  /* 0x0000003714007221 */ /* 0x000fe40000010000 */
[----:B------:R-:W2:Y:S01]  /*5980*/  MUFU.EX2 R38, R38 ;  /* 0x0000002600267308 */ /* 0x000ea20000000800 */
[----:B-1----:R-:W-:Y:S01]  /*5990*/  FADD.FTZ R2, R39, R2 ;  /* 0x0000000227027221 */ /* 0x002fe20000010000 */
[----:B------:R-:W-:-:S06]  /*59a0*/  FADD.FTZ R59, R21, R0 ;  /* 0x00000000153b7221 */ /* 0x000fcc0000010000 */
[----:B------:R-:W1:Y:S01]  /*59b0*/  MUFU.EX2 R27, R27 ;  /* 0x0000001b001b7308 */ /* 0x000e620000000800 */
[----:B0-----:R-:W-:Y:S01]  /*59c0*/  FADD.FTZ R55, R45, R2 ;  /* 0x000000022d377221 */ /* 0x001fe20000010000 */
[----:B------:R-:W-:-:S06]  /*59d0*/  FADD.FTZ R2, R24, R59 ;  /* 0x0000003b18027221 */ /* 0x000fcc0000010000 */
[----:B------:R-:W0:Y:S01]  /*59e0*/  MUFU.EX2 R47, R47 ;  /* 0x0000002f002f7308 */ /* 0x000e220000000800 */
[----:B--2---:R-:W-:Y:S01]  /*59f0*/  FADD.FTZ R0, R38, R55 ;  /* 0x0000003726007221 */ /* 0x004fe20000010000 */
[----:B------:R-:W-:-:S06]  /*5a00*/  FADD.FTZ R55, R25, R2 ;  /* 0x0000000219377221 */ /* 0x000fcc0000010000 */
[----:B------:R-:W2:Y:S01]  /*5a10*/  MUFU.EX2 R26, R26 ;  /* 0x0000001a001a7308 */ /* 0x000ea20000000800 */
[----:B-1----:R-:W-:-:S07]  /*5a20*/  FADD.FTZ R0, R27, R0 ;  /* 0x000000001b007221 */ /* 0x002fce0000010000 */
[----:B------:R-:W1:Y:S01]  /*5a30*/  MUFU.EX2 R35, R35 ;  /* 0x0000002300237308 */ /* 0x000e620000000800 */
[----:B0-----:R-:W-:Y:S01]  /*5a40*/  FADD.FTZ R59, R47, R0 ;  /* 0x000000002f3b7221 */ /* 0x001fe20000010000 */
[----:B------:R-:W-:-:S04]  /*5a50*/  FADD.FTZ R0, R28, R55 ;  /* 0x000000371c007221 */ /* 0x000fc80000010000 */
[----:B------:R-:W-:Y:S02]  /*5a60*/  FADD.FTZ R55, R29, R0 ;  /* 0x000000001d377221 */ /* 0x000fe40000010000 */
[----:B------:R-:W0:Y:S01]  /*5a70*/  MUFU.EX2 R34, R34 ;  /* 0x0000002200227308 */ /* 0x000e220000000800 */
[----:B--2---:R-:W-:Y:S01]  /*5a80*/  FADD.FTZ R2, R26, R59 ;  /* 0x0000003b1a027221 */ /* 0x004fe20000010000 */
[----:B------:R-:W-:Y:S01]  /*5a90*/  FADD.FTZ R0, R32, R55 ;  /* 0x0000003720007221 */ /* 0x000fe20000010000 */
[----:B------:R-:W-:-:S03]  /*5aa0*/  FFMA.FTZ R55, R78, UR33, -R72 ;  /* 0x000000214e377c23 */ /* 0x000fc60008010848 */
[----:B------:R-:W-:Y:S02]  /*5ab0*/  FADD.FTZ R67, R33, R0 ;  /* 0x0000000021437221 */ /* 0x000fe40000010000 */
        /* <DEDUP_REMOVED lines=10> */
[----:B------:R-:W-:-:S04]  /*5b60*/  FADD.FTZ R0, R48, R71 ;  /* 0x0000004730007221 */ /* 0x000fc80000010000 */
[----:B------:R-:W-:Y:S02]  /*5b70*/  FADD.FTZ R71, R49, R0 ;  /* 0x0000000031477221 */ /* 0x000fe40000010000 */
[----:B------:R2:W3:Y:S01]  /*5b80*/  MUFU.EX2 R43, R62 ;  /* 0x0000003e002b7308 */ /* 0x0004e20000000800 */
[----:B-1----:R-:W-:Y:S01]  /*5b90*/  FADD.FTZ R2, R42, R59 ;  /* 0x0000003b2a027221 */ /* 0x002fe20000010000 */
[----:B------:R-:W-:-:S06]  /*5ba0*/  FFMA.FTZ R59, R79, UR33, -R72 ;  /* 0x000000214f3b7c23 */ /* 0x000fcc0008010848 */
[----:B------:R-:W1:Y:S01]  /*5bb0*/  MUFU.EX2 R80, R80 ;  /* 0x0000005000507308 */ /* 0x000e620000000800 */
[----:B0-----:R-:W-:Y:S01]  /*5bc0*/  FADD.FTZ R2, R81, R2 ;  /* 0x0000000251027221 */ /* 0x001fe20000010000 */
[----:B--2---:R-:W-:-:S06]  /*5bd0*/  FFMA.FTZ R62, R75, UR33, -R72 ;  /* 0x000000214b3e7c23 */ /* 0x004fcc0008010848 */
[----:B------:R-:W0:Y:S01]  /*5be0*/  MUFU.EX2 R50, R50 ;  /* 0x0000003200327308 */ /* 0x000e220000000800 */
[----:B---3--:R-:W-:Y:S01]  /*5bf0*/  FADD.FTZ R67, R43, R2 ;  /* 0x000000022b437221 */ /* 0x008fe20000010000 */
[----:B------:R-:W-:-:S06]  /*5c00*/  FADD.FTZ R2, R52, R71 ;  /* 0x0000004734027221 */ /* 0x000fcc0000010000 */
        /* <DEDUP_REMOVED lines=46> */
.L_x_1887:
[----:B------:R-:W-:Y:S01]  /*5ef0*/  ULEA UR6, UR52, UR40, 0x3 ;  /* 0x0000002834067291 */ /* 0x000fe2000f8e183f */
[----:B------:R-:W-:Y:S01]  /*5f00*/  F2FP.F16.F32.PACK_AB R8, R9, R8 ;  /* 0x000000080908723e */ /* 0x000fe200000000ff */
[----:B------:R-:W-:Y:S01]  /*5f10*/  UISETP.GT.AND UP0, UPT, UR53, UR35, UPT ;  /* 0x000000233500728c */ /* 0x000fe2000bf04270 */
[----:B------:R-:W-:Y:S01]  /*5f20*/  F2FP.F16.F32.PACK_AB R10, R11, R10 ;  /* 0x0000000a0b0a723e */ /* 0x000fe200000000ff */
[----:B------:R-:W-:Y:S01]  /*5f30*/  UIADD3 UR6, UR6, 0x2d860, URZ ;  /* 0x0002d86006067890 */ /* 0x000fe2000fffe03f */
[----:B------:R-:W-:Y:S01]  /*5f40*/  F2FP.F16.F32.PACK_AB R9, R77, R69 ;  /* 0x000000454d09723e */ /* 0x000fe200000000ff */
[----:B------:R-:W-:Y:S01]  /*5f50*/  UMOV UR28, UR45 ;  /* 0x0000002d001c7c82 */ /* 0x000fe20008000000 */
[----:B------:R-:W-:Y:S01]  /*5f60*/  F2FP.F16.F32.PACK_AB R11, R76, R44 ;  /* 0x0000002c4c0b723e */ /* 0x000fe200000000ff */
[----:B------:R-:W-:Y:S01]  /*5f70*/  UPRMT UR6, UR41, 0x654, UR6 ;  /* 0x0000065429067896 */ /* 0x000fe20008000006 */
[----:B------:R-:W-:Y:S01]  /*5f80*/  F2FP.F16.F32.PACK_AB R12, R13, R12 ;  /* 0x0000000c0d0c723e */ /* 0x000fe200000000ff */
[----:B------:R-:W-:Y:S01]  /*5f90*/  UMOV UR52, UR44 ;  /* 0x0000002c00347c82 */ /* 0x000fe20008000000 */
[----:B------:R-:W-:Y:S01]  /*5fa0*/  F2FP.F16.F32.PACK_AB R14, R15, R14 ;  /* 0x0000000e0f0e723e */ /* 0x000fe200000000ff */
[-C--:B------:R-:W-:Y:S01]  /*5fb0*/  FMUL.FTZ R88, R88, R6.reuse ;  /* 0x0000000658587220 */ /* 0x080fe20000410000 */
        /* <DEDUP_REMOVED lines=9> */
[----:B------:R-:W-:Y:S01]  /*6050*/  UIADD3 UR6, UR53, -0x1, URZ ;  /* 0xffffffff35067890 */ /* 0x000fe2000fffe03f */
[----:B------:R-:W-:Y:S01]  /*6060*/  F2FP.F16.F32.PACK_AB R47, R47, R27 ;  /* 0x0000001b2f2f723e */ /* 0x000fe200000000ff */
[----:B------:R1:W-:Y:S01]  /*6070*/  STSM.16.M88.4 [R19], R12 ;  /* 0x0000000c13007844 */ /* 0x0003e20000000200 */
[----:B------:R-:W-:Y:S01]  /*6080*/  F2FP.F16.F32.PACK_AB R28, R29, R28 ;  /* 0x0000001c1d1c723e */ /* 0x000fe200000000ff */
[----:B------:R-:W-:Y:S01]  /*6090*/  FMUL.FTZ R93, R93, R6 ;  /* 0x000000065d5d7220 */ /* 0x000fe20000410000 */
[----:B------:R-:W-:Y:S01]  /*60a0*/  F2FP.F16.F32.PACK_AB R48, R49, R48 ;  /* 0x000000303130723e */ /* 0x000fe200000000ff */
[----:B------:R1:W-:Y:S01]  /*60b0*/  STSM.16.M88.4 [R18], R44 ;  /* 0x0000002c12007844 */ /* 0x0003e20000000200 */
[----:B------:R-:W-:Y:S01]  /*60c0*/  F2FP.F16.F32.PACK_AB R29, R35, R26 ;  /* 0x0000001a231d723e */ /* 0x000fe200000000ff */
[----:B------:R-:W-:Y:S01]  /*60d0*/  UMOV UR53, UR6 ;  /* 0x0000000600357c82 */ /* 0x000fe20008000000 */
        /* <DEDUP_REMOVED lines=34> */
[----:B------:R-:W-:Y:S01]  /*6300*/  PLOP3.LUT P1, PT, PT, PT, UP0, 0x80, 0x0 ;  /* 0x000000000000781c */ /* 0x000fe20003f2f008 */
[-C--:B------:R-:W-:Y:S01]  /*6310*/  FMUL.FTZ R121, R121, R6.reuse ;  /* 0x0000000679797220 */ /* 0x080fe20000410000 */
[-C--:B------:R-:W-:Y:S01]  /*6320*/  FMUL.FTZ R124, R124, R6.reuse ;  /* 0x000000067c7c7220 */ /* 0x080fe20000410000 */
        /* <DEDUP_REMOVED lines=40> */
[----:B------:R-:W-:-:S05]  /*65b0*/  UMOV UR53, UR6 ;  /* 0x0000000600357c82 */ /* 0x000fca0008000000 */
.L_x_1877:
[----:B------:R-:W-:-:S13]  /*65c0*/  ISETP.LE.AND P1, PT, RZ, UR53, PT ;  /* 0x00000035ff007c0c */ /* 0x000fda000bf23270 */
[----:B------:R-:W-:Y:S05]  /*65d0*/  @!P1 BRA `(.L_x_1889) ;  /* 0x0000002000409947 */ /* 0x000fea0003800000 */
[----:B------:R-:W-:Y:S01]  /*65e0*/  IMAD.MOV.U32 R6, RZ, RZ, R3 ;  /* 0x000000ffff067224 */ /* 0x000fe200078e0003 */
[----:B------:R-:W-:Y:S01]  /*65f0*/  UMOV UR28, UR45 ;  /* 0x0000002d001c7c82 */ /* 0x000fe20008000000 */
[----:B------:R-:W-:Y:S01]  /*6600*/  IMAD.MOV.U32 R5, RZ, RZ, R4 ;  /* 0x000000ffff057224 */ /* 0x000fe200078e0004 */
[----:B------:R-:W-:Y:S01]  /*6610*/  UMOV UR34, UR44 ;  /* 0x0000002c00227c82 */ /* 0x000fe20008000000 */
[----:B------:R-:W-:-:S05]  /*6620*/  ULDC UR33, c[0x0][0x988] ;  /* 0x0002620000217ab9 */ /* 0x000fca0000000800 */
.L_x_1900:
[----:B------:R-:W-:Y:S01]  /*6630*/  ISETP.NE.AND P2, PT, RZ, UR37, PT ;  /* 0x00000025ff007c0c */ /* 0x000fe2000bf45270 */
[----:B------:R-:W-:-:S04]  /*6640*/  UISETP.NE.AND UP0, UPT, UR34, 0x1, UPT ;  /* 0x000000012200788c */ /* 0x000fc8000bf05270 */
[----:B------:R-:W-:-:S04]  /*6650*/  USEL UR45, URZ, 0x1, UP0 ;  /* 0x000000013f2d7887 */ /* 0x000fc80008000000 */
[----:B------:R-:W-:-:S04]  /*6660*/  ULOP3.LUT UR45, UR28, UR45, URZ, 0x3c, !UPT ;  /* 0x0000002d1c2d7292 */ /* 0x000fc8000f8e3c3f */
[----:B------:R-:W-:Y:S08]  /*6670*/  @P2 BRA `(.L_x_1890) ;  /* 0x0000000000382947 */ /* 0x000ff00003800000 */
[----:B------:R-:W-:Y:S05]  /*6680*/  @!P0 BRA `(.L_x_1891) ;  /* 0x0000000000048947 */ /* 0x000fea0003800000 */
[----:B------:R-:W-:Y:S01]  /*6690*/  BPT.TRAP 0x1 ;  /* 0x000000040000795c */ /* 0x000fe20000300000 */
.L_x_1891:
        /* <DEDUP_REMOVED lines=9> */
.L_x_1892:
[----:B--2---:R-:W-:Y:S05]  /*6730*/  @P1 BRA `(.L_x_1890) ;  /* 0x0000000000081947 */ /* 0x004fea0003800000 */
[----:B------:R-:W2:Y:S02]  /*6740*/  SYNCS.PHASECHK.TRANS64.TRYWAIT P1, [UR6+0x2d830], R3 ;  /* 0x02d83003ff0075a7 */ /* 0x000ea40008020146 */
[----:B--2---:R-:W-:Y:S05]  /*6750*/  @!P1 BRA `(.L_x_1893) ;  /* 0x00000084003c9947 */ /* 0x004fea0003800000 */
.L_x_1890:
        /* <DEDUP_REMOVED lines=40> */
.L_x_1895:
[----:B------:R-:W-:Y:S01]  /*69e0*/  ULEA UR6, UR34, UR40, 0x3 ;  /* 0x0000002822067291 */ /* 0x000fe2000f8e183f */
[----:B------:R-:W-:-:S05]  /*69f0*/  IMAD.U32 R3, RZ, RZ, UR28 ;  /* 0x0000001cff037e24 */ /* 0x000fca000f8e00ff */
[----:B------:R-:W-:-:S04]  /*6a00*/  SHF.L.U32 R3, R3, 0x1f, RZ ;  /* 0x0000001f03037819 */ /* 0x000fc800000006ff */
[----:B------:R0:W1:Y:S01]  /*6a10*/  SYNCS.PHASECHK.TRANS64.TRYWAIT P1, [UR6+0x2d850], R3 ;  /* 0x02d85003ff0075a7 */ /* 0x0000620008020146 */
[----:B------:R-:W-:Y:S05]  /*6a20*/  @!P0 BRA `(.L_x_1896) ;  /* 0x0000000000048947 */ /* 0x000fea0003800000 */
[----:B------:R-:W-:Y:S01]  /*6a30*/  BPT.TRAP 0x1 ;  /* 0x000000040000795c */ /* 0x000fe20000300000 */
.L_x_1896:
[----:B-1----:R-:W-:Y:S05]  /*6a40*/  @P1 BRA `(.L_x_1894) ;  /* 0x0000000000081947 */ /* 0x002fea0003800000 */
[----:B------:R-:W1:Y:S02]  /*6a50*/  SYNCS.PHASECHK.TRANS64.TRYWAIT P1, [UR6+0x2d850], R3 ;  /* 0x02d85003ff0075a7 */ /* 0x000e640008020146 */
[----:B-1----:R-:W-:Y:S05]  /*6a60*/  @!P1 BRA `(.L_x_1897) ;  /* 0x0000008000909947 */ /* 0x002fea0003800000 */
.L_x_1894:
        /* <DEDUP_REMOVED lines=70> */
.L_x_1898:
[----:B------:R-:W-:Y:S01]  /*6ed0*/  FMNMX.FTZ R4, R24, R5, !PT ;  /* 0x0000000518047209 */ /* 0x000fe20007810000 */
[----:B------:R-:W-:Y:S01]  /*6ee0*/  ULEA UR6, UR44, UR40, 0x3 ;  /* 0x000000282c067291 */ /* 0x000fe2000f8e183f */
[----:B------:R-:W-:Y:S02]  /*6ef0*/  FMNMX.FTZ R8, R26, R6, !PT ;  /* 0x000000061a087209 */ /* 0x000fe40007810000 */
[----:B0-----:R-:W-:Y:S01]  /*6f00*/  FMNMX.FTZ R3, R25, R4, !PT ;  /* 0x0000000419037209 */ /* 0x001fe20007810000 */
        /* <DEDUP_REMOVED lines=72> */
[C---:B------:R-:W-:Y:S01]  /*7390*/  FADD.FTZ R5, -R4.reuse, R5 ;  /* 0x0000000504057221 */ /* 0x040fe20000010100 */
[----:B------:R-:W-:-:S03]  /*73a0*/  FMUL.FTZ R7, R4, UR33 ;  /* 0x0000002104077c20 */ /* 0x000fc60008410000 */
[----:B------:R-:W-:Y:S01]  /*73b0*/  FMUL.FTZ R11, R5, UR33 ;  /* 0x00000021050b7c20 */ /* 0x000fe20008410000 */
[--C-:B------:R-:W-:Y:S01]  /*73c0*/  FFMA.FTZ R20, R40, UR33, -R7.reuse ;  /* 0x0000002128147c23 */ /* 0x100fe20008010807 */
[C---:B------:R-:W-:Y:S01]  /*73d0*/  FADD.FTZ R5, -R3.reuse, R6 ;  /* 0x0000000603057221 */ /* 0x040fe20000010100 */
[----:B------:R-:W-:Y:S01]  /*73e0*/  FMUL.FTZ R40, R3, UR33 ;  /* 0x0000002103287c20 */ /* 0x000fe20008410000 */
[--C-:B------:R-:W-:Y:S01]  /*73f0*/  FFMA.FTZ R8, R24, UR33, -R7.reuse ;  /* 0x0000002118087c23 */ /* 0x100fe20008010807 */
[--C-:B------:R-:W-:Y:S01]  /*7400*/  FFMA.FTZ R12, R32, UR33, -R7.reuse ;  /* 0x00000021200c7c23 */ /* 0x100fe20008010807 */
[----:B------:R-:W-:Y:S01]  /*7410*/  FMUL.FTZ R5, R5, UR33 ;  /* 0x0000002105057c20 */ /* 0x000fe20008410000 */
        /* <DEDUP_REMOVED lines=48> */
[--C-:B0-----:R-:W-:Y:S01]  /*7720*/  FFMA.FTZ R29, R49, UR33, -R7.reuse ;  /* 0x00000021311d7c23 */ /* 0x101fe20008010807 */
[--C-:B------:R-:W-:Y:S01]  /*7730*/  FFMA.FTZ R49, R65, UR33, -R7.reuse ;  /* 0x0000002141317c23 */ /* 0x100fe20008010807 */
[--C-:B------:R-:W-:Y:S01]  /*7740*/  FFMA.FTZ R65, R81, UR33, -R7.reuse ;  /* 0x0000002151417c23 */ /* 0x100fe20008010807 */
[----:B------:R-:W-:Y:S01]  /*7750*/  FFMA.FTZ R81, R31, UR33, -R40 ;  /* 0x000000211f517c23 */ /* 0x000fe20008010828 */
[----:B-1----:R-:W-:Y:S01]  /*7760*/  FFMA.FTZ R47, R5, R0, R26 ;  /* 0x00000000052f7223 */ /* 0x002fe2000001001a */
        /* <DEDUP_REMOVED lines=12> */
[----:B------:R-:W-:-:S06]  /*7830*/  FFMA.FTZ R7, R85, UR33, -R7 ;  /* 0x0000002155077c23 */ /* 0x000fcc0008010807 */
[----:B------:R-:W2:Y:S01]  /*7840*/  MUFU.EX2 R27, R27 ;  /* 0x0000001b001b7308 */ /* 0x000ea20000000800 */
[----:B0-----:R-:W-:-:S07]  /*7850*/  FADD.FTZ R0, R84, R47 ;  /* 0x0000002f54007221 */ /* 0x001fce0000010000 */
[----:B------:R-:W0:Y:S01]  /*7860*/  MUFU.EX2 R81, R81 ;  /* 0x0000005100517308 */ /* 0x000e220000000800 */
[----:B-1----:R-:W-:-:S04]  /*7870*/  FADD.FTZ R2, R10, R51 ;  /* 0x000000330a027221 */ /* 0x002fc80000010000 */
[----:B------:R-:W-:-:S03]  /*7880*/  FADD.FTZ R47, R11, R2 ;  /* 0x000000020b2f7221 */ /* 0x000fc60000010000 */
        /* <DEDUP_REMOVED lines=12> */
[--C-:B------:R-:W-:Y:S01]  /*7950*/  FFMA.FTZ R51, R70, UR33, -R40.reuse ;  /* 0x0000002146337c23 */ /* 0x100fe20008010828 */
[----:B------:R-:W-:-:S05]  /*7960*/  FFMA.FTZ R70, R87, UR33, -R40 ;  /* 0x0000002157467c23 */ /* 0x000fca0008010828 */
        /* <DEDUP_REMOVED lines=24> */
[----:B------:R-:W-:-:S06]  /*7af0*/  FFMA.FTZ R47, R74, UR33, -R40 ;  /* 0x000000214a2f7c23 */ /* 0x000fcc0008010828 */
        /* <DEDUP_REMOVED lines=83> */
.L_x_1899:
        /* <DEDUP_REMOVED lines=107> */
.L_x_1889:
[----:B------:R-:W-:Y:S06]  /*86e0*/  BAR.ARV 0x8, 0x200 ;  /* 0x0208000000007b1d */ /* 0x000fec0000002000 */
[----:B------:R-:W-:Y:S05]  /*86f0*/  @!P0 BRA `(.L_x_1901) ;  /* 0x0000000000048947 */ /* 0x000fea0003800000 */
[----:B------:R-:W-:Y:S01]  /*8700*/  BPT.TRAP 0x1 ;  /* 0x000000040000795c */ /* 0x000fe20000300000 */
.L_x_1901:
[----:B------:R-:W-:Y:S01]  /*8710*/  ULEA UR8, UR44, UR40, 0x3 ;  /* 0x000000282c087291 */ /* 0x000fe2000f8e183f */
[----:B------:R-:W-:-:S05]  /*8720*/  IMAD.U32 R5, RZ, RZ, UR45 ;  /* 0x0000002dff057e24 */ /* 0x000fca000f8e00ff */
[----:B------:R-:W-:-:S04]  /*8730*/  SHF.L.U32 R5, R5, 0x1f, RZ ;  /* 0x0000001f05057819 */ /* 0x000fc800000006ff */
[----:B------:R1:W2:Y:S01]  /*8740*/  SYNCS.PHASECHK.TRANS64.TRYWAIT P1, [UR8+0x2d850], R5 ;  /* 0x02d85005ff0075a7 */ /* 0x0002a20008020148 */
[----:B------:R-:W-:Y:S05]  /*8750*/  @!P0 BRA `(.L_x_1902) ;  /* 0x0000000000048947 */ /* 0x000fea0003800000 */
[----:B------:R-:W-:Y:S01]  /*8760*/  BPT.TRAP 0x1 ;  /* 0x000000040000795c */ /* 0x000fe20000300000 */
.L_x_1902:
[----:B--2---:R-:W-:Y:S05]  /*8770*/  @P1 BRA `(.L_x_1903) ;  /* 0x0000000000081947 */ /* 0x004fea0003800000 */
[----:B------:R-:W2:Y:S02]  /*8780*/  SYNCS.PHASECHK.TRANS64.TRYWAIT P1, [UR8+0x2d850], R5 ;  /* 0x02d85005ff0075a7 */ /* 0x000ea40008020148 */
[----:B--2---:R-:W-:Y:S05]  /*8790*/  @!P1 BRA `(.L_x_1904) ;  /* 0x00000064005c9947 */ /* 0x004fea0003800000 */
.L_x_1903:
[----:B------:R-:W-:Y:S01]  /*87a0*/  UIADD3 UR40, UR40, 0x400, URZ ;  /* 0x0000040028287890 */ /* 0x000fe2000fffe03f */
[----:B------:R-:W-:Y:S01]  /*87b0*/  WARPGROUP.ARRIVE ;  /* 0x00000000000079c5 */ /* 0x000fe20000000000 */
[----:B------:R-:W-:Y:S01]  /*87c0*/  ULOP3.LUT UR36, UR36, 0x10000, URZ, 0xfc, !UPT ;  /* 0x0001000024247892 */ /* 0x000fe2000f8efc3f */
[----:B-12---:R-:W1:Y:S01]  /*87d0*/  SHFL.BFLY PT, R5, R2, 0x2, 0x1f ;  /* 0x0c401f0002057f89 */ /* 0x006e6200000e0000 */
[----:B------:R-:W-:Y:S01]  /*87e0*/  USHF.R.U32.HI UR40, URZ, 0x4, UR40 ;  /* 0x000000043f287899 */ /* 0x000fe20008011628 */
[----:B------:R-:W-:Y:S01]  /*87f0*/  IMAD.MOV.U32 R46, RZ, RZ, RZ ;  /* 0x000000ffff2e7224 */ /* 0x000fe200078e00ff */
[----:B------:R-:W-:Y:S01]  /*8800*/  UMOV UR5, 0x40000040 ;  /* 0x4000004000057882 */ /* 0x000fe20000000000 */
[----:B------:R-:W-:Y:S01]  /*8810*/  UMOV UR7, 0x80000020 ;  /* 0x8000002000077882 */ /* 0x000fe20000000000 */
[----:B------:R-:W-:Y:S01]  /*8820*/  ULOP3.LUT UR40, UR40, 0x3fff, URZ, 0xc0, !UPT ;  /* 0x00003fff28287892 */ /* 0x000fe2000f8ec03f */
[----:B------:R-:W2:Y:S01]  /*8830*/  SHFL.BFLY PT, R7, R0, 0x2, 0x1f ;  /* 0x0c401f0000077f89 */ /* 0x000ea200000e0000 */
[----:B------:R-:W-:Y:S01]  /*8840*/  UMOV UR4, UR36 ;  /* 0x0000002400047c82 */ /* 0x000fe20008000000 */
[----:B0-----:R-:W-:Y:S01]  /*8850*/  IMAD.MOV.U32 R38, RZ, RZ, -0x800000 ;  /* 0xff800000ff267424 */ /* 0x001fe200078e00ff */
[----:B------:R-:W-:-:S04]  /*8860*/  ULOP3.LUT UR9, UR40, 0x2000000, URZ, 0xfc, !UPT ;  /* 0x0200000028097892 */ /* 0x000fc8000f8efc3f */
[----:B------:R-:W-:-:S07]  /*8870*/  UIMAD UR9, UR44, 0x600, UR9 ;  /* 0x000006002c0978a4 */ /* 0x000fce000f8e0209 */
[----:B------:R-:W-:Y:S02]  /*8880*/  UMOV UR6, UR9 ;  /* 0x0000000900067c82 */ /* 0x000fe40008000000 */
[----:B------:R-:W-:Y:S01]  /*8890*/  HGMMA.64x96x16.F32 R88, gdesc[UR4].tnspB, R88, gsb0 ;  /* 0x41600000045879f0 */ /* 0x000fe20008000858 */
[----:B------:R-:W-:Y:S01]  /*88a0*/  UIADD3 UR4, UR36, 0x2, URZ ;  /* 0x0000000224047890 */ /* 0x000fe2000fffe03f */
[----:B-1----:R-:W-:Y:S01]  /*88b0*/  FADD.FTZ R5, R5, R2 ;  /* 0x0000000205057221 */ /* 0x002fe20000010000 */
[----:B------:R-:W-:Y:S01]  /*88c0*/  UIADD3 UR6, UR9, 0x40, URZ ;  /* 0x0000004009067890 */ /* 0x000fe2000fffe03f */
[----:B------:R-:W-:Y:S01]  /*88d0*/  IMAD.MOV.U32 R2, RZ, RZ, RZ ;  /* 0x000000ffff027224 */ /* 0x000fe200078e00ff */
[----:B------:R-:W-:Y:S01]  /*88e0*/  UMOV UR5, 0x40000040 ;  /* 0x4000004000057882 */ /* 0x000fe20000000000 */
[----:B------:R-:W-:Y:S01]  /*88f0*/  UMOV UR7, 0x80000020 ;  /* 0x8000002000077882 */ /* 0x000fe20000000000 */
[----:B------:R-:W0:Y:S01]  /*8900*/  SHFL.BFLY PT, R6, R5, 0x1, 0x1f ;  /* 0x0c201f0005067f89 */ /* 0x000e2200000e0000 */
[----:B--2---:R-:W-:Y:S01]  /*8910*/  FADD.FTZ R7, R7, R0 ;  /* 0x0000000007077221 */ /* 0x004fe20000010000 */
[----:B------:R-:W-:-:S04]  /*8920*/  IMAD.MOV.U32 R0, RZ, RZ, -0x800000 ;  /* 0xff800000ff007424 */ /* 0x000fc800078e00ff */
[----:B------:R-:W1:Y:S01]  /*8930*/  SHFL.BFLY PT, R8, R7, 0x1, 0x1f ;  /* 0x0c201f0007087f89 */ /* 0x000e6200000e0000 */
[----:B0-----:R-:W-:Y:S01]  /*8940*/  FADD.FTZ R9, R5, R6 ;  /* 0x0000000605097221 */ /* 0x001fe20000010000 */
[----:B------:R-:W-:-:S04]  /*8950*/  IMAD.U32 R5, RZ, RZ, UR33 ;  /* 0x00000021ff057e24 */ /* 0x000fc8000f8e00ff */
[----:B------:R-:W-:Y:S01]  /*8960*/  FSETP.NE.FTZ.AND P1, PT, R9, RZ, PT ;  /* 0x000000ff0900720b */ /* 0x000fe20003f35000 */
[----:B-1----:R-:W-:Y:S01]  /*8970*/  FADD.FTZ R10, R7, R8 ;  /* 0x00000008070a7221 */ /* 0x002fe20000010000 */
[----:B------:R-:W-:-:S04]  /*8980*/  IMAD.U32 R7, RZ, RZ, UR33 ;  /* 0x00000021ff077e24 */ /* 0x000fc8000f8e00ff */
[----:B------:R-:W-:-:S07]  /*8990*/  FSETP.NE.FTZ.AND P2, PT, R10, RZ, PT ;  /* 0x000000ff0a00720b */ /* 0x000fce0003f55000 */
[----:B------:R-:W0:Y:S01]  /*89a0*/  @P1 MUFU.LG2 R6, R9 ;  /* 0x0000000900061308 */ /* 0x000e220000000c00 */
[----:B------:R-:W-:-:S05]  /*89b0*/  @P1 FMUL.FTZ R5, R5, 0.69314718246459960938 ;  /* 0x3f31721805051820 */ /* 0x000fca0000410000 */
[----:B------:R-:W-:Y:S02]  /*89c0*/  @P2 FMUL.FTZ R7, R7, 0.69314718246459960938 ;  /* 0x3f31721807072820 */ /* 0x000fe40000410000 */
        /* <DEDUP_REMOVED lines=55> */
.L_x_1905:
        /* <DEDUP_REMOVED lines=58> */
.L_x_1869:
        /* <DEDUP_REMOVED lines=23> */
[----:B------:R-:W-:Y:S02]  /*9250*/  F2FP.F16.F32.PACK_AB R34, R133, R34 ;  /* 0x000000228522723e */ /* 0x000fe400000000ff */
        /* <DEDUP_REMOVED lines=16> */
[C---:B------:R-:W-:Y:S01]  /*9360*/  IADD3 R8, P3, R4.reuse, 0x3000, RZ ;  /* 0x0000300004087810 */ /* 0x040fe20007f7e0ff */
        /* <DEDUP_REMOVED lines=36> */
[----:B------:R-:W-:Y:S01]  /*95b0*/  LOP3.LUT R10, R29, 0x180, RZ, 0xc0, !PT ;  /* 0x000001801d0a7812 */ /* 0x000fe200078ec0ff */
[----:B------:R-:W-:Y:S01]  /*95c0*/  IMAD.MOV R48, RZ, RZ, -R43 ;  /* 0x000000ffff307224 */ /* 0x000fe200078e0a2b */
[----:B------:R-:W-:Y:S02]  /*95d0*/  MOV R47, R4 ;  /* 0x00000004002f7202 */ /* 0x000fe40000000f00 */
[----:B------:R-:W-:-:S02]  /*95e0*/  SHF.R.U64 R36, R36, 0x3, RZ ;  /* 0x0000000324247819 */ /* 0x000fc400000012ff */
[----:B------:R-:W-:Y:S02]  /*95f0*/  F2FP.F16.F32.PACK_AB R4, R89, R88 ;  /* 0x000000585904723e */ /* 0x000fe400000000ff */
[----:B------:R-:W-:Y:S02]  /*9600*/  F2FP.F16.F32.PACK_AB R5, R91, R90 ;  /* 0x0000005a5b05723e */ /* 0x000fe400000000ff */
[----:B------:R-:W-:Y:S01]  /*9610*/  MOV R57, R14 ;  /* 0x0000000e00397202 */ /* 0x000fe20000000f00 */
[C---:B------:R-:W-:Y:S01]  /*9620*/  IMAD R15, R39.reuse, R48, R52 ;  /* 0x00000030270f7224 */ /* 0x040fe200078e0234 */
        /* <DEDUP_REMOVED lines=60> */
[C---:B------:R-:W-:Y:S02]  /*99f0*/  IADD3 R21, P4, R40.reuse, 0x6000, RZ ;  /* 0x0000600028157810 */ /* 0x040fe40007f9e0ff */
[----:B------:R-:W-:Y:S01]  /*9a00*/  LOP3.LUT R3, R40, 0x180, RZ, 0xc0, !PT ;  /* 0x0000018028037812 */ /* 0x000fe200078ec0ff */
[----:B------:R3:W-:Y:S01]  /*9a10*/  STSM.16.M88.4 [R62], R24 ;  /* 0x000000183e007844 */ /* 0x0007e20000000200 */
[----:B------:R-:W-:Y:S01]  /*9a20*/  UIMAD UR5, UR10, UR8, URZ ;  /* 0x000000080a0572a4 */ /* 0x000fe2000f8e023f */
[----:B------:R-:W-:-:S02]  /*9a30*/  LOP3.LUT R20, R21, 0x180, RZ, 0xc0, !PT ;  /* 0x0000018015147812 */ /* 0x000fc400078ec0ff */
[----:B------:R-:W-:Y:S01]  /*9a40*/  STSM.16.M88.4 [R57], R32 ;  /* 0x0000002039007844 */ /* 0x000fe20000000200 */
[----:B------:R-:W-:Y:S01]  /*9a50*/  UIMAD.WIDE.U32 UR6, UR38, UR8, URZ ;  /* 0x00000008260672a5 */ /* 0x000fe2000f8e003f */
[----:B------:R-:W-:Y:S01]  /*9a60*/  SHF.R.U64 R3, R3, 0x3, RZ ;  /* 0x0000000303037819 */ /* 0x000fe200000012ff */
[----:B------:R-:W-:Y:S01]  /*9a70*/  ULDC.64 UR10, c[0x0][0xaf0] ;  /* 0x0002bc00000a7ab9 */ /* 0x000fe20000000a00 */
[----:B------:R-:W-:Y:S08]  /*9a80*/  BAR.SYNC.DEFER_BLOCKING 0x1, 0x180 ;  /* 0x0046000000007b1d */ /* 0x000ff00000010000 */
[----:B--2---:R-:W2:Y:S08]  /*9a90*/  @P1 LDC R15, c[0x0][0xbec] ;  /* 0x0002fb00ff0f1b82 */ /* 0x004eb00000000800 */
[----:B---3--:R-:W3:Y:S01]  /*9aa0*/  @P1 LDC R25, c[0x0][0xbf0] ;  /* 0x0002fc00ff191b82 */ /* 0x008ee20000000800 */
[----:B------:R-:W-:Y:S01]  /*9ab0*/  UIMAD UR5, UR38, UR9, UR5 ;  /* 0x00000009260572a4 */ /* 0x000fe2000f8e0205 */
[----:B------:R-:W-:-:S02]  /*9ac0*/  SHF.R.U64 R20, R20, 0x3, RZ ;  /* 0x0000000314147819 */ /* 0x000fc400000012ff */
[----:B------:R-:W-:Y:S01]  /*9ad0*/  LOP3.LUT R40, R3, R40, RZ, 0x3c, !PT ;  /* 0x0000002803287212 */ /* 0x000fe200078e3cff */
[----:B0-----:R0:W-:Y:S01]  /*9ae0*/  @!P2 ST.E desc[UR50][R58.64], R0 ;  /* 0x000000003a00a985 */ /* 0x0011e2000c101932 */
[----:B------:R-:W-:Y:S01]  /*9af0*/  UIMAD UR8, UR12, UR10, URZ ;  /* 0x0000000a0c0872a4 */ /* 0x000fe2000f8e023f */
[----:B------:R-:W-:Y:S01]  /*9b00*/  IMAD.X R3, RZ, RZ, R41, P5 ;  /* 0x000000ffff037224 */ /* 0x000fe200028e0629 */
[----:B------:R-:W-:Y:S01]  /*9b10*/  UIADD3 UR7, UR7, UR5, URZ ;  /* 0x0000000507077290 */ /* 0x000fe2000fffe03f */
[----:B------:R-:W-:Y:S01]  /*9b20*/  LOP3.LUT R20, R20, R21, RZ, 0x3c, !PT ;  /* 0x0000001514147212 */ /* 0x000fe200078e3cff */
[----:B0-----:R-:W-:Y:S01]  /*9b30*/  IMAD R0, R140, 0x60, R141 ;  /* 0x000000608c007824 */ /* 0x001fe200078e028d */
[----:B------:R-:W-:Y:S01]  /*9b40*/  UIMAD UR5, UR43, UR11, UR8 ;  /* 0x0000000b2b0572a4 */ /* 0x000fe2000f8e0208 */
[----:B------:R-:W-:Y:S01]  /*9b50*/  IMAD.X R21, RZ, RZ, R41, P4 ;  /* 0x000000ffff157224 */ /* 0x000fe200020e0629 */
[----:B-1----:R0:W-:Y:S01]  /*9b60*/  @!P0 ST.E desc[UR50][R60.64], R38 ;  /* 0x000000263c008985 */ /* 0x0021e2000c101932 */
[----:B------:R-:W-:Y:S01]  /*9b70*/  VIADD R14, R0, UR39 ;  /* 0x00000027000e7c36 */ /* 0x000fe20008000000 */
[----:B------:R-:W-:Y:S01]  /*9b80*/  UIMAD.WIDE.U32 UR6, UR43, UR10, UR6 ;  /* 0x0000000a2b0672a5 */ /* 0x000fe2000f8e0006 */
[----:B------:R-:W-:-:S02]  /*9b90*/  ULDC.64 UR8, c[0x0][0xae0] ;  /* 0x0002b80000087ab9 */ /* 0x000fc40000000a00 */
[----:B--2---:R-:W-:Y:S01]  /*9ba0*/  @P1 IMAD.HI.U32 R0, R14, R15, RZ ;  /* 0x0000000f0e001227 */ /* 0x004fe200078e00ff */
[----:B------:R1:W5:Y:S03]  /*9bb0*/  LD.E.128 R8, desc[UR50][R2.64] ;  /* 0x0000003202087980 */ /* 0x000366000c101d00 */
[----:B------:R-:W-:Y:S01]  /*9bc0*/  IMAD.MOV.U32 R13, RZ, RZ, R14 ;  /* 0x000000ffff0d7224 */ /* 0x000fe200078e000e */
[----:B---3--:R-:W-:Y:S01]  /*9bd0*/  @P1 SHF.R.U32.HI R13, RZ, R25, R0 ;  /* 0x00000019ff0d1219 */ /* 0x008fe20000011600 */
[----:B------:R-:W-:Y:S01]  /*9be0*/  UIADD3 UR5, UR7, UR5, URZ ;  /* 0x0000000507057290 */ /* 0x000fe2000fffe03f */
[----:B------:R-:W5:Y:S02]  /*9bf0*/  LD.E.128 R40, desc[UR50][R40.64] ;  /* 0x0000003228287980 */ /* 0x000f64000c101d00 */
[--C-:B------:R-:W-:Y:S01]  /*9c00*/  SHF.R.S32.HI R0, RZ, 0x1f, R13.reuse ;  /* 0x0000001fff007819 */ /* 0x100fe2000001140d */
[----:B------:R-:W-:Y:S01]  /*9c10*/  IMAD.MOV R12, RZ, RZ, -R13 ;  /* 0x000000ffff0c7224 */ /* 0x000fe200078e0a0d */
[----:B------:R0:W5:Y:S01]  /*9c20*/  LD.E.128 R44, desc[UR50][R36.64] ;  /* 0x00000032242c7980 */ /* 0x000162000c101d00 */
[----:B-1----:R-:W-:-:S02]  /*9c30*/  IMAD.U32 R3, RZ, RZ, UR7 ;  /* 0x00000007ff037e24 */ /* 0x002fc4000f8e00ff */
[----:B------:R-:W-:Y:S01]  /*9c40*/  IMAD R0, R0, UR8, RZ ;  /* 0x0000000800007c24 */ /* 0x000fe2000f8e02ff */
[----:B------:R0:W5:Y:S01]  /*9c50*/  LD.E.128 R48, desc[UR50][R30.64] ;  /* 0x000000321e307980 */ /* 0x000162000c101d00 */
[----:B------:R-:W-:Y:S02]  /*9c60*/  IMAD R39, R39, R12, R14 ;  /* 0x0000000c27277224 */ /* 0x000fe400078e020e */
[----:B------:R-:W-:Y:S01]  /*9c70*/  IMAD.U32 R2, RZ, RZ, UR6 ;  /* 0x00000006ff027e24 */ /* 0x000fe2000f8e00ff */
[----:B------:R0:W5:Y:S01]  /*9c80*/  LD.E.128 R4, desc[UR50][R28.64] ;  /* 0x000000321c047980 */ /* 0x000162000c101d00 */
[----:B------:R-:W-:Y:S01]  /*9c90*/  IMAD.U32 R3, RZ, RZ, UR5 ;  /* 0x00000005ff037e24 */ /* 0x000fe2000f8e00ff */
[----:B------:R-:W-:Y:S01]  /*9ca0*/  ULDC.64 UR6, c[0x0][0xad8] ;  /* 0x0002b60000067ab9 */ /* 0x000fe20000000a00 */
[C---:B------:R-:W-:Y:S01]  /*9cb0*/  IMAD R15, R13.reuse, UR9, R0 ;  /* 0x000000090d0f7c24 */ /* 0x040fe2000f8e0200 */
[----:B------:R0:W5:Y:S01]  /*9cc0*/  LD.E.128 R52, desc[UR50][R20.64] ;  /* 0x0000003214347980 */ /* 0x000162000c101d00 */
[----:B------:R-:W-:Y:S01]  /*9cd0*/  SHF.R.S32.HI R0, RZ, 0x1f, R39 ;  /* 0x0000001fff007819 */ /* 0x000fe20000011427 */
[----:B------:R-:W-:Y:S01]  /*9ce0*/  IMAD.WIDE.U32 R2, R13, UR8, R2 ;  /* 0x000000080d027c25 */ /* 0x000fe2000f8e0002 */
[----:B------:R-:W-:Y:S01]  /*9cf0*/  @!PT LDS RZ, [RZ] ;  /* 0x00000000fffff984 */ /* 0x000fe20000000800 */
[----:B------:R-:W-:Y:S01]  /*9d00*/  @!PT LDS RZ, [RZ] ;  /* 0x00000000fffff984 */ /* 0x000fe20000000800 */
[----:B------:R-:W-:Y:S01]  /*9d10*/  @!PT LDS RZ, [RZ] ;  /* 0x00000000fffff984 */ /* 0x000fe20000000800 */
[----:B------:R-:W-:Y:S01]  /*9d20*/  @!PT LDS RZ, [RZ] ;  /* 0x00000000fffff984 */ /* 0x000fe20000000800 */
[----:B------:R1:W-:Y:S06]  /*9d30*/  MEMBAR.ALL.CTA ;  /* 0x0000000000007992 */ /* 0x0003ec0000008000 */
[----:B-1----:R-:W1:Y:S01]  /*9d40*/  FENCE.VIEW.ASYNC.S ;  /* 0x00000000000073c6 */ /* 0x002e620000000000 */
[----:B------:R-:W-:-:S02]  /*9d50*/  IMAD.IADD R3, R3, 0x1, R15 ;  /* 0x0000000103037824 */ /* 0x000fc400078e020f */
[----:B------:R-:W-:Y:S02]  /*9d60*/  IMAD R0, R0, UR6, RZ ;  /* 0x0000000600007c24 */ /* 0x000fe4000f8e02ff */
        /* <DEDUP_REMOVED lines=10> */
[----:B-1----:R0:W1:Y:S01]  /*9e10*/  SHFL.IDX PT, R12, R0, RZ, 0x1c1f ;  /* 0x001c1fff000c7589 */ /* 0x00206200000e0000 */
        /* <DEDUP_REMOVED lines=8> */
[CC--:B-1----:R-:W-:Y:S02]  /*9ea0*/  @!P1 LEA R14, P3, R138.reuse, R12.reuse, 0x1 ;  /* 0x0000000c8a0e9211 */ /* 0x0c2fe400078608ff */
[----:B0-----:R-:W-:Y:S02]  /*9eb0*/  @!P2 LEA R20, P4, R139, R12, 0x1 ;  /* 0x0000000c8b14a211 */ /* 0x001fe400078808ff */
[----:B--2---:R-:W-:Y:S01]  /*9ec0*/  @!P0 IMAD.WIDE R2, R137, 0x2, R12 ;  /* 0x0000000289028825 */ /* 0x004fe200078e020c */
[-C--:B------:R-:W-:Y:S02]  /*9ed0*/  @!P1 LEA.HI.X R15, R138, R13.reuse, R147, 0x1, P3 ;  /* 0x0000000d8a0f9211 */ /* 0x080fe400018f0c93 */
[----:B------:R-:W-:Y:S02]  /*9ee0*/  @!P2 LEA.HI.X R21, R139, R13, R146, 0x1, P4 ;  /* 0x0000000d8b15a211 */ /* 0x000fe400020f0c92 */
[----:B-----5:R3:W-:Y:S04]  /*9ef0*/  @!P0 ST.E.128 desc[UR50][R2.64], R40 ;  /* 0x0000002802008985 */ /* 0x0207e8000c101d32 */
[----:B------:R3:W-:Y:S04]  /*9f00*/  @!P1 ST.E.128 desc[UR50][R14.64], R48 ;  /* 0x000000300e009985 */ /* 0x0007e8000c101d32 */
[----:B------:R3:W-:Y:S02]  /*9f10*/  @!P2 ST.E.128 desc[UR50][R20.64], R52 ;  /* 0x000000341400a985 */ /* 0x0007e4000c101d32 */
.L_x_1909:
[----:B------:R-:W-:Y:S05]  /*9f20*/  BSYNC B1 ;  /* 0x0000000000017941 */ /* 0x000fea0003800000 */
.L_x_1908:
[----:B---3--:R-:W-:Y:S01]  /*9f30*/  VIADD R3, R25, 0x60 ;  /* 0x0000006019037836 */ /* 0x008fe20000000000 */
[----:B--2---:R2:W3:Y:S04]  /*9f40*/  SHFL.IDX PT, R13, R24, 0x1, 0x1c1f ;  /* 0x003c1f00180d7f89 */ /* 0x0044e800000e0000 */
[----:B------:R-:W-:Y:S01]  /*9f50*/  ISETP.GE.AND P0, PT, R3, R56, PT ;  /* 0x000000380300720c */ /* 0x000fe20003f06270 */
[----:B-1----:R2:W1:-:S12]  /*9f60*/  SHFL.IDX PT, R12, R0, 0x1, 0x1c1f ;  /* 0x003c1f00000c7f89 */ /* 0x00245800000e0000 */
[----:B--2---:R-:W-:Y:S05]  /*9f70*/  @P0 BRA `(.L_x_1910) ;  /* 0x0000000800240947 */ /* 0x004fea0003800000 */
[----:B------:R-:W-:Y:S02]  /*9f80*/  ULDC UR5, c[0x0][0xac8] ;  /* 0x0002b20000057ab9 */ /* 0x000fe40000000800 */
[----:B------:R-:W-:Y:S02]  /*9f90*/  ISETP.GE.AND P2, PT, R138, UR5, PT ;  /* 0x000000058a007c0c */ /* 0x000fe4000bf46270 */
[----:B------:R-:W-:-:S11]  /*9fa0*/  ISETP.GE.AND P1, PT, R137, UR5, PT ;  /* 0x0000000589007c0c */ /* 0x000fd6000bf26270 */
[C---:B-1----:R-:W-:Y:S02]  /*9fb0*/  @!P2 LEA R14, P0, R138.reuse, R12, 0x1 ;  /* 0x0000000c8a0ea211 */ /* 0x042fe400078008ff */
[----:B---3--:R-:W-:Y:S02]  /*9fc0*/  @!P1 IMAD.WIDE R2, R137, 0x2, R12 ;  /* 0x0000000289029825 */ /* 0x008fe400078e020c */
        /* <DEDUP_REMOVED lines=9> */
.L_x_1907:
        /* <DEDUP_REMOVED lines=50> */
.L_x_1912:
[----:B------:R-:W-:Y:S05]  /*a380*/  BSYNC B1 ;  /* 0x0000000000017941 */ /* 0x000fea0003800000 */
.L_x_1911:
        /* <DEDUP_REMOVED lines=54> */
.L_x_1914:
[----:B------:R-:W-:Y:S05]  /*a6f0*/  BSYNC B1 ;  /* 0x0000000000017941 */ /* 0x000fea0003800000 */
.L_x_1913:
        /* <DEDUP_REMOVED lines=17> */
.L_x_1910:
[----:B------:R-:W-:Y:S05]  /*a810*/  BSYNC B0 ;  /* 0x0000000000007941 */ /* 0x000fea0003800000 */
.L_x_1906:
[----:B------:R-:W-:Y:S02]  /*a820*/  ULDC UR5, c[0x0][0xc38] ;  /* 0x00030e0000057ab9 */ /* 0x000fe40000000800 */
[----:B------:R-:W-:-:S06]  /*a830*/  UISETP.GE.AND UP0, UPT, UR4, UR5, UPT ;  /* 0x000000050400728c */ /* 0x000fcc000bf06270 */
[----:B------:R-:W-:-:S13]  /*a840*/  PLOP3.LUT P0, PT, PT, PT, UP0, 0x80, 0x0 ;  /* 0x000000000000781c */ /* 0x000fda0003f0f008 */
[----:B------:R-:W-:Y:S05]  /*a850*/  @!P0 BRA `(.L_x_1915) ;  /* 0xffffff64007c8947 */ /* 0x000fea000383ffff */
[----:B------:R-:W-:Y:S05]  /*a860*/  EXIT ;  /* 0x000000000000794d */ /* 0x000fea0003800000 */
.L_x_1865:
[----:B------:R-:W-:-:S08]  /*a870*/  NOP ;  /* 0x0000000000007918 */ /* 0x000fd00000000000 */
[----:B------:R-:W0:-:S00]  /*a880*/  USETMAXREG.DEALLOC.CTAPOOL 0x20 ;  /* 0x00000020000079c8 */ /* 0x000e0000080e0500 */
[----:B0-----:R-:W-:-:S06]  /*a890*/  LOP3.LUT R0, R0, 0x3, RZ, 0xc0, !PT ;  /* 0x0000000300007812 */ /* 0x001fcc00078ec0ff */
[----:B------:R-:W0:Y:S01]  /*a8a0*/  S2UR UR10, SR_CTAID.X ;  /* 0x00000000000a79c3 */ /* 0x000e220000002500 */
[----:B------:R-:W-:Y:S01]  /*a8b0*/  LOP3.LUT R16, R16, 0xfffff7ff, RZ, 0xc0, !PT ;  /* 0xfffff7ff10107812 */ /* 0x000fe200078ec0ff */
[----:B------:R-:W-:Y:S01]  /*a8c0*/  STL [R1+0x14], RZ ;  /* 0x000014ff01007387 */ /* 0x000fe20000100800 */
[----:B------:R-:W-:Y:S02]  /*a8d0*/  IMAD.MOV.U32 R26, RZ, RZ, 0x1 ;  /* 0x00000001ff1a7424 */ /* 0x000fe400078e00ff */
[----:B------:R-:W-:Y:S01]  /*a8e0*/  IMAD.MOV.U32 R23, RZ, RZ, RZ ;  /* 0x000000ffff177224 */ /* 0x000fe200078e00ff */
        /* <DEDUP_REMOVED lines=31> */
[----:B------:R-:W-:Y:S02]  /*aae0*/  LOP3.LUT R6, R7, 0x7f, RZ, 0xc0, !PT ;  /* 0x0000007f07067812 */ /* 0x000fe400078ec0ff */
        /* <DEDUP_REMOVED lines=21> */
[----:B------:R-:W-:Y:S02]  /*ac40*/  ISETP.GE.AND P1, PT, R0, UR9, PT ;  /* 0x0000000900007c0c */ /* 0x000fe4000bf26270 */
        /* <DEDUP_REMOVED lines=12> */
[----:B------:R-:W-:Y:S02]  /*ad10*/  ISETP.GE.AND P1, PT, R4, UR7, PT ;  /* 0x0000000704007c0c */ /* 0x000fe4000bf26270 */
        /* <DEDUP_REMOVED lines=9> */
.L_x_1965:
        /* <DEDUP_REMOVED lines=23> */
.L_x_1917:
[----:B------:R-:W-:Y:S01]  /*af20*/  ULDC UR8, c[0x0][0xc54] ;  /* 0x0003150000087ab9 */ /* 0x000fe20000000800 */
[----:B------:R-:W-:Y:S01]  /*af30*/  UMOV UR6, UR7 ;  /* 0x0000000700067c82 */ /* 0x000fe20008000000 */
[----:B------:R-:W-:-:S11]  /*af40*/  UISETP.NE.AND UP0, UPT, UR8, 0x1, UPT ;  /* 0x000000010800788c */ /* 0x000fd6000bf05270 */
[----:B------:R-:W-:Y:S02]  /*af50*/  @UP0 ULDC.64 UR10, c[0x0][0xc58] ;  /* 0x00031600000a0ab9 */ /* 0x000fe40000000a00 */
[----:B------:R-:W-:-:S04]  /*af60*/  UIMAD.WIDE.U32 UR4, UR7, UR10, URZ ;  /* 0x0000000a070472a5 */ /* 0x000fc8000f8e003f */
[----:B------:R-:W-:-:S04]  /*af70*/  @UP0 USHF.R.U32.HI UR6, URZ, UR11, UR5 ;  /* 0x0000000b3f060299 */ /* 0x000fc80008011605 */
[----:B------:R-:W-:-:S12]  /*af80*/  UIMAD UR4, UR6, UR8, URZ ;  /* 0x00000008060472a4 */ /* 0x000fd8000f8e023f */
.L_x_1918:
        /* <DEDUP_REMOVED lines=23> */
[----:B------:R-:W-:Y:S01]  /*b100*/  UISETP.NE.AND UP2, UPT, UR5, 0x1, UPT ;  /* 0x000000010500788c */ /* 0x000fe2000bf45270 */
[----:B------:R-:W-:Y:S01]  /*b110*/  BSSY B7, `(.L_x_1919) ;  /* 0x0000346000077945 */ /* 0x000fe20003800000 */
[----:B------:R-:W-:Y:S02]  /*b120*/  UIADD3 UR43, UR43, UR4, URZ ;  /* 0x000000042b2b7290 */ /* 0x000fe4000fffe03f */
[----:B------:R-:W-:Y:S02]  /*b130*/  UP2UR UR47, UPR, URZ, 0x4 ;  /* 0x000000043f2f7883 */ /* 0x000fe40008000000 */
[----:B------:R-:W-:-:S04]  /*b140*/  UIMAD UR6, UR43, 0xc0, URZ ;  /* 0x000000c02b0678a4 */ /* 0x000fc8000f8e023f */
[----:B------:R-:W-:Y:S01]  /*b150*/  UIADD3 UR6, UR6, 0xbf, URZ ;  /* 0x000000bf06067890 */ /* 0x000fe2000fffe03f */
[----:B------:R-:W-:Y:S01]  /*b160*/  @UP2 ULDC UR4, c[0x0][0x44c] ;  /* 0x0001130000042ab9 */ /* 0x000fe20000000800 */
[----:B------:R-:W-:Y:S02]  /*b170*/  @UP2 ULDC UR7, c[0x0][0x450] ;  /* 0x0001140000072ab9 */ /* 0x000fe40000000800 */
[----:B------:R-:W-:-:S04]  /*b180*/  UIMAD.WIDE.U32 UR4, UR6, UR4, URZ ;  /* 0x00000004060472a5 */ /* 0x000fc8000f8e003f */
[----:B------:R-:W-:-:S04]  /*b190*/  @UP2 USHF.R.U32.HI UR6, URZ, UR7, UR5 ;  /* 0x000000073f062299 */ /* 0x000fc80008011605 */
[----:B------:R-:W-:-:S04]  /*b1a0*/  UIADD3 UR6, UR38, UR6, URZ ;  /* 0x0000000626067290 */ /* 0x000fc8000fffe03f */
[----:B------:R-:W-:-:S04]  /*b1b0*/  USHF.R.S32.HI UR4, URZ, 0x1f, UR6 ;  /* 0x0000001f3f047899 */ /* 0x000fc80008011406 */
[----:B------:R-:W-:-:S04]  /*b1c0*/  ULEA.HI UR4, UR4, UR6, URZ, 0x7 ;  /* 0x0000000604047291 */ /* 0x000fc8000f8f383f */
[----:B------:R-:W-:-:S04]  /*b1d0*/  USHF.R.S32.HI UR4, URZ, 0x7, UR4 ;  /* 0x000000073f047899 */ /* 0x000fc80008011404 */
[----:B------:R-:W-:-:S04]  /*b1e0*/  UISETP.LT.AND UP0, UPT, UR39, UR4, UPT ;  /* 0x000000042700728c */ /* 0x000fc8000bf01270 */
[----:B------:R-:W-:-:S06]  /*b1f0*/  USEL UR44, UR39, UR4, UP0 ;  /* 0x00000004272c7287 */ /* 0x000fcc0008000000 */
[----:B------:R-:W-:Y:S01]  /*b200*/  ISETP.LT.AND P0, PT, RZ, UR44, PT ;  /* 0x0000002cff007c0c */ /* 0x000fe2000bf01270 */
[----:B--2---:R0:W-:-:S12]  /*b210*/  STL [R1+0x8], R19 ;  /* 0x0000081301007387 */ /* 0x0041d80000100800 */
        /* <DEDUP_REMOVED lines=19> */
.L_x_1920:
        /* <DEDUP_REMOVED lines=20> */
.L_x_1923:
[----:B------:R-:W-:Y:S05]  /*b490*/  BSYNC B6 ;  /* 0x0000000000067941 */ /* 0x000fea0003800000 */
.L_x_1922:
        /* <DEDUP_REMOVED lines=20> */
.L_x_1926:
        /* <DEDUP_REMOVED lines=15> */
.L_x_1925:
[----:B------:R-:W-:Y:S05]  /*b6d0*/  BSYNC B6 ;  /* 0x0000000000067941 */ /* 0x000fea0003800000 */
.L_x_1924:
        /* <DEDUP_REMOVED lines=16> */
.L_x_1981:
        /* <DEDUP_REMOVED lines=46> */
.L_x_1928:
        /* <DEDUP_REMOVED lines=25> */
.L_x_1982:
[----:B------:R-:W-:Y:S05]  /*bc50*/  BSYNC B0 ;  /* 0x0000000000007941 */ /* 0x000fea0003800000 */
.L_x_1929:
[----:B------:R-:W1:Y:S01]  /*bc60*/  S2R R9, SR_TID.X ;  /* 0x0000000000097919 */ /* 0x000e620000002100 */
[----:B------:R-:W-:Y:S01]  /*bc70*/  ULDC.64 UR4, c[0x0][0x300] ;  /* 0x0000c00000047ab9 */ /* 0x000fe20000000a00 */
[----:B------:R-:W-:Y:S01]  /*bc80*/  LOP3.LUT P4, RZ, R16, 0x4, RZ, 0xc0, !PT ;  /* 0x0000000410ff7812 */ /* 0x000fe2000788c0ff */
[----:B------:R-:W-:Y:S01]  /*bc90*/  IMAD R4, R4, UR4, RZ ;  /* 0x0000000404047c24 */ /* 0x000fe2000f8e02ff */
[C---:B------:R-:W-:Y:S01]  /*bca0*/  LOP3.LUT P3, RZ, R16.reuse, 0x2, RZ, 0xc0, !PT ;  /* 0x0000000210ff7812 */ /* 0x040fe2000786c0ff */
        /* <DEDUP_REMOVED lines=69> */
.L_x_1992:
        /* <DEDUP_REMOVED lines=12> */
.L_x_1932:
        /* <DEDUP_REMOVED lines=11> */
.L_x_1933:
        /* <DEDUP_REMOVED lines=23> */
.L_x_1935:
[----:B------:R-:W-:Y:S05]  /*c3e0*/  BSYNC B6 ;  /* 0x0000000000067941 */ /* 0x000fea0003800000 */
.L_x_1934:
[----:B------:R2:W5:Y:S01]  /*c3f0*/  LDL R10, [R1+0xc] ;  /* 0x00000c00010a7983 */ /* 0x0005620000100800 */
[----:B------:R-:W-:Y:S01]  /*c400*/  UISETP.NE.AND UP0, UPT, UR47, URZ, UPT ;  /* 0x0000003f2f00728c */ /* 0x000fe2000bf05270 */
[----:B-1----:R-:W-:Y:S01]  /*c410*/  IMAD.U32 R6, RZ, RZ, UR43 ;  /* 0x0000002bff067e24 */ /* 0x002fe2000f8e00ff */
[----:B------:R-:W1:Y:S01]  /*c420*/  S2R R20, SR_TID.X ;  /* 0x0000000000147919 */ /* 0x000e620000002100 */
[----:B0-----:R-:W0:Y:S03]  /*c430*/  S2R R2, SR_TID.X ;  /* 0x0000000000027919 */ /* 0x001e260000002100 */
[----:B------:R-:W-:Y:S01]  /*c440*/  PLOP3.LUT P0, PT, PT, PT, UP0, 0x80, 0x0 ;  /* 0x000000000000781c */ /* 0x000fe20003f0f008 */
[----:B------:R-:W-:Y:S01]  /*c450*/  ULDC.64 UR8, c[0x0][0x2d8] ;  /* 0x0000b60000087ab9 */ /* 0x000fe20000000a00 */
[----:B------:R-:W-:-:S03]  /*c460*/  R2UR UR6, R29 ;  /* 0x000000001d0672ca */ /* 0x000fc600000e0000 */
[----:B------:R-:W-:Y:S01]  /*c470*/  @UP0 ULDC UR4, c[0x0][0x44c] ;  /* 0x0001130000040ab9 */ /* 0x000fe20000000800 */
[----:B------:R-:W-:Y:S01]  /*c480*/  R2UR UR7, R22 ;  /* 0x00000000160772ca */ /* 0x000fe200000e0000 */
[----:B------:R-:W-:Y:S01]  /*c490*/  ULDC UR12, c[0x0][0x448] ;  /* 0x00011200000c7ab9 */ /* 0x000fe20000000800 */
[----:B------:R-:W-:Y:S01]  /*c4a0*/  ULDC.64 UR10, c[0x0][0x280] ;  /* 0x0000a000000a7ab9 */ /* 0x000fe20000000a00 */
[----:B------:R-:W-:Y:S01]  /*c4b0*/  @UP0 ULDC UR13, c[0x0][0x44c] ;  /* 0x00011300000d0ab9 */ /* 0x000fe20000000800 */
[C---:B------:R-:W-:Y:S02]  /*c4c0*/  LOP3.LUT P3, RZ, R16.reuse, 0x400, RZ, 0xc0, !PT ;  /* 0x0000040010ff7812 */ /* 0x040fe4000786c0ff */
[C---:B------:R-:W-:Y:S02]  /*c4d0*/  LOP3.LUT P4, RZ, R16.reuse, 0x200, RZ, 0xc0, !PT ;  /* 0x0000020010ff7812 */ /* 0x040fe4000788c0ff */
[----:B------:R-:W-:Y:S01]  /*c4e0*/  LOP3.LUT P5, RZ, R16, 0x100, RZ, 0xc0, !PT ;  /* 0x0000010010ff7812 */ /* 0x000fe200078ac0ff */
[----:B-1----:R-:W-:Y:S01]  /*c4f0*/  IMAD.SHL.U32 R20, R20, 0x20, RZ ;  /* 0x0000002014147824 */ /* 0x002fe200078e00ff */
[----:B0-----:R-:W-:-:S04]  /*c500*/  LOP3.LUT R2, R2, 0x7f, RZ, 0xc0, !PT ;  /* 0x0000007f02027812 */ /* 0x001fc800078ec0ff */
[----:B------:R-:W-:Y:S02]  /*c510*/  LOP3.LUT R20, R20, 0x60, RZ, 0xc0, !PT ;  /* 0x0000006014147812 */ /* 0x000fe400078ec0ff */
[----:B------:R-:W-:-:S04]  /*c520*/  SHF.R.U32.HI R2, RZ, 0x2, R2 ;  /* 0x00000002ff027819 */ /* 0x000fc80000011602 */
[----:B------:R-:W-:-:S05]  /*c530*/  LOP3.LUT R2, R2, R20, RZ, 0xfc, !PT ;  /* 0x0000001402027212 */ /* 0x000fca00078efcff */
[----:B------:R-:W-:-:S04]  /*c540*/  IMAD R6, R6, 0xc0, R2 ;  /* 0x000000c006067824 */ /* 0x000fc800078e0202 */
        /* <DEDUP_REMOVED lines=62> */
[----:B------:R-:W-:-:S03]  /*c930*/  IMAD.U32 R4, RZ, RZ, UR43 ;  /* 0x0000002bff047e24 */ /* 0x000fc6000f8e00ff */
[----:B------:R-:W1:Y:S01]  /*c940*/  SHFL.IDX PT, R2, R5, RZ, 0x1c1f ;  /* 0x001c1fff05027589 */ /* 0x000e6200000e0000 */
[----:B------:R-:W-:-:S03]  /*c950*/  IMAD R4, R4, 0xc0, R21 ;  /* 0x000000c004047824 */ /* 0x000fc600078e0215 */
[----:B------:R-:W-:Y:S01]  /*c960*/  SHFL.IDX PT, R14, R7, 0x1, 0x1c1f ;  /* 0x003c1f00070e7f89 */ /* 0x000fe200000e0000 */
[C---:B------:R-:W-:Y:S01]  /*c970*/  VIADD R8, R4.reuse, 0x20 ;  /* 0x0000002004087836 */ /* 0x040fe20000000000 */
[----:B------:R-:W-:-:S13]  /*c980*/  ISETP.GE.AND P0, PT, R4, UR37, PT ;  /* 0x0000002504007c0c */ /* 0x000fda000bf06270 */
        /* <DEDUP_REMOVED lines=54> */
.L_x_2005:
        /* <DEDUP_REMOVED lines=12> */
.L_x_1937:
        /* <DEDUP_REMOVED lines=18> */
.L_x_2006:
[----:B------:R-:W-:Y:S05]  /*ced0*/  BSYNC B0 ;  /* 0x0000000000007941 */ /* 0x000fea0003800000 */
.L_x_1938:
[----:B------:R-:W-:-:S06]  /*cee0*/  UISETP.GE.AND UP0, UPT, UR44, 0x2, UPT ;  /* 0x000000022c00788c */ /* 0x000fcc000bf06270 */
[----:B------:R-:W-:-:S13]  /*cef0*/  PLOP3.LUT P0, PT, PT, PT, UP0, 0x40, 0x0 ;  /* 0x000000000000781c */ /* 0x000fda0003f0e808 */
[----:B------:R-:W-:Y:S05]  /*cf00*/  @P0 BRA `(.L_x_1940) ;  /* 0x0000000c00d40947 */ /* 0x000fea0003800000 */
[----:B------:R-:W-:Y:S01]  /*cf10*/  UIADD3 UR4, UR44, -0x2, URZ ;  /* 0xfffffffe2c047890 */ /* 0x000fe2000fffe03f */
[----:B------:R-:W-:Y:S01]  /*cf20*/  BSSY B0, `(.L_x_1940) ;  /* 0x00000f3000007945 */ /* 0x000fe20003800000 */
[----:B------:R-:W-:Y:S02]  /*cf30*/  IMAD.MOV.U32 R20, RZ, RZ, R26 ;  /* 0x000000ffff147224 */ /* 0x000fe400078e001a */
[----:B------:R-:W-:Y:S02]  /*cf40*/  IMAD.MOV.U32 R9, RZ, RZ, R23 ;  /* 0x000000ffff097224 */ /* 0x000fe400078e0017 */
[----:B------:R-:W-:Y:S02]  /*cf50*/  IMAD.MOV.U32 R28, RZ, RZ, R24 ;  /* 0x000000ffff1c7224 */ /* 0x000fe400078e0018 */
[----:B0-----:R-:W-:-:S07]  /*cf60*/  IMAD.U32 R0, RZ, RZ, UR4 ;  /* 0x00000004ff007e24 */ /* 0x001fce000f8e00ff */
.L_x_1953:
[----:B------:R-:W2:Y:S01]  /*cf70*/  LDL R8, [R1+0x8] ;  /* 0x0000080001087983 */ /* 0x000ea20000100800 */
[----:B------:R-:W0:Y:S03]  /*cf80*/  LDC R4, c[0x0][0x430] ;  /* 0x00010c00ff047b82 */ /* 0x000e260000000800 */
[----:B------:R-:W3:Y:S04]  /*cf90*/  LDL R6, [R1+0x4] ;  /* 0x0000040001067983 */ /* 0x000ee80000100800 */
[----:B------:R-:W4:Y:S01]  /*cfa0*/  LDL R7, [R1] ;  /* 0x0000000001077983 */ /* 0x000f220000100800 */
        /* <DEDUP_REMOVED lines=10> */
[----:B------:R-:W-:Y:S01]  /*d050*/  ULDC.64 UR4, c[0x0][0x428] ;  /* 0x00010a0000047ab9 */ /* 0x000fe20000000a00 */
        /* <DEDUP_REMOVED lines=28> */
.L_x_1941:
[----:B------:R-:W-:Y:S01]  /*d220*/  IMAD R6, R23, 0x8, R17 ;  /* 0x0000000817067824 */ /* 0x000fe200078e0211 */
[----:B------:R-:W-:Y:S01]  /*d230*/  SHF.L.U32 R0, R26, 0x1f, RZ ;  /* 0x0000001f1a007819 */ /* 0x000fe200000006ff */
[----:B------:R-:W-:Y:S03]  /*d240*/  BSSY B1, `(.L_x_1942) ;  /* 0x0000003000017945 */ /* 0x000fe60003800000 */
[----:B------:R-:W0:Y:S02]  /*d250*/  SYNCS.PHASECHK.TRANS64.TRYWAIT P0, [R6+URZ+0x2d840], R0 ;  /* 0x02d84000060075a7 */ /* 0x000e24000800017f */
[----:B0-----:R-:W-:Y:S05]  /*d260*/  @!P0 BRA `(.L_x_1943) ;  /* 0x0000002800888947 */ /* 0x001fea0003800000 */
.L_x_2007:
[----:B------:R-:W-:Y:S05]  /*d270*/  BSYNC B1 ;  /* 0x0000000000017941 */ /* 0x000fea0003800000 */
.L_x_1942:
[----:B------:R-:W1:Y:S01]  /*d280*/  S2R R12, SR_TID.X ;  /* 0x00000000000c7919 */ /* 0x000e620000002100 */
[----:B------:R-:W-:Y:S01]  /*d290*/  SHF.R.S32.HI R21, RZ, 0x1f, R5 ;  /* 0x0000001fff157819 */ /* 0x000fe20000011405 */
[----:B------:R-:W-:Y:S01]  /*d2a0*/  ULDC.64 UR4, c[0x0][0x300] ;  /* 0x0000c00000047ab9 */ /* 0x000fe20000000a00 */
[C---:B------:R-:W-:Y:S01]  /*d2b0*/  LOP3.LUT P3, RZ, R16.reuse, 0x4, RZ, 0xc0, !PT ;  /* 0x0000000410ff7812 */ /* 0x040fe2000786c0ff */
        /* <DEDUP_REMOVED lines=55> */
.L_x_2017:
        /* <DEDUP_REMOVED lines=10> */
.L_x_1945:
        /* <DEDUP_REMOVED lines=11> */
.L_x_1946:
[----:B------:R1:W-:Y:S01]  /*d780*/  SYNCS.ARRIVE.TRANS64.A1T0 RZ, [R6+URZ+0x2d830], RZ ;  /* 0x02d830ff06ff79a7 */ /* 0x0003e2000810003f */
[----:B------:R-:W-:Y:S05]  /*d790*/  @!P2 BRA `(.L_x_1947) ;  /* 0x000000000004a947 */ /* 0x000fea0003800000 */
[----:B------:R-:W-:Y:S01]  /*d7a0*/  BPT.TRAP 0x1 ;  /* 0x000000040000795c */ /* 0x000fe20000300000 */
.L_x_1947:
[----:B------:R-:W-:Y:S01]  /*d7b0*/  SHF.L.U32 R2, R20, 0x1f, RZ ;  /* 0x0000001f14027819 */ /* 0x000fe200000006ff */
[----:B-1----:R-:W-:Y:S01]  /*d7c0*/  IMAD R6, R9, 0x8, R17 ;  /* 0x0000000809067824 */ /* 0x002fe200078e0211 */
[----:B------:R-:W-:Y:S03]  /*d7d0*/  BSSY B1, `(.L_x_1948) ;  /* 0x0000003000017945 */ /* 0x000fe60003800000 */
[----:B------:R-:W1:Y:S02]  /*d7e0*/  SYNCS.PHASECHK.TRANS64.TRYWAIT P0, [R6+URZ+0x2d860], R2 ;  /* 0x02d86002060075a7 */ /* 0x000e64000800017f */
[----:B-1----:R-:W-:Y:S05]  /*d7f0*/  @!P0 BRA `(.L_x_1949) ;  /* 0x00000028007c8947 */ /* 0x002fea0003800000 */
.L_x_2018:
[----:B------:R-:W-:Y:S05]  /*d800*/  BSYNC B1 ;  /* 0x0000000000017941 */ /* 0x000fea0003800000 */
.L_x_1948:
[----:B------:R-:W0:Y:S01]  /*d810*/  S2R R3, SR_TID.X ;  /* 0x0000000000037919 */ /* 0x000e220000002100 */
[----:B-1----:R-:W-:Y:S01]  /*d820*/  IMAD.MOV.U32 R2, RZ, RZ, -0x80 ;  /* 0xffffff80ff027424 */ /* 0x002fe200078e00ff */
[----:B------:R-:W-:Y:S01]  /*d830*/  UMOV UR4, 0xffffffff ;  /* 0xffffffff00047882 */ /* 0x000fe20000000000 */
[----:B------:R-:W-:Y:S02]  /*d840*/  LOP3.LUT P3, RZ, R16, 0x20, RZ, 0xc0, !PT ;  /* 0x0000002010ff7812 */ /* 0x000fe4000786c0ff */
        /* <DEDUP_REMOVED lines=47> */
.L_x_2028:
        /* <DEDUP_REMOVED lines=31> */
.L_x_1951:
        /* <DEDUP_REMOVED lines=11> */
.L_x_1952:
        /* <DEDUP_REMOVED lines=8> */
.L_x_1940:
[----:B0-----:R-:W0:Y:S01]  /*de60*/  S2R R0, SR_TID.X ;  /* 0x0000000000007919 */ /* 0x001e220000002100 */
[----:B------:R-:W-:Y:S01]  /*de70*/  BSSY B0, `(.L_x_1954) ;  /* 0x0000011000007945 */ /* 0x000fe20003800000 */
[----:B0-----:R-:W-:-:S04]  /*de80*/  LOP3.LUT R0, R0, 0x7f, RZ, 0xc0, !PT ;  /* 0x0000007f00007812 */ /* 0x001fc800078ec0ff */
[----:B------:R-:W-:-:S13]  /*de90*/  ISETP.NE.AND P2, PT, R0, RZ, PT ;  /* 0x000000ff0000720c */ /* 0x000fda0003f45270 */
[----:B------:R-:W-:Y:S05]  /*dea0*/  @P2 BRA `(.L_x_1955) ;  /* 0x0000000000342947 */ /* 0x000fea0003800000 */
[----:B------:R-:W0:Y:S01]  /*deb0*/  S2R R7, SR_LANEID ;  /* 0x0000000000077919 */ /* 0x000e220000000000 */
[----:B------:R-:W-:Y:S01]  /*dec0*/  VOTEU.ANY UR4, UPT, PT ;  /* 0x0000000000047886 */ /* 0x000fe200038e0100 */
[----:B------:R-:W1:Y:S01]  /*ded0*/  LDC.64 R2, c[0x0][0xc80] ;  /* 0x00032000ff027b82 */ /* 0x000e620000000a00 */
[----:B------:R-:W0:Y:S08]  /*dee0*/  FLO.U32 R0, UR4 ;  /* 0x0000000400007d00 */ /* 0x000e3000080e0000 */
[----:B------:R-:W1:Y:S01]  /*def0*/  POPC R5, UR4 ;  /* 0x0000000400057d09 */ /* 0x000e620008000000 */
[----:B0-----:R-:W-:-:S13]  /*df00*/  ISETP.EQ.U32.AND P0, PT, R0, R7, PT ;  /* 0x000000070000720c */ /* 0x001fda0003f02070 */
[----:B-1----:R-:W2:Y:S01]  /*df10*/  @P0 ATOMG.E.ADD.STRONG.GPU PT, R3, desc[UR50][R2.64], R5 ;  /* 0x00000005020309a8 */ /* 0x002ea200081ee1f2 */
[----:B------:R-:W0:Y:S02]  /*df20*/  S2R R4, SR_LTMASK ;  /* 0x0000000000047919 */ /* 0x000e240000003900 */
[----:B0-----:R-:W-:-:S04]  /*df30*/  LOP3.LUT R4, R4, UR4, RZ, 0xc0, !PT ;  /* 0x0000000404047c12 */ /* 0x001fc8000f8ec0ff */
[----:B------:R-:W0:Y:S01]  /*df40*/  POPC R7, R4 ;  /* 0x0000000400077309 */ /* 0x000e220000000000 */
[----:B--2---:R-:W0:Y:S02]  /*df50*/  SHFL.IDX PT, R0, R3, R0, 0x1f ;  /* 0x00001f0003007589 */ /* 0x004e2400000e0000 */
[----:B0-----:R-:W-:-:S05]  /*df60*/  IADD3 R0, R0, UR45, R7 ;  /* 0x0000002d00007c10 */ /* 0x001fca000fffe007 */
[----:B------:R0:W-:Y:S02]  /*df70*/  STL [R1+0x10], R0 ;  /* 0x0000100001007387 */ /* 0x0001e40000100800 */
.L_x_1955:
[----:B------:R-:W-:Y:S05]  /*df80*/  BSYNC B0 ;  /* 0x0000000000007941 */ /* 0x000fea0003800000 */
.L_x_1954:
[----:B0-----:R-:W-:-:S05]  /*df90*/  IMAD.U32 R0, RZ, RZ, UR46 ;  /* 0x0000002eff007e24 */ /* 0x001fca000f8e00ff */
[----:B------:R-:W-:-:S13]  /*dfa0*/  ISETP.NE.AND P0, PT, R0, 0x3, PT ;  /* 0x000000030000780c */ /* 0x000fda0003f05270 */
[----:B------:R-:W-:Y:S05]  /*dfb0*/  @!P0 BRA `(.L_x_1956) ;  /* 0x0000000000048947 */ /* 0x000fea0003800000 */
[----:B------:R-:W-:Y:S01]  /*dfc0*/  BPT.TRAP 0x1 ;  /* 0x000000040000795c */ /* 0x000fe20000300000 */
.L_x_1956:
[----:B------:R-:W-:Y:S01]  /*dfd0*/  IMAD R4, R23, 0x8, R17 ;  /* 0x0000000817047824 */ /* 0x000fe200078e0211 */
[----:B------:R-:W-:Y:S01]  /*dfe0*/  SHF.L.U32 R3, R26, 0x1f, RZ ;  /* 0x0000001f1a037819 */ /* 0x000fe200000006ff */
[----:B------:R-:W-:Y:S03]  /*dff0*/  BSSY B0, `(.L_x_1957) ;  /* 0x0000003000007945 */ /* 0x000fe60003800000 */
[----:B------:R-:W0:Y:S02]  /*e000*/  SYNCS.PHASECHK.TRANS64.TRYWAIT P0, [R4+URZ+0x2d860], R3 ;  /* 0x02d86003040075a7 */ /* 0x000e24000800017f */
[----:B0-----:R-:W-:Y:S05]  /*e010*/  @!P0 BRA `(.L_x_1958) ;  /* 0x0000002400ec8947 */ /* 0x001fea0003800000 */
.L_x_2029:
[----:B------:R-:W-:Y:S05]  /*e020*/  BSYNC B0 ;  /* 0x0000000000007941 */ /* 0x000fea0003800000 */
.L_x_1957:
[----:B------:R-:W1:Y:S01]  /*e030*/  S2R R7, SR_TID.X ;  /* 0x0000000000077919 */ /* 0x000e620000002100 */
[----:B------:R-:W-:Y:S01]  /*e040*/  IMAD.MOV.U32 R5, RZ, RZ, -0x80 ;  /* 0xffffff80ff057424 */ /* 0x000fe200078e00ff */
[----:B------:R-:W-:Y:S01]  /*e050*/  UMOV UR4, 0xffffffff ;  /* 0xffffffff00047882 */ /* 0x000fe20000000000 */
[----:B------:R-:W-:Y:S02]  /*e060*/  LOP3.LUT P4, RZ, R16, 0x20, RZ, 0xc0, !PT ;  /* 0x0000002010ff7812 */ /* 0x000fe4000788c0ff */
        /* <DEDUP_REMOVED lines=50> */
.L_x_2039:
        /* <DEDUP_REMOVED lines=13> */
.L_x_1960:
        /* <DEDUP_REMOVED lines=11> */
.L_x_1961:
[----:B------:R0:W-:Y:S01]  /*e510*/  SYNCS.ARRIVE.TRANS64.A1T0 RZ, [R4+URZ+0x2d850], RZ ;  /* 0x02d850ff04ff79a7 */ /* 0x0001e2000810003f */
[----:B------:R-:W-:-:S05]  /*e520*/  VIADD R23, R23, 0x1 ;  /* 0x0000000117177836 */ /* 0x000fca0000000000 */
[----:B------:R-:W-:-:S04]  /*e530*/  ISETP.NE.AND P0, PT, R23, 0x2, PT ;  /* 0x000000021700780c */ /* 0x000fc80003f05270 */
[----:B------:R-:W-:Y:S02]  /*e540*/  SEL R3, RZ, 0x1, P0 ;  /* 0x00000001ff037807 */ /* 0x000fe40000000000 */
[----:B------:R-:W-:Y:S02]  /*e550*/  SEL R23, R23, RZ, P0 ;  /* 0x000000ff17177207 */ /* 0x000fe40000000000 */
[----:B0-----:R-:W-:-:S07]  /*e560*/  LOP3.LUT R26, R26, R3, RZ, 0x3c, !PT ;  /* 0x000000031a1a7212 */ /* 0x001fce00078e3cff */
.L_x_1921:
[----:B------:R-:W-:Y:S05]  /*e570*/  BSYNC B7 ;  /* 0x0000000000077941 */ /* 0x000fea0003800000 */
.L_x_1919:
        /* <DEDUP_REMOVED lines=13> */
.L_x_1962:
[----:B------:R-:W-:-:S03]  /*e650*/  UMOV UR4, 0xffffffff ;  /* 0xffffffff00047882 */ /* 0x000fc60000000000 */
[----:B------:R-:W-:Y:S05]  /*e660*/  BRA.DIV UR4, `(.L_x_1964) ;  /* 0x0000002604d07947 */ /* 0x000fea000b800000 */
[----:B-----5:R2:W3:Y:S02]  /*e670*/  SHFL.IDX PT, R14, R2, RZ, 0x1f ;  /* 0x00001fff020e7589 */ /* 0x0204e400000e0000 */
.L_x_2042:
        /* <DEDUP_REMOVED lines=8> */
.L_x_1963:
[----:B-1----:R-:W4:Y:S01]  /*e700*/  LDL R0, [R1+0x10] ;  /* 0x0000100001007983 */ /* 0x002f220000100800 */
[----:B------:R-:W-:Y:S02]  /*e710*/  ULDC UR4, c[0x0][0xc38] ;  /* 0x00030e0000047ab9 */ /* 0x000fe40000000800 */
[----:B----4-:R-:W-:-:S13]  /*e720*/  ISETP.GE.AND P0, PT, R0, UR4, PT ;  /* 0x0000000400007c0c */ /* 0x010fda000bf06270 */
[----:B------:R-:W-:Y:S05]  /*e730*/  @!P0 BRA `(.L_x_1965) ;  /* 0xffffffc4009c8947 */ /* 0x000fea000383ffff */
.L_x_1916:
        /* <DEDUP_REMOVED lines=12> */
.L_x_2043:
[----:B------:R-:W-:Y:S05]  /*e800*/  BSYNC B0 ;  /* 0x0000000000007941 */ /* 0x000fea0003800000 */
.L_x_1966:
[----:B------:R-:W-:-:S03]  /*e810*/  UMOV UR4, 0xffffffff ;  /* 0xffffffff00047882 */ /* 0x000fc60000000000 */
[----:B------:R-:W-:Y:S05]  /*e820*/  BRA.DIV UR4, `(.L_x_1968) ;  /* 0x00000026049c7947 */ /* 0x000fea000b800000 */
[----:B-1----:R-:W1:Y:S02]  /*e830*/  S2R R0, SR_TID.X ;  /* 0x0000000000007919 */ /* 0x002e640000002100 */
[----:B-1----:R-:W-:-:S04]  /*e840*/  SHF.R.U32.HI R0, RZ, 0x5, R0 ;  /* 0x00000005ff007819 */ /* 0x002fc80000011600 */
[----:B------:R-:W-:-:S05]  /*e850*/  LOP3.LUT R0, R0, 0x3, RZ, 0xc0, !PT ;  /* 0x0000000300007812 */ /* 0x000fca00078ec0ff */
[----:B------:R1:W2:Y:S02]  /*e860*/  SHFL.IDX PT, R14, R0, RZ, 0x1f ;  /* 0x00001fff000e7589 */ /* 0x0002a400000e0000 */
.L_x_2046:
[----:B--2---:R-:W-:Y:S01]  /*e870*/  ISETP.NE.AND P0, PT, R14, RZ, PT ;  /* 0x000000ff0e00720c */ /* 0x004fe20003f05270 */
[----:B------:R-:W-:-:S12]  /*e880*/  BSSY B0, `(.L_x_1969) ;  /* 0x0000024000007945 */ /* 0x000fd80003800000 */
[----:B------:R-:W-:Y:S05]  /*e890*/  @P0 BRA `(.L_x_1970) ;  /* 0x0000000000880947 */ /* 0x000fea0003800000 */
[----:B------:R-:W-:-:S03]  /*e8a0*/  UMOV UR4, 0xffffffff ;  /* 0xffffffff00047882 */ /* 0x000fc60000000000 */
[----:B------:R-:W-:Y:S05]  /*e8b0*/  BRA.DIV UR4, `(.L_x_1971) ;  /* 0x0000002604ac7947 */ /* 0x000fea000b800000 */
[----:B------:R-:W-:-:S13]  /*e8c0*/  ELECT P6, URZ, PT ;  /* 0x00000000003f782f */ /* 0x000fda00038c0000 */
.L_x_2049:
[----:B------:R-:W-:Y:S05]  /*e8d0*/  @!P6 BRA `(.L_x_1970) ;  /* 0x000000000078e947 */ /* 0x000fea0003800000 */
[----:B------:R-:W-:-:S06]  /*e8e0*/  ULOP3.LUT UR4, UR42, 0x2, URZ, 0xfc, !UPT ;  /* 0x000000022a047892 */ /* 0x000fcc000f8efc3f */
[----:B-1----:R-:W-:-:S05]  /*e8f0*/  IMAD.U32 R0, RZ, RZ, UR4 ;  /* 0x00000004ff007e24 */ /* 0x002fca000f8e00ff */
[----:B------:R-:W-:-:S13]  /*e900*/  ISETP.NE.AND P0, PT, R0, 0x3, PT ;  /* 0x000000030000780c */ /* 0x000fda0003f05270 */
[----:B------:R-:W-:Y:S05]  /*e910*/  @!P0 BRA `(.L_x_1972) ;  /* 0x0000000000048947 */ /* 0x000fea0003800000 */
[----:B------:R-:W-:Y:S01]  /*e920*/  BPT.TRAP 0x1 ;  /* 0x000000040000795c */ /* 0x000fe20000300000 */
.L_x_1972:
[C---:B------:R-:W-:Y:S01]  /*e930*/  IMAD R5, R23.reuse, 0x8, R4 ;  /* 0x0000000817057824 */ /* 0x040fe200078e0204 */
[----:B------:R-:W-:Y:S01]  /*e940*/  SHF.L.U32 R0, R26, 0x1f, RZ ;  /* 0x0000001f1a007819 */ /* 0x000fe200000006ff */
[----:B------:R-:W-:-:S03]  /*e950*/  VIADD R23, R23, 0x1 ;  /* 0x0000000117177836 */ /* 0x000fc60000000000 */
[----:B------:R-:W1:Y:S02]  /*e960*/  SYNCS.PHASECHK.TRANS64.TRYWAIT P1, [R5+URZ+0x2d840], R0 ;  /* 0x02d84000050075a7 */ /* 0x000e64000802017f */
[----:B------:R-:W-:-:S04]  /*e970*/  ISETP.NE.AND P2, PT, R23, 0x2, PT ;  /* 0x000000021700780c */ /* 0x000fc80003f45270 */
[----:B------:R-:W-:Y:S01]  /*e980*/  SEL R3, RZ, 0x1, P2 ;  /* 0x00000001ff037807 */ /* 0x000fe20001000000 */
[----:B-1----:R-:W-:Y:S08]  /*e990*/  @!P1 BRA `(.L_x_1973) ;  /* 0x0000002400949947 */ /* 0x002ff00003800000 */
.L_x_2050:
[----:B------:R-:W-:Y:S02]  /*e9a0*/  SEL R23, R23, RZ, P2 ;  /* 0x000000ff17177207 */ /* 0x000fe40001000000 */
[----:B------:R-:W-:Y:S01]  /*e9b0*/  LOP3.LUT R2, R26, R3, RZ, 0x3c, !PT ;  /* 0x000000031a027212 */ /* 0x000fe200078e3cff */
[----:B------:R-:W-:Y:S06]  /*e9c0*/  @!P0 BRA `(.L_x_1974) ;  /* 0x0000000000048947 */ /* 0x000fec0003800000 */
[----:B------:R-:W-:Y:S01]  /*e9d0*/  BPT.TRAP 0x1 ;  /* 0x000000040000795c */ /* 0x000fe20000300000 */
.L_x_1974:
[----:B------:R-:W-:Y:S01]  /*e9e0*/  IMAD R23, R23, 0x8, R4 ;  /* 0x0000000817177824 */ /* 0x000fe200078e0204 */
[----:B------:R-:W-:-:S04]  /*e9f0*/  SHF.L.U32 R2, R2, 0x1f, RZ ;  /* 0x0000001f02027819 */ /* 0x000fc800000006ff */
[----:B------:R-:W2:Y:S02]  /*ea00*/  SYNCS.PHASECHK.TRANS64.TRYWAIT P1, [R23+URZ+0x2d840], R2 ;  /* 0x02d84002170075a7 */ /* 0x000ea4000802017f */
[----:B--2---:R-:W-:Y:S05]  /*ea10*/  @!P1 BRA `(.L_x_1975) ;  /* 0x0000002400889947 */ /* 0x004fea0003800000 */
.L_x_2051:
[----:B------:R-:W-:Y:S05]  /*ea20*/  @!P0 BRA `(.L_x_1976) ;  /* 0x0000000000048947 */ /* 0x000fea0003800000 */
[----:B------:R-:W-:Y:S01]  /*ea30*/  BPT.TRAP 0x1 ;  /* 0x000000040000795c */ /* 0x000fe20000300000 */
.L_x_1976:
[----:B------:R-:W3:Y:S02]  /*ea40*/  SYNCS.PHASECHK.TRANS64.TRYWAIT P1, [R5+URZ+0x2d860], R0 ;  /* 0x02d86000050075a7 */ /* 0x000ee4000802017f */
[----:B---3--:R-:W-:Y:S05]  /*ea50*/  @!P1 BRA `(.L_x_1977) ;  /* 0x00000024008c9947 */ /* 0x008fea0003800000 */
.L_x_2052:
[----:B------:R-:W-:Y:S05]  /*ea60*/  @!P0 BRA `(.L_x_1978) ;  /* 0x0000000000048947 */ /* 0x000fea0003800000 */
[----:B------:R-:W-:Y:S01]  /*ea70*/  BPT.TRAP 0x1 ;  /* 0x000000040000795c */ /* 0x000fe20000300000 */
.L_x_1978:
[----:B----4-:R4:W0:Y:S02]  /*ea80*/  SYNCS.PHASECHK.TRANS64.TRYWAIT P0, [R23+URZ+0x2d860], R2 ;  /* 0x02d86002170075a7 */ /* 0x010824000800017f */
[----:B0-----:R-:W-:Y:S05]  /*ea90*/  @!P0 NANOSLEEP.SYNCS 0x989680 ;  /* 0x009896800000895d */ /* 0x001fea0003900000 */
[----:B------:R-:W0:Y:S02]  /*eaa0*/  @!P0 SYNCS.PHASECHK.TRANS64 P0, [R23+URZ+0x2d860], R2 ;  /* 0x02d86002170085a7 */ /* 0x000e24000800007f */
[----:B0-----:R-:W-:Y:S05]  /*eab0*/  @!P0 BRA `(.L_x_1978) ;  /* 0xfffffffc00f08947 */ /* 0x001fea000383ffff */
.L_x_1970:
[----:B------:R-:W-:Y:S05]  /*eac0*/  BSYNC B0 ;  /* 0x0000000000007941 */ /* 0x000fea0003800000 */
.L_x_1969:
[----:B------:R-:W-:Y:S05]  /*ead0*/  EXIT ;  /* 0x000000000000794d */ /* 0x000fea0003800000 */
.L_x_1871:
[----:B0-----:R-:W-:-:S04]  /*eae0*/  IMAD.U32 R3, RZ, RZ, UR40 ;  /* 0x00000028ff037e24 */ /* 0x001fc8000f8e00ff */
[----:B------:R0:W1:Y:S03]  /*eaf0*/  SYNCS.PHASECHK.TRANS64.TRYWAIT P1, [R3+URZ+0x2d800], R0 ;  /* 0x02d80000030075a7 */ /* 0x000066000802017f */
[----:B-1----:R-:W-:Y:S05]  /*eb00*/  @!P1 NANOSLEEP.SYNCS 0x989680 ;  /* 0x009896800000995d */ /* 0x002fea0003900000 */
[----:B------:R-:W1:Y:S02]  /*eb10*/  @!P1 SYNCS.PHASECHK.TRANS64 P1, [R3+URZ+0x2d800], R0 ;  /* 0x02d80000030095a7 */ /* 0x000e64000802007f */
[----:B-1----:R-:W-:Y:S05]  /*eb20*/  @!P1 BRA `(.L_x_1871) ;  /* 0xfffffffc00ec9947 */ /* 0x002fea000383ffff */
[----:B------:R-:W-:Y:S05]  /*eb30*/  BRA `(.L_x_1979) ;  /* 0xffffff2c000c7947 */ /* 0x000fea000383ffff */
.L_x_1875:
[----:B-1----:R1:W2:Y:S02]  /*eb40*/  SYNCS.PHASECHK.TRANS64.TRYWAIT P1, [R0+URZ+0x2d830], R3 ;  /* 0x02d83003000075a7 */ /* 0x0022a4000802017f */
[----:B--2---:R-:W-:Y:S05]  /*eb50*/  @!P1 NANOSLEEP.SYNCS 0x989680 ;  /* 0x009896800000995d */ /* 0x004fea0003900000 */
[----:B------:R-:W2:Y:S02]  /*eb60*/  @!P1 SYNCS.PHASECHK.TRANS64 P1, [R0+URZ+0x2d830], R3 ;  /* 0x02d83003000095a7 */ /* 0x000ea4000802007f */
[----:B--2---:R-:W-:Y:S05]  /*eb70*/  @!P1 BRA `(.L_x_1875) ;  /* 0xfffffffc00f09947 */ /* 0x004fea000383ffff */
[----:B------:R-:W-:Y:S05]  /*eb80*/  BRA `(.L_x_1874) ;  /* 0xffffff2c00287947 */ /* 0x000fea000383ffff */
.L_x_1881:
[----:B--2---:R-:W-:-:S04]  /*eb90*/  IMAD.U32 R4, RZ, RZ, UR6 ;  /* 0x00000006ff047e24 */ /* 0x004fc8000f8e00ff */
[----:B------:R2:W3:Y:S03]  /*eba0*/  SYNCS.PHASECHK.TRANS64.TRYWAIT P1, [R4+URZ+0x2d830], R3 ;  /* 0x02d83003040075a7 */ /* 0x0004e6000802017f */
[----:B---3--:R-:W-:Y:S05]  /*ebb0*/  @!P1 NANOSLEEP.SYNCS 0x989680 ;  /* 0x009896800000995d */ /* 0x008fea0003900000 */
[----:B------:R-:W3:Y:S02]  /*ebc0*/  @!P1 SYNCS.PHASECHK.TRANS64 P1, [R4+URZ+0x2d830], R3 ;  /* 0x02d83003040095a7 */ /* 0x000ee4000802007f */
[----:B---3--:R-:W-:Y:S05]  /*ebd0*/  @!P1 BRA `(.L_x_1881) ;  /* 0xfffffffc00ec9947 */ /* 0x008fea000383ffff */
[----:B------:R-:W-:Y:S05]  /*ebe0*/  BRA `(.L_x_1878) ;  /* 0xffffff50002c7947 */ /* 0x000fea000383ffff */
.L_x_1885:
[----:B-1----:R-:W-:-:S04]  /*ebf0*/  IMAD.U32 R4, RZ, RZ, UR6 ;  /* 0x00000006ff047e24 */ /* 0x002fc8000f8e00ff */
[----:B------:R1:W2:Y:S03]  /*ec00*/  SYNCS.PHASECHK.TRANS64.TRYWAIT P1, [R4+URZ+0x2d850], R3 ;  /* 0x02d85003040075a7 */ /* 0x0002a6000802017f */
[----:B--2---:R-:W-:Y:S05]  /*ec10*/  @!P1 NANOSLEEP.SYNCS 0x989680 ;  /* 0x009896800000995d */ /* 0x004fea0003900000 */
[----:B------:R-:W2:Y:S02]  /*ec20*/  @!P1 SYNCS.PHASECHK.TRANS64 P1, [R4+URZ+0x2d850], R3 ;  /* 0x02d85003040095a7 */ /* 0x000ea4000802007f */
[----:B--2---:R-:W-:Y:S05]  /*ec30*/  @!P1 BRA `(.L_x_1885) ;  /* 0xfffffffc00ec9947 */ /* 0x004fea000383ffff */
[----:B------:R-:W-:Y:S05]  /*ec40*/  BRA `(.L_x_1882) ;  /* 0xffffff5000d87947 */ /* 0x000fea000383ffff */
.L_x_1893:
[----:B--2---:R-:W-:-:S04]  /*ec50*/  IMAD.U32 R4, RZ, RZ, UR6 ;  /* 0x00000006ff047e24 */ /* 0x004fc8000f8e00ff */
[----:B------:R2:W3:Y:S03]  /*ec60*/  SYNCS.PHASECHK.TRANS64.TRYWAIT P1, [R4+URZ+0x2d830], R3 ;  /* 0x02d83003040075a7 */ /* 0x0004e6000802017f */
[----:B---3--:R-:W-:Y:S05]  /*ec70*/  @!P1 NANOSLEEP.SYNCS 0x989680 ;  /* 0x009896800000995d */ /* 0x008fea0003900000 */
[----:B------:R-:W3:Y:S02]  /*ec80*/  @!P1 SYNCS.PHASECHK.TRANS64 P1, [R4+URZ+0x2d830], R3 ;  /* 0x02d83003040095a7 */ /* 0x000ee4000802007f */
[----:B---3--:R-:W-:Y:S05]  /*ec90*/  @!P1 BRA `(.L_x_1893) ;  /* 0xfffffffc00ec9947 */ /* 0x008fea000383ffff */
[----:B------:R-:W-:Y:S05]  /*eca0*/  BRA `(.L_x_1890) ;  /* 0xffffff7800ac7947 */ /* 0x000fea000383ffff */
.L_x_1897:
[----:B-1----:R-:W-:-:S04]  /*ecb0*/  IMAD.U32 R4, RZ, RZ, UR6 ;  /* 0x00000006ff047e24 */ /* 0x002fc8000f8e00ff */
[----:B------:R1:W2:Y:S03]  /*ecc0*/  SYNCS.PHASECHK.TRANS64.TRYWAIT P1, [R4+URZ+0x2d850], R3 ;  /* 0x02d85003040075a7 */ /* 0x0002a6000802017f */
[----:B--2---:R-:W-:Y:S05]  /*ecd0*/  @!P1 NANOSLEEP.SYNCS 0x989680 ;  /* 0x009896800000995d */ /* 0x004fea0003900000 */
[----:B------:R-:W2:Y:S02]  /*ece0*/  @!P1 SYNCS.PHASECHK.TRANS64 P1, [R4+URZ+0x2d850], R3 ;  /* 0x02d85003040095a7 */ /* 0x000ea4000802007f */
[----:B--2---:R-:W-:Y:S05]  /*ecf0*/  @!P1 BRA `(.L_x_1897) ;  /* 0xfffffffc00ec9947 */ /* 0x004fea000383ffff */
[----:B------:R-:W-:Y:S05]  /*ed00*/  BRA `(.L_x_1894) ;  /* 0xffffff7c00587947 */ /* 0x000fea000383ffff */
.L_x_1904:
[----:B--2---:R-:W-:-:S04]  /*ed10*/  IMAD.U32 R6, RZ, RZ, UR8 ;  /* 0x00000008ff067e24 */ /* 0x004fc8000f8e00ff */
[----:B------:R2:W3:Y:S03]  /*ed20*/  SYNCS.PHASECHK.TRANS64.TRYWAIT P1, [R6+URZ+0x2d850], R5 ;  /* 0x02d85005060075a7 */ /* 0x0004e6000802017f */
[----:B---3--:R-:W-:Y:S05]  /*ed30*/  @!P1 NANOSLEEP.SYNCS 0x989680 ;  /* 0x009896800000995d */ /* 0x008fea0003900000 */
[----:B------:R-:W3:Y:S02]  /*ed40*/  @!P1 SYNCS.PHASECHK.TRANS64 P1, [R6+URZ+0x2d850], R5 ;  /* 0x02d85005060095a7 */ /* 0x000ee4000802007f */
[----:B---3--:R-:W-:Y:S05]  /*ed50*/  @!P1 BRA `(.L_x_1904) ;  /* 0xfffffffc00ec9947 */ /* 0x008fea000383ffff */
[----:B------:R-:W-:Y:S05]  /*ed60*/  BRA `(.L_x_1903) ;  /* 0xffffff98008c7947 */ /* 0x000fea000383ffff */
.L_x_1927:
        /* <DEDUP_REMOVED lines=10> */
.L_x_1980:
[----:B------:R-:W-:Y:S05]  /*ee10*/  BRA `(.L_x_1981) ;  /* 0xffffffc800707947 */ /* 0x000fea000383ffff */
.L_x_1930:
[----:B0-----:R0:W1:Y:S02]  /*ee20*/  SYNCS.PHASECHK.TRANS64.TRYWAIT P0, [R6+URZ+0x2d840], R2 ;  /* 0x02d84002060075a7 */ /* 0x001064000800017f */
[----:B-1----:R-:W-:Y:S05]  /*ee30*/  @!P0 NANOSLEEP.SYNCS 0x989680 ;  /* 0x009896800000895d */ /* 0x002fea0003900000 */
[----:B------:R-:W1:Y:S02]  /*ee40*/  @!P0 SYNCS.PHASECHK.TRANS64 P0, [R6+URZ+0x2d840], R2 ;  /* 0x02d84002060085a7 */ /* 0x000e64000800007f */
[----:B-1----:R-:W-:Y:S05]  /*ee50*/  @!P0 BRA `(.L_x_1930) ;  /* 0xfffffffc00f08947 */ /* 0x002fea000383ffff */
[----:B------:R-:W-:Y:S05]  /*ee60*/  BRA `(.L_x_1982) ;  /* 0xffffffcc00787947 */ /* 0x000fea000383ffff */
.L_x_1931:
        /* <DEDUP_REMOVED lines=8> */
.L_x_1984:
[----:B------:R-:W-:Y:S05]  /*eef0*/  BSYNC B0 ;  /* 0x0000000000007941 */ /* 0x000fea0003800000 */
.L_x_1983:
        /* <DEDUP_REMOVED lines=9> */
.L_x_1985:
[----:B------:R-:W-:Y:S02]  /*ef90*/  IMAD.MOV.U32 R13, RZ, RZ, R0 ;  /* 0x000000ffff0d7224 */ /* 0x000fe400078e0000 */
[----:B------:R-:W-:Y:S02]  /*efa0*/  IMAD.MOV.U32 R12, RZ, RZ, 0x1 ;  /* 0x00000001ff0c7424 */ /* 0x000fe400078e00ff */
[----:B------:R-:W-:-:S07]  /*efb0*/  IMAD.MOV.U32 R3, RZ, RZ, R14 ;  /* 0x000000ffff037224 */ /* 0x000fce00078e000e */
[----:B------:R-:W-:Y:S05]  /*efc0*/  WARPSYNC.COLLECTIVE R15, `(.L_x_1986) ;  /* 0x000000000f087348 */ /* 0x000fea0003c00000 */
[----:B------:R0:W1:Y:S02]  /*efd0*/  SHFL.IDX P6, R14, R13, R12, R11 ;  /* 0x0000000c0d0e7389 */ /* 0x00006400000c000b */
[----:B01----:R-:W-:Y:S01]  /*efe0*/  ENDCOLLECTIVE ;  /* 0x000000000000791b */ /* 0x003fe20003800000 */
.L_x_1986:
        /* <DEDUP_REMOVED lines=17> */
.L_x_1987:
[----:B------:R-:W-:Y:S02]  /*f100*/  @P0 IMAD R8, R7, 0x2, R17 ;  /* 0x0000000207080824 */ /* 0x000fe400078e0211 */
[----:B------:R-:W-:Y:S02]  /*f110*/  IMAD.MOV.U32 R13, RZ, RZ, R0 ;  /* 0x000000ffff0d7224 */ /* 0x000fe400078e0000 */
[----:B------:R-:W-:Y:S02]  /*f120*/  IMAD.MOV.U32 R12, RZ, RZ, 0x2 ;  /* 0x00000002ff0c7424 */ /* 0x000fe400078e00ff */
[----:B------:R-:W-:-:S07]  /*f130*/  IMAD.MOV.U32 R3, RZ, RZ, R14 ;  /* 0x000000ffff037224 */ /* 0x000fce00078e000e */
[----:B------:R-:W-:Y:S05]  /*f140*/  WARPSYNC.COLLECTIVE R15, `(.L_x_1988) ;  /* 0x000000000f087348 */ /* 0x000fea0003c00000 */
[----:B------:R0:W1:Y:S02]  /*f150*/  SHFL.IDX P6, R14, R13, R12, R11 ;  /* 0x0000000c0d0e7389 */ /* 0x00006400000c000b */
[----:B01----:R-:W-:Y:S01]  /*f160*/  ENDCOLLECTIVE ;  /* 0x000000000000791b */ /* 0x003fe20003800000 */
.L_x_1988:
        /* <DEDUP_REMOVED lines=17> */
.L_x_1989:
[----:B------:R-:W-:Y:S02]  /*f280*/  @P0 IMAD R8, R7, 0x2, R17 ;  /* 0x0000000207080824 */ /* 0x000fe400078e0211 */
[----:B------:R-:W-:Y:S02]  /*f290*/  IMAD.MOV.U32 R13, RZ, RZ, R0 ;  /* 0x000000ffff0d7224 */ /* 0x000fe400078e0000 */
[----:B------:R-:W-:Y:S02]  /*f2a0*/  IMAD.MOV.U32 R12, RZ, RZ, 0x3 ;  /* 0x00000003ff0c7424 */ /* 0x000fe400078e00ff */
[----:B------:R-:W-:-:S07]  /*f2b0*/  IMAD.MOV.U32 R3, RZ, RZ, R14 ;  /* 0x000000ffff037224 */ /* 0x000fce00078e000e */
[----:B------:R-:W-:Y:S05]  /*f2c0*/  WARPSYNC.COLLECTIVE R15, `(.L_x_1990) ;  /* 0x000000000f087348 */ /* 0x000fea0003c00000 */
[----:B------:R0:W1:Y:S02]  /*f2d0*/  SHFL.IDX P6, R14, R13, R12, R11 ;  /* 0x0000000c0d0e7389 */ /* 0x00006400000c000b */
[----:B01----:R-:W-:Y:S01]  /*f2e0*/  ENDCOLLECTIVE ;  /* 0x000000000000791b */ /* 0x003fe20003800000 */
.L_x_1990:
        /* <DEDUP_REMOVED lines=16> */
.L_x_1991:
[----:B------:R-:W-:Y:S05]  /*f3f0*/  BRA `(.L_x_1992) ;  /* 0xffffffcc00407947 */ /* 0x000fea000383ffff */
.L_x_1936:
[----:B------:R-:W-:Y:S02]  /*f400*/  IMAD.MOV.U32 R13, RZ, RZ, R5 ;  /* 0x000000ffff0d7224 */ /* 0x000fe400078e0005 */
[----:B------:R-:W-:Y:S02]  /*f410*/  IMAD.MOV.U32 R12, RZ, RZ, RZ ;  /* 0x000000ffff0c7224 */ /* 0x000fe400078e00ff */
[----:B------:R-:W-:Y:S02]  /*f420*/  IMAD.MOV.U32 R11, RZ, RZ, 0x1c1f ;  /* 0x00001c1fff0b7424 */ /* 0x000fe400078e00ff */
[----:B------:R-:W-:Y:S02]  /*f430*/  IMAD.MOV.U32 R15, RZ, RZ, -0x1 ;  /* 0xffffffffff0f7424 */ /* 0x000fe400078e00ff */
[----:B------:R-:W-:-:S07]  /*f440*/  IMAD.U32 R4, RZ, RZ, UR43 ;  /* 0x0000002bff047e24 */ /* 0x000fce000f8e00ff */
[----:B-----5:R-:W-:Y:S05]  /*f450*/  WARPSYNC.COLLECTIVE R15, `(.L_x_1993) ;  /* 0x000000000f087348 */ /* 0x020fea0003c00000 */
[----:B------:R0:W1:Y:S02]  /*f460*/  SHFL.IDX P6, R14, R13, R12, R11 ;  /* 0x0000000c0d0e7389 */ /* 0x00006400000c000b */
[----:B01---5:R-:W-:Y:S01]  /*f470*/  ENDCOLLECTIVE ;  /* 0x000000000000791b */ /* 0x023fe20003800000 */
.L_x_1993:
[----:B------:R-:W-:-:S05]  /*f480*/  IMAD R4, R4, 0xc0, R21 ;  /* 0x000000c004047824 */ /* 0x000fca00078e0215 */
[----:B------:R-:W-:Y:S01]  /*f490*/  ISETP.GE.AND P0, PT, R4, UR37, PT ;  /* 0x0000002504007c0c */ /* 0x000fe2000bf06270 */
[----:B------:R-:W-:Y:S02]  /*f4a0*/  IMAD.MOV.U32 R13, RZ, RZ, R0 ;  /* 0x000000ffff0d7224 */ /* 0x000fe400078e0000 */
[----:B------:R-:W-:-:S10]  /*f4b0*/  IMAD.MOV.U32 R2, RZ, RZ, R14 ;  /* 0x000000ffff027224 */ /* 0x000fd400078e000e */
[----:B------:R-:W-:Y:S05]  /*f4c0*/  WARPSYNC.COLLECTIVE R15, `(.L_x_1994) ;  /* 0x000000000f087348 */ /* 0x000fea0003c00000 */
[----:B------:R0:W1:Y:S02]  /*f4d0*/  SHFL.IDX P6, R14, R13, R12, R11 ;  /* 0x0000000c0d0e7389 */ /* 0x00006400000c000b */
[----:B01----:R-:W-:Y:S01]  /*f4e0*/  ENDCOLLECTIVE ;  /* 0x000000000000791b */ /* 0x003fe20003800000 */
.L_x_1994:
[----:B------:R-:W-:Y:S02]  /*f4f0*/  IMAD.MOV.U32 R13, RZ, RZ, R5 ;  /* 0x000000ffff0d7224 */ /* 0x000fe400078e0005 */
[----:B------:R-:W-:Y:S02]  /*f500*/  IMAD.MOV.U32 R12, RZ, RZ, 0x1 ;  /* 0x00000001ff0c7424 */ /* 0x000fe400078e00ff */
[----:B------:R-:W-:-:S07]  /*f510*/  IMAD.MOV.U32 R3, RZ, RZ, R14 ;  /* 0x000000ffff037224 */ /* 0x000fce00078e000e */
[----:B------:R-:W-:Y:S05]  /*f520*/  WARPSYNC.COLLECTIVE R15, `(.L_x_1995) ;  /* 0x000000000f087348 */ /* 0x000fea0003c00000 */
[----:B------:R0:W1:Y:S02]  /*f530*/  SHFL.IDX P6, R14, R13, R12, R11 ;  /* 0x0000000c0d0e7389 */ /* 0x00006400000c000b */
[----:B01----:R-:W-:Y:S01]  /*f540*/  ENDCOLLECTIVE ;  /* 0x000000000000791b */ /* 0x003fe20003800000 */
.L_x_1995:
        /* <DEDUP_REMOVED lines=18> */
.L_x_1996:
[----:B------:R-:W-:Y:S02]  /*f670*/  IMAD.MOV.U32 R13, RZ, RZ, R5 ;  /* 0x000000ffff0d7224 */ /* 0x000fe400078e0005 */
[----:B------:R-:W-:Y:S02]  /*f680*/  IMAD.MOV.U32 R12, RZ, RZ, 0x2 ;  /* 0x00000002ff0c7424 */ /* 0x000fe400078e00ff */
[----:B------:R-:W-:-:S07]  /*f690*/  IMAD.MOV.U32 R3, RZ, RZ, R14 ;  /* 0x000000ffff037224 */ /* 0x000fce00078e000e */
[----:B------:R-:W-:Y:S05]  /*f6a0*/  WARPSYNC.COLLECTIVE R15, `(.L_x_1997) ;  /* 0x000000000f087348 */ /* 0x000fea0003c00000 */
[----:B------:R0:W1:Y:S02]  /*f6b0*/  SHFL.IDX P6, R14, R13, R12, R11 ;  /* 0x0000000c0d0e7389 */ /* 0x00006400000c000b */
[----:B01----:R-:W-:Y:S01]  /*f6c0*/  ENDCOLLECTIVE ;  /* 0x000000000000791b */ /* 0x003fe20003800000 */
.L_x_1997:
        /* <DEDUP_REMOVED lines=18> */
.L_x_1998:
[----:B------:R-:W-:Y:S02]  /*f7f0*/  IMAD.MOV.U32 R13, RZ, RZ, R5 ;  /* 0x000000ffff0d7224 */ /* 0x000fe400078e0005 */
[----:B------:R-:W-:Y:S02]  /*f800*/  IMAD.MOV.U32 R12, RZ, RZ, 0x3 ;  /* 0x00000003ff0c7424 */ /* 0x000fe400078e00ff */
[----:B------:R-:W-:-:S07]  /*f810*/  IMAD.MOV.U32 R3, RZ, RZ, R14 ;  /* 0x000000ffff037224 */ /* 0x000fce00078e000e */
[----:B------:R-:W-:Y:S05]  /*f820*/  WARPSYNC.COLLECTIVE R15, `(.L_x_1999) ;  /* 0x000000000f087348 */ /* 0x000fea0003c00000 */
[----:B------:R0:W1:Y:S02]  /*f830*/  SHFL.IDX P6, R14, R13, R12, R11 ;  /* 0x0000000c0d0e7389 */ /* 0x00006400000c000b */
[----:B01----:R-:W-:Y:S01]  /*f840*/  ENDCOLLECTIVE ;  /* 0x000000000000791b */ /* 0x003fe20003800000 */
.L_x_1999:
        /* <DEDUP_REMOVED lines=10> */
.L_x_2000:
        /* <DEDUP_REMOVED lines=13> */
.L_x_2001:
        /* <DEDUP_REMOVED lines=18> */
.L_x_2002:
[----:B------:R-:W-:Y:S02]  /*fae0*/  IMAD.MOV.U32 R13, RZ, RZ, R6 ;  /* 0x000000ffff0d7224 */ /* 0x000fe400078e0006 */
[----:B------:R-:W-:Y:S02]  /*faf0*/  IMAD.MOV.U32 R12, RZ, RZ, 0x1 ;  /* 0x00000001ff0c7424 */ /* 0x000fe400078e00ff */
[----:B------:R-:W-:-:S07]  /*fb00*/  IMAD.MOV.U32 R2, RZ, RZ, R14 ;  /* 0x000000ffff027224 */ /* 0x000fce00078e000e */
[----:B------:R-:W-:Y:S05]  /*fb10*/  WARPSYNC.COLLECTIVE R15, `(.L_x_2003) ;  /* 0x000000000f087348 */ /* 0x000fea0003c00000 */
[----:B------:R0:W1:Y:S02]  /*fb20*/  SHFL.IDX P6, R14, R13, R12, R11 ;  /* 0x0000000c0d0e7389 */ /* 0x00006400000c000b */
[----:B01----:R-:W-:Y:S01]  /*fb30*/  ENDCOLLECTIVE ;  /* 0x000000000000791b */ /* 0x003fe20003800000 */
.L_x_2003:
        /* <DEDUP_REMOVED lines=15> */
.L_x_2004:
[----:B------:R-:W-:Y:S05]  /*fc30*/  BRA `(.L_x_2005) ;  /* 0xffffffd0002c7947 */ /* 0x000fea000383ffff */
.L_x_1939:
[----:B0-----:R0:W1:Y:S02]  /*fc40*/  SYNCS.PHASECHK.TRANS64.TRYWAIT P0, [R17+URZ+0x2d820], R0 ;  /* 0x02d82000110075a7 */ /* 0x001064000800017f */
[----:B-1----:R-:W-:Y:S05]  /*fc50*/  @!P0 NANOSLEEP.SYNCS 0x989680 ;  /* 0x009896800000895d */ /* 0x002fea0003900000 */
[----:B------:R-:W1:Y:S02]  /*fc60*/  @!P0 SYNCS.PHASECHK.TRANS64 P0, [R17+URZ+0x2d820], R0 ;  /* 0x02d82000110085a7 */ /* 0x000e64000800007f */
[----:B-1----:R-:W-:Y:S05]  /*fc70*/  @!P0 BRA `(.L_x_1939) ;  /* 0xfffffffc00f08947 */ /* 0x002fea000383ffff */
[----:B------:R-:W-:Y:S05]  /*fc80*/  BRA `(.L_x_2006) ;  /* 0xffffffd000907947 */ /* 0x000fea000383ffff */
.L_x_1943:
[----:B0-----:R0:W1:Y:S02]  /*fc90*/  SYNCS.PHASECHK.TRANS64.TRYWAIT P0, [R6+URZ+0x2d840], R0 ;  /* 0x02d84000060075a7 */ /* 0x001064000800017f */
[----:B-1----:R-:W-:Y:S05]  /*fca0*/  @!P0 NANOSLEEP.SYNCS 0x989680 ;  /* 0x009896800000895d */ /* 0x002fea0003900000 */
[----:B------:R-:W1:Y:S02]  /*fcb0*/  @!P0 SYNCS.PHASECHK.TRANS64 P0, [R6+URZ+0x2d840], R0 ;  /* 0x02d84000060085a7 */ /* 0x000e64000800007f */
[----:B-1----:R-:W-:Y:S05]  /*fcc0*/  @!P0 BRA `(.L_x_1943) ;  /* 0xfffffffc00f08947 */ /* 0x002fea000383ffff */
[----:B------:R-:W-:Y:S05]  /*fcd0*/  BRA `(.L_x_2007) ;  /* 0xffffffd400647947 */ /* 0x000fea000383ffff */
.L_x_1944:
        /* <DEDUP_REMOVED lines=8> */
.L_x_2009:
[----:B------:R-:W-:Y:S05]  /*fd60*/  BSYNC B1 ;  /* 0x0000000000017941 */ /* 0x000fea0003800000 */
.L_x_2008:
        /* <DEDUP_REMOVED lines=10> */
.L_x_2010:
        /* <DEDUP_REMOVED lines=8> */
.L_x_2011:
        /* <DEDUP_REMOVED lines=14> */
.L_x_2012:
[----:B------:R-:W-:Y:S02]  /*ff70*/  IMAD.MOV.U32 R13, RZ, RZ, R10 ;  /* 0x000000ffff0d7224 */ /* 0x000fe400078e000a */
[----:B------:R-:W-:Y:S02]  /*ff80*/  IMAD.MOV.U32 R12, RZ, RZ, 0x2 ;  /* 0x00000002ff0c7424 */ /* 0x000fe400078e00ff */
[----:B------:R-:W-:-:S07]  /*ff90*/  IMAD.MOV.U32 R2, RZ, RZ, R14 ;  /* 0x000000ffff027224 */ /* 0x000fce00078e000e */
[----:B------:R-:W-:Y:S05]  /*ffa0*/  WARPSYNC.COLLECTIVE R15, `(.L_x_2013) ;  /* 0x000000000f087348 */ /* 0x000fea0003c00000 */
[----:B------:R0:W1:Y:S02]  /*ffb0*/  SHFL.IDX P6, R14, R13, R12, R11 ;  /* 0x0000000c0d0e7389 */ /* 0x00006400000c000b */
[----:B01----:R-:W-:Y:S01]  /*ffc0*/  ENDCOLLECTIVE ;  /* 0x000000000000791b */ /* 0x003fe20003800000 */
.L_x_2013:
        /* <DEDUP_REMOVED lines=13> */
.L_x_2014:
[----:B------:R-:W-:Y:S02]  /*100a0*/  IMAD.MOV.U32 R13, RZ, RZ, R10 ;  /* 0x000000ffff0d7224 */ /* 0x000fe400078e000a */
[----:B------:R-:W-:Y:S02]  /*100b0*/  IMAD.MOV.U32 R12, RZ, RZ, 0x3 ;  /* 0x00000003ff0c7424 */ /* 0x000fe400078e00ff */
[----:B------:R-:W-:-:S07]  /*100c0*/  IMAD.MOV.U32 R2, RZ, RZ, R14 ;  /* 0x000000ffff027224 */ /* 0x000fce00078e000e */
[----:B------:R-:W-:Y:S05]  /*100d0*/  WARPSYNC.COLLECTIVE R15, `(.L_x_2015) ;  /* 0x000000000f087348 */ /* 0x000fea0003c00000 */
[----:B------:R0:W1:Y:S02]  /*100e0*/  SHFL.IDX P6, R14, R13, R12, R11 ;  /* 0x0000000c0d0e7389 */ /* 0x00006400000c000b */
[----:B01----:R-:W-:Y:S01]  /*100f0*/  ENDCOLLECTIVE ;  /* 0x000000000000791b */ /* 0x003fe20003800000 */
.L_x_2015:
        /* <DEDUP_REMOVED lines=13> */
.L_x_2016:
[----:B------:R-:W-:Y:S01]  /*101d0*/  IMAD.MOV.U32 R2, RZ, RZ, R14 ;  /* 0x000000ffff027224 */ /* 0x000fe200078e000e */
[----:B------:R-:W-:Y:S06]  /*101e0*/  BRA `(.L_x_2017) ;  /* 0xffffffd400107947 */ /* 0x000fec000383ffff */
.L_x_1949:
[----:B-1----:R1:W2:Y:S02]  /*101f0*/  SYNCS.PHASECHK.TRANS64.TRYWAIT P0, [R6+URZ+0x2d860], R2 ;  /* 0x02d86002060075a7 */ /* 0x0022a4000800017f */
[----:B--2---:R-:W-:Y:S05]  /*10200*/  @!P0 NANOSLEEP.SYNCS 0x989680 ;  /* 0x009896800000895d */ /* 0x004fea0003900000 */
[----:B------:R-:W2:Y:S02]  /*10210*/  @!P0 SYNCS.PHASECHK.TRANS64 P0, [R6+URZ+0x2d860], R2 ;  /* 0x02d86002060085a7 */ /* 0x000ea4000800007f */
[----:B--2---:R-:W-:Y:S05]  /*10220*/  @!P0 BRA `(.L_x_1949) ;  /* 0xfffffffc00f08947 */ /* 0x004fea000383ffff */
[----:B------:R-:W-:Y:S05]  /*10230*/  BRA `(.L_x_2018) ;  /* 0xffffffd400707947 */ /* 0x000fea000383ffff */
.L_x_1950:
        /* <DEDUP_REMOVED lines=8> */
.L_x_2020:
[----:B------:R-:W-:Y:S05]  /*102c0*/  BSYNC B1 ;  /* 0x0000000000017941 */ /* 0x000fea0003800000 */
.L_x_2019:
        /* <DEDUP_REMOVED lines=9> */
.L_x_2021:
[----:B------:R-:W-:Y:S02]  /*10360*/  IMAD.MOV.U32 R13, RZ, RZ, R19 ;  /* 0x000000ffff0d7224 */ /* 0x000fe400078e0013 */
[----:B------:R-:W-:Y:S02]  /*10370*/  IMAD.MOV.U32 R12, RZ, RZ, 0x1 ;  /* 0x00000001ff0c7424 */ /* 0x000fe400078e00ff */
[----:B------:R-:W-:-:S07]  /*10380*/  IMAD.MOV.U32 R2, RZ, RZ, R14 ;  /* 0x000000ffff027224 */ /* 0x000fce00078e000e */
[----:B------:R-:W-:Y:S05]  /*10390*/  WARPSYNC.COLLECTIVE R15, `(.L_x_2022) ;  /* 0x000000000f087348 */ /* 0x000fea0003c00000 */
[----:B------:R0:W1:Y:S02]  /*103a0*/  SHFL.IDX P6, R14, R13, R12, R11 ;  /* 0x0000000c0d0e7389 */ /* 0x00006400000c000b */
[----:B01----:R-:W-:Y:S01]  /*103b0*/  ENDCOLLECTIVE ;  /* 0x000000000000791b */ /* 0x003fe20003800000 */
.L_x_2022:
        /* <DEDUP_REMOVED lines=16> */
.L_x_2023:
[----:B------:R-:W-:Y:S02]  /*104c0*/  IMAD.MOV.U32 R13, RZ, RZ, R19 ;  /* 0x000000ffff0d7224 */ /* 0x000fe400078e0013 */
[----:B------:R-:W-:Y:S02]  /*104d0*/  IMAD.MOV.U32 R12, RZ, RZ, 0x2 ;  /* 0x00000002ff0c7424 */ /* 0x000fe400078e00ff */
[----:B------:R-:W-:-:S07]  /*104e0*/  IMAD.MOV.U32 R2, RZ, RZ, R14 ;  /* 0x000000ffff027224 */ /* 0x000fce00078e000e */
[----:B------:R-:W-:Y:S05]  /*104f0*/  WARPSYNC.COLLECTIVE R15, `(.L_x_2024) ;  /* 0x000000000f087348 */ /* 0x000fea0003c00000 */
[----:B------:R0:W1:Y:S02]  /*10500*/  SHFL.IDX P6, R14, R13, R12, R11 ;  /* 0x0000000c0d0e7389 */ /* 0x00006400000c000b */
[----:B01----:R-:W-:Y:S01]  /*10510*/  ENDCOLLECTIVE ;  /* 0x000000000000791b */ /* 0x003fe20003800000 */
.L_x_2024:
        /* <DEDUP_REMOVED lines=16> */
.L_x_2025:
[----:B------:R-:W-:Y:S02]  /*10620*/  IMAD.MOV.U32 R13, RZ, RZ, R19 ;  /* 0x000000ffff0d7224 */ /* 0x000fe400078e0013 */
[----:B------:R-:W-:Y:S02]  /*10630*/  IMAD.MOV.U32 R12, RZ, RZ, 0x3 ;  /* 0x00000003ff0c7424 */ /* 0x000fe400078e00ff */
[----:B------:R-:W-:-:S07]  /*10640*/  IMAD.MOV.U32 R2, RZ, RZ, R14 ;  /* 0x000000ffff027224 */ /* 0x000fce00078e000e */
[----:B------:R-:W-:Y:S05]  /*10650*/  WARPSYNC.COLLECTIVE R15, `(.L_x_2026) ;  /* 0x000000000f087348 */ /* 0x000fea0003c00000 */
[----:B------:R0:W1:Y:S02]  /*10660*/  SHFL.IDX P6, R14, R13, R12, R11 ;  /* 0x0000000c0d0e7389 */ /* 0x00006400000c000b */
[----:B01----:R-:W-:Y:S01]  /*10670*/  ENDCOLLECTIVE ;  /* 0x000000000000791b */ /* 0x003fe20003800000 */
.L_x_2026:
        /* <DEDUP_REMOVED lines=13> */
.L_x_2027:
        /* <DEDUP_REMOVED lines=8> */
.L_x_1958:
[----:B0-----:R0:W1:Y:S02]  /*107d0*/  SYNCS.PHASECHK.TRANS64.TRYWAIT P0, [R4+URZ+0x2d860], R3 ;  /* 0x02d86003040075a7 */ /* 0x001064000800017f */
[----:B-1----:R-:W-:Y:S05]  /*107e0*/  @!P0 NANOSLEEP.SYNCS 0x989680 ;  /* 0x009896800000895d */ /* 0x002fea0003900000 */
[----:B------:R-:W1:Y:S02]  /*107f0*/  @!P0 SYNCS.PHASECHK.TRANS64 P0, [R4+URZ+0x2d860], R3 ;  /* 0x02d86003040085a7 */ /* 0x000e64000800007f */
[----:B-1----:R-:W-:Y:S05]  /*10800*/  @!P0 BRA `(.L_x_1958) ;  /* 0xfffffffc00f08947 */ /* 0x002fea000383ffff */
[----:B------:R-:W-:Y:S05]  /*10810*/  BRA `(.L_x_2029) ;  /* 0xffffffd800007947 */ /* 0x000fea000383ffff */
.L_x_1959:
        /* <DEDUP_REMOVED lines=8> */
.L_x_2031:
[----:B------:R-:W-:Y:S05]  /*108a0*/  BSYNC B0 ;  /* 0x0000000000007941 */ /* 0x000fea0003800000 */
.L_x_2030:
        /* <DEDUP_REMOVED lines=9> */
.L_x_2032:
        /* <DEDUP_REMOVED lines=9> */
.L_x_2033:
        /* <DEDUP_REMOVED lines=16> */
.L_x_2034:
[----:B------:R-:W-:Y:S02]  /*10ad0*/  IMAD.MOV.U32 R13, RZ, RZ, R19 ;  /* 0x000000ffff0d7224 */ /* 0x000fe400078e0013 */
[----:B------:R-:W-:Y:S01]  /*10ae0*/  IMAD.MOV.U32 R12, RZ, RZ, 0x2 ;  /* 0x00000002ff0c7424 */ /* 0x000fe200078e00ff */
[----:B------:R-:W-:-:S13]  /*10af0*/  IADD3 R2, P0, R14, R6, RZ ;  /* 0x000000060e027210 */ /* 0x000fda0007f1e0ff */
[----:B------:R-:W-:Y:S05]  /*10b00*/  WARPSYNC.COLLECTIVE R15, `(.L_x_2035) ;  /* 0x000000000f087348 */ /* 0x000fea0003c00000 */
[----:B------:R0:W1:Y:S02]  /*10b10*/  SHFL.IDX P6, R14, R13, R12, R11 ;  /* 0x0000000c0d0e7389 */ /* 0x00006400000c000b */
[----:B01----:R-:W-:Y:S01]  /*10b20*/  ENDCOLLECTIVE ;  /* 0x000000000000791b */ /* 0x003fe20003800000 */
.L_x_2035:
        /* <DEDUP_REMOVED lines=15> */
.L_x_2036:
[----:B------:R-:W-:Y:S02]  /*10c20*/  IMAD.MOV.U32 R13, RZ, RZ, R19 ;  /* 0x000000ffff0d7224 */ /* 0x000fe400078e0013 */
[----:B------:R-:W-:Y:S01]  /*10c30*/  IMAD.MOV.U32 R12, RZ, RZ, 0x3 ;  /* 0x00000003ff0c7424 */ /* 0x000fe200078e00ff */
[----:B------:R-:W-:-:S13]  /*10c40*/  IADD3 R2, P0, R14, R6, RZ ;  /* 0x000000060e027210 */ /* 0x000fda0007f1e0ff */
[----:B------:R-:W-:Y:S05]  /*10c50*/  WARPSYNC.COLLECTIVE R15, `(.L_x_2037) ;  /* 0x000000000f087348 */ /* 0x000fea0003c00000 */
[----:B------:R0:W1:Y:S02]  /*10c60*/  SHFL.IDX P6, R14, R13, R12, R11 ;  /* 0x0000000c0d0e7389 */ /* 0x00006400000c000b */
[----:B01----:R-:W-:Y:S01]  /*10c70*/  ENDCOLLECTIVE ;  /* 0x000000000000791b */ /* 0x003fe20003800000 */
.L_x_2037:
        /* <DEDUP_REMOVED lines=12> */
.L_x_2038:
[----:B------:R-:W-:Y:S01]  /*10d40*/  @!PT LDS RZ, [RZ] ;  /* 0x00000000fffff984 */ /* 0x000fe20000000800 */
[----:B------:R-:W-:Y:S01]  /*10d50*/  @!PT LDS RZ, [RZ] ;  /* 0x00000000fffff984 */ /* 0x000fe20000000800 */
[----:B------:R-:W-:Y:S01]  /*10d60*/  @!PT LDS RZ, [RZ] ;  /* 0x00000000fffff984 */ /* 0x000fe20000000800 */
[----:B------:R0:W-:Y:S01]  /*10d70*/  LDGSTS.E.BYPASS.LTC128B.128 [R0+0x3400], desc[UR50][R2.64+0x40], !P0 ;  /* 0x0340004002007fae */ /* 0x0001e2000c101d72 */
[----:B------:R-:W-:-:S13]  /*10d80*/  ISETP.LT.OR P0, PT, R5, 0x41, P1 ;  /* 0x000000410500780c */ /* 0x000fda0000f01670 */
[----:B------:R0:W-:Y:S01]  /*10d90*/  LDGSTS.E.BYPASS.LTC128B.128 [R0+0x5400], desc[UR50][R2.64+0x80], !P0 ;  /* 0x0540008002007fae */ /* 0x0001e2000c101d72 */
[----:B------:R-:W-:Y:S05]  /*10da0*/  BRA `(.L_x_2039) ;  /* 0xffffffd400787947 */ /* 0x000fea000383ffff */
.L_x_1964:
        /* <DEDUP_REMOVED lines=8> */
.L_x_2041:
[----:B------:R-:W-:Y:S05]  /*10e30*/  BSYNC B0 ;  /* 0x0000000000007941 */ /* 0x000fea0003800000 */
.L_x_2040:
[----:B------:R-:W-:Y:S05]  /*10e40*/  BRA `(.L_x_2042) ;  /* 0xffffffd8000c7947 */ /* 0x000fea000383ffff */
.L_x_1967:
[----:B-1----:R1:W2:Y:S02]  /*10e50*/  SYNCS.PHASECHK.TRANS64.TRYWAIT P0, [R4+URZ+0x2d820], R0 ;  /* 0x02d82000040075a7 */ /* 0x0022a4000800017f */
[----:B--2---:R-:W-:Y:S05]  /*10e60*/  @!P0 NANOSLEEP.SYNCS 0x989680 ;  /* 0x009896800000895d */ /* 0x004fea0003900000 */
[----:B------:R-:W2:Y:S02]  /*10e70*/  @!P0 SYNCS.PHASECHK.TRANS64 P0, [R4+URZ+0x2d820], R0 ;  /* 0x02d82000040085a7 */ /* 0x000ea4000800007f */
[----:B--2---:R-:W-:Y:S05]  /*10e80*/  @!P0 BRA `(.L_x_1967) ;  /* 0xfffffffc00f08947 */ /* 0x004fea000383ffff */
[----:B------:R-:W-:Y:S05]  /*10e90*/  BRA `(.L_x_2043) ;  /* 0xffffffd800587947 */ /* 0x000fea000383ffff */
.L_x_1968:
        /* <DEDUP_REMOVED lines=11> */
.L_x_2045:
[----:B------:R-:W-:Y:S05]  /*10f50*/  BSYNC B0 ;  /* 0x0000000000007941 */ /* 0x000fea0003800000 */
.L_x_2044:
[----:B------:R-:W-:Y:S05]  /*10f60*/  BRA `(.L_x_2046) ;  /* 0xffffffd800407947 */ /* 0x000fea000383ffff */
.L_x_1971:
[----:B------:R-:W-:Y:S01]  /*10f70*/  BSSY B1, `(.L_x_2047) ;  /* 0x0000006000017945 */ /* 0x000fe20003800000 */
[----:B------:R-:W-:-:S07]  /*10f80*/  IMAD.MOV.U32 R15, RZ, RZ, -0x1 ;  /* 0xffffffffff0f7424 */ /* 0x000fce00078e00ff */
[----:B01----:R-:W-:Y:S05]  /*10f90*/  WARPSYNC.COLLECTIVE R15, `(.L_x_2048) ;  /* 0x000000000f0c7348 */ /* 0x003fea0003c00000 */
[----:B------:R-:W-:Y:S02]  /*10fa0*/  ELECT P6, UR62, PT ;  /* 0x00000000003e782f */ /* 0x000fe400038c0000 */
[----:B------:R-:W-:Y:S01]  /*10fb0*/  MOV R14, UR62 ;  /* 0x0000003e000e7c02 */ /* 0x000fe20008000f00 */
[----:B01----:R-:W-:Y:S10]  /*10fc0*/  ENDCOLLECTIVE ;  /* 0x000000000000791b */ /* 0x003ff40003800000 */
.L_x_2048:
[----:B------:R-:W-:Y:S05]  /*10fd0*/  BSYNC B1 ;  /* 0x0000000000017941 */ /* 0x000fea0003800000 */
.L_x_2047:
[----:B------:R-:W-:Y:S05]  /*10fe0*/  BRA `(.L_x_2049) ;  /* 0xffffffd800387947 */ /* 0x000fea000383ffff */
.L_x_1973:
[----:B-1----:R1:W2:Y:S02]  /*10ff0*/  SYNCS.PHASECHK.TRANS64.TRYWAIT P1, [R5+URZ+0x2d840], R0 ;  /* 0x02d84000050075a7 */ /* 0x0022a4000802017f */
[----:B--2---:R-:W-:Y:S05]  /*11000*/  @!P1 NANOSLEEP.SYNCS 0x989680 ;  /* 0x009896800000995d */ /* 0x004fea0003900000 */
[----:B------:R-:W2:Y:S02]  /*11010*/  @!P1 SYNCS.PHASECHK.TRANS64 P1, [R5+URZ+0x2d840], R0 ;  /* 0x02d84000050095a7 */ /* 0x000ea4000802007f */
[----:B--2---:R-:W-:Y:S05]  /*11020*/  @!P1 BRA `(.L_x_1973) ;  /* 0xfffffffc00f09947 */ /* 0x004fea000383ffff */
[----:B------:R-:W-:Y:S05]  /*11030*/  BRA `(.L_x_2050) ;  /* 0xffffffd800587947 */ /* 0x000fea000383ffff */
.L_x_1975:
[----:B--2---:R2:W3:Y:S02]  /*11040*/  SYNCS.PHASECHK.TRANS64.TRYWAIT P1, [R23+URZ+0x2d840], R2 ;  /* 0x02d84002170075a7 */ /* 0x0044e4000802017f */
[----:B---3--:R-:W-:Y:S05]  /*11050*/  @!P1 NANOSLEEP.SYNCS 0x989680 ;  /* 0x009896800000995d */ /* 0x008fea0003900000 */
[----:B------:R-:W3:Y:S02]  /*11060*/  @!P1 SYNCS.PHASECHK.TRANS64 P1, [R23+URZ+0x2d840], R2 ;  /* 0x02d84002170095a7 */ /* 0x000ee4000802007f */
[----:B---3--:R-:W-:Y:S05]  /*11070*/  @!P1 BRA `(.L_x_1975) ;  /* 0xfffffffc00f09947 */ /* 0x008fea000383ffff */
[----:B------:R-:W-:Y:S05]  /*11080*/  BRA `(.L_x_2051) ;  /* 0xffffffd800647947 */ /* 0x000fea000383ffff */
.L_x_1977:
[----:B---3--:R3:W4:Y:S02]  /*11090*/  SYNCS.PHASECHK.TRANS64.TRYWAIT P1, [R5+URZ+0x2d860], R0 ;  /* 0x02d86000050075a7 */ /* 0x008724000802017f */
[----:B----4-:R-:W-:Y:S05]  /*110a0*/  @!P1 NANOSLEEP.SYNCS 0x989680 ;  /* 0x009896800000995d */ /* 0x010fea0003900000 */
[----:B------:R-:W4:Y:S02]  /*110b0*/  @!P1 SYNCS.PHASECHK.TRANS64 P1, [R5+URZ+0x2d860], R0 ;  /* 0x02d86000050095a7 */ /* 0x000f24000802007f */
[----:B----4-:R-:W-:Y:S05]  /*110c0*/  @!P1 BRA `(.L_x_1977) ;  /* 0xfffffffc00f09947 */ /* 0x010fea000383ffff */
[----:B------:R-:W-:Y:S05]  /*110d0*/  BRA `(.L_x_2052) ;  /* 0xffffffd800607947 */ /* 0x000fea000383ffff */
.L_x_2053:
        /* <DEDUP_REMOVED lines=10> */
.L_x_2734:


//--------------------- .text._ZN7cutlass13device_kernelIN5flash11enable_sm90INS1_16FlashAttnFwdSm90INS1_25CollectiveMainloopFwdSm90ILi2EN4cute5tupleIJNS5_1CILi1EEES8_S8_EEENS6_IJNS7_ILi192EEENS7_ILi128EEENS7_ILi96EEEEEELi96ENS_6half_tEfNS_4arch4Sm90ELb1ELb0ELb0ELb1ELb1ELb0ELb0ELb0ELb1ELb1ELb0ELb0EEENS1_21CollectiveEpilogueFwdINS6_IJSA_SC_SB_EEES9_SE_SG_Li384ELb1ELb1ELb0ELb0EEENS1_36VarlenDynamicPersistentTileSchedulerILi192ELi128ELi384ELi128ELb0ELb1ELb1ELb1ELb1ELb1EEEEEEEEEvNT_6ParamsE --------------------------
	.section	.text._ZN7cutlass13device_kernelIN5flash11enable_sm90INS1_16FlashAttnFwdSm90INS1_25CollectiveMainloopFwdSm90ILi2EN4cute5tupleIJNS5_1CILi1EEES8_S8_EEENS6_IJNS7_ILi192EEENS7_ILi128EEENS7_ILi96EEEEEELi96ENS_6half_tEfNS_4arch4Sm90ELb1ELb0ELb0ELb1ELb1ELb0ELb0ELb0ELb1ELb1ELb0ELb0EEENS1_21CollectiveEpilogueFwdINS6_IJSA_SC_SB_EEES9_SE_SG_Li384ELb1ELb1ELb0ELb0EEENS1_36VarlenDynamicPersistentTileSchedulerILi192ELi128ELi384ELi128ELb0ELb1ELb1ELb1ELb1ELb1EEEEEEEEEvNT_6ParamsE,"ax",@progbits
	.align	128
.text._ZN7cutlass13device_kernelIN5flash11enable_sm90INS1_16FlashAttnFwdSm90INS1_25CollectiveMainloopFwdSm90ILi2EN4cute5tupleIJNS5_1CILi1EEES8_S8_EEENS6_IJNS7_ILi192EEENS7_ILi128EEENS7_ILi96EEEEEELi96ENS_6half_tEfNS_4arch4Sm90ELb1ELb0ELb0ELb1ELb1ELb0ELb0ELb0ELb1ELb1ELb0ELb0EEENS1_21CollectiveEpilogueFwdINS6_IJSA_SC_SB_EEES9_SE_SG_Li384ELb1ELb1ELb0ELb0EEENS1_36VarlenDynamicPersistentTileSchedulerILi192ELi128ELi384ELi128ELb0ELb1ELb1ELb1ELb1ELb1EEEEEEEEEvNT_6ParamsE:
        .type           _ZN7cutlass13device_kernelIN5flash11enable_sm90INS1_16FlashAttnFwdSm90INS1_25CollectiveMainloopFwdSm90ILi2EN4cute5tupleIJNS5_1CILi1EEES8_S8_EEENS6_IJNS7_ILi192EEENS7_ILi128EEENS7_ILi96EEEEEELi96ENS_6half_tEfNS_4arch4Sm90ELb1ELb0ELb0ELb1ELb1ELb0ELb0ELb0ELb1ELb1ELb0ELb0EEENS1_21CollectiveEpilogueFwdINS6_IJSA_SC_SB_EEES9_SE_SG_Li384ELb1ELb1ELb0ELb0EEENS1_36VarlenDynamicPersistentTileSchedulerILi192ELi128ELi384ELi128ELb0ELb1ELb1ELb1ELb1ELb1EEEEEEEEEvNT_6ParamsE,@function
        .size           _ZN7cutlass13device_kernelIN5flash11enable_sm90INS1_16FlashAttnFwdSm90INS1_25CollectiveMainloopFwdSm90ILi2EN4cute5tupleIJNS5_1CILi1EEES8_S8_EEENS6_IJNS7_ILi192EEENS7_ILi128EEENS7_ILi96EEEEEELi96ENS_6half_tEfNS_4arch4Sm90ELb1ELb0ELb0ELb1ELb1ELb0ELb0ELb0ELb1ELb1ELb0ELb0EEENS1_21CollectiveEpilogueFwdINS6_IJSA_SC_SB_EEES9_SE_SG_Li384ELb1ELb1ELb0ELb0EEENS1_36VarlenDynamicPersistentTileSchedulerILi192ELi128ELi384ELi128ELb0ELb1ELb1ELb1ELb1ELb1EEEEEEEEEvNT_6ParamsE,(.L_x_2735 - _ZN7cutlass13device_kernelIN5flash11enable_sm90INS1_16FlashAttnFwdSm90INS1_25CollectiveMainloopFwdSm90ILi2EN4cute5tupleIJNS5_1CILi1EEES8_S8_EEENS6_IJNS7_ILi192EEENS7_ILi128EEENS7_ILi96EEEEEELi96ENS_6half_tEfNS_4arch4Sm90ELb1ELb0ELb0ELb1ELb1ELb0ELb0ELb0ELb1ELb1ELb0ELb0EEENS1_21CollectiveEpilogueFwdINS6_IJSA_SC_SB_EEES9_SE_SG_Li384ELb1ELb1ELb0ELb0EEENS1_36VarlenDynamicPersistentTileSchedulerILi192ELi128ELi384ELi128ELb0ELb1ELb1ELb1ELb1ELb1EEEEEEEEEvNT_6ParamsE)
        .other          _ZN7cutlass13device_kernelIN5flash11enable_sm90INS1_16FlashAttnFwdSm90INS1_25CollectiveMainloopFwdSm90ILi2EN4cute5tupleIJNS5_1CILi1EEES8_S8_EEENS6_IJNS7_ILi192EEENS7_ILi128EEENS7_ILi96EEEEEELi96ENS_6half_tEfNS_4arch4Sm90ELb1ELb0ELb0ELb1ELb1ELb0ELb0ELb0ELb1ELb1ELb0ELb0EEENS1_21CollectiveEpilogueFwdINS6_IJSA_SC_SB_EEES9_SE_SG_Li384ELb1ELb1ELb0ELb0EEENS1_36VarlenDynamicPersistentTileSchedulerILi192ELi128ELi384ELi128ELb0ELb1ELb1ELb1ELb1ELb1EEEEEEEEEvNT_6ParamsE,@"STO_CUDA_ENTRY STV_DEFAULT"
_ZN7cutlass13device_kernelIN5flash11enable_sm90INS1_16FlashAttnFwdSm90INS1_25CollectiveMainloopFwdSm90ILi2EN4cute5tupleIJNS5_1CILi1EEES8_S8_EEENS6_IJNS7_ILi192EEENS7_ILi128EEENS7_ILi96EEEEEELi96ENS_6half_tEfNS_4arch4Sm90ELb1ELb0ELb0ELb1ELb1ELb0ELb0ELb0ELb1ELb1ELb0ELb0EEENS1_21CollectiveEpilogueFwdINS6_IJSA_SC_SB_EEES9_SE_SG_Li384ELb1ELb1ELb0ELb0EEENS1_36VarlenDynamicPersistentTileSchedulerILi192ELi128ELi384ELi128ELb0ELb1ELb1ELb1ELb1ELb1EEEEEEEEEvNT_6ParamsE:
        /* <DEDUP_REMOVED lines=45> */
.L_x_2054:
        /* <DEDUP_REMOVED lines=22> */
.L_x_2055:
        /* <DEDUP_REMOVED lines=18> */
.L_x_2056:
        /* <DEDUP_REMOVED lines=22> */
.L_x_2057:
        /* <DEDUP_REMOVED lines=22> */
.L_x_2058:
        /* <DEDUP_REMOVED lines=8> */
.L_x_2060:
        /* <DEDUP_REMOVED lines=24> */
[----:B------:R-:W-:-:S03]  /*0a10*/  LOP3.LUT R4, R2, 0xfffffff0, RZ, 0xc0, !PT ;  /* 0xfffffff002047812 */ /* 0x000fc600078ec0ff */
[C---:B------:R-:W-:Y:S02]  /*0a20*/  IMAD.IADD R150, R157.reuse, 0x1, -R150 ;  /* 0x000000019d967824 */ /* 0x040fe400078e0a96 */
[----:B------:R-:W-:-:S03]  /*0a30*/  IMAD.IADD R4, R157, 0x1, -R4 ;  /* 0x000000019d047824 */ /* 0x000fc600078e0a04 */
[----:B------:R-:W-:Y:S02]  /*0a40*/  SHF.R.S32.HI R11, RZ, 0x1f, R150 ;  /* 0x0000001fff0b7819 */ /* 0x000fe40000011496 */
[----:B------:R-:W-:Y:S02]  /*0a50*/  SHF.R.S32.HI R3, RZ, 0x1f, R4 ;  /* 0x0000001fff037819 */ /* 0x000fe40000011404 */
[----:B------:R-:W-:Y:S02]  /*0a60*/  LEA.HI R10, R11, R150, RZ, 0x2 ;  /* 0x000000960b0a7211 */ /* 0x000fe400078f10ff */
[----:B------:R-:W-:Y:S02]  /*0a70*/  LEA.HI R5, R0, R157, RZ, 0x5 ;  /* 0x0000009d00057211 */ /* 0x000fe400078f28ff */
[--C-:B------:R-:W-:Y:S02]  /*0a80*/  SHF.R.S32.HI R8, RZ, 0x2, R10.reuse ;  /* 0x00000002ff087819 */ /* 0x100fe4000001140a */
[----:B------:R-:W-:-:S02]  /*0a90*/  SHF.R.S32.HI R9, RZ, 0x1f, R10 ;  /* 0x0000001fff097819 */ /* 0x000fc4000001140a */
[----:B------:R-:W-:Y:S02]  /*0aa0*/  SHF.R.S32.HI R7, RZ, 0x4, R2 ;  /* 0x00000004ff077819 */ /* 0x000fe40000011402 */
[----:B------:R-:W-:Y:S02]  /*0ab0*/  LEA.HI R3, R3, R4, RZ, 0x3 ;  /* 0x0000000403037211 */ /* 0x000fe400078f18ff */
[----:B------:R-:W-:Y:S02]  /*0ac0*/  LEA.HI R6, R9, R8, RZ, 0x3 ;  /* 0x0000000809067211 */ /* 0x000fe400078f18ff */
[----:B------:R-:W-:Y:S02]  /*0ad0*/  SHF.R.S32.HI R9, RZ, 0x5, R5 ;  /* 0x00000005ff097819 */ /* 0x000fe40000011405 */
[----:B------:R-:W-:Y:S02]  /*0ae0*/  LEA.HI R2, R2, R7, RZ, 0x1 ;  /* 0x0000000702027211 */ /* 0x000fe400078f08ff */
[----:B------:R-:W-:-:S02]  /*0af0*/  LOP3.LUT R5, R3, 0xfffffff8, RZ, 0xc0, !PT ;  /* 0xfffffff803057812 */ /* 0x000fc400078ec0ff */
[----:B------:R-:W-:Y:S02]  /*0b00*/  SHF.R.S32.HI R151, RZ, 0x7, R151 ;  /* 0x00000007ff977819 */ /* 0x000fe40000011497 */
[----:B------:R-:W-:Y:S01]  /*0b10*/  LOP3.LUT R2, R2, 0x1ffffffe, RZ, 0xc0, !PT ;  /* 0x1ffffffe02027812 */ /* 0x000fe200078ec0ff */
[----:B------:R-:W-:Y:S01]  /*0b20*/  IMAD.IADD R5, R4, 0x1, -R5 ;  /* 0x0000000104057824 */ /* 0x000fe200078e0a05 */
[----:B------:R-:W-:Y:S01]  /*0b30*/  LOP3.LUT R13, R6, 0xfffffff8, RZ, 0xc0, !PT ;  /* 0xfffffff8060d7812 */ /* 0x000fe200078ec0ff */
[----:B------:R-:W-:-:S04]  /*0b40*/  IMAD.HI R6, R151, 0x55555556, RZ ;  /* 0x5555555697067827 */ /* 0x000fc800078e02ff */
[----:B------:R-:W-:Y:S02]  /*0b50*/  IMAD R14, R9, 0x10, R4 ;  /* 0x00000010090e7824 */ /* 0x000fe400078e0204 */
[----:B------:R-:W-:Y:S02]  /*0b60*/  IMAD.IADD R2, R7, 0x1, -R2 ;  /* 0x0000000107027824 */ /* 0x000fe400078e0a02 */
[----:B------:R-:W-:Y:S02]  /*0b70*/  IMAD.SHL.U32 R4, R5, 0x40, RZ ;  /* 0x0000004005047824 */ /* 0x000fe400078e00ff */
[----:B------:R-:W-:Y:S01]  /*0b80*/  IMAD.IADD R12, R8, 0x1, -R13 ;  /* 0x00000001080c7824 */ /* 0x000fe200078e0a0d */
[----:B------:R-:W-:Y:S01]  /*0b90*/  LEA.HI R8, R6, R6, RZ, 0x1 ;  /* 0x0000000606087211 */ /* 0x000fe200078f08ff */
[----:B------:R-:W-:Y:S01]  /*0ba0*/  IMAD.SHL.U32 R6, R3, 0x40, RZ ;  /* 0x0000004003067824 */ /* 0x000fe200078e00ff */
[----:B------:R-:W-:Y:S01]  /*0bb0*/  LOP3.LUT R4, R4, 0x1c0, RZ, 0xc0, !PT ;  /* 0x000001c004047812 */ /* 0x000fe200078ec0ff */
[----:B------:R-:W-:Y:S01]  /*0bc0*/  IMAD.SHL.U32 R3, R2, 0x8, RZ ;  /* 0x0000000802037824 */ /* 0x000fe200078e00ff */
[----:B------:R-:W-:-:S03]  /*0bd0*/  LEA.HI R0, R0, R157, RZ, 0x2 ;  /* 0x0000009d00007211 */ /* 0x000fc600078f10ff */
[--C-:B------:R-:W-:Y:S01]  /*0be0*/  IMAD.U32 R153, R14, 0x20, R3.reuse ;  /* 0x000000200e997824 */ /* 0x100fe200078e0003 */
[----:B------:R-:W-:Y:S02]  /*0bf0*/  LOP3.LUT R3, R4, 0x8, R3, 0xf8, !PT ;  /* 0x0000000804037812 */ /* 0x000fe400078ef803 */
[----:B------:R-:W-:Y:S02]  /*0c00*/  LOP3.LUT R6, R6, 0x7ffffe00, RZ, 0xc0, !PT ;  /* 0x7ffffe0006067812 */ /* 0x000fe400078ec0ff */
[----:B------:R-:W-:Y:S02]  /*0c10*/  SHF.R.U32.HI R4, RZ, 0x3, R4 ;  /* 0x00000003ff047819 */ /* 0x000fe40000011604 */
[----:B------:R-:W-:Y:S01]  /*0c20*/  LOP3.LUT R2, R0, 0xfffffffc, RZ, 0xc0, !PT ;  /* 0xfffffffc00027812 */ /* 0x000fe200078ec0ff */
[----:B------:R-:W-:Y:S01]  /*0c30*/  IMAD R6, R9, 0x400, R6 ;  /* 0x0000040009067824 */ /* 0x000fe200078e0206 */
[----:B------:R-:W-:Y:S02]  /*0c40*/  LOP3.LUT R3, R3, R4, RZ, 0x3c, !PT ;  /* 0x0000000403037212 */ /* 0x000fe400078e3cff */
[----:B------:R-:W-:Y:S01]  /*0c50*/  LEA.HI R11, R11, R150, RZ, 0x5 ;  /* 0x000000960b0b7211 */ /* 0x000fe200078f28ff */
[----:B------:R-:W-:Y:S01]  /*0c60*/  IMAD.IADD R147, R157, 0x1, -R2 ;  /* 0x000000019d937824 */ /* 0x000fe200078e0a02 */
[----:B------:R-:W-:Y:S01]  /*0c70*/  R2P PR, R5, 0x6 ;  /* 0x0000000605007804 */ /* 0x000fe20000000000 */
[----:B------:R-:W-:Y:S01]  /*0c80*/  IMAD.IADD R3, R6, 0x1, R3 ;  /* 0x0000000106037824 */ /* 0x000fe200078e0203 */
[----:B------:R-:W-:-:S02]  /*0c90*/  SHF.R.S32.HI R11, RZ, 0x5, R11 ;  /* 0x00000005ff0b7819 */ /* 0x000fc4000001140b */
[----:B------:R-:W-:Y:S02]  /*0ca0*/  LEA.HI R4, R147, R147, RZ, 0x1 ;  /* 0x0000009393047211 */ /* 0x000fe400078f08ff */
[----:B------:R-:W-:Y:S01]  /*0cb0*/  LEA R16, R3, UR40, 0x1 ;  /* 0x0000002803107c11 */ /* 0x000fe2000f8e08ff */
[----:B------:R-:W-:Y:S01]  /*0cc0*/  IMAD.MOV.U32 R17, RZ, RZ, 0x40 ;  /* 0x00000040ff117424 */ /* 0x000fe200078e00ff */
[----:B------:R-:W-:Y:S01]  /*0cd0*/  LOP3.LUT R4, R4, 0x1ffffffe, RZ, 0xc0, !PT ;  /* 0x1ffffffe04047812 */ /* 0x000fe200078ec0ff */
[----:B------:R-:W-:Y:S02]  /*0ce0*/  IMAD.SHL.U32 R142, R147, 0x8, RZ ;  /* 0x00000008938e7824 */ /* 0x000fe400078e00ff */
[----:B------:R-:W-:Y:S02]  /*0cf0*/  IMAD R8, R8, -0x3, R151 ;  /* 0xfffffffd08087824 */ /* 0x000fe400078e0297 */
[----:B------:R-:W-:Y:S02]  /*0d00*/  IMAD R11, R11, 0x10, R12 ;  /* 0x000000100b0b7824 */ /* 0x000fe400078e020c */
[----:B------:R-:W-:Y:S01]  /*0d10*/  VIADD R18, R16, 0x21800 ;  /* 0x0002180010127836 */ /* 0x000fe20000000000 */
[----:B------:R-:W-:Y:S01]  /*0d20*/  SEL R17, R17, 0xffffffc0, !P2 ;  /* 0xffffffc011117807 */ /* 0x000fe20005000000 */
[----:B------:R-:W-:Y:S01]  /*0d30*/  VIADD R144, R142, 0x20 ;  /* 0x000000208e907836 */ /* 0x000fe20000000000 */
[----:B------:R-:W-:Y:S01]  /*0d40*/  LOP3.LUT R139, R10, 0x7ffffffc, RZ, 0xc0, !PT ;  /* 0x7ffffffc0a8b7812 */ /* 0x000fe200078ec0ff */
[----:B------:R-:W-:-:S02]  /*0d50*/  VIADD R146, R142, 0x40 ;  /* 0x000000408e927836 */ /* 0x000fc40000000000 */
[----:B------:R-:W-:Y:S02]  /*0d60*/  VIADD R22, R16, 0x21820 ;  /* 0x0002182010167836 */ /* 0x000fe40000000000 */
[----:B------:R-:W-:Y:S02]  /*0d70*/  IMAD R152, R8, 0x40, R11 ;  /* 0x0000004008987824 */ /* 0x000fe400078e020b */
[----:B------:R-:W-:Y:S02]  /*0d80*/  IMAD.IADD R3, R147, 0x1, -R4 ;  /* 0x0000000193037824 */ /* 0x000fe400078e0a04 */
[C---:B------:R-:W-:Y:S01]  /*0d90*/  @P1 VIADD R22, R18.reuse, 0xffffffe0 ;  /* 0xffffffe012161836 */ /* 0x040fe20000000000 */
[----:B------:R-:W-:Y:S01]  /*0da0*/  SHF.R.S32.HI R148, RZ, 0x2, R0 ;  /* 0x00000002ff947819 */ /* 0x000fe20000011400 */
[----:B------:R-:W-:Y:S01]  /*0db0*/  IMAD.IADD R18, R18, 0x1, R17 ;  /* 0x0000000112127824 */ /* 0x000fe200078e0211 */
[----:B------:R-:W-:Y:S01]  /*0dc0*/  SHF.R.S32.HI R156, RZ, 0x1f, R144 ;  /* 0x0000001fff9c7819 */ /* 0x000fe20000011490 */
[----:B------:R-:W-:Y:S01]  /*0dd0*/  IMAD.MOV.U32 R149, RZ, RZ, RZ ;  /* 0x000000ffff957224 */ /* 0x000fe200078e00ff */
[----:B------:R-:W-:Y:S01]  /*0de0*/  SHF.R.S32.HI R155, RZ, 0x1f, R146 ;  /* 0x0000001fff9b7819 */ /* 0x000fe20000011492 */
[----:B------:R-:W-:-:S02]  /*0df0*/  IMAD.MOV.U32 R2, RZ, RZ, RZ ;  /* 0x000000ffff027224 */ /* 0x000fc400078e00ff */
[----:B------:R-:W-:Y:S02]  /*0e00*/  IMAD.IADD R139, R150, 0x1, -R139 ;  /* 0x00000001968b7824 */ /* 0x000fe400078e0a8b */
[----:B------:R-:W-:Y:S02]  /*0e10*/  IMAD R140, R3, 0x8, R152 ;  /* 0x00000008038c7824 */ /* 0x000fe400078e0298 */
[----:B------:R-:W-:Y:S02]  /*0e20*/  IMAD.IADD R17, R17, 0x1, R22 ;  /* 0x0000000111117824 */ /* 0x000fe400078e0216 */
[----:B------:R-:W-:Y:S01]  /*0e30*/  VIADD R23, R22, 0x6000 ;  /* 0x0000600016177836 */ /* 0x000fe20000000000 */
[----:B------:R-:W-:Y:S01]  /*0e40*/  UMOV UR38, URZ ;  /* 0x0000003f00267c82 */ /* 0x000fe20008000000 */
[----:B--2---:R-:W-:-:S07]  /*0e50*/  LOP3.LUT R19, R15, 0x1, RZ, 0xfc, !PT ;  /* 0x000000010f137812 */ /* 0x004fce00078efcff */
.L_x_2112:
[----:B--2---:R-:W0:Y:S01]  /*0e60*/  LDC.64 R4, c[0x0][0xc88] ;  /* 0x00032200ff047b82 */ /* 0x004e220000000a00 */
[----:B------:R-:W-:Y:S01]  /*0e70*/  ULDC.64 UR4, c[0x0][0xa28] ;  /* 0x00028a0000047ab9 */ /* 0x000fe20000000a00 */
[----:B------:R-:W-:Y:S01]  /*0e80*/  ULDC.64 UR6, c[0x0][0xa18] ;  /* 0x0002860000067ab9 */ /* 0x000fe20000000a00 */
[----:B------:R-:W-:Y:S01]  /*0e90*/  IMAD.MOV.U32 R0, RZ, RZ, RZ ;  /* 0x000000ffff007224 */ /* 0x000fe200078e00ff */
[----:B------:R-:W-:Y:S01]  /*0ea0*/  ULDC.64 UR8, c[0x0][0xa20] ;  /* 0x0002880000087ab9 */ /* 0x000fe20000000a00 */
[----:B0-----:R-:W-:-:S05]  /*0eb0*/  IMAD.WIDE R4, R31, 0x4, R4 ;  /* 0x000000041f047825 */ /* 0x001fca00078e0204 */
[----:B------:R-:W2:Y:S01]  /*0ec0*/  LDG.E R141, desc[UR36][R4.64] ;  /* 0x00000024048d7981 */ /* 0x000ea2000c1e1900 */
[----:B------:R-:W-:Y:S02]  /*0ed0*/  ISETP.NE.U32.AND P0, PT, RZ, UR4, PT ;  /* 0x00000004ff007c0c */ /* 0x000fe4000bf05070 */
[----:B------:R-:W-:Y:S02]  /*0ee0*/  ISETP.NE.U32.AND P1, PT, RZ, UR6, PT ;  /* 0x00000006ff007c0c */ /* 0x000fe4000bf25070 */
[----:B------:R-:W-:Y:S02]  /*0ef0*/  ISETP.NE.AND.EX P0, PT, RZ, UR5, PT, P0 ;  /* 0x00000005ff007c0c */ /* 0x000fe4000bf05300 */
[----:B------:R-:W-:Y:S02]  /*0f00*/  ISETP.NE.AND.EX P1, PT, RZ, UR7, PT, P1 ;  /* 0x00000007ff007c0c */ /* 0x000fe4000bf25310 */
[----:B--2---:R-:W-:-:S09]  /*0f10*/  SHF.R.S32.HI R145, RZ, 0x1f, R141 ;  /* 0x0000001fff917819 */ /* 0x004fd2000001148d */
[----:B-1-3--:R-:W-:-:S04]  /*0f20*/  @P0 LEA R6, P2, R141, UR4, 0x2 ;  /* 0x000000048d060c11 */ /* 0x00afc8000f8410ff */
[C---:B------:R-:W-:Y:S01]  /*0f30*/  @P0 LEA.HI.X R7, R141.reuse, UR5, R145, 0x2, P2 ;  /* 0x000000058d070c11 */ /* 0x040fe200090f1491 */
[----:B------:R-:W-:Y:S01]  /*0f40*/  ULDC.64 UR4, c[0x0][0x418] ;  /* 0x0001060000047ab9 */ /* 0x000fe20000000a00 */
[----:B------:R-:W-:-:S03]  /*0f50*/  @P1 LEA R4, P2, R141, UR6, 0x2 ;  /* 0x000000068d041c11 */ /* 0x000fc6000f8410ff */
[----:B------:R0:W5:Y:S01]  /*0f60*/  @P0 LDG.E R0, desc[UR36][R6.64] ;  /* 0x0000002406000981 */ /* 0x000162000c1e1900 */
[----:B------:R-:W-:-:S05]  /*0f70*/  @P1 LEA.HI.X R5, R141, UR7, R145, 0x2, P2 ;  /* 0x000000078d051c11 */ /* 0x000fca00090f1491 */
[----:B------:R0:W5:Y:S01]  /*0f80*/  @P1 LDG.E R138, desc[UR36][R4.64] ;  /* 0x00000024048a1981 */ /* 0x000162000c1e1900 */
[----:B------:R-:W-:Y:S01]  /*0f90*/  UISETP.NE.U32.AND UP0, UPT, UR4, URZ, UPT ;  /* 0x0000003f0400728c */ /* 0x000fe2000bf05070 */
[----:B------:R-:W-:Y:S02]  /*0fa0*/  ISETP.NE.U32.AND P2, PT, RZ, UR8, PT ;  /* 0x00000008ff007c0c */ /* 0x000fe4000bf45070 */
[----:B------:R-:W-:Y:S01]  /*0fb0*/  ULDC UR4, c[0x0][0x424] ;  /* 0x0001090000047ab9 */ /* 0x000fe20000000800 */
[----:B------:R-:W-:Y:S01]  /*0fc0*/  UISETP.NE.AND.EX UP0, UPT, UR5, URZ, UPT, UP0 ;  /* 0x0000003f0500728c */ /* 0x000fe2000bf05300 */
[----:B------:R-:W-:Y:S02]  /*0fd0*/  ISETP.NE.AND.EX P2, PT, RZ, UR9, PT, P2 ;  /* 0x00000009ff007c0c */ /* 0x000fe4000bf45320 */
[----:B------:R-:W-:Y:S01]  /*0fe0*/  ULDC UR5, c[0x0][0x2f0] ;  /* 0x0000bc0000057ab9 */ /* 0x000fe20000000800 */
[----:B------:R-:W-:-:S04]  /*0ff0*/  USEL UR4, UR4, 0x1, UP0 ;  /* 0x0000000104047887 */ /* 0x000fc80008000000 */
[----:B------:R-:W-:Y:S01]  /*1000*/  UIMAD UR4, UR4, UR5, URZ ;  /* 0x00000005040472a4 */ /* 0x000fe2000f8e023f */
[----:B0---4-:R-:W-:Y:S11]  /*1010*/  @P1 BRA `(.L_x_2061) ;  /* 0x0000000000281947 */ /* 0x011ff60003800000 */
[----:B------:R-:W-:Y:S01]  /*1020*/  ULDC.64 UR6, c[0x0][0xa00] ;  /* 0x0002800000067ab9 */ /* 0x000fe20000000a00 */
[----:B-----5:R-:W0:Y:S01]  /*1030*/  LDC R138, c[0x0][0x288] ;  /* 0x0000a200ff8a7b82 */ /* 0x020e220000000800 */
[----:B------:R-:W-:-:S04]  /*1040*/  ISETP.NE.U32.AND P0, PT, RZ, UR6, PT ;  /* 0x00000006ff007c0c */ /* 0x000fc8000bf05070 */
[----:B------:R-:W-:-:S13]  /*1050*/  ISETP.NE.AND.EX P0, PT, RZ, UR7, PT, P0 ;  /* 0x00000007ff007c0c */ /* 0x000fda000bf05300 */
[----:B------:R-:W-:Y:S05]  /*1060*/  @!P0 BRA `(.L_x_2061) ;  /* 0x0000000000148947 */ /* 0x000fea0003800000 */
[----:B------:R-:W1:Y:S02]  /*1070*/  LDC.64 R4, c[0x0][0xa00] ;  /* 0x00028000ff047b82 */ /* 0x000e640000000a00 */
[----:B-1----:R-:W-:-:S05]  /*1080*/  IMAD.WIDE R4, R141, 0x4, R4 ;  /* 0x000000048d047825 */ /* 0x002fca00078e0204 */
[----:B0-----:R-:W2:Y:S04]  /*1090*/  LDG.E R138, desc[UR36][R4.64] ;  /* 0x00000024048a7981 */ /* 0x001ea8000c1e1900 */
[----:B------:R-:W2:Y:S02]  /*10a0*/  LDG.E R3, desc[UR36][R4.64+0x4] ;  /* 0x0000042404037981 */ /* 0x000ea4000c1e1900 */
[----:B--2---:R-:W-:-:S07]  /*10b0*/  IMAD.IADD R138, R3, 0x1, -R138 ;  /* 0x00000001038a7824 */ /* 0x004fce00078e0a8a */
.L_x_2061:
[----:B------:R-:W-:Y:S02]  /*10c0*/  IMAD.U32 R137, RZ, RZ, UR4 ;  /* 0x00000004ff897e24 */ /* 0x000fe4000f8e00ff */
[----:B------:R-:W-:Y:S01]  /*10d0*/  IMAD.MOV.U32 R143, RZ, RZ, R30 ;  /* 0x000000ffff8f7224 */ /* 0x000fe200078e001e */
[----:B------:R-:W-:Y:S06]  /*10e0*/  @!P2 BRA `(.L_x_2062) ;  /* 0x000000000010a947 */ /* 0x000fec0003800000 */
[----:B------:R-:W-:-:S04]  /*10f0*/  LEA R4, P0, R141, UR8, 0x2 ;  /* 0x000000088d047c11 */ /* 0x000fc8000f8010ff */
[----:B------:R-:W-:-:S05]  /*1100*/  LEA.HI.X R5, R141, UR9, R145, 0x2, P0 ;  /* 0x000000098d057c11 */ /* 0x000fca00080f1491 */
[----:B------:R1:W5:Y:S01]  /*1110*/  LDG.E R137, desc[UR36][R4.64] ;  /* 0x0000002404897981 */ /* 0x000362000c1e1900 */
[----:B------:R-:W-:Y:S05]  /*1120*/  BRA `(.L_x_2063) ;  /* 0x0000000000247947 */ /* 0x000fea0003800000 */
.L_x_2062:
        /* <DEDUP_REMOVED lines=9> */
.L_x_2063:
[----:B------:R-:W2:Y:S01]  /*11c0*/  LDC R154, c[0x0][0x448] ;  /* 0x00011200ff9a7b82 */ /* 0x000ea20000000800 */
[----:B------:R-:W-:Y:S01]  /*11d0*/  IMAD R136, R29, 0xc0, RZ ;  /* 0x000000c01d887824 */ /* 0x000fe200078e02ff */
[----:B------:R-:W-:Y:S01]  /*11e0*/  CS2R R134, SRZ ;  /* 0x0000000000867805 */ /* 0x000fe2000001ff00 */
[----:B-----5:R-:W-:Y:S01]  /*11f0*/  IMAD.IADD R137, R137, 0x1, -R0 ;  /* 0x0000000189897824 */ /* 0x020fe200078e0a00 */
[----:B------:R-:W-:Y:S01]  /*1200*/  CS2R R132, SRZ ;  /* 0x0000000000847805 */ /* 0x000fe2000001ff00 */
[----:B------:R-:W-:Y:S01]  /*1210*/  VIADD R3, R136, 0xbf ;  /* 0x000000bf88037836 */ /* 0x000fe20000000000 */
[----:B------:R-:W-:Y:S01]  /*1220*/  CS2R R130, SRZ ;  /* 0x0000000000827805 */ /* 0x000fe2000001ff00 */
[----:B------:R-:W-:Y:S01]  /*1230*/  IMAD.MOV.U32 R32, RZ, RZ, RZ ;  /* 0x000000ffff207224 */ /* 0x000fe200078e00ff */
        /* <DEDUP_REMOVED lines=11> */
[----:B------:R-:W-:Y:S01]  /*12f0*/  CS2R R106, SRZ ;  /* 0x00000000006a7805 */ /* 0x000fe2000001ff00 */
[----:B------:R-:W-:Y:S01]  /*1300*/  IMAD.MOV.U32 R109, RZ, RZ, RZ ;  /* 0x000000ffff6d7224 */ /* 0x000fe200078e00ff */
[----:B------:R-:W-:Y:S02]  /*1310*/  CS2R R104, SRZ ;  /* 0x0000000000687805 */ /* 0x000fe4000001ff00 */
[----:B------:R-:W-:Y:S02]  /*1320*/  CS2R R102, SRZ ;  /* 0x0000000000667805 */ /* 0x000fe4000001ff00 */
[----:B------:R-:W-:-:S02]  /*1330*/  CS2R R100, SRZ ;  /* 0x0000000000647805 */ /* 0x000fc4000001ff00 */
[----:B--2---:R-:W-:Y:S02]  /*1340*/  ISETP.NE.AND P0, PT, R154, 0x1, PT ;  /* 0x000000019a00780c */ /* 0x004fe40003f05270 */
[----:B------:R-:W-:Y:S02]  /*1350*/  CS2R R98, SRZ ;  /* 0x0000000000627805 */ /* 0x000fe4000001ff00 */
[----:B------:R-:W-:Y:S02]  /*1360*/  CS2R R96, SRZ ;  /* 0x0000000000607805 */ /* 0x000fe4000001ff00 */
[----:B------:R-:W-:Y:S01]  /*1370*/  CS2R R6, SRZ ;  /* 0x0000000000067805 */ /* 0x000fe2000001ff00 */
[----:B------:R-:W-:Y:S01]  /*1380*/  IMAD.MOV.U32 R94, RZ, RZ, RZ ;  /* 0x000000ffff5e7224 */ /* 0x000fe200078e00ff */
[----:B------:R-:W-:Y:S01]  /*1390*/  CS2R R90, SRZ ;  /* 0x00000000005a7805 */ /* 0x000fe2000001ff00 */
[----:B------:R-:W-:Y:S02]  /*13a0*/  IMAD.MOV.U32 R93, RZ, RZ, RZ ;  /* 0x000000ffff5d7224 */ /* 0x000fe400078e00ff */
[----:B------:R-:W-:-:S02]  /*13b0*/  IMAD.MOV.U32 R89, RZ, RZ, RZ ;  /* 0x000000ffff597224 */ /* 0x000fc400078e00ff */
[----:B-1----:R-:W1:Y:S08]  /*13c0*/  @P0 LDC R4, c[0x0][0x44c] ;  /* 0x00011300ff040b82 */ /* 0x002e700000000800 */
[----:B------:R-:W2:Y:S01]  /*13d0*/  @P0 LDC R5, c[0x0][0x450] ;  /* 0x00011400ff050b82 */ /* 0x000ea20000000800 */
[----:B-1----:R-:W-:Y:S01]  /*13e0*/  @P0 IMAD.HI.U32 R0, R3, R4, RZ ;  /* 0x0000000403000227 */ /* 0x002fe200078e00ff */
[----:B0-----:R-:W-:-:S04]  /*13f0*/  IADD3 R4, R137, 0x80, -R138 ;  /* 0x0000008089047810 */ /* 0x001fc80007ffe88a */
[----:B--2---:R-:W-:Y:S01]  /*1400*/  @P0 SHF.R.U32.HI R3, RZ, R5, R0 ;  /* 0x00000005ff030219 */ /* 0x004fe20000011600 */
[----:B------:R-:W-:Y:S01]  /*1410*/  VIADD R0, R137, 0x7f ;  /* 0x0000007f89007836 */ /* 0x000fe20000000000 */
[----:B------:R-:W-:-:S03]  /*1420*/  PLOP3.LUT P0, PT, PT, PT, PT, 0x80, 0x0 ;  /* 0x000000000000781c */ /* 0x000fc60003f0f070 */
[----:B------:R-:W-:Y:S01]  /*1430*/  IMAD.IADD R4, R4, 0x1, R3 ;  /* 0x0000000104047824 */ /* 0x000fe200078e0203 */
[----:B------:R-:W-:-:S04]  /*1440*/  SHF.R.S32.HI R3, RZ, 0x1f, R0 ;  /* 0x0000001fff037819 */ /* 0x000fc80000011400 */
[----:B------:R-:W-:Y:S02]  /*1450*/  SHF.R.S32.HI R5, RZ, 0x1f, R4 ;  /* 0x0000001fff057819 */ /* 0x000fe40000011404 */
[----:B------:R-:W-:Y:S01]  /*1460*/  LEA.HI R3, R3, R0, RZ, 0x7 ;  /* 0x0000000003037211 */ /* 0x000fe200078f38ff */
[----:B------:R-:W-:Y:S01]  /*1470*/  IMAD.MOV.U32 R0, RZ, RZ, RZ ;  /* 0x000000ffff007224 */ /* 0x000fe200078e00ff */
[----:B------:R-:W-:Y:S02]  /*1480*/  LEA.HI R5, R5, R4, RZ, 0x7 ;  /* 0x0000000405057211 */ /* 0x000fe400078f38ff */
[----:B------:R-:W-:Y:S02]  /*1490*/  SHF.R.S32.HI R3, RZ, 0x7, R3 ;  /* 0x00000007ff037819 */ /* 0x000fe40000011403 */
[----:B------:R-:W-:-:S04]  /*14a0*/  SHF.R.S32.HI R88, RZ, 0x7, R5 ;  /* 0x00000007ff587819 */ /* 0x000fc80000011405 */
[----:B------:R-:W-:Y:S01]  /*14b0*/  VIMNMX R88, R3, R88, PT ;  /* 0x0000005803587248 */ /* 0x000fe20003fe0100 */
[----:B------:R-:W-:-:S03]  /*14c0*/  IMAD.MOV.U32 R3, RZ, RZ, RZ ;  /* 0x000000ffff037224 */ /* 0x000fc600078e00ff */
[----:B------:R-:W-:-:S13]  /*14d0*/  ISETP.GE.AND P1, PT, R88, 0x1, PT ;  /* 0x000000015800780c */ /* 0x000fda0003f26270 */
[----:B------:R-:W-:Y:S05]  /*14e0*/  @!P1 BRA `(.L_x_2064) ;  /* 0x0000007800989947 */ /* 0x000fea0003800000 */
        /* <DEDUP_REMOVED lines=32> */
.L_x_2065:
[----:B------:R-:W-:Y:S02]  /*16f0*/  LEA.HI R0, R149, R149, RZ, 0x1 ;  /* 0x0000009595007211 */ /* 0x000fe400078f08ff */
[----:B------:R-:W-:Y:S02]  /*1700*/  ISETP.NE.AND P0, PT, R19, 0x3, PT ;  /* 0x000000031300780c */ /* 0x000fe40003f05270 */
[----:B------:R-:W-:-:S05]  /*1710*/  LOP3.LUT R0, R0, 0xfffffffe, RZ, 0xc0, !PT ;  /* 0xfffffffe00007812 */ /* 0x000fca00078ec0ff */
[----:B------:R-:W-:-:S05]  /*1720*/  IMAD.IADD R0, R149, 0x1, -R0 ;  /* 0x0000000195007824 */ /* 0x000fca00078e0a00 */
[----:B------:R-:W-:-:S04]  /*1730*/  SHF.L.U32 R0, R0, 0x1f, RZ ;  /* 0x0000001f00007819 */ /* 0x000fc800000006ff */
[----:B------:R-:W0:Y:S02]  /*1740*/  SYNCS.PHASECHK.TRANS64.TRYWAIT P1, [UR40+0x2d800], R0 ;  /* 0x02d80000ff0075a7 */ /* 0x000e240008020168 */
[----:B0-----:R-:W-:Y:S05]  /*1750*/  @!P1 BRA `(.L_x_2066) ;  /* 0x000000e800c89947 */ /* 0x001fea0003800000 */
.L_x_2197:
[----:B------:R-:W-:Y:S05]  /*1760*/  @!P0 BRA `(.L_x_2067) ;  /* 0x0000000000048947 */ /* 0x000fea0003800000 */
[----:B------:R-:W-:Y:S01]  /*1770*/  BPT.TRAP 0x1 ;  /* 0x000000040000795c */ /* 0x000fe20000300000 */
.L_x_2067:
[----:B0-----:R-:W-:Y:S01]  /*1780*/  IMAD.U32 R3, RZ, RZ, UR38 ;  /* 0x00000026ff037e24 */ /* 0x001fe2000f8e00ff */
[----:B------:R-:W-:-:S04]  /*1790*/  SHF.L.U32 R0, R2, 0x1f, RZ ;  /* 0x0000001f02007819 */ /* 0x000fc800000006ff */
[----:B------:R-:W-:-:S04]  /*17a0*/  LEA R3, R3, UR40, 0x3 ;  /* 0x0000002803037c11 */ /* 0x000fc8000f8e18ff */
[----:B------:R0:W1:Y:S01]  /*17b0*/  SYNCS.PHASECHK.TRANS64.TRYWAIT P1, [R3+URZ+0x2d830], R0 ;  /* 0x02d83000030075a7 */ /* 0x000062000802017f */
[----:B------:R-:W-:Y:S05]  /*17c0*/  @!P0 BRA `(.L_x_2068) ;  /* 0x0000000000048947 */ /* 0x000fea0003800000 */
[----:B------:R-:W-:Y:S01]  /*17d0*/  BPT.TRAP 0x1 ;  /* 0x000000040000795c */ /* 0x000fe20000300000 */
.L_x_2068:
[----:B-1----:R-:W-:Y:S05]  /*17e0*/  @P1 BRA `(.L_x_2069) ;  /* 0x0000000000081947 */ /* 0x002fea0003800000 */
[----:B------:R-:W1:Y:S02]  /*17f0*/  SYNCS.PHASECHK.TRANS64.TRYWAIT P1, [R3+URZ+0x2d830], R0 ;  /* 0x02d83000030075a7 */ /* 0x000e64000802017f */
[----:B-1----:R-:W-:Y:S05]  /*1800*/  @!P1 BRA `(.L_x_2070) ;  /* 0x000000e800b49947 */ /* 0x002fea0003800000 */
.L_x_2069:
        /* <DEDUP_REMOVED lines=49> */
.L_x_2071:
[----:B------:R-:W-:Y:S01]  /*1b20*/  ISETP.NE.AND P4, PT, R154, 0x1, PT ;  /* 0x000000019a00780c */ /* 0x000fe20003f85270 */
[----:B------:R-:W-:Y:S01]  /*1b30*/  IMAD.IADD R89, R140, 0x1, R136 ;  /* 0x000000018c597824 */ /* 0x000fe200078e0288 */
[----:B------:R-:W-:Y:S01]  /*1b40*/  ULDC UR6, c[0x0][0x988] ;  /* 0x0002620000067ab9 */ /* 0x000fe20000000800 */
[----:B------:R-:W-:Y:S01]  /*1b50*/  IMAD.MOV.U32 R7, RZ, RZ, -0x80 ;  /* 0xffffff80ff077424 */ /* 0x000fe200078e00ff */
        /* <DEDUP_REMOVED lines=8> */
[----:B01----:R-:W0:Y:S08]  /*1be0*/  @P4 LDC R0, c[0x0][0x44c] ;  /* 0x00011300ff004b82 */ /* 0x003e300000000800 */
[----:B------:R-:W1:Y:S01]  /*1bf0*/  @P4 LDC R5, c[0x0][0x450] ;  /* 0x00011400ff054b82 */ /* 0x000e620000000800 */
[----:B0-----:R-:W-:-:S05]  /*1c00*/  @P4 IMAD.HI.U32 R0, R89, R0, RZ ;  /* 0x0000000059004227 */ /* 0x001fca00078e00ff */
[----:B-1----:R-:W-:Y:S01]  /*1c10*/  @P4 SHF.R.U32.HI R89, RZ, R5, R0 ;  /* 0x00000005ff594219 */ /* 0x002fe20000011600 */
[----:B------:R-:W-:-:S04]  /*1c20*/  IMAD R0, R88, R7, 0x80 ;  /* 0x0000008058007424 */ /* 0x000fc800078e0207 */
[----:B------:R-:W0:Y:S01]  /*1c30*/  SHFL.IDX PT, R5, R89, 0x1, 0x1c1f ;  /* 0x003c1f0059057f89 */ /* 0x000e2200000e0000 */
[----:B------:R-:W-:Y:S02]  /*1c40*/  VIADD R4, R0, 0x1 ;  /* 0x0000000100047836 */ /* 0x000fe40000000000 */
[----:B------:R-:W-:Y:S02]  /*1c50*/  IMAD.IADD R0, R137, 0x1, R0 ;  /* 0x0000000189007824 */ /* 0x000fe400078e0200 */
[C---:B------:R-:W-:Y:S02]  /*1c60*/  IMAD R4, R139.reuse, -0x2, R4 ;  /* 0xfffffffe8b047824 */ /* 0x040fe400078e0204 */
[----:B------:R-:W-:-:S03]  /*1c70*/  IMAD R91, R139, -0x2, R0 ;  /* 0xfffffffe8b5b7824 */ /* 0x000fc600078e0200 */
[----:B------:R-:W-:-:S04]  /*1c80*/  IADD3 R98, -R138, R4, R137 ;  /* 0x000000048a627210 */ /* 0x000fc80007ffe189 */
[----:B0-----:R-:W-:-:S04]  /*1c90*/  VIADDMNMX R0, R5, R98, R91, PT ;  /* 0x0000006205007246 */ /* 0x001fc8000380015b */
        /* <DEDUP_REMOVED lines=56> */
[C---:B------:R-:W-:Y:S02]  /*2020*/  ISETP.GT.AND P2, PT, R0.reuse, 0x50, PT ;  /* 0x000000500000780c */ /* 0x040fe40003f44270 */
        /* <DEDUP_REMOVED lines=35> */
[----:B------:R-:W-:Y:S02]  /*2260*/  FSEL R87, R87, -INF , P1 ;  /* 0xff80000057577808 */ /* 0x000fe40000800000 */
[----:B------:R-:W-:-:S04]  /*2270*/  FMNMX.FTZ R62, R9, R62, !PT ;  /* 0x0000003e093e7209 */ /* 0x000fc80007810000 */
[----:B------:R-:W-:Y:S02]  /*2280*/  FMNMX.FTZ R27, R87, R62, !PT ;  /* 0x0000003e571b7209 */ /* 0x000fe40007810000 */
[----:B------:R-:W0:Y:S04]  /*2290*/  SHFL.IDX PT, R62, R89, RZ, 0x1c1f ;  /* 0x001c1fff593e7589 */ /* 0x000e2800000e0000 */
[----:B------:R-:W1:Y:S01]  /*22a0*/  SHFL.BFLY PT, R0, R27, 0x2, 0x1f ;  /* 0x0c401f001b007f89 */ /* 0x000e6200000e0000 */
[----:B0-----:R-:W-:Y:S02]  /*22b0*/  VIADDMNMX R62, R62, R98, R91, PT ;  /* 0x000000623e3e7246 */ /* 0x001fe4000380015b */
[----:B-1----:R-:W-:Y:S01]  /*22c0*/  FMNMX.FTZ R31, R27, R0, !PT ;  /* 0x000000001b1f7209 */ /* 0x002fe20007810000 */
[----:B------:R-:W-:Y:S01]  /*22d0*/  IMAD.U32 R0, RZ, RZ, UR6 ;  /* 0x00000006ff007e24 */ /* 0x000fe2000f8e00ff */
[----:B------:R-:W-:-:S02]  /*22e0*/  ISETP.GT.AND P2, PT, R62, 0x1, PT ;  /* 0x000000013e00780c */ /* 0x000fc40003f44270 */
[C---:B------:R-:W-:Y:S01]  /*22f0*/  ISETP.GT.AND P3, PT, R62.reuse, 0x8, PT ;  /* 0x000000083e00780c */ /* 0x040fe20003f64270 */
[----:B------:R-:W0:Y:S01]  /*2300*/  SHFL.BFLY PT, R74, R31, 0x1, 0x1f ;  /* 0x0c201f001f4a7f89 */ /* 0x000e2200000e0000 */
[----:B------:R-:W-:Y:S02]  /*2310*/  FSEL R25, R25, -INF , P2 ;  /* 0xff80000019197808 */ /* 0x000fe40001000000 */
[----:B------:R-:W-:Y:S02]  /*2320*/  ISETP.GT.AND P2, PT, R62, 0x10, PT ;  /* 0x000000103e00780c */ /* 0x000fe40003f44270 */
[----:B------:R-:W-:Y:S02]  /*2330*/  R2UR UR6, R3 ;  /* 0x00000000030672ca */ /* 0x000fe400000e0000 */
[----:B------:R-:W-:Y:S02]  /*2340*/  FSEL R39, R32, -INF , P2 ;  /* 0xff80000020277808 */ /* 0x000fe40001000000 */
[----:B------:R-:W-:-:S04]  /*2350*/  ISETP.GT.AND P2, PT, R62, 0x18, PT ;  /* 0x000000183e00780c */ /* 0x000fc80003f44270 */
[----:B------:R-:W-:Y:S02]  /*2360*/  FSEL R47, R36, -INF , P2 ;  /* 0xff800000242f7808 */ /* 0x000fe40001000000 */
[----:B------:R-:W-:-:S03]  /*2370*/  ISETP.GT.AND P2, PT, R62, 0x20, PT ;  /* 0x000000203e00780c */ /* 0x000fc60003f44270 */
[----:B------:R-:W-:Y:S01]  /*2380*/  UIADD3 UR6, UR6, 0x2d840, URZ ;  /* 0x0002d84006067890 */ /* 0x000fe2000fffe03f */
[----:B------:R-:W-:Y:S02]  /*2390*/  FSEL R55, R40, -INF , P2 ;  /* 0xff80000028377808 */ /* 0x000fe40001000000 */
[----:B------:R-:W-:Y:S01]  /*23a0*/  ISETP.GT.AND P2, PT, R62, 0x28, PT ;  /* 0x000000283e00780c */ /* 0x000fe20003f44270 */
[----:B------:R-:W-:Y:S01]  /*23b0*/  UPRMT UR6, UR41, 0x654, UR6 ;  /* 0x0000065429067896 */ /* 0x000fe20008000006 */
[----:B0-----:R-:W-:Y:S02]  /*23c0*/  FMNMX.FTZ R5, R31, R74, !PT ;  /* 0x0000004a1f057209 */ /* 0x001fe40007810000 */
[----:B------:R-:W-:Y:S02]  /*23d0*/  FSEL R31, R28, -INF , P3 ;  /* 0xff8000001c1f7808 */ /* 0x000fe40001800000 */
[C---:B------:R-:W-:Y:S01]  /*23e0*/  FSETP.NEU.FTZ.AND P1, PT, R5.reuse, -INF , PT ;  /* 0xff8000000500780b */ /* 0x040fe20003f3d000 */
[----:B------:R-:W-:Y:S01]  /*23f0*/  FMUL.FTZ R21, R5, R0 ;  /* 0x0000000005157220 */ /* 0x000fe20000410000 */
[----:B------:R-:W-:-:S02]  /*2400*/  FSEL R67, R44, -INF , P2 ;  /* 0xff8000002c437808 */ /* 0x000fc40001000000 */
[----:B------:R-:W-:Y:S01]  /*2410*/  SYNCS.ARRIVE.TRANS64.RED.A1T0 RZ, [UR6], RZ ;  /* 0x000000ffffff79a7 */ /* 0x000fe20008100406 */
[C---:B------:R-:W-:Y:S02]  /*2420*/  ISETP.GT.AND P2, PT, R62.reuse, 0x30, PT ;  /* 0x000000303e00780c */ /* 0x040fe40003f44270 */
[----:B------:R-:W-:Y:S02]  /*2430*/  FSEL R21, R21, RZ, P1 ;  /* 0x000000ff15157208 */ /* 0x000fe40000800000 */
[----:B------:R-:W-:Y:S02]  /*2440*/  ISETP.GT.AND P1, PT, R62, RZ, PT ;  /* 0x000000ff3e00720c */ /* 0x000fe40003f24270 */
[----:B------:R-:W-:Y:S01]  /*2450*/  FSEL R71, R48, -INF , P2 ;  /* 0xff80000030477808 */ /* 0x000fe20001000000 */
[-CC-:B------:R-:W-:Y:S01]  /*2460*/  FFMA.FTZ R26, R26, R0.reuse, -R21.reuse ;  /* 0x000000001a1a7223 */ /* 0x180fe20000010815 */
[----:B------:R-:W-:Y:S01]  /*2470*/  FSEL R27, R24, -INF , P1 ;  /* 0xff800000181b7808 */ /* 0x000fe20000800000 */
[-CC-:B------:R-:W-:Y:S01]  /*2480*/  FFMA.FTZ R35, R100, R0.reuse, -R21.reuse ;  /* 0x0000000064237223 */ /* 0x180fe20000010815 */
[----:B------:R-:W-:Y:S01]  /*2490*/  ISETP.GT.AND P1, PT, R62, 0x9, PT ;  /* 0x000000093e00780c */ /* 0x000fe20003f24270 */
[-CC-:B------:R-:W-:Y:S01]  /*24a0*/  FFMA.FTZ R79, R12, R0.reuse, -R21.reuse ;  /* 0x000000000c4f7223 */ /* 0x180fe20000010815 */
[----:B------:R-:W-:Y:S01]  /*24b0*/  FMNMX.FTZ R24, R27, R25, !PT ;  /* 0x000000191b187209 */ /* 0x000fe20007810000 */
[----:B------:R-:W-:Y:S01]  /*24c0*/  MUFU.EX2 R26, R26 ;  /* 0x0000001a001a7308 */ /* 0x000fe20000000800 */
[----:B------:R-:W-:Y:S01]  /*24d0*/  FSEL R29, R29, -INF , P1 ;  /* 0xff8000001d1d7808 */ /* 0x000fe20000800000 */
[--C-:B------:R-:W-:Y:S01]  /*24e0*/  FFMA.FTZ R96, R96, R0, -R21.reuse ;  /* 0x0000000060607223 */ /* 0x100fe20000010815 */
[----:B------:R-:W-:Y:S01]  /*24f0*/  FMNMX.FTZ R28, R31, R24, !PT ;  /* 0x000000181f1c7209 */ /* 0x000fe20007810000 */
[-CC-:B------:R-:W-:Y:S01]  /*2500*/  FFMA.FTZ R43, R94, R0.reuse, -R21.reuse ;  /* 0x000000005e2b7223 */ /* 0x180fe20000010815 */
[----:B------:R-:W-:Y:S01]  /*2510*/  ISETP.GT.AND P1, PT, R62, 0x11, PT ;  /* 0x000000113e00780c */ /* 0x000fe20003f24270 */
[--C-:B------:R-:W-:Y:S01]  /*2520*/  FFMA.FTZ R92, R92, R0, -R21.reuse ;  /* 0x000000005c5c7223 */ /* 0x100fe20000010815 */
[----:B------:R-:W-:Y:S01]  /*2530*/  FMNMX.FTZ R28, R29, R28, !PT ;  /* 0x0000001c1d1c7209 */ /* 0x000fe20007810000 */
[----:B------:R-:W0:Y:S01]  /*2540*/  MUFU.EX2 R35, R35 ;  /* 0x0000002300237308 */ /* 0x000e220000000800 */
[----:B------:R-:W-:Y:S01]  /*2550*/  FSEL R33, R33, -INF , P1 ;  /* 0xff80000021217808 */ /* 0x000fe20000800000 */
[--C-:B------:R-:W-:Y:S01]  /*2560*/  FFMA.FTZ R30, R30, R0, -R21.reuse ;  /* 0x000000001e1e7223 */ /* 0x100fe20000010815 */
[----:B------:R-:W-:Y:S01]  /*2570*/  FMNMX.FTZ R28, R39, R28, !PT ;  /* 0x0000001c271c7209 */ /* 0x000fe20007810000 */
[-CC-:B------:R-:W-:Y:S01]  /*2580*/  FFMA.FTZ R54, R54, R0.reuse, -R21.reuse ;  /* 0x0000000036367223 */ /* 0x180fe20000010815 */
[----:B------:R-:W-:Y:S01]  /*2590*/  ISETP.GT.AND P1, PT, R62, 0x19, PT ;  /* 0x000000193e00780c */ /* 0x000fe20003f24270 */
[--C-:B------:R-:W-:Y:S01]  /*25a0*/  FFMA.FTZ R40, R11, R0, -R21.reuse ;  /* 0x000000000b287223 */ /* 0x100fe20000010815 */
[----:B------:R-:W-:Y:S01]  /*25b0*/  FMNMX.FTZ R28, R33, R28, !PT ;  /* 0x0000001c211c7209 */ /* 0x000fe20007810000 */
[----:B------:R-:W1:Y:S01]  /*25c0*/  MUFU.EX2 R24, R96 ;  /* 0x0000006000187308 */ /* 0x000e620000000800 */
[----:B------:R-:W-:Y:S01]  /*25d0*/  FSEL R37, R37, -INF , P1 ;  /* 0xff80000025257808 */ /* 0x000fe20000800000 */
[--C-:B------:R-:W-:Y:S01]  /*25e0*/  FFMA.FTZ R44, R70, R0, -R21.reuse ;  /* 0x00000000462c7223 */ /* 0x100fe20000010815 */
[----:B------:R-:W-:Y:S01]  /*25f0*/  FMNMX.FTZ R32, R47, R28, !PT ;  /* 0x0000001c2f207209 */ /* 0x000fe20007810000 */
[-CC-:B------:R-:W-:Y:S01]  /*2600*/  FFMA.FTZ R42, R42, R0.reuse, -R21.reuse ;  /* 0x000000002a2a7223 */ /* 0x180fe20000010815 */
[----:B------:R-:W-:Y:S01]  /*2610*/  ISETP.GT.AND P1, PT, R62, 0x21, PT ;  /* 0x000000213e00780c */ /* 0x000fe20003f24270 */
[--C-:B------:R-:W-:Y:S01]  /*2620*/  FFMA.FTZ R48, R58, R0, -R21.reuse ;  /* 0x000000003a307223 */ /* 0x100fe20000010815 */
[----:B------:R-:W-:Y:S01]  /*2630*/  FMNMX.FTZ R32, R37, R32, !PT ;  /* 0x0000002025207209 */ /* 0x000fe20007810000 */
[----:B------:R-:W-:Y:S01]  /*2640*/  MUFU.EX2 R43, R43 ;  /* 0x0000002b002b7308 */ /* 0x000fe20000000800 */
[----:B------:R-:W-:Y:S01]  /*2650*/  FSEL R51, R41, -INF , P1 ;  /* 0xff80000029337808 */ /* 0x000fe20000800000 */
[----:B------:R-:W-:Y:S01]  /*2660*/  FFMA.FTZ R41, R90, R0, -R21 ;  /* 0x000000005a297223 */ /* 0x000fe20000010815 */
[----:B------:R-:W-:Y:S01]  /*2670*/  FMNMX.FTZ R32, R55, R32, !PT ;  /* 0x0000002037207209 */ /* 0x000fe20007810000 */
[----:B0-----:R-:W-:Y:S01]  /*2680*/  FADD.FTZ R11, R26, R35 ;  /* 0x000000231a0b7221 */ /* 0x001fe20000010000 */
[----:B------:R-:W-:Y:S01]  /*2690*/  ISETP.GT.AND P1, PT, R62, 0x29, PT ;  /* 0x000000293e00780c */ /* 0x000fe20003f24270 */
[----:B------:R-:W-:Y:S01]  /*26a0*/  FFMA.FTZ R7, R7, R0, -R21 ;  /* 0x0000000007077223 */ /* 0x000fe20000010815 */
[----:B------:R-:W-:Y:S01]  /*26b0*/  FMNMX.FTZ R32, R51, R32, !PT ;  /* 0x0000002033207209 */ /* 0x000fe20007810000 */
[----:B------:R-:W-:Y:S01]  /*26c0*/  MUFU.EX2 R28, R92 ;  /* 0x0000005c001c7308 */ /* 0x000fe20000000800 */
[----:B------:R-:W-:Y:S01]  /*26d0*/  FSEL R45, R45, -INF , P1 ;  /* 0xff8000002d2d7808 */ /* 0x000fe20000800000 */
[----:B-1----:R-:W-:Y:S01]  /*26e0*/  FADD.FTZ R70, R24, R11 ;  /* 0x0000000b18467221 */ /* 0x002fe20000010000 */
[----:B------:R-:W-:-:S02]  /*26f0*/  FMNMX.FTZ R32, R67, R32, !PT ;  /* 0x0000002043207209 */ /* 0x000fc40007810000 */
[C---:B------:R-:W-:Y:S02]  /*2700*/  ISETP.GT.AND P1, PT, R62.reuse, 0x31, PT ;  /* 0x000000313e00780c */ /* 0x040fe40003f24270 */
[----:B------:R-:W-:Y:S01]  /*2710*/  FMNMX.FTZ R32, R45, R32, !PT ;  /* 0x000000202d207209 */ /* 0x000fe20007810000 */
[----:B------:R-:W0:Y:S01]  /*2720*/  MUFU.EX2 R41, R41 ;  /* 0x0000002900297308 */ /* 0x000e220000000800 */
[----:B------:R-:W-:Y:S02]  /*2730*/  ISETP.GT.AND P2, PT, R62, 0x38, PT ;  /* 0x000000383e00780c */ /* 0x000fe40003f44270 */
[----:B------:R-:W-:Y:S01]  /*2740*/  FSEL R75, R49, -INF , P1 ;  /* 0xff800000314b7808 */ /* 0x000fe20000800000 */
[--C-:B------:R-:W-:Y:S01]  /*2750*/  FFMA.FTZ R49, R38, R0, -R21.reuse ;  /* 0x0000000026317223 */ /* 0x100fe20000010815 */
[----:B------:R-:W-:Y:S01]  /*2760*/  FMNMX.FTZ R32, R71, R32, !PT ;  /* 0x0000002047207209 */ /* 0x000fe20007810000 */
[----:B------:R-:W-:Y:S01]  /*2770*/  FFMA.FTZ R38, R15, R0, -R21 ;  /* 0x000000000f267223 */ /* 0x000fe20000010815 */
[----:B------:R-:W-:Y:S01]  /*2780*/  ISETP.GT.AND P1, PT, R62, 0x39, PT ;  /* 0x000000393e00780c */ /* 0x000fe20003f24270 */
[----:B------:R-:W-:Y:S01]  /*2790*/  MUFU.EX2 R30, R30 ;  /* 0x0000001e001e7308 */ /* 0x000fe20000000800 */
[----:B------:R-:W-:-:S02]  /*27a0*/  FSEL R89, R52, -INF , P2 ;  /* 0xff80000034597808 */ /* 0x000fc40001000000 */
[----:B------:R-:W-:Y:S02]  /*27b0*/  FMNMX.FTZ R32, R75, R32, !PT ;  /* 0x000000204b207209 */ /* 0x000fe40007810000 */
[----:B------:R-:W-:Y:S02]  /*27c0*/  ISETP.GT.AND P2, PT, R62, 0x40, PT ;  /* 0x000000403e00780c */ /* 0x000fe40003f44270 */
[----:B------:R-:W-:Y:S01]  /*27d0*/  FSEL R91, R53, -INF , P1 ;  /* 0xff800000355b7808 */ /* 0x000fe20000800000 */
[----:B------:R-:W-:Y:S01]  /*27e0*/  MUFU.EX2 R49, R49 ;  /* 0x0000003100317308 */ /* 0x000fe20000000800 */
[----:B------:R-:W-:Y:S01]  /*27f0*/  FMNMX.FTZ R36, R89, R32, !PT ;  /* 0x0000002059247209 */ /* 0x000fe20007810000 */
[-CC-:B------:R-:W-:Y:S01]  /*2800*/  FFMA.FTZ R53, R34, R0.reuse, -R21.reuse ;  /* 0x0000000022357223 */ /* 0x180fe20000010815 */
[----:B------:R-:W-:Y:S01]  /*2810*/  ISETP.GT.AND P1, PT, R62, 0x41, PT ;  /* 0x000000413e00780c */ /* 0x000fe20003f24270 */
[-CC-:B------:R-:W-:Y:S01]  /*2820*/  FFMA.FTZ R34, R46, R0.reuse, -R21.reuse ;  /* 0x000000002e227223 */ /* 0x180fe20000010815 */
[----:B------:R-:W-:Y:S01]  /*2830*/  FSEL R93, R56, -INF , P2 ;  /* 0xff800000385d7808 */ /* 0x000fe20001000000 */
[----:B------:R-:W-:Y:S01]  /*2840*/  FFMA.FTZ R46, R66, R0, -R21 ;  /* 0x00000000422e7223 */ /* 0x000fe20000010815 */
[----:B------:R-:W-:Y:S01]  /*2850*/  FMNMX.FTZ R36, R91, R36, !PT ;  /* 0x000000245b247209 */ /* 0x000fe20007810000 */
[----:B------:R1:W-:Y:S01]  /*2860*/  MUFU.EX2 R32, R42 ;  /* 0x0000002a00207308 */ /* 0x0003e20000000800 */
[----:B------:R-:W-:-:S02]  /*2870*/  ISETP.GT.AND P2, PT, R62, 0x48, PT ;  /* 0x000000483e00780c */ /* 0x000fc40003f44270 */
[----:B------:R-:W-:Y:S01]  /*2880*/  FSEL R95, R57, -INF , P1 ;  /* 0xff800000395f7808 */ /* 0x000fe20000800000 */
[--C-:B------:R-:W-:Y:S01]  /*2890*/  FFMA.FTZ R57, R20, R0, -R21.reuse ;  /* 0x0000000014397223 */ /* 0x100fe20000010815 */
[----:B------:R-:W-:Y:S01]  /*28a0*/  FMNMX.FTZ R36, R93, R36, !PT ;  /* 0x000000245d247209 */ /* 0x000fe20007810000 */
[-CC-:B------:R-:W-:Y:S01]  /*28b0*/  FFMA.FTZ R20, R50, R0.reuse, -R21.reuse ;  /* 0x0000000032147223 */ /* 0x180fe20000010815 */
[----:B------:R-:W-:Y:S01]  /*28c0*/  ISETP.GT.AND P1, PT, R62, 0x49, PT ;  /* 0x000000493e00780c */ /* 0x000fe20003f24270 */
[----:B------:R-:W-:Y:S01]  /*28d0*/  MUFU.EX2 R53, R53 ;  /* 0x0000003500357308 */ /* 0x000fe20000000800 */
[----:B------:R-:W-:Y:S01]  /*28e0*/  FSEL R97, R60, -INF , P2 ;  /* 0xff8000003c617808 */ /* 0x000fe20001000000 */
[--C-:B-1----:R-:W-:Y:S01]  /*28f0*/  FFMA.FTZ R42, R13, R0, -R21.reuse ;  /* 0x000000000d2a7223 */ /* 0x102fe20000010815 */
[----:B------:R-:W-:Y:S01]  /*2900*/  FMNMX.FTZ R36, R95, R36, !PT ;  /* 0x000000245f247209 */ /* 0x000fe20007810000 */
[----:B------:R-:W-:Y:S01]  /*2910*/  FFMA.FTZ R50, R83, R0, -R21 ;  /* 0x0000000053327223 */ /* 0x000fe20000010815 */
[----:B------:R-:W-:-:S02]  /*2920*/  ISETP.GT.AND P2, PT, R62, 0x50, PT ;  /* 0x000000503e00780c */ /* 0x000fc40003f44270 */
[----:B------:R-:W-:Y:S01]  /*2930*/  FSEL R99, R61, -INF , P1 ;  /* 0xff8000003d637808 */ /* 0x000fe20000800000 */
[--C-:B------:R-:W-:Y:S01]  /*2940*/  FFMA.FTZ R61, R14, R0, -R21.reuse ;  /* 0x000000000e3d7223 */ /* 0x100fe20000010815 */
[----:B------:R-:W-:Y:S01]  /*2950*/  FMNMX.FTZ R36, R97, R36, !PT ;  /* 0x0000002461247209 */ /* 0x000fe20007810000 */
[----:B------:R-:W-:Y:S01]  /*2960*/  MUFU.EX2 R34, R34 ;  /* 0x0000002200227308 */ /* 0x000fe20000000800 */
[----:B------:R-:W-:Y:S02]  /*2970*/  ISETP.GT.AND P1, PT, R62, 0x51, PT ;  /* 0x000000513e00780c */ /* 0x000fe40003f24270 */
[----:B------:R-:W-:Y:S02]  /*2980*/  FSEL R101, R64, -INF , P2 ;  /* 0xff80000040657808 */ /* 0x000fe40001000000 */
[----:B------:R-:W-:Y:S02]  /*2990*/  FMNMX.FTZ R36, R99, R36, !PT ;  /* 0x0000002463247209 */ /* 0x000fe40007810000 */
[----:B------:R-:W-:Y:S01]  /*29a0*/  ISETP.GT.AND P2, PT, R62, 0x58, PT ;  /* 0x000000583e00780c */ /* 0x000fe20003f44270 */
[----:B------:R-:W-:Y:S01]  /*29b0*/  MUFU.EX2 R57, R57 ;  /* 0x0000003900397308 */ /* 0x000fe20000000800 */
[----:B------:R-:W-:Y:S01]  /*29c0*/  FSEL R103, R65, -INF , P1 ;  /* 0xff80000041677808 */ /* 0x000fe20000800000 */
[----:B------:R-:W-:Y:S01]  /*29d0*/  FFMA.FTZ R65, R8, R0, -R21 ;  /* 0x0000000008417223 */ /* 0x000fe20000010815 */
[----:B------:R-:W-:-:S02]  /*29e0*/  FMNMX.FTZ R36, R101, R36, !PT ;  /* 0x0000002465247209 */ /* 0x000fc40007810000 */
[----:B------:R-:W-:Y:S02]  /*29f0*/  ISETP.GT.AND P1, PT, R62, 0x59, PT ;  /* 0x000000593e00780c */ /* 0x000fe40003f24270 */
[----:B------:R-:W-:Y:S01]  /*2a00*/  FSEL R105, R68, -INF , P2 ;  /* 0xff80000044697808 */ /* 0x000fe20001000000 */
[----:B------:R-:W-:Y:S01]  /*2a10*/  MUFU.EX2 R20, R20 ;  /* 0x0000001400147308 */ /* 0x000fe20000000800 */
[----:B------:R-:W-:Y:S02]  /*2a20*/  FMNMX.FTZ R36, R103, R36, !PT ;  /* 0x0000002467247209 */ /* 0x000fe40007810000 */
        /* <DEDUP_REMOVED lines=9> */
[C---:B------:R-:W-:Y:S02]  /*2ac0*/  ISETP.GT.AND P2, PT, R62.reuse, 0x68, PT ;  /* 0x000000683e00780c */ /* 0x040fe40003f44270 */
[----:B------:R-:W-:Y:S01]  /*2ad0*/  FSEL R111, R73, -INF , P1 ;  /* 0xff800000496f7808 */ /* 0x000fe20000800000 */
[----:B------:R-:W-:Y:S01]  /*2ae0*/  FFMA.FTZ R73, R59, R0, -R21 ;  /* 0x000000003b497223 */ /* 0x000fe20000010815 */
[----:B------:R-:W-:Y:S01]  /*2af0*/  FMNMX.FTZ R36, R109, R36, !PT ;  /* 0x000000246d247209 */ /* 0x000fe20007810000 */
[----:B------:R-:W-:Y:S01]  /*2b00*/  MUFU.EX2 R65, R65 ;  /* 0x0000004100417308 */ /* 0x000fe20000000800 */
[----:B------:R-:W-:Y:S02]  /*2b10*/  ISETP.GT.AND P1, PT, R62, 0x69, PT ;  /* 0x000000693e00780c */ /* 0x000fe40003f24270 */
[----:B------:R-:W-:-:S02]  /*2b20*/  FSEL R113, R76, -INF , P2 ;  /* 0xff8000004c717808 */ /* 0x000fc40001000000 */
[----:B------:R-:W-:Y:S02]  /*2b30*/  FMNMX.FTZ R36, R111, R36, !PT ;  /* 0x000000246f247209 */ /* 0x000fe40007810000 */
[----:B------:R-:W-:Y:S01]  /*2b40*/  ISETP.GT.AND P2, PT, R62, 0x70, PT ;  /* 0x000000703e00780c */ /* 0x000fe20003f44270 */
[----:B------:R-:W-:Y:S01]  /*2b50*/  MUFU.EX2 R48, R48 ;  /* 0x0000003000307308 */ /* 0x000fe20000000800 */
[----:B------:R-:W-:Y:S01]  /*2b60*/  FSEL R115, R77, -INF , P1 ;  /* 0xff8000004d737808 */ /* 0x000fe20000800000 */
[--C-:B------:R-:W-:Y:S01]  /*2b70*/  FFMA.FTZ R77, R63, R0, -R21.reuse ;  /* 0x000000003f4d7223 */ /* 0x100fe20000010815 */
[----:B------:R-:W-:Y:S01]  /*2b80*/  FMNMX.FTZ R14, R113, R36, !PT ;  /* 0x00000024710e7209 */ /* 0x000fe20007810000 */
[----:B------:R-:W-:Y:S01]  /*2b90*/  FFMA.FTZ R63, R10, R0, -R21 ;  /* 0x000000000a3f7223 */ /* 0x000fe20000010815 */
[----:B------:R-:W-:Y:S02]  /*2ba0*/  ISETP.GT.AND P1, PT, R62, 0x71, PT ;  /* 0x000000713e00780c */ /* 0x000fe40003f24270 */
[----:B------:R-:W-:Y:S01]  /*2bb0*/  FSEL R117, R80, -INF , P2 ;  /* 0xff80000050757808 */ /* 0x000fe20001000000 */
[----:B------:R1:W-:Y:S01]  /*2bc0*/  MUFU.EX2 R36, R54 ;  /* 0x0000003600247308 */ /* 0x0003e20000000800 */
[----:B------:R-:W-:-:S02]  /*2bd0*/  FMNMX.FTZ R14, R115, R14, !PT ;  /* 0x0000000e730e7209 */ /* 0x000fc40007810000 */
[C---:B------:R-:W-:Y:S02]  /*2be0*/  ISETP.GT.AND P2, PT, R62.reuse, 0x78, PT ;  /* 0x000000783e00780c */ /* 0x040fe40003f44270 */
[----:B------:R-:W-:Y:S02]  /*2bf0*/  FSEL R81, R81, -INF , P1 ;  /* 0xff80000051517808 */ /* 0x000fe40000800000 */
[----:B------:R-:W-:Y:S01]  /*2c00*/  FMNMX.FTZ R14, R117, R14, !PT ;  /* 0x0000000e750e7209 */ /* 0x000fe20007810000 */
[----:B------:R-:W-:Y:S01]  /*2c10*/  MUFU.EX2 R73, R73 ;  /* 0x0000004900497308 */ /* 0x000fe20000000800 */
[----:B------:R-:W-:Y:S02]  /*2c20*/  ISETP.GT.AND P1, PT, R62, 0x79, PT ;  /* 0x000000793e00780c */ /* 0x000fe40003f24270 */
[----:B------:R-:W-:Y:S02]  /*2c30*/  FSEL R119, R84, -INF , P2 ;  /* 0xff80000054777808 */ /* 0x000fe40001000000 */
[----:B------:R-:W-:-:S02]  /*2c40*/  FMNMX.FTZ R14, R81, R14, !PT ;  /* 0x0000000e510e7209 */ /* 0x000fc40007810000 */
[----:B------:R-:W-:Y:S01]  /*2c50*/  FSEL R85, R85, -INF , P1 ;  /* 0xff80000055557808 */ /* 0x000fe20000800000 */
[----:B------:R-:W-:Y:S01]  /*2c60*/  MUFU.EX2 R38, R38 ;  /* 0x0000002600267308 */ /* 0x000fe20000000800 */
[----:B------:R-:W-:Y:S02]  /*2c70*/  FMNMX.FTZ R14, R119, R14, !PT ;  /* 0x0000000e770e7209 */ /* 0x000fe40007810000 */
[----:B0-----:R-:W-:Y:S02]  /*2c80*/  F2FP.F16.F32.PACK_AB R13, R41, R28 ;  /* 0x0000001c290d723e */ /* 0x001fe400000000ff */
[----:B------:R-:W-:-:S03]  /*2c90*/  FMNMX.FTZ R14, R85, R14, !PT ;  /* 0x0000000e550e7209 */ /* 0x000fc60007810000 */
[----:B------:R-:W-:Y:S02]  /*2ca0*/  MUFU.EX2 R77, R77 ;  /* 0x0000004d004d7308 */ /* 0x000fe40000000800 */
[----:B------:R-:W0:Y:S06]  /*2cb0*/  SHFL.BFLY PT, R59, R14, 0x2, 0x1f ;  /* 0x0c401f000e3b7f89 */ /* 0x000e2c00000e0000 */
[----:B------:R-:W-:Y:S08]  /*2cc0*/  MUFU.EX2 R46, R46 ;  /* 0x0000002e002e7308 */ /* 0x000ff00000000800 */
[----:B------:R-:W-:Y:S08]  /*2cd0*/  MUFU.EX2 R79, R79 ;  /* 0x0000004f004f7308 */ /* 0x000ff00000000800 */
[----:B------:R-:W-:Y:S01]  /*2ce0*/  MUFU.EX2 R44, R44 ;  /* 0x0000002c002c7308 */ /* 0x000fe20000000800 */
[----:B0-----:R-:W-:Y:S01]  /*2cf0*/  FMNMX.FTZ R8, R14, R59, !PT ;  /* 0x0000003b0e087209 */ /* 0x001fe20007810000 */
[-CC-:B------:R-:W-:Y:S01]  /*2d00*/  FFMA.FTZ R59, R6, R0.reuse, -R21.reuse ;  /* 0x00000000063b7223 */ /* 0x180fe20000010815 */
[----:B------:R-:W-:-:S03]  /*2d10*/  FFMA.FTZ R21, R87, R0, -R21 ;  /* 0x0000000057157223 */ /* 0x000fc60000010815 */
[----:B------:R-:W0:Y:S02]  /*2d20*/  SHFL.BFLY PT, R15, R8, 0x1, 0x1f ;  /* 0x0c201f00080f7f89 */ /* 0x000e2400000e0000 */
[----:B------:R-:W-:Y:S08]  /*2d30*/  MUFU.EX2 R63, R63 ;  /* 0x0000003f003f7308 */ /* 0x000ff00000000800 */
[----:B------:R-:W-:Y:S08]  /*2d40*/  MUFU.EX2 R42, R42 ;  /* 0x0000002a002a7308 */ /* 0x000ff00000000800 */
[----:B------:R-:W-:Y:S01]  /*2d50*/  MUFU.EX2 R59, R59 ;  /* 0x0000003b003b7308 */ /* 0x000fe20000000800 */
[----:B0-----:R-:W-:-:S07]  /*2d60*/  FMNMX.FTZ R6, R8, R15, !PT ;  /* 0x0000000f08067209 */ /* 0x001fce0007810000 */
[----:B------:R-:W-:Y:S01]  /*2d70*/  MUFU.EX2 R40, R40 ;  /* 0x0000002800287308 */ /* 0x000fe20000000800 */
[C---:B------:R-:W-:Y:S01]  /*2d80*/  FSETP.NEU.FTZ.AND P1, PT, R6.reuse, -INF , PT ;  /* 0xff8000000600780b */ /* 0x040fe20003f3d000 */
[----:B------:R-:W-:-:S06]  /*2d90*/  FMUL.FTZ R10, R6, R0 ;  /* 0x00000000060a7220 */ /* 0x000fcc0000410000 */
[----:B------:R-:W-:Y:S01]  /*2da0*/  MUFU.EX2 R69, R69 ;  /* 0x0000004500457308 */ /* 0x000fe20000000800 */
[----:B------:R-:W-:-:S05]  /*2db0*/  FSEL R10, R10, RZ, P1 ;  /* 0x000000ff0a0a7208 */ /* 0x000fca0000800000 */
        /* <DEDUP_REMOVED lines=8> */
[-CC-:B-1----:R-:W-:Y:S01]  /*2e40*/  FFMA.FTZ R54, R37, R0.reuse, -R10.reuse ;  /* 0x0000000025367223 */ /* 0x182fe2000001080a */
        /* <DEDUP_REMOVED lines=14> */
[-CC-:B------:R-:W-:Y:S01]  /*2f30*/  FFMA.FTZ R51, R101, R0.reuse, -R10.reuse ;  /* 0x0000000065337223 */ /* 0x180fe2000001080a */
[-CC-:B------:R-:W-:Y:S01]  /*2f40*/  FFMA.FTZ R66, R103, R0.reuse, -R10.reuse ;  /* 0x0000000067427223 */ /* 0x180fe2000001080a */
[-CC-:B------:R-:W-:Y:S01]  /*2f50*/  FFMA.FTZ R105, R105, R0.reuse, -R10.reuse ;  /* 0x0000000069697223 */ /* 0x180fe2000001080a */
[-CC-:B------:R-:W-:Y:S01]  /*2f60*/  FFMA.FTZ R107, R107, R0.reuse, -R10.reuse ;  /* 0x000000006b6b7223 */ /* 0x180fe2000001080a */
[-CC-:B------:R-:W-:Y:S01]  /*2f70*/  FFMA.FTZ R109, R109, R0.reuse, -R10.reuse ;  /* 0x000000006d6d7223 */ /* 0x180fe2000001080a */
[-CC-:B------:R-:W-:Y:S01]  /*2f80*/  FFMA.FTZ R111, R111, R0.reuse, -R10.reuse ;  /* 0x000000006f6f7223 */ /* 0x180fe2000001080a */
[-CC-:B------:R-:W-:Y:S01]  /*2f90*/  FFMA.FTZ R113, R113, R0.reuse, -R10.reuse ;  /* 0x0000000071717223 */ /* 0x180fe2000001080a */
[----:B------:R-:W2:Y:S01]  /*2fa0*/  MUFU.EX2 R27, R27 ;  /* 0x0000001b001b7308 */ /* 0x000ea20000000800 */
[----:B0-----:R-:W-:Y:S01]  /*2fb0*/  FADD.FTZ R9, R8, R25 ;  /* 0x0000001908097221 */ /* 0x001fe20000010000 */
[-CC-:B------:R-:W-:Y:S01]  /*2fc0*/  FFMA.FTZ R115, R115, R0.reuse, -R10.reuse ;  /* 0x0000000073737223 */ /* 0x180fe2000001080a */
[-CC-:B------:R-:W-:Y:S01]  /*2fd0*/  FFMA.FTZ R117, R117, R0.reuse, -R10.reuse ;  /* 0x0000000075757223 */ /* 0x180fe2000001080a */
[-CC-:B------:R-:W-:Y:S01]  /*2fe0*/  FFMA.FTZ R81, R81, R0.reuse, -R10.reuse ;  /* 0x0000000051517223 */ /* 0x180fe2000001080a */
[-CC-:B------:R-:W-:Y:S01]  /*2ff0*/  FFMA.FTZ R119, R119, R0.reuse, -R10.reuse ;  /* 0x0000000077777223 */ /* 0x180fe2000001080a */
[----:B------:R-:W-:Y:S01]  /*3000*/  FFMA.FTZ R85, R85, R0, -R10 ;  /* 0x0000000055557223 */ /* 0x000fe2000001080a */
[----:B------:R-:W-:Y:S01]  /*3010*/  F2FP.F16.F32.PACK_AB R8, R25, R8 ;  /* 0x000000081908723e */ /* 0x000fe200000000ff */
[----:B------:R-:W0:Y:S01]  /*3020*/  MUFU.EX2 R14, R14 ;  /* 0x0000000e000e7308 */ /* 0x000e220000000800 */
[----:B-1----:R-:W-:Y:S01]  /*3030*/  FADD.FTZ R68, R12, R9 ;  /* 0x000000090c447221 */ /* 0x002fe20000010000 */
[----:B------:R-:W-:Y:S01]  /*3040*/  FADD.FTZ R9, R43, R70 ;  /* 0x000000462b097221 */ /* 0x000fe20000010000 */
[----:B------:R-:W-:-:S02]  /*3050*/  CS2R R102, SRZ ;  /* 0x0000000000667805 */ /* 0x000fc4000001ff00 */
[----:B------:R-:W-:Y:S02]  /*3060*/  CS2R R100, SRZ ;  /* 0x0000000000647805 */ /* 0x000fe4000001ff00 */
[----:B------:R-:W-:Y:S02]  /*3070*/  CS2R R98, SRZ ;  /* 0x0000000000627805 */ /* 0x000fe4000001ff00 */
[----:B------:R-:W-:Y:S02]  /*3080*/  CS2R R94, SRZ ;  /* 0x00000000005e7805 */ /* 0x000fe4000001ff00 */
[----:B------:R-:W-:Y:S01]  /*3090*/  CS2R R92, SRZ ;  /* 0x00000000005c7805 */ /* 0x000fe2000001ff00 */
[----:B------:R-:W1:Y:S01]  /*30a0*/  MUFU.EX2 R31, R31 ;  /* 0x0000001f001f7308 */ /* 0x000e620000000800 */
[----:B--2---:R-:W-:Y:S01]  /*30b0*/  FADD.FTZ R11, R27, R68 ;  /* 0x000000441b0b7221 */ /* 0x004fe20000010000 */
[----:B------:R-:W-:Y:S01]  /*30c0*/  FADD.FTZ R68, R28, R9 ;  /* 0x000000091c447221 */ /* 0x000fe20000010000 */
[----:B------:R-:W-:-:S02]  /*30d0*/  F2FP.F16.F32.PACK_AB R9, R35, R26 ;  /* 0x0000001a2309723e */ /* 0x000fc400000000ff */
[----:B------:R-:W-:Y:S01]  /*30e0*/  CS2R R90, SRZ ;  /* 0x00000000005a7805 */ /* 0x000fe2000001ff00 */
[----:B------:R-:W-:Y:S02]  /*30f0*/  FADD.FTZ R15, R41, R68 ;  /* 0x00000044290f7221 */ /* 0x000fe40000010000 */
[----:B------:R-:W2:Y:S01]  /*3100*/  MUFU.EX2 R33, R33 ;  /* 0x0000002100217308 */ /* 0x000ea20000000800 */
[----:B0-----:R-:W-:Y:S01]  /*3110*/  FADD.FTZ R10, R14, R11 ;  /* 0x0000000b0e0a7221 */ /* 0x001fe20000010000 */
[----:B------:R-:W-:Y:S01]  /*3120*/  F2FP.F16.F32.PACK_AB R11, R43, R24 ;  /* 0x000000182b0b723e */ /* 0x000fe200000000ff */
[----:B------:R-:W-:Y:S01]  /*3130*/  FADD.FTZ R24, R30, R15 ;  /* 0x0000000f1e187221 */ /* 0x000fe20000010000 */
[----:B------:R-:W-:-:S03]  /*3140*/  F2FP.F16.F32.PACK_AB R15, R49, R30 ;  /* 0x0000001e310f723e */ /* 0x000fc600000000ff */
[----:B------:R-:W-:Y:S01]  /*3150*/  FADD.FTZ R41, R49, R24 ;  /* 0x0000001831297221 */ /* 0x000fe20000010000 */
[----:B------:R-:W0:Y:S01]  /*3160*/  MUFU.EX2 R54, R54 ;  /* 0x0000003600367308 */ /* 0x000e220000000800 */
[----:B-1----:R-:W-:Y:S02]  /*3170*/  FADD.FTZ R10, R31, R10 ;  /* 0x0000000a1f0a7221 */ /* 0x002fe40000010000 */
[----:B------:R-:W-:-:S05]  /*3180*/  FADD.FTZ R26, R32, R41 ;  /* 0x00000029201a7221 */ /* 0x000fca0000010000 */
[----:B------:R-:W1:Y:S01]  /*3190*/  MUFU.EX2 R29, R29 ;  /* 0x0000001d001d7308 */ /* 0x000e620000000800 */
[----:B--2---:R-:W-:Y:S01]  /*31a0*/  FADD.FTZ R35, R33, R10 ;  /* 0x0000000a21237221 */ /* 0x004fe20000010000 */
[----:B------:R-:W-:Y:S01]  /*31b0*/  F2FP.F16.F32.PACK_AB R10, R27, R12 ;  /* 0x0000000c1b0a723e */ /* 0x000fe200000000ff */
[----:B------:R-:W-:Y:S01]  /*31c0*/  FADD.FTZ R27, R53, R26 ;  /* 0x0000001a351b7221 */ /* 0x000fe20000010000 */
[----:B------:R-:W-:-:S03]  /*31d0*/  F2FP.F16.F32.PACK_AB R12, R31, R14 ;  /* 0x0000000e1f0c723e */ /* 0x000fc600000000ff */
[----:B------:R-:W-:Y:S01]  /*31e0*/  FADD.FTZ R26, R34, R27 ;  /* 0x0000001b221a7221 */ /* 0x000fe20000010000 */
[----:B------:R-:W2:Y:S01]  /*31f0*/  MUFU.EX2 R52, R52 ;  /* 0x0000003400347308 */ /* 0x000ea20000000800 */
[C---:B0-----:R-:W-:Y:S01]  /*3200*/  FADD.FTZ R24, R54.reuse, R35 ;  /* 0x0000002336187221 */ /* 0x041fe20000010000 */
[----:B------:R-:W-:Y:S01]  /*3210*/  F2FP.F16.F32.PACK_AB R14, R54, R33 ;  /* 0x00000021360e723e */ /* 0x000fe200000000ff */
[----:B------:R-:W-:Y:S01]  /*3220*/  FADD.FTZ R27, R57, R26 ;  /* 0x0000001a391b7221 */ /* 0x000fe20000010000 */
[----:B------:R0:W-:Y:S03]  /*3230*/  STSM.16.M88.4 [R16+0x21800], R8 ;  /* 0x0218000810007844 */ /* 0x0001e60000000200 */
[----:B------:R-:W-:Y:S01]  /*3240*/  FADD.FTZ R26, R20, R27 ;  /* 0x0000001b141a7221 */ /* 0x000fe20000010000 */
[----:B------:R-:W3:Y:S01]  /*3250*/  MUFU.EX2 R37, R37 ;  /* 0x0000002500257308 */ /* 0x000ee20000000800 */
[----:B-1----:R-:W-:Y:S01]  /*3260*/  FADD.FTZ R25, R29, R24 ;  /* 0x000000181d197221 */ /* 0x002fe20000010000 */
[----:B------:R1:W-:Y:S01]  /*3270*/  STSM.16.M88.4 [R22], R12 ;  /* 0x0000000c16007844 */ /* 0x0003e20000000200 */
[----:B------:R-:W-:Y:S01]  /*3280*/  FADD.FTZ R33, R61, R26 ;  /* 0x0000001a3d217221 */ /* 0x000fe20000010000 */
[----:B------:R-:W-:-:S02]  /*3290*/  F2FP.F16.F32.PACK_AB R27, R57, R34 ;  /* 0x00000022391b723e */ /* 0x000fc400000000ff */
[----:B------:R-:W4:Y:S02]  /*32a0*/  @P4 LDC R34, c[0x0][0x450] ;  /* 0x00011400ff224b82 */ /* 0x000f240000000800 */
[----:B------:R-:W5:Y:S01]  /*32b0*/  MUFU.EX2 R56, R56 ;  /* 0x0000003800387308 */ /* 0x000f620000000800 */
[----:B--2---:R-:W-:Y:S01]  /*32c0*/  FADD.FTZ R24, R52, R25 ;  /* 0x0000001934187221 */ /* 0x004fe20000010000 */
[----:B0-----:R-:W-:-:S06]  /*32d0*/  F2FP.F16.F32.PACK_AB R9, R61, R20 ;  /* 0x000000143d09723e */ /* 0x001fcc00000000ff */
[----:B------:R-:W0:Y:S01]  /*32e0*/  MUFU.EX2 R39, R39 ;  /* 0x0000002700277308 */ /* 0x000e220000000800 */
[----:B---3--:R-:W-:Y:S01]  /*32f0*/  FADD.FTZ R25, R37, R24 ;  /* 0x0000001825197221 */ /* 0x008fe20000010000 */
[----:B-1----:R-:W-:-:S04]  /*3300*/  FADD.FTZ R12, R36, R33 ;  /* 0x00000021240c7221 */ /* 0x002fc80000010000 */
[----:B------:R-:W-:Y:S02]  /*3310*/  FADD.FTZ R13, R65, R12 ;  /* 0x0000000c410d7221 */ /* 0x000fe40000010000 */
[----:B------:R-:W1:Y:S01]  /*3320*/  MUFU.EX2 R58, R58 ;  /* 0x0000003a003a7308 */ /* 0x000e620000000800 */
[----:B-----5:R-:W-:Y:S01]  /*3330*/  FADD.FTZ R24, R56, R25 ;  /* 0x0000001938187221 */ /* 0x020fe20000010000 */
[----:B------:R-:W-:Y:S01]  /*3340*/  F2FP.F16.F32.PACK_AB R25, R53, R32 ;  /* 0x000000203519723e */ /* 0x000fe200000000ff */
[----:B------:R-:W-:Y:S01]  /*3350*/  FADD.FTZ R12, R48, R13 ;  /* 0x0000000d300c7221 */ /* 0x000fe20000010000 */
[----:B------:R-:W-:-:S03]  /*3360*/  F2FP.F16.F32.PACK_AB R26, R56, R37 ;  /* 0x00000025381a723e */ /* 0x000fc600000000ff */
[----:B------:R-:W-:Y:S01]  /*3370*/  FADD.FTZ R13, R73, R12 ;  /* 0x0000000c490d7221 */ /* 0x000fe20000010000 */
[----:B------:R-:W2:Y:S01]  /*3380*/  MUFU.EX2 R45, R45 ;  /* 0x0000002d002d7308 */ /* 0x000ea20000000800 */
[----:B0-----:R-:W-:Y:S01]  /*3390*/  FADD.FTZ R31, R39, R24 ;  /* 0x00000018271f7221 */ /* 0x001fe20000010000 */
[----:B------:R-:W-:Y:S02]  /*33a0*/  F2FP.F16.F32.PACK_AB R24, R52, R29 ;  /* 0x0000001d3418723e */ /* 0x000fe400000000ff */
[----:B------:R-:W0:Y:S03]  /*33b0*/  @P4 LDC R29, c[0x0][0x44c] ;  /* 0x00011300ff1d4b82 */ /* 0x000e260000000800 */
[----:B------:R3:W-:Y:S01]  /*33c0*/  STSM.16.M88.4 [R18], R24 ;  /* 0x0000001812007844 */ /* 0x0007e20000000200 */
[----:B------:R-:W5:Y:S01]  /*33d0*/  MUFU.EX2 R60, R60 ;  /* 0x0000003c003c7308 */ /* 0x000f620000000800 */
[C---:B-1----:R-:W-:Y:S01]  /*33e0*/  FADD.FTZ R32, R58.reuse, R31 ;  /* 0x0000001f3a207221 */ /* 0x042fe20000010000 */
[----:B------:R-:W-:-:S06]  /*33f0*/  F2FP.F16.F32.PACK_AB R8, R58, R39 ;  /* 0x000000273a08723e */ /* 0x000fcc00000000ff */
[----:B------:R-:W1:Y:S01]  /*3400*/  MUFU.EX2 R47, R47 ;  /* 0x0000002f002f7308 */ /* 0x000e620000000800 */
[----:B--2---:R-:W-:Y:S01]  /*3410*/  FADD.FTZ R11, R45, R32 ;  /* 0x000000202d0b7221 */ /* 0x004fe20000010000 */
[----:B---3--:R-:W-:-:S06]  /*3420*/  IMAD.MOV.U32 R27, RZ, RZ, R136 ;  /* 0x000000ffff1b7224 */ /* 0x008fcc00078e0088 */
[----:B------:R-:W2:Y:S01]  /*3430*/  MUFU.EX2 R62, R62 ;  /* 0x0000003e003e7308 */ /* 0x000ea20000000800 */
[C---:B-----5:R-:W-:Y:S01]  /*3440*/  FADD.FTZ R14, R60.reuse, R11 ;  /* 0x0000000b3c0e7221 */ /* 0x060fe20000010000 */
[----:B------:R-:W-:Y:S02]  /*3450*/  F2FP.F16.F32.PACK_AB R10, R60, R45 ;  /* 0x0000002d3c0a723e */ /* 0x000fe400000000ff */
[----:B------:R-:W-:Y:S01]  /*3460*/  F2FP.F16.F32.PACK_AB R11, R65, R36 ;  /* 0x00000024410b723e */ /* 0x000fe200000000ff */
[----:B0-----:R-:W-:-:S03]  /*3470*/  @P4 IMAD.HI.U32 R29, R136, R29, RZ ;  /* 0x0000001d881d4227 */ /* 0x001fc600078e00ff */
[----:B------:R0:W3:Y:S01]  /*3480*/  MUFU.EX2 R3, R97 ;  /* 0x0000006100037308 */ /* 0x0000e20000000800 */
[----:B-1----:R-:W-:Y:S01]  /*3490*/  FADD.FTZ R15, R47, R14 ;  /* 0x0000000e2f0f7221 */ /* 0x002fe20000010000 */
[----:B------:R1:W-:Y:S01]  /*34a0*/  STSM.16.M88.4 [R17], R8 ;  /* 0x0000000811007844 */ /* 0x0003e20000000200 */
[----:B----4-:R-:W-:-:S05]  /*34b0*/  @P4 SHF.R.U32.HI R27, RZ, R34, R29 ;  /* 0x00000022ff1b4219 */ /* 0x010fca000001161d */
[----:B------:R-:W4:Y:S01]  /*34c0*/  MUFU.EX2 R64, R64 ;  /* 0x0000004000407308 */ /* 0x000f220000000800 */
[C---:B--2---:R-:W-:Y:S01]  /*34d0*/  FADD.FTZ R14, R62.reuse, R15 ;  /* 0x0000000f3e0e7221 */ /* 0x044fe20000010000 */
[----:B------:R-:W-:Y:S02]  /*34e0*/  F2FP.F16.F32.PACK_AB R12, R62, R47 ;  /* 0x0000002f3e0c723e */ /* 0x000fe400000000ff */
[----:B0-----:R-:W-:-:S04]  /*34f0*/  CS2R R96, SRZ ;  /* 0x0000000000607805 */ /* 0x001fc8000001ff00 */
[----:B------:R-:W0:Y:S01]  /*3500*/  MUFU.EX2 R51, R51 ;  /* 0x0000003300337308 */ /* 0x000e220000000800 */
[----:B---3--:R-:W-:Y:S01]  /*3510*/  FADD.FTZ R15, R3, R14 ;  /* 0x0000000e030f7221 */ /* 0x008fe20000010000 */
[----:B------:R-:W-:Y:S01]  /*3520*/  FADD.FTZ R14, R38, R13 ;  /* 0x0000000d260e7221 */ /* 0x000fe20000010000 */
[----:B------:R-:W-:Y:S02]  /*3530*/  F2FP.F16.F32.PACK_AB R13, R73, R48 ;  /* 0x00000030490d723e */ /* 0x000fe400000000ff */
[----:B-1----:R-:W-:-:S03]  /*3540*/  F2FP.F16.F32.PACK_AB R11, R63, R44 ;  /* 0x0000002c3f0b723e */ /* 0x002fc600000000ff */
[----:B------:R-:W1:Y:S01]  /*3550*/  MUFU.EX2 R66, R66 ;  /* 0x0000004200427308 */ /* 0x000e620000000800 */
[C---:B----4-:R-:W-:Y:S01]  /*3560*/  FADD.FTZ R32, R64.reuse, R15 ;  /* 0x0000000f40207221 */ /* 0x050fe20000010000 */
[----:B------:R-:W-:Y:S01]  /*3570*/  FADD.FTZ R15, R77, R14 ;  /* 0x0000000e4d0f7221 */ /* 0x000fe20000010000 */
[----:B------:R-:W-:-:S03]  /*3580*/  F2FP.F16.F32.PACK_AB R14, R64, R3 ;  /* 0x00000003400e723e */ /* 0x000fc600000000ff */
[----:B------:R-:W-:Y:S01]  /*3590*/  FADD.FTZ R8, R46, R15 ;  /* 0x0000000f2e087221 */ /* 0x000fe20000010000 */
[----:B------:R-:W-:Y:S01]  /*35a0*/  F2FP.F16.F32.PACK_AB R15, R77, R38 ;  /* 0x000000264d0f723e */ /* 0x000fe200000000ff */
[----:B------:R2:W3:Y:S01]  /*35b0*/  MUFU.EX2 R28, R105 ;  /* 0x00000069001c7308 */ /* 0x0004e20000000800 */
[----:B0-----:R-:W-:Y:S01]  /*35c0*/  FADD.FTZ R3, R51, R32 ;  /* 0x0000002033037221 */ /* 0x001fe20000010000 */
[C---:B------:R-:W-:Y:S02]  /*35d0*/  FADD.FTZ R9, R79.reuse, R8 ;  /* 0x000000084f097221 */ /* 0x040fe40000010000 */
[----:B------:R0:W-:Y:S02]  /*35e0*/  STSM.16.M88.4 [R16+0x27800], R12 ;  /* 0x0278000c10007844 */ /* 0x0001e40000000200 */
[----:B------:R-:W-:Y:S01]  /*35f0*/  FADD.FTZ R26, R44, R9 ;  /* 0x000000092c1a7221 */ /* 0x000fe20000010000 */
[----:B------:R-:W-:Y:S01]  /*3600*/  F2FP.F16.F32.PACK_AB R9, R79, R46 ;  /* 0x0000002e4f09723e */ /* 0x000fe200000000ff */
[----:B------:R-:W4:Y:S01]  /*3610*/  MUFU.EX2 R107, R107 ;  /* 0x0000006b006b7308 */ /* 0x000f220000000800 */
[C---:B-1----:R-:W-:Y:S01]  /*3620*/  FADD.FTZ R3, R66.reuse, R3 ;  /* 0x0000000342037221 */ /* 0x042fe20000010000 */
[----:B------:R-:W-:-:S02]  /*3630*/  F2FP.F16.F32.PACK_AB R8, R66, R51 ;  /* 0x000000334208723e */ /* 0x000fc400000000ff */
[----:B--2---:R-:W-:-:S04]  /*3640*/  CS2R R104, SRZ ;  /* 0x0000000000687805 */ /* 0x004fc8000001ff00 */
[----:B------:R-:W1:Y:S01]  /*3650*/  MUFU.EX2 R109, R109 ;  /* 0x0000006d006d7308 */ /* 0x000e620000000800 */
[----:B---3--:R-:W-:Y:S01]  /*3660*/  FADD.FTZ R10, R28, R3 ;  /* 0x000000031c0a7221 */ /* 0x008fe20000010000 */
[----:B------:R-:W-:Y:S01]  /*3670*/  FADD.FTZ R3, R63, R26 ;  /* 0x0000001a3f037221 */ /* 0x000fe20000010000 */
[----:B0-----:R-:W-:-:S03]  /*3680*/  F2FP.F16.F32.PACK_AB R13, R59, R42 ;  /* 0x0000002a3b0d723e */ /* 0x001fc600000000ff */
[----:B------:R-:W-:Y:S01]  /*3690*/  FADD.FTZ R26, R42, R3 ;  /* 0x000000032a1a7221 */ /* 0x000fe20000010000 */
[----:B------:R-:W-:Y:S01]  /*36a0*/  F2FP.F16.F32.PACK_AB R15, R69, R40 ;  /* 0x00000028450f723e */ /* 0x000fe200000000ff */
[----:B------:R0:W2:Y:S01]  /*36b0*/  MUFU.EX2 R30, R111 ;  /* 0x0000006f001e7308 */ /* 0x0000a20000000800 */
[C---:B----4-:R-:W-:Y:S01]  /*36c0*/  FADD.FTZ R32, R107.reuse, R10 ;  /* 0x0000000a6b207221 */ /* 0x050fe20000010000 */
[----:B------:R-:W-:Y:S01]  /*36d0*/  F2FP.F16.F32.PACK_AB R10, R107, R28 ;  /* 0x0000001c6b0a723e */ /* 0x000fe200000000ff */
[----:B------:R-:W-:Y:S01]  /*36e0*/  FADD.FTZ R3, R59, R26 ;  /* 0x0000001a3b037221 */ /* 0x000fe20000010000 */
[----:B------:R-:W-:-:S03]  /*36f0*/  CS2R R106, SRZ ;  /* 0x00000000006a7805 */ /* 0x000fc6000001ff00 */
[----:B------:R-:W-:Y:S01]  /*3700*/  FADD.FTZ R14, R40, R3 ;  /* 0x00000003280e7221 */ /* 0x000fe20000010000 */
[----:B------:R-:W3:Y:S01]  /*3710*/  MUFU.EX2 R113, R113 ;  /* 0x0000007100717308 */ /* 0x000ee20000000800 */
[----:B-1----:R-:W-:Y:S01]  /*3720*/  FADD.FTZ R25, R109, R32 ;  /* 0x000000206d197221 */ /* 0x002fe20000010000 */
[----:B------:R1:W-:Y:S01]  /*3730*/  STSM.16.M88.4 [R23], R8 ;  /* 0x0000000817007844 */ /* 0x0003e20000000200 */
[----:B0-----:R-:W-:-:S05]  /*3740*/  CS2R R110, SRZ ;  /* 0x00000000006e7805 */ /* 0x001fca000001ff00 */
[----:B------:R0:W4:Y:S01]  /*3750*/  MUFU.EX2 R20, R115 ;  /* 0x0000007300147308 */ /* 0x0001220000000800 */
[C---:B--2---:R-:W-:Y:S01]  /*3760*/  FADD.FTZ R32, R30.reuse, R25 ;  /* 0x000000191e207221 */ /* 0x044fe20000010000 */
[----:B------:R-:W-:Y:S02]  /*3770*/  F2FP.F16.F32.PACK_AB R12, R30, R109 ;  /* 0x0000006d1e0c723e */ /* 0x000fe400000000ff */
[----:B------:R-:W-:-:S04]  /*3780*/  CS2R R108, SRZ ;  /* 0x00000000006c7805 */ /* 0x000fc8000001ff00 */
[----:B------:R-:W2:Y:S01]  /*3790*/  MUFU.EX2 R117, R117 ;  /* 0x0000007500757308 */ /* 0x000ea20000000800 */
[----:B---3--:R-:W-:Y:S01]  /*37a0*/  FADD.FTZ R25, R113, R32 ;  /* 0x0000002071197221 */ /* 0x008fe20000010000 */
[----:B-1----:R-:W-:Y:S01]  /*37b0*/  FADD.FTZ R8, R69, R14 ;  /* 0x0000000e45087221 */ /* 0x002fe20000010000 */
[----:B0-----:R-:W-:-:S05]  /*37c0*/  CS2R R114, SRZ ;  /* 0x0000000000727805 */ /* 0x001fca000001ff00 */
[----:B------:R-:W0:Y:S01]  /*37d0*/  MUFU.EX2 R7, R7 ;  /* 0x0000000700077308 */ /* 0x000e220000000800 */
[C---:B----4-:R-:W-:Y:S01]  /*37e0*/  FADD.FTZ R26, R20.reuse, R25 ;  /* 0x00000019141a7221 */ /* 0x050fe20000010000 */
[----:B------:R-:W-:Y:S02]  /*37f0*/  F2FP.F16.F32.PACK_AB R14, R20, R113 ;  /* 0x00000071140e723e */ /* 0x000fe400000000ff */
[----:B------:R-:W-:-:S03]  /*3800*/  CS2R R112, SRZ ;  /* 0x0000000000707805 */ /* 0x000fc6000001ff00 */
[----:B------:R1:W-:Y:S01]  /*3810*/  STSM.16.M88.4 [R18+0x6000], R12 ;  /* 0x0060000c12007844 */ /* 0x0003e20000000200 */
[----:B------:R-:W3:Y:S01]  /*3820*/  MUFU.EX2 R50, R50 ;  /* 0x0000003200327308 */ /* 0x000ee20000000800 */
[----:B--2---:R-:W-:-:S07]  /*3830*/  FADD.FTZ R3, R117, R26 ;  /* 0x0000001a75037221 */ /* 0x004fce0000010000 */
[----:B------:R-:W2:Y:S01]  /*3840*/  MUFU.EX2 R24, R81 ;  /* 0x0000005100187308 */ /* 0x000ea20000000800 */
[----:B0-----:R-:W-:-:S07]  /*3850*/  FADD.FTZ R9, R7, R8 ;  /* 0x0000000807097221 */ /* 0x001fce0000010000 */
[----:B------:R-:W-:Y:S01]  /*3860*/  MUFU.EX2 R4, R4 ;  /* 0x0000000400047308 */ /* 0x000fe20000000800 */
[C---:B---3--:R-:W-:Y:S01]  /*3870*/  F2FP.F16.F32.PACK_AB R25, R50.reuse, R7 ;  /* 0x000000073219723e */ /* 0x048fe200000000ff */
[----:B------:R-:W-:Y:S01]  /*3880*/  FADD.FTZ R9, R50, R9 ;  /* 0x0000000932097221 */ /* 0x000fe20000010000 */
[----:B------:R-:W-:-:S05]  /*3890*/  IADD3 R7, R27, R137, -R138 ;  /* 0x000000891b077210 */ /* 0x000fca0007ffe88a */
[----:B------:R-:W-:Y:S01]  /*38a0*/  MUFU.EX2 R119, R119 ;  /* 0x0000007700777308 */ /* 0x000fe20000000800 */
[C---:B--2---:R-:W-:Y:S01]  /*38b0*/  FADD.FTZ R8, R24.reuse, R3 ;  /* 0x0000000318087221 */ /* 0x044fe20000010000 */
[----:B------:R-:W-:Y:S02]  /*38c0*/  F2FP.F16.F32.PACK_AB R24, R24, R117 ;  /* 0x000000751818723e */ /* 0x000fe400000000ff */
[----:B------:R-:W-:-:S04]  /*38d0*/  CS2R R116, SRZ ;  /* 0x0000000000747805 */ /* 0x000fc8000001ff00 */
[----:B------:R-:W0:Y:S08]  /*38e0*/  MUFU.EX2 R28, R85 ;  /* 0x00000055001c7308 */ /* 0x000e300000000800 */
[----:B------:R-:W2:Y:S01]  /*38f0*/  MUFU.EX2 R21, R21 ;  /* 0x0000001500157308 */ /* 0x000ea20000000800 */
[----:B0-----:R-:W-:Y:S01]  /*3900*/  F2FP.F16.F32.PACK_AB R26, R28, R119 ;  /* 0x000000771c1a723e */ /* 0x001fe200000000ff */
[----:B------:R-:W-:Y:S01]  /*3910*/  FADD.FTZ R119, R119, R8 ;  /* 0x0000000877777221 */ /* 0x000fe20000010000 */
[----:B------:R-:W-:-:S04]  /*3920*/  SHF.R.S32.HI R8, RZ, 0x1f, R7 ;  /* 0x0000001fff087819 */ /* 0x000fc80000011407 */
[----:B------:R-:W-:Y:S01]  /*3930*/  LEA.HI R7, R8, R7, RZ, 0x7 ;  /* 0x0000000708077211 */ /* 0x000fe200078f38ff */
[----:B------:R-:W-:Y:S01]  /*3940*/  VIADD R8, R88, 0xfffffffe ;  /* 0xfffffffe58087836 */ /* 0x000fe20000000000 */
[C---:B--2---:R-:W-:Y:S01]  /*3950*/  F2FP.F16.F32.PACK_AB R27, R21.reuse, R4 ;  /* 0x00000004151b723e */ /* 0x044fe200000000ff */
[----:B------:R-:W-:Y:S01]  /*3960*/  FADD.FTZ R4, R4, R9 ;  /* 0x0000000904047221 */ /* 0x000fe20000010000 */
[----:B------:R-:W-:Y:S02]  /*3970*/  SHF.R.S32.HI R7, RZ, 0x7, R7 ;  /* 0x00000007ff077819 */ /* 0x000fe40000011407 */
[----:B------:R-:W-:Y:S01]  /*3980*/  CS2R R88, SRZ ;  /* 0x0000000000587805 */ /* 0x000fe2000001ff00 */
[----:B------:R1:W-:Y:S01]  /*3990*/  STSM.16.M88.4 [R17+0x6000], R24 ;  /* 0x0060001811007844 */ /* 0x0003e20000000200 */
[----:B------:R-:W-:Y:S01]  /*39a0*/  VIMNMX R7, RZ, R7, !PT ;  /* 0x00000007ff077248 */ /* 0x000fe20007fe0100 */
[----:B------:R-:W-:Y:S01]  /*39b0*/  FADD.FTZ R3, R21, R4 ;  /* 0x0000000415037221 */ /* 0x000fe20000010000 */
[----:B------:R-:W-:Y:S01]  /*39c0*/  FADD.FTZ R4, R28, R119 ;  /* 0x000000771c047221 */ /* 0x000fe20000010000 */
[----:B------:R0:W-:Y:S06]  /*39d0*/  MEMBAR.ALL.CTA ;  /* 0x0000000000007992 */ /* 0x0001ec0000008000 */
[----:B0-----:R-:W0:Y:S01]  /*39e0*/  FENCE.VIEW.ASYNC.S ;  /* 0x00000000000073c6 */ /* 0x001e220000000000 */
[----:B------:R-:W-:-:S02]  /*39f0*/  ISETP.GE.AND P1, PT, R8, R7, PT ;  /* 0x000000070800720c */ /* 0x000fc40003f26270 */
[----:B------:R-:W-:Y:S01]  /*3a00*/  CS2R R118, SRZ ;  /* 0x0000000000767805 */ /* 0x000fe2000001ff00 */
[----:B0-----:R-:W-:-:S10]  /*3a10*/  NOP ;  /* 0x0000000000007918 */ /* 0x001fd40000000000 */
[----:B-1----:R-:W-:Y:S05]  /*3a20*/  @!P1 BRA `(.L_x_2072) ;  /* 0x0000002800909947 */ /* 0x002fea0003800000 */
[----:B------:R-:W-:Y:S01]  /*3a30*/  IMAD.MOV.U32 R10, RZ, RZ, R5 ;  /* 0x000000ffff0a7224 */ /* 0x000fe200078e0005 */
[----:B------:R-:W-:Y:S01]  /*3a40*/  UMOV UR6, UR38 ;  /* 0x0000002600067c82 */ /* 0x000fe20008000000 */
[----:B------:R-:W-:Y:S02]  /*3a50*/  IMAD.MOV.U32 R9, RZ, RZ, R6 ;  /* 0x000000ffff097224 */ /* 0x000fe400078e0006 */
[----:B------:R-:W-:Y:S02]  /*3a60*/  IMAD.MOV.U32 R11, RZ, RZ, R2 ;  /* 0x000000ffff0b7224 */ /* 0x000fe400078e0002 */
[----:B------:R-:W-:-:S07]  /*3a70*/  IMAD.MOV.U32 R135, RZ, RZ, RZ ;  /* 0x000000ffff877224 */ /* 0x000fce00078e00ff */
.L_x_2083:
[----:B------:R-:W-:Y:S01]  /*3a80*/  ISETP.NE.AND P2, PT, RZ, UR42, PT ;  /* 0x0000002aff007c0c */ /* 0x000fe2000bf45270 */
[----:B------:R-:W-:-:S04]  /*3a90*/  UISETP.NE.AND UP0, UPT, UR6, 0x1, UPT ;  /* 0x000000010600788c */ /* 0x000fc8000bf05270 */
[----:B------:R-:W-:-:S06]  /*3aa0*/  USEL UR7, URZ, 0x1, UP0 ;  /* 0x000000013f077887 */ /* 0x000fcc0008000000 */
[----:B------:R-:W-:Y:S02]  /*3ab0*/  LOP3.LUT R2, R11, UR7, RZ, 0x3c, !PT ;  /* 0x000000070b027c12 */ /* 0x000fe4000f8e3cff */
[----:B------:R-:W-:Y:S05]  /*3ac0*/  @P2 BRA `(.L_x_2073) ;  /* 0x0000000000342947 */ /* 0x000fea0003800000 */
[----:B------:R-:W-:Y:S05]  /*3ad0*/  @!P0 BRA `(.L_x_2074) ;  /* 0x0000000000048947 */ /* 0x000fea0003800000 */
[----:B------:R-:W-:Y:S01]  /*3ae0*/  BPT.TRAP 0x1 ;  /* 0x000000040000795c */ /* 0x000fe20000300000 */
.L_x_2074:
        /* <DEDUP_REMOVED lines=8> */
.L_x_2075:
[----:B-1----:R-:W-:Y:S05]  /*3b70*/  @P1 BRA `(.L_x_2073) ;  /* 0x0000000000081947 */ /* 0x002fea0003800000 */
[----:B------:R-:W1:Y:S02]  /*3b80*/  SYNCS.PHASECHK.TRANS64.TRYWAIT P1, [UR7+0x2d830], R0 ;  /* 0x02d83000ff0075a7 */ /* 0x000e640008020147 */
[----:B-1----:R-:W-:Y:S05]  /*3b90*/  @!P1 BRA `(.L_x_2076) ;  /* 0x000000c400e49947 */ /* 0x002fea0003800000 */
.L_x_2073:
        /* <DEDUP_REMOVED lines=42> */
.L_x_2078:
[----:B------:R-:W-:Y:S01]  /*3e40*/  ULEA UR7, UR6, UR40, 0x3 ;  /* 0x0000002806077291 */ /* 0x000fe2000f8e183f */
[----:B------:R-:W-:-:S08]  /*3e50*/  SHF.L.U32 R0, R11, 0x1f, RZ ;  /* 0x0000001f0b007819 */ /* 0x000fd000000006ff */
[----:B------:R0:W1:Y:S01]  /*3e60*/  SYNCS.PHASECHK.TRANS64.TRYWAIT P1, [UR7+0x2d850], R0 ;  /* 0x02d85000ff0075a7 */ /* 0x0000620008020147 */
[----:B------:R-:W-:Y:S05]  /*3e70*/  @!P0 BRA `(.L_x_2079) ;  /* 0x0000000000048947 */ /* 0x000fea0003800000 */
[----:B------:R-:W-:Y:S01]  /*3e80*/  BPT.TRAP 0x1 ;  /* 0x000000040000795c */ /* 0x000fe20000300000 */
.L_x_2079:
[----:B-1----:R-:W-:Y:S05]  /*3e90*/  @P1 BRA `(.L_x_2077) ;  /* 0x0000000000081947 */ /* 0x002fea0003800000 */
[----:B------:R-:W1:Y:S02]  /*3ea0*/  SYNCS.PHASECHK.TRANS64.TRYWAIT P1, [UR7+0x2d850], R0 ;  /* 0x02d85000ff0075a7 */ /* 0x000e640008020147 */
[----:B-1----:R-:W-:Y:S05]  /*3eb0*/  @!P1 BRA `(.L_x_2080) ;  /* 0x000000c400349947 */ /* 0x002fea0003800000 */
.L_x_2077:
        /* <DEDUP_REMOVED lines=70> */
.L_x_2081:
[----:B------:R-:W-:Y:S01]  /*4320*/  ISETP.NE.AND P1, PT, R154, 0x1, PT ;  /* 0x000000019a00780c */ /* 0x000fe20003f25270 */
[----:B------:R-:W-:Y:S01]  /*4330*/  IMAD.IADD R6, R140, 0x1, R136 ;  /* 0x000000018c067824 */ /* 0x000fe200078e0288 */
[----:B------:R-:W-:-:S04]  /*4340*/  ULEA UR7, UR38, UR40, 0x3 ;  /* 0x0000002826077291 */ /* 0x000fc8000f8e183f */
[----:B------:R-:W-:-:S04]  /*4350*/  UIADD3 UR7, UR7, 0x2d840, URZ ;  /* 0x0002d84007077890 */ /* 0x000fc8000fffe03f */
[----:B------:R-:W-:-:S03]  /*4360*/  UPRMT UR7, UR41, 0x654, UR7 ;  /* 0x0000065429077896 */ /* 0x000fc60008000007 */
[----:B------:R-:W0:Y:S08]  /*4370*/  @P1 LDC R5, c[0x0][0x44c] ;  /* 0x00011300ff051b82 */ /* 0x000e300000000800 */
[----:B------:R-:W1:Y:S01]  /*4380*/  @P1 LDC R11, c[0x0][0x450] ;  /* 0x00011400ff0b1b82 */ /* 0x000e620000000800 */
[----:B------:R-:W-:Y:S01]  /*4390*/  SYNCS.ARRIVE.TRANS64.RED.A1T0 RZ, [UR7], RZ ;  /* 0x000000ffffff79a7 */ /* 0x000fe20008100407 */
[----:B0-----:R-:W-:-:S04]  /*43a0*/  @P1 IMAD.HI.U32 R0, R6, R5, RZ ;  /* 0x0000000506001227 */ /* 0x001fc800078e00ff */
[----:B------:R-:W-:Y:S01]  /*43b0*/  IMAD.MOV.U32 R5, RZ, RZ, -0x80 ;  /* 0xffffff80ff057424 */ /* 0x000fe200078e00ff */
[----:B-1----:R-:W-:-:S03]  /*43c0*/  @P1 SHF.R.U32.HI R6, RZ, R11, R0 ;  /* 0x0000000bff061219 */ /* 0x002fc60000011600 */
[----:B------:R-:W-:Y:S02]  /*43d0*/  IMAD R0, R8, R5, 0x1 ;  /* 0x0000000108007424 */ /* 0x000fe400078e0205 */
[----:B------:R-:W0:Y:S02]  /*43e0*/  SHFL.IDX PT, R12, R6, RZ, 0x1c1f ;  /* 0x001c1fff060c7589 */ /* 0x000e2400000e0000 */
[----:B------:R-:W-:Y:S02]  /*43f0*/  IMAD R0, R139, -0x2, R0 ;  /* 0xfffffffe8b007824 */ /* 0x000fe400078e0200 */
[----:B------:R-:W1:Y:S03]  /*4400*/  SHFL.IDX PT, R6, R6, 0x1, 0x1c1f ;  /* 0x003c1f0006067f89 */ /* 0x000e6600000e0000 */
[----:B------:R-:W-:-:S05]  /*4410*/  IADD3 R5, -R138, R0, R137 ;  /* 0x000000008a057210 */ /* 0x000fca0007ffe189 */
[C---:B0-----:R-:W-:Y:S02]  /*4420*/  IMAD.IADD R0, R5.reuse, 0x1, R12 ;  /* 0x0000000105007824 */ /* 0x041fe400078e020c */
[----:B-1----:R-:W-:-:S03]  /*4430*/  IMAD.IADD R5, R5, 0x1, R6 ;  /* 0x0000000105057824 */ /* 0x002fc600078e0206 */
[C---:B------:R-:W-:Y:S02]  /*4440*/  ISETP.GT.AND P1, PT, R0.reuse, RZ, PT ;  /* 0x000000ff0000720c */ /* 0x040fe40003f24270 */
[----:B------:R-:W-:Y:S02]  /*4450*/  ISETP.GT.AND P2, PT, R0, 0x1, PT ;  /* 0x000000010000780c */ /* 0x000fe40003f44270 */
        /* <DEDUP_REMOVED lines=79> */
[C---:B------:R-:W-:Y:S02]  /*4950*/  ISETP.GT.AND P3, PT, R0.reuse, 0x70, PT ;  /* 0x000000700000780c */ /* 0x040fe40003f64270 */
[C---:B------:R-:W-:Y:S02]  /*4960*/  ISETP.GT.AND P2, PT, R0.reuse, 0x71, PT ;  /* 0x000000710000780c */ /* 0x040fe40003f44270 */
[----:B------:R-:W-:-:S02]  /*4970*/  ISETP.GT.AND P5, PT, R0, 0x78, PT ;  /* 0x000000780000780c */ /* 0x000fc40003fa4270 */
[----:B------:R-:W-:Y:S02]  /*4980*/  ISETP.GT.AND P4, PT, R0, 0x79, PT ;  /* 0x000000790000780c */ /* 0x000fe40003f84270 */
        /* <DEDUP_REMOVED lines=9> */
[----:B------:R-:W-:Y:S02]  /*4a20*/  FMNMX.FTZ R0, R84, R11, !PT ;  /* 0x0000000b54007209 */ /* 0x000fe40007810000 */
[----:B------:R-:W-:-:S02]  /*4a30*/  ISETP.GT.AND P4, PT, R5, RZ, PT ;  /* 0x000000ff0500720c */ /* 0x000fc40003f84270 */
[----:B------:R-:W-:Y:S02]  /*4a40*/  FMNMX.FTZ R0, R85, R0, !PT ;  /* 0x0000000055007209 */ /* 0x000fe40007810000 */
[----:B------:R-:W-:Y:S02]  /*4a50*/  FSEL R26, R26, -INF , P4 ;  /* 0xff8000001a1a7808 */ /* 0x000fe40002000000 */
[C---:B------:R-:W-:Y:S01]  /*4a60*/  ISETP.GT.AND P2, PT, R5.reuse, 0x8, PT ;  /* 0x000000080500780c */ /* 0x040fe20003f44270 */
[----:B------:R-:W0:Y:S01]  /*4a70*/  SHFL.BFLY PT, R11, R0, 0x2, 0x1f ;  /* 0x0c401f00000b7f89 */ /* 0x000e2200000e0000 */
[C---:B------:R-:W-:Y:S02]  /*4a80*/  ISETP.GT.AND P3, PT, R5.reuse, 0x9, PT ;  /* 0x000000090500780c */ /* 0x040fe40003f64270 */
[C---:B------:R-:W-:Y:S02]  /*4a90*/  ISETP.GT.AND P5, PT, R5.reuse, 0x10, PT ;  /* 0x000000100500780c */ /* 0x040fe40003fa4270 */
[----:B------:R-:W-:-:S02]  /*4aa0*/  ISETP.GT.AND P4, PT, R5, 0x11, PT ;  /* 0x000000110500780c */ /* 0x000fc40003f84270 */
[----:B------:R-:W-:Y:S02]  /*4ab0*/  ISETP.GT.AND P1, PT, R5, 0x1, PT ;  /* 0x000000010500780c */ /* 0x000fe40003f24270 */
[----:B------:R-:W-:Y:S02]  /*4ac0*/  FSEL R30, R30, -INF , P2 ;  /* 0xff8000001e1e7808 */ /* 0x000fe40001000000 */
[----:B------:R-:W-:Y:S02]  /*4ad0*/  FSEL R31, R31, -INF , P3 ;  /* 0xff8000001f1f7808 */ /* 0x000fe40001800000 */
[----:B------:R-:W-:Y:S02]  /*4ae0*/  FSEL R34, R34, -INF , P5 ;  /* 0xff80000022227808 */ /* 0x000fe40002800000 */
[----:B------:R-:W-:Y:S02]  /*4af0*/  FSEL R35, R35, -INF , P4 ;  /* 0xff80000023237808 */ /* 0x000fe40002000000 */
[----:B------:R-:W-:-:S02]  /*4b00*/  ISETP.GT.AND P2, PT, R5, 0x19, PT ;  /* 0x000000190500780c */ /* 0x000fc40003f44270 */
[C---:B------:R-:W-:Y:S02]  /*4b10*/  ISETP.GT.AND P3, PT, R5.reuse, 0x20, PT ;  /* 0x000000200500780c */ /* 0x040fe40003f64270 */
[C---:B------:R-:W-:Y:S02]  /*4b20*/  ISETP.GT.AND P5, PT, R5.reuse, 0x21, PT ;  /* 0x000000210500780c */ /* 0x040fe40003fa4270 */
[----:B------:R-:W-:Y:S02]  /*4b30*/  ISETP.GT.AND P4, PT, R5, 0x28, PT ;  /* 0x000000280500780c */ /* 0x000fe40003f84270 */
[----:B0-----:R-:W-:Y:S02]  /*4b40*/  FMNMX.FTZ R11, R0, R11, !PT ;  /* 0x0000000b000b7209 */ /* 0x001fe40007810000 */
[----:B------:R-:W0:Y:S01]  /*4b50*/  LDC R0, c[0x0][0x988] ;  /* 0x00026200ff007b82 */ /* 0x000e220000000800 */
[----:B------:R-:W-:Y:S02]  /*4b60*/  FSEL R27, R27, -INF , P1 ;  /* 0xff8000001b1b7808 */ /* 0x000fe40000800000 */
[----:B------:R-:W1:Y:S01]  /*4b70*/  SHFL.BFLY PT, R12, R11, 0x1, 0x1f ;  /* 0x0c201f000b0c7f89 */ /* 0x000e6200000e0000 */
[----:B------:R-:W-:-:S02]  /*4b80*/  ISETP.GT.AND P1, PT, R5, 0x18, PT ;  /* 0x000000180500780c */ /* 0x000fc40003f24270 */
[----:B------:R-:W-:Y:S02]  /*4b90*/  FSEL R39, R39, -INF , P2 ;  /* 0xff80000027277808 */ /* 0x000fe40001000000 */
[----:B------:R-:W-:Y:S02]  /*4ba0*/  FSEL R42, R42, -INF , P3 ;  /* 0xff8000002a2a7808 */ /* 0x000fe40001800000 */
[----:B------:R-:W-:Y:S02]  /*4bb0*/  FSEL R43, R43, -INF , P5 ;  /* 0xff8000002b2b7808 */ /* 0x000fe40002800000 */
[----:B------:R-:W-:Y:S02]  /*4bc0*/  FSEL R46, R46, -INF , P4 ;  /* 0xff8000002e2e7808 */ /* 0x000fe40002000000 */
[C---:B------:R-:W-:Y:S02]  /*4bd0*/  ISETP.GT.AND P2, PT, R5.reuse, 0x30, PT ;  /* 0x000000300500780c */ /* 0x040fe40003f44270 */
[----:B------:R-:W-:-:S02]  /*4be0*/  ISETP.GT.AND P3, PT, R5, 0x31, PT ;  /* 0x000000310500780c */ /* 0x000fc40003f64270 */
[C---:B------:R-:W-:Y:S02]  /*4bf0*/  ISETP.GT.AND P5, PT, R5.reuse, 0x38, PT ;  /* 0x000000380500780c */ /* 0x040fe40003fa4270 */
[C---:B------:R-:W-:Y:S02]  /*4c00*/  ISETP.GT.AND P4, PT, R5.reuse, 0x39, PT ;  /* 0x000000390500780c */ /* 0x040fe40003f84270 */
[----:B------:R-:W-:Y:S02]  /*4c10*/  FSEL R38, R38, -INF , P1 ;  /* 0xff80000026267808 */ /* 0x000fe40000800000 */
[----:B------:R-:W-:Y:S02]  /*4c20*/  ISETP.GT.AND P1, PT, R5, 0x29, PT ;  /* 0x000000290500780c */ /* 0x000fe40003f24270 */
[----:B------:R-:W-:Y:S02]  /*4c30*/  FSEL R50, R50, -INF , P2 ;  /* 0xff80000032327808 */ /* 0x000fe40001000000 */
[----:B-1----:R-:W-:-:S02]  /*4c40*/  FMNMX.FTZ R6, R11, R12, !PT ;  /* 0x0000000c0b067209 */ /* 0x002fc40007810000 */
[----:B------:R-:W-:Y:S02]  /*4c50*/  FSEL R51, R51, -INF , P3 ;  /* 0xff80000033337808 */ /* 0x000fe40001800000 */
[----:B------:R-:W-:Y:S01]  /*4c60*/  FSEL R54, R54, -INF , P5 ;  /* 0xff80000036367808 */ /* 0x000fe20002800000 */
[----:B0-----:R-:W-:Y:S01]  /*4c70*/  FMUL.FTZ R11, R6, R0 ;  /* 0x00000000060b7220 */ /* 0x001fe20000410000 */
[----:B------:R-:W-:Y:S02]  /*4c80*/  FSEL R55, R55, -INF , P4 ;  /* 0xff80000037377808 */ /* 0x000fe40002000000 */
[C---:B------:R-:W-:Y:S02]  /*4c90*/  ISETP.GT.AND P2, PT, R5.reuse, 0x40, PT ;  /* 0x000000400500780c */ /* 0x040fe40003f44270 */
[C---:B------:R-:W-:Y:S02]  /*4ca0*/  ISETP.GT.AND P3, PT, R5.reuse, 0x41, PT ;  /* 0x000000410500780c */ /* 0x040fe40003f64270 */
[----:B------:R-:W-:-:S02]  /*4cb0*/  ISETP.GT.AND P5, PT, R5, 0x48, PT ;  /* 0x000000480500780c */ /* 0x000fc40003fa4270 */
[----:B------:R-:W-:Y:S02]  /*4cc0*/  ISETP.GT.AND P4, PT, R5, 0x49, PT ;  /* 0x000000490500780c */ /* 0x000fe40003f84270 */
[----:B------:R-:W-:Y:S02]  /*4cd0*/  FSEL R47, R47, -INF , P1 ;  /* 0xff8000002f2f7808 */ /* 0x000fe40000800000 */
[----:B------:R-:W-:Y:S02]  /*4ce0*/  FSETP.NEU.FTZ.AND P1, PT, R6, -INF , PT ;  /* 0xff8000000600780b */ /* 0x000fe40003f3d000 */
[----:B------:R-:W-:Y:S02]  /*4cf0*/  FSEL R58, R58, -INF , P2 ;  /* 0xff8000003a3a7808 */ /* 0x000fe40001000000 */
[----:B------:R-:W-:Y:S02]  /*4d00*/  FSEL R59, R59, -INF , P3 ;  /* 0xff8000003b3b7808 */ /* 0x000fe40001800000 */
[----:B------:R-:W-:-:S02]  /*4d10*/  FSEL R62, R62, -INF , P5 ;  /* 0xff8000003e3e7808 */ /* 0x000fc40002800000 */
[----:B------:R-:W-:Y:S02]  /*4d20*/  FSEL R63, R63, -INF , P4 ;  /* 0xff8000003f3f7808 */ /* 0x000fe40002000000 */
[C---:B------:R-:W-:Y:S02]  /*4d30*/  ISETP.GT.AND P2, PT, R5.reuse, 0x50, PT ;  /* 0x000000500500780c */ /* 0x040fe40003f44270 */
[C---:B------:R-:W-:Y:S02]  /*4d40*/  ISETP.GT.AND P3, PT, R5.reuse, 0x51, PT ;  /* 0x000000510500780c */ /* 0x040fe40003f64270 */
[C---:B------:R-:W-:Y:S02]  /*4d50*/  ISETP.GT.AND P5, PT, R5.reuse, 0x58, PT ;  /* 0x000000580500780c */ /* 0x040fe40003fa4270 */
[----:B------:R-:W-:Y:S02]  /*4d60*/  ISETP.GT.AND P4, PT, R5, 0x59, PT ;  /* 0x000000590500780c */ /* 0x000fe40003f84270 */
[----:B------:R-:W-:-:S02]  /*4d70*/  FSEL R11, R11, RZ, P1 ;  /* 0x000000ff0b0b7208 */ /* 0x000fc40000800000 */
[----:B------:R-:W-:Y:S02]  /*4d80*/  FSEL R66, R66, -INF , P2 ;  /* 0xff80000042427808 */ /* 0x000fe40001000000 */
[----:B------:R-:W-:Y:S01]  /*4d90*/  FSEL R67, R67, -INF , P3 ;  /* 0xff80000043437808 */ /* 0x000fe20001800000 */
[-CC-:B------:R-:W-:Y:S01]  /*4da0*/  FFMA.FTZ R12, R24, R0.reuse, -R11.reuse ;  /* 0x00000000180c7223 */ /* 0x180fe2000001080b */
[----:B------:R-:W-:Y:S01]  /*4db0*/  FSEL R70, R70, -INF , P5 ;  /* 0xff80000046467808 */ /* 0x000fe20002800000 */
[-CC-:B------:R-:W-:Y:S01]  /*4dc0*/  FFMA.FTZ R14, R28, R0.reuse, -R11.reuse ;  /* 0x000000001c0e7223 */ /* 0x180fe2000001080b */
[----:B------:R-:W-:Y:S01]  /*4dd0*/  FSEL R71, R71, -INF , P4 ;  /* 0xff80000047477808 */ /* 0x000fe20002000000 */
[-CC-:B------:R-:W-:Y:S01]  /*4de0*/  FFMA.FTZ R20, R32, R0.reuse, -R11.reuse ;  /* 0x0000000020147223 */ /* 0x180fe2000001080b */
[----:B------:R-:W-:Y:S01]  /*4df0*/  ISETP.GT.AND P2, PT, R5, 0x60, PT ;  /* 0x000000600500780c */ /* 0x000fe20003f44270 */
[-CC-:B------:R-:W-:Y:S01]  /*4e00*/  FFMA.FTZ R15, R29, R0.reuse, -R11.reuse ;  /* 0x000000001d0f7223 */ /* 0x180fe2000001080b */
[----:B------:R-:W-:Y:S01]  /*4e10*/  ISETP.GT.AND P3, PT, R5, 0x61, PT ;  /* 0x000000610500780c */ /* 0x000fe20003f64270 */
[-CC-:B------:R-:W-:Y:S01]  /*4e20*/  FFMA.FTZ R29, R41, R0.reuse, -R11.reuse ;  /* 0x00000000291d7223 */ /* 0x180fe2000001080b */
[----:B------:R-:W-:Y:S01]  /*4e30*/  ISETP.GT.AND P5, PT, R5, 0x68, PT ;  /* 0x000000680500780c */ /* 0x000fe20003fa4270 */
[-CC-:B------:R-:W-:Y:S01]  /*4e40*/  FFMA.FTZ R41, R49, R0.reuse, -R11.reuse ;  /* 0x0000000031297223 */ /* 0x180fe2000001080b */
[----:B------:R-:W-:Y:S01]  /*4e50*/  ISETP.GT.AND P4, PT, R5, 0x69, PT ;  /* 0x000000690500780c */ /* 0x000fe20003f84270 */
[--C-:B------:R-:W-:Y:S01]  /*4e60*/  FFMA.FTZ R49, R57, R0, -R11.reuse ;  /* 0x0000000039317223 */ /* 0x100fe2000001080b */
[----:B------:R-:W-:Y:S01]  /*4e70*/  FMNMX.FTZ R24, R26, R10, !PT ;  /* 0x0000000a1a187209 */ /* 0x000fe20007810000 */
[-CC-:B------:R-:W-:Y:S01]  /*4e80*/  FFMA.FTZ R57, R65, R0.reuse, -R11.reuse ;  /* 0x0000000041397223 */ /* 0x180fe2000001080b */
[----:B------:R-:W-:Y:S01]  /*4e90*/  FSEL R74, R74, -INF , P2 ;  /* 0xff8000004a4a7808 */ /* 0x000fe20001000000 */
[-CC-:B------:R-:W-:Y:S01]  /*4ea0*/  FFMA.FTZ R65, R73, R0.reuse, -R11.reuse ;  /* 0x0000000049417223 */ /* 0x180fe2000001080b */
        /* <DEDUP_REMOVED lines=17> */
[----:B------:R-:W-:Y:S01]  /*4fc0*/  MUFU.EX2 R12, R12 ;  /* 0x0000000c000c7308 */ /* 0x000fe20000000800 */
[----:B------:R-:W-:Y:S01]  /*4fd0*/  FMNMX.FTZ R24, R30, R5, !PT ;  /* 0x000000051e187209 */ /* 0x000fe20007810000 */
[-CC-:B------:R-:W-:Y:S01]  /*4fe0*/  FFMA.FTZ R84, R84, R0.reuse, -R11.reuse ;  /* 0x0000000054547223 */ /* 0x180fe2000001080b */
[----:B------:R-:W-:Y:S01]  /*4ff0*/  FSEL R83, R83, -INF , P3 ;  /* 0xff80000053537808 */ /* 0x000fe20001800000 */
[--C-:B------:R-:W-:Y:S01]  /*5000*/  FFMA.FTZ R25, R37, R0, -R11.reuse ;  /* 0x0000000025197223 */ /* 0x100fe2000001080b */
[----:B------:R-:W-:Y:S01]  /*5010*/  FMNMX.FTZ R5, R31, R24, !PT ;  /* 0x000000181f057209 */ /* 0x000fe20007810000 */
[----:B------:R-:W-:Y:S01]  /*5020*/  FFMA.FTZ R24, R36, R0, -R11 ;  /* 0x0000000024187223 */ /* 0x000fe2000001080b */
[----:B------:R-:W-:Y:S01]  /*5030*/  FSEL R86, R86, -INF , P5 ;  /* 0xff80000056567808 */ /* 0x000fe20002800000 */
[----:B------:R-:W-:Y:S01]  /*5040*/  MUFU.EX2 R13, R13 ;  /* 0x0000000d000d7308 */ /* 0x000fe20000000800 */
[----:B------:R-:W-:-:S02]  /*5050*/  FMNMX.FTZ R28, R34, R5, !PT ;  /* 0x00000005221c7209 */ /* 0x000fc40007810000 */
[----:B------:R-:W-:Y:S02]  /*5060*/  FSEL R87, R87, -INF , P4 ;  /* 0xff80000057577808 */ /* 0x000fe40002000000 */
[----:B------:R-:W-:-:S03]  /*5070*/  FMNMX.FTZ R5, R35, R28, !PT ;  /* 0x0000001c23057209 */ /* 0x000fc60007810000 */
[----:B------:R-:W-:Y:S01]  /*5080*/  MUFU.EX2 R14, R14 ;  /* 0x0000000e000e7308 */ /* 0x000fe20000000800 */
[----:B------:R-:W-:-:S04]  /*5090*/  FMNMX.FTZ R28, R38, R5, !PT ;  /* 0x00000005261c7209 */ /* 0x000fc80007810000 */
[----:B------:R-:W-:Y:S01]  /*50a0*/  FMNMX.FTZ R5, R39, R28, !PT ;  /* 0x0000001c27057209 */ /* 0x000fe20007810000 */
[-CC-:B------:R-:W-:Y:S01]  /*50b0*/  FFMA.FTZ R28, R40, R0.reuse, -R11.reuse ;  /* 0x00000000281c7223 */ /* 0x180fe2000001080b */
[-CC-:B------:R-:W-:Y:S01]  /*50c0*/  FFMA.FTZ R40, R48, R0.reuse, -R11.reuse ;  /* 0x0000000030287223 */ /* 0x180fe2000001080b */
[-CC-:B------:R-:W-:Y:S01]  /*50d0*/  FFMA.FTZ R48, R56, R0.reuse, -R11.reuse ;  /* 0x0000000038307223 */ /* 0x180fe2000001080b */
[----:B------:R-:W-:Y:S01]  /*50e0*/  FMNMX.FTZ R32, R42, R5, !PT ;  /* 0x000000052a207209 */ /* 0x000fe20007810000 */
[-CC-:B------:R-:W-:Y:S01]  /*50f0*/  FFMA.FTZ R56, R64, R0.reuse, -R11.reuse ;  /* 0x0000000040387223 */ /* 0x180fe2000001080b */
[-CC-:B------:R-:W-:Y:S01]  /*5100*/  FFMA.FTZ R64, R72, R0.reuse, -R11.reuse ;  /* 0x0000000048407223 */ /* 0x180fe2000001080b */
[----:B------:R-:W-:Y:S01]  /*5110*/  FFMA.FTZ R72, R80, R0, -R11 ;  /* 0x0000000050487223 */ /* 0x000fe2000001080b */
[----:B------:R-:W-:Y:S01]  /*5120*/  FMNMX.FTZ R5, R43, R32, !PT ;  /* 0x000000202b057209 */ /* 0x000fe20007810000 */
[----:B------:R-:W-:Y:S03]  /*5130*/  MUFU.EX2 R15, R15 ;  /* 0x0000000f000f7308 */ /* 0x000fe60000000800 */
        /* <DEDUP_REMOVED lines=37> */
[----:B------:R-:W-:Y:S04]  /*5390*/  MUFU.EX2 R40, R40 ;  /* 0x0000002800287308 */ /* 0x000fe80000000800 */
[----:B------:R-:W0:Y:S04]  /*53a0*/  SHFL.BFLY PT, R36, R5, 0x2, 0x1f ;  /* 0x0c401f0005247f89 */ /* 0x000e2800000e0000 */
        /* <DEDUP_REMOVED lines=11> */
[----:B------:R-:W-:Y:S02]  /*5460*/  FMUL.FTZ R81, R5, R0 ;  /* 0x0000000005517220 */ /* 0x000fe40000410000 */
[----:B------:R-:W-:Y:S03]  /*5470*/  MUFU.EX2 R56, R56 ;  /* 0x0000003800387308 */ /* 0x000fe60000000800 */
[----:B------:R-:W-:-:S05]  /*5480*/  FSEL R81, R81, RZ, P2 ;  /* 0x000000ff51517208 */ /* 0x000fca0001000000 */
[-CC-:B------:R-:W-:Y:S01]  /*5490*/  FFMA.FTZ R36, R30, R0.reuse, -R81.reuse ;  /* 0x000000001e247223 */ /* 0x180fe20000010851 */
[-CC-:B------:R-:W-:Y:S01]  /*54a0*/  FFMA.FTZ R80, R35, R0.reuse, -R81.reuse ;  /* 0x0000000023507223 */ /* 0x180fe20000010851 */
[-CC-:B------:R-:W-:Y:S01]  /*54b0*/  FFMA.FTZ R30, R38, R0.reuse, -R81.reuse ;  /* 0x00000000261e7223 */ /* 0x180fe20000010851 */
[-CC-:B------:R-:W-:Y:S01]  /*54c0*/  FFMA.FTZ R35, R47, R0.reuse, -R81.reuse ;  /* 0x000000002f237223 */ /* 0x180fe20000010851 */
[----:B------:R-:W-:Y:S01]  /*54d0*/  FSEL R38, R6, RZ, P1 ;  /* 0x000000ff06267208 */ /* 0x000fe20000800000 */
[-CC-:B------:R-:W-:Y:S01]  /*54e0*/  FFMA.FTZ R77, R26, R0.reuse, -R81.reuse ;  /* 0x000000001a4d7223 */ /* 0x180fe20000010851 */
[----:B------:R-:W-:Y:S01]  /*54f0*/  FSEL R47, R5, RZ, P2 ;  /* 0x000000ff052f7208 */ /* 0x000fe20001000000 */
[-C--:B------:R-:W-:Y:S01]  /*5500*/  FFMA.FTZ R85, R27, R0.reuse, -R81 ;  /* 0x000000001b557223 */ /* 0x080fe20000010851 */
[----:B------:R-:W-:Y:S01]  /*5510*/  MUFU.EX2 R36, R36 ;  /* 0x0000002400247308 */ /* 0x000fe20000000800 */
[----:B------:R-:W-:Y:S01]  /*5520*/  FADD.FTZ R9, -R38, R9 ;  /* 0x0000000926097221 */ /* 0x000fe20000010100 */
[-CC-:B------:R-:W-:Y:S01]  /*5530*/  FFMA.FTZ R31, R31, R0.reuse, -R81.reuse ;  /* 0x000000001f1f7223 */ /* 0x180fe20000010851 */
[----:B------:R-:W-:Y:S01]  /*5540*/  FADD.FTZ R47, -R47, R10 ;  /* 0x0000000a2f2f7221 */ /* 0x000fe20000010100 */
[-CC-:B------:R-:W-:Y:S01]  /*5550*/  FFMA.FTZ R37, R34, R0.reuse, -R81.reuse ;  /* 0x0000000022257223 */ /* 0x180fe20000010851 */
[-C--:B------:R-:W-:Y:S01]  /*5560*/  FMUL.FTZ R9, R9, R0.reuse ;  /* 0x0000000009097220 */ /* 0x080fe20000410000 */
[-CC-:B------:R-:W-:Y:S01]  /*5570*/  FFMA.FTZ R34, R51, R0.reuse, -R81.reuse ;  /* 0x0000000033227223 */ /* 0x180fe20000010851 */
[-C--:B------:R-:W-:Y:S01]  /*5580*/  FMUL.FTZ R10, R47, R0.reuse ;  /* 0x000000002f0a7220 */ /* 0x080fe20000410000 */
        /* <DEDUP_REMOVED lines=21> */
[----:B------:R-:W-:-:S03]  /*56e0*/  FFMA.FTZ R75, R86, R0, -R81 ;  /* 0x00000000564b7223 */ /* 0x000fc60000010851 */
[----:B------:R-:W2:Y:S01]  /*56f0*/  MUFU.EX2 R85, R85 ;  /* 0x0000005500557308 */ /* 0x000ea20000000800 */
[----:B0-----:R-:W-:-:S07]  /*5700*/  FFMA.FTZ R4, R9, R4, R12 ;  /* 0x0000000409047223 */ /* 0x001fce000001000c */
[----:B------:R0:W3:Y:S01]  /*5710*/  MUFU.EX2 R84, R31 ;  /* 0x0000001f00547308 */ /* 0x0000e20000000800 */
[----:B-1----:R-:W-:Y:S01]  /*5720*/  FFMA.FTZ R78, R10, R3, R77 ;  /* 0x000000030a4e7223 */ /* 0x002fe2000001004d */
[----:B------:R-:W-:-:S04]  /*5730*/  FADD.FTZ R3, R13, R4 ;  /* 0x000000040d037221 */ /* 0x000fc80000010000 */
[----:B------:R-:W-:Y:S02]  /*5740*/  FADD.FTZ R4, R14, R3 ;  /* 0x000000030e047221 */ /* 0x000fe40000010000 */
[----:B------:R-:W1:Y:S01]  /*5750*/  MUFU.EX2 R37, R37 ;  /* 0x0000002500257308 */ /* 0x000e620000000800 */
[----:B--2---:R-:W-:Y:S01]  /*5760*/  FADD.FTZ R71, R85, R78 ;  /* 0x0000004e55477221 */ /* 0x004fe20000010000 */
[----:B------:R-:W-:Y:S01]  /*5770*/  FADD.FTZ R3, R15, R4 ;  /* 0x000000040f037221 */ /* 0x000fe20000010000 */
[-CC-:B0-----:R-:W-:Y:S01]  /*5780*/  FFMA.FTZ R31, R46, R0.reuse, -R81.reuse ;  /* 0x000000002e1f7223 */ /* 0x181fe20000010851 */
[-C--:B------:R-:W-:Y:S01]  /*5790*/  FFMA.FTZ R46, R55, R0.reuse, -R81 ;  /* 0x00000000372e7223 */ /* 0x080fe20000010851 */
[----:B------:R-:W-:Y:S01]  /*57a0*/  FADD.FTZ R71, R36, R71 ;  /* 0x0000004724477221 */ /* 0x000fe20000010000 */
[----:B------:R-:W-:Y:S01]  /*57b0*/  FADD.FTZ R82, R20, R3 ;  /* 0x0000000314527221 */ /* 0x000fe20000010000 */
[-C--:B------:R-:W-:Y:S01]  /*57c0*/  FFMA.FTZ R55, R83, R0.reuse, -R81 ;  /* 0x0000000053377223 */ /* 0x080fe20000010851 */
[----:B------:R-:W0:Y:S01]  /*57d0*/  MUFU.EX2 R80, R80 ;  /* 0x0000005000507308 */ /* 0x000e220000000800 */
[----:B---3--:R-:W-:Y:S01]  /*57e0*/  FADD.FTZ R4, R84, R71 ;  /* 0x0000004754047221 */ /* 0x008fe20000010000 */
[----:B------:R-:W-:Y:S01]  /*57f0*/  FADD.FTZ R71, R21, R82 ;  /* 0x0000005215477221 */ /* 0x000fe20000010000 */
[----:B------:R-:W-:-:S05]  /*5800*/  FFMA.FTZ R81, R87, R0, -R81 ;  /* 0x0000000057517223 */ /* 0x000fca0000010851 */
[----:B------:R-:W2:Y:S01]  /*5810*/  MUFU.EX2 R30, R30 ;  /* 0x0000001e001e7308 */ /* 0x000ea20000000800 */
[----:B-1----:R-:W-:Y:S01]  /*5820*/  FADD.FTZ R3, R37, R4 ;  /* 0x0000000425037221 */ /* 0x002fe20000010000 */
[----:B------:R-:W-:-:S06]  /*5830*/  FADD.FTZ R4, R24, R71 ;  /* 0x0000004718047221 */ /* 0x000fcc0000010000 */
[----:B------:R-:W1:Y:S01]  /*5840*/  MUFU.EX2 R39, R39 ;  /* 0x0000002700277308 */ /* 0x000e620000000800 */
[----:B0-----:R-:W-:-:S07]  /*5850*/  FADD.FTZ R3, R80, R3 ;  /* 0x0000000350037221 */ /* 0x001fce0000010000 */
[----:B------:R-:W0:Y:S08]  /*5860*/  MUFU.EX2 R27, R27 ;  /* 0x0000001b001b7308 */ /* 0x000e300000000800 */
[----:B------:R-:W3:Y:S08]  /*5870*/  MUFU.EX2 R42, R42 ;  /* 0x0000002a002a7308 */ /* 0x000ef00000000800 */
[----:B------:R-:W4:Y:S08]  /*5880*/  MUFU.EX2 R31, R31 ;  /* 0x0000001f001f7308 */ /* 0x000f300000000800 */
[----:B------:R2:W-:Y:S08]  /*5890*/  MUFU.EX2 R74, R62 ;  /* 0x0000003e004a7308 */ /* 0x0005f00000000800 */
[----:B------:R-:W5:Y:S01]  /*58a0*/  MUFU.EX2 R35, R35 ;  /* 0x0000002300237308 */ /* 0x000f620000000800 */
[----:B--2---:R-:W-:Y:S01]  /*58b0*/  FADD.FTZ R62, R30, R3 ;  /* 0x000000031e3e7221 */ /* 0x004fe20000010000 */
[----:B------:R-:W-:-:S03]  /*58c0*/  FADD.FTZ R3, R25, R4 ;  /* 0x0000000419037221 */ /* 0x000fc60000010000 */
[----:B-1----:R-:W-:Y:S01]  /*58d0*/  FADD.FTZ R62, R39, R62 ;  /* 0x0000003e273e7221 */ /* 0x002fe20000010000 */
[----:B------:R-:W-:Y:S02]  /*58e0*/  FADD.FTZ R4, R28, R3 ;  /* 0x000000031c047221 */ /* 0x000fe40000010000 */
[----:B------:R-:W1:Y:S01]  /*58f0*/  MUFU.EX2 R26, R26 ;  /* 0x0000001a001a7308 */ /* 0x000e620000000800 */
[----:B0-----:R-:W-:-:S07]  /*5900*/  FADD.FTZ R3, R27, R62 ;  /* 0x0000003e1b037221 */ /* 0x001fce0000010000 */
[----:B------:R0:W-:Y:S08]  /*5910*/  MUFU.EX2 R78, R63 ;  /* 0x0000003f004e7308 */ /* 0x0001f00000000800 */
[----:B------:R-:W2:Y:S01]  /*5920*/  MUFU.EX2 R34, R34 ;  /* 0x0000002200227308 */ /* 0x000ea20000000800 */
[----:B0-----:R-:W-:Y:S01]  /*5930*/  FADD.FTZ R63, R29, R4 ;  /* 0x000000041d3f7221 */ /* 0x001fe20000010000 */
[----:B---3--:R-:W-:-:S03]  /*5940*/  FADD.FTZ R4, R42, R3 ;  /* 0x000000032a047221 */ /* 0x008fc60000010000 */
[----:B------:R-:W-:Y:S01]  /*5950*/  FADD.FTZ R62, R32, R63 ;  /* 0x0000003f203e7221 */ /* 0x000fe20000010000 */
[----:B----4-:R-:W-:Y:S02]  /*5960*/  FADD.FTZ R4, R31, R4 ;  /* 0x000000041f047221 */ /* 0x010fe40000010000 */
[----:B------:R-:W0:Y:S01]  /*5970*/  MUFU.EX2 R43, R43 ;  /* 0x0000002b002b7308 */ /* 0x000e220000000800 */
[----:B------:R-:W-:Y:S01]  /*5980*/  FADD.FTZ R3, R33, R62 ;  /* 0x0000003e21037221 */ /* 0x000fe20000010000 */
[----:B-----5:R-:W-:-:S03]  /*5990*/  FADD.FTZ R63, R35, R4 ;  /* 0x00000004233f7221 */ /* 0x020fc60000010000 */
[----:B------:R-:W-:Y:S01]  /*59a0*/  FADD.FTZ R4, R40, R3 ;  /* 0x0000000328047221 */ /* 0x000fe20000010000 */
[----:B-1----:R-:W-:Y:S02]  /*59b0*/  FADD.FTZ R3, R26, R63 ;  /* 0x0000003f1a037221 */ /* 0x002fe40000010000 */
[----:B------:R-:W1:Y:S08]  /*59c0*/  MUFU.EX2 R46, R46 ;  /* 0x0000002e002e7308 */ /* 0x000e700000000800 */
[----:B------:R-:W3:Y:S08]  /*59d0*/  MUFU.EX2 R50, R50 ;  /* 0x0000003200327308 */ /* 0x000ef00000000800 */
[----:B------:R4:W-:Y:S08]  /*59e0*/  MUFU.EX2 R71, R67 ;  /* 0x0000004300477308 */ /* 0x0009f00000000800 */
[----:B------:R-:W5:Y:S01]  /*59f0*/  MUFU.EX2 R51, R51 ;  /* 0x0000003300337308 */ /* 0x000f620000000800 */
[----:B----4-:R-:W-:Y:S01]  /*5a00*/  FADD.FTZ R67, R41, R4 ;  /* 0x0000000429437221 */ /* 0x010fe20000010000 */
[----:B--2---:R-:W-:-:S03]  /*5a10*/  FADD.FTZ R4, R34, R3 ;  /* 0x0000000322047221 */ /* 0x004fc60000010000 */
[----:B------:R-:W-:Y:S01]  /*5a20*/  FADD.FTZ R62, R44, R67 ;  /* 0x000000432c3e7221 */ /* 0x000fe20000010000 */
[----:B0-----:R-:W-:Y:S02]  /*5a30*/  FADD.FTZ R3, R43, R4 ;  /* 0x000000042b037221 */ /* 0x001fe40000010000 */
[----:B------:R-:W-:Y:S01]  /*5a40*/  MUFU.EX2 R58, R58 ;  /* 0x0000003a003a7308 */ /* 0x000fe20000000800 */
[----:B------:R-:W-:Y:S01]  /*5a50*/  FADD.FTZ R67, R45, R62 ;  /* 0x0000003e2d437221 */ /* 0x000fe20000010000 */
[----:B-1----:R-:W-:-:S03]  /*5a60*/  FADD.FTZ R3, R46, R3 ;  /* 0x000000032e037221 */ /* 0x002fc60000010000 */
[----:B------:R-:W-:Y:S01]  /*5a70*/  FADD.FTZ R4, R48, R67 ;  /* 0x0000004330047221 */ /* 0x000fe20000010000 */
[----:B---3--:R-:W-:Y:S02]  /*5a80*/  FADD.FTZ R62, R50, R3 ;  /* 0x00000003323e7221 */ /* 0x008fe40000010000 */
[----:B------:R-:W0:Y:S01]  /*5a90*/  MUFU.EX2 R57, R57 ;  /* 0x0000003900397308 */ /* 0x000e220000000800 */
[----:B------:R-:W-:Y:S01]  /*5aa0*/  FADD.FTZ R3, R49, R4 ;  /* 0x0000000431037221 */ /* 0x000fe20000010000 */
[----:B-----5:R-:W-:-:S03]  /*5ab0*/  FADD.FTZ R83, R51, R62 ;  /* 0x0000003e33537221 */ /* 0x020fc60000010000 */
[----:B------:R-:W-:Y:S01]  /*5ac0*/  FADD.FTZ R4, R52, R3 ;  /* 0x0000000334047221 */ /* 0x000fe20000010000 */
[----:B------:R-:W-:Y:S02]  /*5ad0*/  FADD.FTZ R83, R74, R83 ;  /* 0x000000534a537221 */ /* 0x000fe40000010000 */
[----:B------:R-:W1:Y:S01]  /*5ae0*/  MUFU.EX2 R60, R60 ;  /* 0x0000003c003c7308 */ /* 0x000e620000000800 */
[----:B------:R-:W-:Y:S01]  /*5af0*/  FADD.FTZ R3, R53, R4 ;  /* 0x0000000435037221 */ /* 0x000fe20000010000 */
[----:B------:R-:W-:-:S03]  /*5b00*/  FADD.FTZ R83, R78, R83 ;  /* 0x000000534e537221 */ /* 0x000fc60000010000 */
[----:B------:R-:W-:-:S03]  /*5b10*/  FADD.FTZ R4, R56, R3 ;  /* 0x0000000338047221 */ /* 0x000fc60000010000 */
[----:B------:R-:W2:Y:S01]  /*5b20*/  MUFU.EX2 R59, R59 ;  /* 0x0000003b003b7308 */ /* 0x000ea20000000800 */
[----:B0-----:R-:W-:-:S07]  /*5b30*/  FADD.FTZ R3, R57, R4 ;  /* 0x0000000439037221 */ /* 0x001fce0000010000 */
[----:B------:R-:W0:Y:S01]  /*5b40*/  MUFU.EX2 R61, R61 ;  /* 0x0000003d003d7308 */ /* 0x000e220000000800 */
[----:B-1----:R-:W-:-:S07]  /*5b50*/  FADD.FTZ R4, R60, R3 ;  /* 0x000000033c047221 */ /* 0x002fce0000010000 */
[----:B------:R-:W1:Y:S08]  /*5b60*/  MUFU.EX2 R70, R70 ;  /* 0x0000004600467308 */ /* 0x000e700000000800 */
[----:B------:R-:W3:Y:S08]  /*5b70*/  MUFU.EX2 R64, R64 ;  /* 0x0000004000407308 */ /* 0x000ef00000000800 */
[----:B------:R4:W5:Y:S08]  /*5b80*/  MUFU.EX2 R63, R38 ;  /* 0x00000026003f7308 */ /* 0x0009700000000800 */
[----:B------:R-:W5:Y:S01]  /*5b90*/  MUFU.EX2 R65, R65 ;  /* 0x0000004100417308 */ /* 0x000f620000000800 */
[----:B----4-:R-:W-:-:S04]  /*5ba0*/  FADD.FTZ R38, R58, R83 ;  /* 0x000000533a267221 */ /* 0x010fc80000010000 */
[----:B------:R-:W-:-:S03]  /*5bb0*/  FADD.FTZ R38, R71, R38 ;  /* 0x0000002647267221 */ /* 0x000fc60000010000 */
[----:B------:R-:W4:Y:S01]  /*5bc0*/  MUFU.EX2 R66, R66 ;  /* 0x0000004200427308 */ /* 0x000f220000000800 */
[----:B--2---:R-:W-:-:S07]  /*5bd0*/  FADD.FTZ R3, R59, R38 ;  /* 0x000000263b037221 */ /* 0x004fce0000010000 */
[----:B------:R-:W2:Y:S08]  /*5be0*/  MUFU.EX2 R68, R68 ;  /* 0x0000004400447308 */ /* 0x000eb00000000800 */
[----:B------:R0:W2:Y:S08]  /*5bf0*/  MUFU.EX2 R67, R47 ;  /* 0x0000002f00437308 */ /* 0x0000b00000000800 */
[----:B------:R-:W2:Y:S01]  /*5c00*/  MUFU.EX2 R69, R69 ;  /* 0x0000004500457308 */ /* 0x000ea20000000800 */
[----:B0-----:R-:W-:Y:S01]  /*5c10*/  FADD.FTZ R47, R61, R4 ;  /* 0x000000043d2f7221 */ /* 0x001fe20000010000 */
[----:B-1----:R-:W-:-:S03]  /*5c20*/  FADD.FTZ R4, R70, R3 ;  /* 0x0000000346047221 */ /* 0x002fc60000010000 */
[----:B---3--:R-:W-:Y:S01]  /*5c30*/  FADD.FTZ R38, R64, R47 ;  /* 0x0000002f40267221 */ /* 0x008fe20000010000 */
[----:B-----5:R-:W-:Y:S02]  /*5c40*/  FADD.FTZ R3, R63, R4 ;  /* 0x000000043f037221 */ /* 0x020fe40000010000 */
[----:B------:R0:W1:Y:S01]  /*5c50*/  MUFU.EX2 R62, R79 ;  /* 0x0000004f003e7308 */ /* 0x0000620000000800 */
[----:B------:R-:W-:Y:S01]  /*5c60*/  FADD.FTZ R47, R65, R38 ;  /* 0x00000026412f7221 */ /* 0x000fe20000010000 */
[----:B----4-:R-:W-:-:S03]  /*5c70*/  FADD.FTZ R4, R66, R3 ;  /* 0x0000000342047221 */ /* 0x010fc60000010000 */
[----:B--2---:R-:W-:Y:S01]  /*5c80*/  FADD.FTZ R38, R68, R47 ;  /* 0x0000002f44267221 */ /* 0x004fe20000010000 */
[----:B------:R-:W-:Y:S02]  /*5c90*/  FADD.FTZ R3, R67, R4 ;  /* 0x0000000443037221 */ /* 0x000fe40000010000 */
        /* <DEDUP_REMOVED lines=19> */
.L_x_2082:
[----:B------:R-:W-:Y:S01]  /*5dd0*/  ULEA UR6, UR6, UR40, 0x3 ;  /* 0x0000002806067291 */ /* 0x000fe2000f8e183f */
[----:B------:R-:W-:Y:S01]  /*5de0*/  F2FP.F16.F32.PACK_AB R12, R13, R12 ;  /* 0x0000000c0d0c723e */ /* 0x000fe200000000ff */
[----:B------:R-:W-:Y:S01]  /*5df0*/  FMUL.FTZ R88, R88, R9 ;  /* 0x0000000958587220 */ /* 0x000fe20000410000 */
[----:B------:R-:W-:Y:S01]  /*5e00*/  F2FP.F16.F32.PACK_AB R14, R15, R14 ;  /* 0x0000000e0f0e723e */ /* 0x000fe200000000ff */
[----:B------:R-:W-:Y:S01]  /*5e10*/  UIADD3 UR6, UR6, 0x2d860, URZ ;  /* 0x0002d86006067890 */ /* 0x000fe2000fffe03f */
[----:B------:R-:W-:Y:S01]  /*5e20*/  F2FP.F16.F32.PACK_AB R13, R85, R77 ;  /* 0x0000004d550d723e */ /* 0x000fe200000000ff */
[-C--:B------:R-:W-:Y:S01]  /*5e30*/  FMUL.FTZ R89, R89, R9.reuse ;  /* 0x0000000959597220 */ /* 0x080fe20000410000 */
        /* <DEDUP_REMOVED lines=15> */
[----:B------:R-:W-:Y:S01]  /*5f30*/  UMOV UR6, UR38 ;  /* 0x0000002600067c82 */ /* 0x000fe20008000000 */
        /* <DEDUP_REMOVED lines=37> */
[----:B------:R0:W-:Y:S01]  /*6190*/  STSM.16.M88.4 [R18+0x6000], R64 ;  /* 0x0060004012007844 */ /* 0x0001e20000000200 */
[----:B------:R-:W-:Y:S01]  /*61a0*/  F2FP.F16.F32.PACK_AB R74, R76, R11 ;  /* 0x0000000b4c4a723e */ /* 0x000fe200000000ff */
[----:B------:R-:W-:Y:S01]  /*61b0*/  FMUL.FTZ R125, R125, R9 ;  /* 0x000000097d7d7220 */ /* 0x000fe20000410000 */
[----:B------:R-:W-:Y:S01]  /*61c0*/  F2FP.F16.F32.PACK_AB R75, R47, R75 ;  /* 0x0000004b2f4b723e */ /* 0x000fe200000000ff */
[----:B------:R-:W-:Y:S01]  /*61d0*/  FMUL.FTZ R128, R128, R9 ;  /* 0x0000000980807220 */ /* 0x000fe20000410000 */
[----:B------:R-:W-:Y:S01]  /*61e0*/  ISETP.GT.AND P1, PT, R8, R7, PT ;  /* 0x000000070800720c */ /* 0x000fe20003f24270 */
        /* <DEDUP_REMOVED lines=36> */
[----:B------:R-:W-:Y:S02]  /*6430*/  IMAD.MOV.U32 R9, RZ, RZ, R6 ;  /* 0x000000ffff097224 */ /* 0x000fe400078e0006 */
[----:B------:R-:W-:Y:S01]  /*6440*/  IMAD.MOV.U32 R11, RZ, RZ, R2 ;  /* 0x000000ffff0b7224 */ /* 0x000fe200078e0002 */
[----:B-1----:R-:W-:Y:S01]  /*6450*/  NOP ;  /* 0x0000000000007918 */ /* 0x002fe20000000000 */
[----:B0-----:R-:W-:Y:S05]  /*6460*/  @P1 BRA `(.L_x_2083) ;  /* 0xffffffd400841947 */ /* 0x001fea000383ffff */
.L_x_2072:
[----:B------:R-:W-:-:S13]  /*6470*/  ISETP.GE.AND P1, PT, R8, RZ, PT ;  /* 0x000000ff0800720c */ /* 0x000fda0003f26270 */
[----:B------:R-:W-:Y:S05]  /*6480*/  @!P1 BRA `(.L_x_2084) ;  /* 0x00000020003c9947 */ /* 0x000fea0003800000 */
[----:B------:R-:W-:Y:S01]  /*6490*/  IMAD.MOV.U32 R9, RZ, RZ, R5 ;  /* 0x000000ffff097224 */ /* 0x000fe200078e0005 */
[----:B------:R-:W-:Y:S01]  /*64a0*/  UMOV UR6, UR38 ;  /* 0x0000002600067c82 */ /* 0x000fe20008000000 */
[----:B------:R-:W-:Y:S02]  /*64b0*/  IMAD.MOV.U32 R7, RZ, RZ, R6 ;  /* 0x000000ffff077224 */ /* 0x000fe400078e0006 */
[----:B------:R-:W-:-:S07]  /*64c0*/  IMAD.MOV.U32 R10, RZ, RZ, R2 ;  /* 0x000000ffff0a7224 */ /* 0x000fce00078e0002 */
.L_x_2095:
[----:B------:R-:W-:Y:S01]  /*64d0*/  ISETP.NE.AND P2, PT, RZ, UR42, PT ;  /* 0x0000002aff007c0c */ /* 0x000fe2000bf45270 */
[----:B------:R-:W-:-:S04]  /*64e0*/  UISETP.NE.AND UP0, UPT, UR6, 0x1, UPT ;  /* 0x000000010600788c */ /* 0x000fc8000bf05270 */
[----:B------:R-:W-:-:S06]  /*64f0*/  USEL UR7, URZ, 0x1, UP0 ;  /* 0x000000013f077887 */ /* 0x000fcc0008000000 */
[----:B------:R-:W-:Y:S02]  /*6500*/  LOP3.LUT R2, R10, UR7, RZ, 0x3c, !PT ;  /* 0x000000070a027c12 */ /* 0x000fe4000f8e3cff */
[----:B------:R-:W-:Y:S05]  /*6510*/  @P2 BRA `(.L_x_2085) ;  /* 0x0000000000342947 */ /* 0x000fea0003800000 */
[----:B------:R-:W-:Y:S05]  /*6520*/  @!P0 BRA `(.L_x_2086) ;  /* 0x0000000000048947 */ /* 0x000fea0003800000 */
[----:B------:R-:W-:Y:S01]  /*6530*/  BPT.TRAP 0x1 ;  /* 0x000000040000795c */ /* 0x000fe20000300000 */
.L_x_2086:
        /* <DEDUP_REMOVED lines=8> */
.L_x_2087:
[----:B-1----:R-:W-:Y:S05]  /*65c0*/  @P1 BRA `(.L_x_2085) ;  /* 0x0000000000081947 */ /* 0x002fea0003800000 */
[----:B------:R-:W1:Y:S02]  /*65d0*/  SYNCS.PHASECHK.TRANS64.TRYWAIT P1, [UR7+0x2d830], R0 ;  /* 0x02d83000ff0075a7 */ /* 0x000e640008020147 */
[----:B-1----:R-:W-:Y:S05]  /*65e0*/  @!P1 BRA `(.L_x_2088) ;  /* 0x0000009c00809947 */ /* 0x002fea0003800000 */
.L_x_2085:
        /* <DEDUP_REMOVED lines=42> */
.L_x_2090:
[----:B------:R-:W-:Y:S01]  /*6890*/  ULEA UR7, UR6, UR40, 0x3 ;  /* 0x0000002806077291 */ /* 0x000fe2000f8e183f */
[----:B------:R-:W-:-:S08]  /*68a0*/  SHF.L.U32 R0, R10, 0x1f, RZ ;  /* 0x0000001f0a007819 */ /* 0x000fd000000006ff */
[----:B------:R0:W1:Y:S01]  /*68b0*/  SYNCS.PHASECHK.TRANS64.TRYWAIT P1, [UR7+0x2d850], R0 ;  /* 0x02d85000ff0075a7 */ /* 0x0000620008020147 */
[----:B------:R-:W-:Y:S05]  /*68c0*/  @!P0 BRA `(.L_x_2091) ;  /* 0x0000000000048947 */ /* 0x000fea0003800000 */
[----:B------:R-:W-:Y:S01]  /*68d0*/  BPT.TRAP 0x1 ;  /* 0x000000040000795c */ /* 0x000fe20000300000 */
.L_x_2091:
[----:B-1----:R-:W-:Y:S05]  /*68e0*/  @P1 BRA `(.L_x_2089) ;  /* 0x0000000000081947 */ /* 0x002fea0003800000 */
[----:B------:R-:W1:Y:S02]  /*68f0*/  SYNCS.PHASECHK.TRANS64.TRYWAIT P1, [UR7+0x2d850], R0 ;  /* 0x02d85000ff0075a7 */ /* 0x000e640008020147 */
[----:B-1----:R-:W-:Y:S05]  /*6900*/  @!P1 BRA `(.L_x_2092) ;  /* 0x0000009800d09947 */ /* 0x002fea0003800000 */
.L_x_2089:
        /* <DEDUP_REMOVED lines=70> */
.L_x_2093:
        /* <DEDUP_REMOVED lines=77> */
[C---:B------:R-:W-:Y:S01]  /*7240*/  FADD.FTZ R7, -R6.reuse, R7 ;  /* 0x0000000706077221 */ /* 0x040fe20000010100 */
[----:B-1----:R-:W-:-:S03]  /*7250*/  FMUL.FTZ R11, R6, R0 ;  /* 0x00000000060b7220 */ /* 0x002fc60000410000 */
[-C--:B------:R-:W-:Y:S01]  /*7260*/  FMUL.FTZ R14, R7, R0.reuse ;  /* 0x00000000070e7220 */ /* 0x080fe20000410000 */
[-C--:B------:R-:W-:Y:S01]  /*7270*/  FFMA.FTZ R29, R29, R0.reuse, -R11 ;  /* 0x000000001d1d7223 */ /* 0x080fe2000001080b */
[C---:B------:R-:W-:Y:S01]  /*7280*/  FADD.FTZ R7, -R5.reuse, R9 ;  /* 0x0000000905077221 */ /* 0x040fe20000010100 */
[-C--:B------:R-:W-:Y:S01]  /*7290*/  FMUL.FTZ R137, R5, R0.reuse ;  /* 0x0000000005897220 */ /* 0x080fe20000410000 */
        /* <DEDUP_REMOVED lines=12> */
[----:B------:R0:W-:Y:S01]  /*7360*/  MUFU.EX2 R14, R29 ;  /* 0x0000001d000e7308 */ /* 0x0001e20000000800 */
        /* <DEDUP_REMOVED lines=9> */
[-C--:B0-----:R-:W-:Y:S01]  /*7400*/  FFMA.FTZ R29, R26, R0.reuse, -R137 ;  /* 0x000000001a1d7223 */ /* 0x081fe20000010889 */
        /* <DEDUP_REMOVED lines=28> */
[--C-:B------:R-:W-:Y:S01]  /*75d0*/  FFMA.FTZ R54, R58, R0, -R137.reuse ;  /* 0x000000003a367223 */ /* 0x100fe20000010889 */
        /* <DEDUP_REMOVED lines=15> */
[-C--:B------:R-:W-:Y:S01]  /*76d0*/  FFMA.FTZ R82, R82, R0.reuse, -R137 ;  /* 0x0000000052527223 */ /* 0x080fe20000010889 */
[----:B------:R-:W2:Y:S01]  /*76e0*/  MUFU.EX2 R85, R85 ;  /* 0x0000005500557308 */ /* 0x000ea20000000800 */
[----:B-1----:R-:W-:Y:S01]  /*76f0*/  FFMA.FTZ R4, R7, R3, R29 ;  /* 0x0000000307047223 */ /* 0x002fe2000001001d */
[-CC-:B------:R-:W-:Y:S01]  /*7700*/  FFMA.FTZ R51, R83, R0.reuse, -R137.reuse ;  /* 0x0000000053337223 */ /* 0x180fe20000010889 */
[----:B------:R-:W-:-:S05]  /*7710*/  FFMA.FTZ R87, R87, R0, -R137 ;  /* 0x0000000057577223 */ /* 0x000fca0000010889 */
        /* <DEDUP_REMOVED lines=19> */
[----:B------:R-:W-:Y:S01]  /*7850*/  MUFU.EX2 R24, R24 ;  /* 0x0000001800187308 */ /* 0x000fe20000000800 */
[----:B0-----:R-:W-:-:S07]  /*7860*/  FADD.FTZ R79, R21, R4 ;  /* 0x00000004154f7221 */ /* 0x001fce0000010000 */
[----:B------:R-:W0:Y:S01]  /*7870*/  MUFU.EX2 R81, R81 ;  /* 0x0000005100517308 */ /* 0x000e220000000800 */
[----:B--2---:R-:W-:-:S07]  /*7880*/  FADD.FTZ R4, R38, R3 ;  /* 0x0000000326047221 */ /* 0x004fce0000010000 */
        /* <DEDUP_REMOVED lines=35> */
[----:B0-----:R-:W-:-:S07]  /*7ac0*/  FFMA.FTZ R46, R86, R0, -R137 ;  /* 0x00000000562e7223 */ /* 0x001fce0000010889 */
        /* <DEDUP_REMOVED lines=8> */
[----:B------:R-:W-:Y:S08]  /*7b50*/  MUFU.EX2 R70, R66 ;  /* 0x0000004200467308 */ /* 0x000ff00000000800 */
        /* <DEDUP_REMOVED lines=14> */
[----:B------:R-:W-:-:S03]  /*7c40*/  FADD.FTZ R4, R70, R3 ;  /* 0x0000000346047221 */ /* 0x000fc60000010000 */
[----:B----4-:R-:W-:Y:S01]  /*7c50*/  FADD.FTZ R28, R56, R47 ;  /* 0x0000002f381c7221 */ /* 0x010fe20000010000 */
[----:B------:R-:W-:Y:S02]  /*7c60*/  FADD.FTZ R4, R71, R4 ;  /* 0x0000000447047221 */ /* 0x000fe40000010000 */
[----:B------:R-:W1:Y:S01]  /*7c70*/  MUFU.EX2 R60, R60 ;  /* 0x0000003c003c7308 */ /* 0x000e620000000800 */
[----:B-----5:R-:W-:-:S07]  /*7c80*/  FADD.FTZ R3, R57, R28 ;  /* 0x0000001c39037221 */ /* 0x020fce0000010000 */
[----:B------:R-:W2:Y:S01]  /*7c90*/  MUFU.EX2 R61, R61 ;  /* 0x0000003d003d7308 */ /* 0x000ea20000000800 */
[----:B0-----:R-:W-:-:S04]  /*7ca0*/  FADD.FTZ R47, R63, R4 ;  /* 0x000000043f2f7221 */ /* 0x001fc80000010000 */
[----:B------:R-:W-:-:S03]  /*7cb0*/  FADD.FTZ R28, R66, R47 ;  /* 0x0000002f421c7221 */ /* 0x000fc60000010000 */
        /* <DEDUP_REMOVED lines=34> */
.L_x_2094:
        /* <DEDUP_REMOVED lines=104> */
[----:B0-----:R-:W-:Y:S01]  /*8560*/  NOP ;  /* 0x0000000000007918 */ /* 0x001fe20000000000 */
[----:B--2---:R-:W-:Y:S05]  /*8570*/  @P1 BRA `(.L_x_2095) ;  /* 0xffffffdc00d41947 */ /* 0x004fea000383ffff */
.L_x_2084:
[----:B------:R-:W-:Y:S06]  /*8580*/  BAR.ARV 0x8, 0x200 ;  /* 0x0208000000007b1d */ /* 0x000fec0000002000 */
[----:B------:R-:W-:Y:S05]  /*8590*/  @!P0 BRA `(.L_x_2096) ;  /* 0x0000000000048947 */ /* 0x000fea0003800000 */
[----:B------:R-:W-:Y:S01]  /*85a0*/  BPT.TRAP 0x1 ;  /* 0x000000040000795c */ /* 0x000fe20000300000 */
.L_x_2096:
[----:B------:R-:W-:Y:S01]  /*85b0*/  ULEA UR4, UR38, UR40, 0x3 ;  /* 0x0000002826047291 */ /* 0x000fe2000f8e183f */
[----:B------:R-:W-:-:S08]  /*85c0*/  SHF.L.U32 R7, R2, 0x1f, RZ ;  /* 0x0000001f02077819 */ /* 0x000fd000000006ff */
[----:B------:R0:W1:Y:S01]  /*85d0*/  SYNCS.PHASECHK.TRANS64.TRYWAIT P1, [UR4+0x2d850], R7 ;  /* 0x02d85007ff0075a7 */ /* 0x0000620008020144 */
[----:B------:R-:W-:Y:S05]  /*85e0*/  @!P0 BRA `(.L_x_2097) ;  /* 0x0000000000048947 */ /* 0x000fea0003800000 */
[----:B------:R-:W-:Y:S01]  /*85f0*/  BPT.TRAP 0x1 ;  /* 0x000000040000795c */ /* 0x000fe20000300000 */
.L_x_2097:
[----:B-1----:R-:W-:Y:S05]  /*8600*/  @P1 BRA `(.L_x_2098) ;  /* 0x0000000000081947 */ /* 0x002fea0003800000 */
[----:B------:R-:W1:Y:S02]  /*8610*/  SYNCS.PHASECHK.TRANS64.TRYWAIT P1, [UR4+0x2d850], R7 ;  /* 0x02d85007ff0075a7 */ /* 0x000e640008020144 */
[----:B-1----:R-:W-:Y:S05]  /*8620*/  @!P1 BRA `(.L_x_2099) ;  /* 0x0000007c00a09947 */ /* 0x002fea0003800000 */
.L_x_2098:
[----:B------:R-:W-:Y:S01]  /*8630*/  UIADD3 UR40, UR40, 0x400, URZ ;  /* 0x0000040028287890 */ /* 0x000fe2000fffe03f */
[----:B------:R-:W-:Y:S01]  /*8640*/  WARPGROUP.ARRIVE ;  /* 0x00000000000079c5 */ /* 0x000fe20000000000 */
[----:B------:R-:W-:Y:S01]  /*8650*/  ULOP3.LUT UR39, UR39, 0x10000, URZ, 0xfc, !UPT ;  /* 0x0001000027277892 */ /* 0x000fe2000f8efc3f */
[----:B01----:R-:W0:Y:S01]  /*8660*/  SHFL.BFLY PT, R7, R4, 0x2, 0x1f ;  /* 0x0c401f0004077f89 */ /* 0x003e2200000e0000 */
[----:B------:R-:W-:Y:S01]  /*8670*/  USHF.R.U32.HI UR40, URZ, 0x4, UR40 ;  /* 0x000000043f287899 */ /* 0x000fe20008011628 */
[----:B------:R-:W-:Y:S01]  /*8680*/  IMAD.MOV.U32 R32, RZ, RZ, -0x800000 ;  /* 0xff800000ff207424 */ /* 0x000fe200078e00ff */
[----:B------:R-:W-:Y:S01]  /*8690*/  UMOV UR9, 0x40000040 ;  /* 0x4000004000097882 */ /* 0x000fe20000000000 */
[----:B------:R-:W-:Y:S01]  /*86a0*/  UMOV UR11, 0x80000020 ;  /* 0x80000020000b7882 */ /* 0x000fe20000000000 */
[----:B------:R-:W-:Y:S01]  /*86b0*/  ULOP3.LUT UR40, UR40, 0x3fff, URZ, 0xc0, !UPT ;  /* 0x00003fff28287892 */ /* 0x000fe2000f8ec03f */
[----:B------:R-:W1:Y:S01]  /*86c0*/  SHFL.BFLY PT, R8, R3, 0x2, 0x1f ;  /* 0x0c401f0003087f89 */ /* 0x000e6200000e0000 */
[----:B------:R-:W-:-:S02]  /*86d0*/  UMOV UR8, UR39 ;  /* 0x0000002700087c82 */ /* 0x000fc40008000000 */
[----:B------:R-:W-:-:S04]  /*86e0*/  ULOP3.LUT UR5, UR40, 0x2000000, URZ, 0xfc, !UPT ;  /* 0x0200000028057892 */ /* 0x000fc8000f8efc3f */
[----:B------:R-:W-:-:S07]  /*86f0*/  UIMAD UR5, UR38, 0x600, UR5 ;  /* 0x00000600260578a4 */ /* 0x000fce000f8e0205 */
[----:B------:R-:W-:Y:S02]  /*8700*/  UMOV UR10, UR5 ;  /* 0x00000005000a7c82 */ /* 0x000fe40008000000 */
[----:B------:R-:W-:Y:S01]  /*8710*/  HGMMA.64x96x16.F32 R88, gdesc[UR8].tnspB, R88, gsb0 ;  /* 0x41600000085879f0 */ /* 0x000fe20008000858 */
[----:B------:R-:W-:Y:S01]  /*8720*/  UIADD3 UR8, UR39, 0x2, URZ ;  /* 0x0000000227087890 */ /* 0x000fe2000fffe03f */
[----:B0-----:R-:W-:Y:S01]  /*8730*/  FADD.FTZ R7, R7, R4 ;  /* 0x0000000407077221 */ /* 0x001fe20000010000 */
[----:B------:R-:W-:Y:S01]  /*8740*/  UIADD3 UR10, UR5, 0x40, URZ ;  /* 0x00000040050a7890 */ /* 0x000fe2000fffe03f */
[----:B------:R-:W-:Y:S01]  /*8750*/  IMAD.MOV.U32 R4, RZ, RZ, RZ ;  /* 0x000000ffff047224 */ /* 0x000fe200078e00ff */
[----:B------:R-:W-:Y:S01]  /*8760*/  UMOV UR9, 0x40000040 ;  /* 0x4000004000097882 */ /* 0x000fe20000000000 */
[----:B------:R-:W-:Y:S01]  /*8770*/  UMOV UR11, 0x80000020 ;  /* 0x80000020000b7882 */ /* 0x000fe20000000000 */
[----:B-1----:R-:W-:Y:S01]  /*8780*/  FADD.FTZ R9, R8, R3 ;  /* 0x0000000308097221 */ /* 0x002fe20000010000 */
[----:B------:R-:W-:Y:S01]  /*8790*/  IMAD.MOV.U32 R3, RZ, RZ, -0x800000 ;  /* 0xff800000ff037424 */ /* 0x000fe200078e00ff */
[----:B------:R-:W0:Y:S04]  /*87a0*/  SHFL.BFLY PT, R8, R7, 0x1, 0x1f ;  /* 0x0c201f0007087f89 */ /* 0x000e2800000e0000 */
[----:B------:R-:W1:Y:S01]  /*87b0*/  SHFL.BFLY PT, R10, R9, 0x1, 0x1f ;  /* 0x0c201f00090a7f89 */ /* 0x000e6200000e0000 */
[----:B0-----:R-:W-:Y:S01]  /*87c0*/  FADD.FTZ R12, R7, R8 ;  /* 0x00000008070c7221 */ /* 0x001fe20000010000 */
[----:B-1----:R-:W-:-:S04]  /*87d0*/  FADD.FTZ R13, R9, R10 ;  /* 0x0000000a090d7221 */ /* 0x002fc80000010000 */
[----:B------:R-:W-:Y:S01]  /*87e0*/  FSETP.NE.FTZ.AND P1, PT, R12, RZ, PT ;  /* 0x000000ff0c00720b */ /* 0x000fe20003f35000 */
[----:B------:R-:W-:Y:S01]  /*87f0*/  IMAD.MOV.U32 R10, RZ, RZ, RZ ;  /* 0x000000ffff0a7224 */ /* 0x000fe200078e00ff */
[----:B------:R-:W-:-:S11]  /*8800*/  FSETP.NE.FTZ.AND P2, PT, R13, RZ, PT ;  /* 0x000000ff0d00720b */ /* 0x000fd60003f55000 */
[----:B------:R-:W0:Y:S01]  /*8810*/  @P1 MUFU.LG2 R8, R12 ;  /* 0x0000000c00081308 */ /* 0x000e220000000c00 */
[C---:B------:R-:W-:Y:S01]  /*8820*/  @P1 FMUL.FTZ R7, R0.reuse, 0.69314718246459960938 ;  /* 0x3f31721800071820 */ /* 0x040fe20000410000 */
        /* <DEDUP_REMOVED lines=56> */
.L_x_2100:
        /* <DEDUP_REMOVED lines=58> */
.L_x_2064:
        /* <DEDUP_REMOVED lines=9> */
[----:B------:R-:W-:Y:S01]  /*8fe0*/  BAR.SYNC.DEFER_BLOCKING 0x1, 0x180 ;  /* 0x0046000000007b1d */ /* 0x000fe20000010000 */
[----:B------:R-:W-:Y:S02]  /*8ff0*/  F2FP.F16.F32.PACK_AB R6, R93, R6 ;  /* 0x000000065d06723e */ /* 0x000fe400000000ff */
[----:B------:R-:W-:-:S02]  /*9000*/  F2FP.F16.F32.PACK_AB R7, R7, R94 ;  /* 0x0000005e0707723e */ /* 0x000fc400000000ff */
[----:B------:R-:W-:Y:S02]  /*9010*/  F2FP.F16.F32.PACK_AB R14, R109, R14 ;  /* 0x0000000e6d0e723e */ /* 0x000fe400000000ff */
[----:B------:R-:W-:Y:S01]  /*9020*/  F2FP.F16.F32.PACK_AB R15, R15, R110 ;  /* 0x0000006e0f0f723e */ /* 0x000fe200000000ff */
[----:B------:R-:W-:Y:S01]  /*9030*/  UMOV UR4, UR40 ;  /* 0x0000002800047c82 */ /* 0x000fe20008000000 */
[----:B-1----:R-:W-:Y:S01]  /*9040*/  UMOV UR5, UR6 ;  /* 0x0000000600057c82 */ /* 0x002fe20008000000 */
[----:B------:R-:W-:Y:S02]  /*9050*/  IMAD.U32 R20, RZ, RZ, UR4 ;  /* 0x00000004ff147e24 */ /* 0x000fe4000f8e00ff */
        /* <DEDUP_REMOVED lines=10> */
[--C-:B------:R-:W-:Y:S01]  /*9100*/  IMAD.X R13, RZ, RZ, R5.reuse, P3 ;  /* 0x000000ffff0d7224 */ /* 0x100fe200018e0605 */
[----:B------:R-:W-:Y:S01]  /*9110*/  IADD3 R41, P0, R4, 0x6020, RZ ;  /* 0x0000602004297810 */ /* 0x000fe20007f1e0ff */
[--C-:B------:R-:W-:Y:S01]  /*9120*/  IMAD.X R9, RZ, RZ, R5.reuse, P2 ;  /* 0x000000ffff097224 */ /* 0x100fe200010e0605 */
[----:B------:R-:W-:Y:S01]  /*9130*/  LOP3.LUT R4, R25, R4, RZ, 0x3c, !PT ;  /* 0x0000000419047212 */ /* 0x000fe200078e3cff */
[--C-:B------:R-:W-:Y:S01]  /*9140*/  IMAD.X R25, RZ, RZ, R5.reuse, P1 ;  /* 0x000000ffff197224 */ /* 0x100fe200008e0605 */
[----:B------:R-:W-:Y:S01]  /*9150*/  LOP3.LUT R8, R33, 0x180, RZ, 0xc0, !PT ;  /* 0x0000018021087812 */ /* 0x000fe200078ec0ff */
[----:B------:R-:W-:Y:S01]  /*9160*/  IMAD.X R27, RZ, RZ, R5, P0 ;  /* 0x000000ffff1b7224 */ /* 0x000fe200000e0605 */
[----:B0-----:R-:W-:-:S02]  /*9170*/  MOV R28, R4 ;  /* 0x00000004001c7202 */ /* 0x001fc40000000f00 */
[----:B------:R-:W-:Y:S02]  /*9180*/  LOP3.LUT R12, R35, 0x180, RZ, 0xc0, !PT ;  /* 0x00000180230c7812 */ /* 0x000fe400078ec0ff */
[----:B------:R-:W-:Y:S02]  /*9190*/  F2FP.F16.F32.PACK_AB R4, R89, R0 ;  /* 0x000000005904723e */ /* 0x000fe400000000ff */
[----:B------:R-:W-:Y:S02]  /*91a0*/  LOP3.LUT R0, R37, 0x180, RZ, 0xc0, !PT ;  /* 0x0000018025007812 */ /* 0x000fe400078ec0ff */
[----:B------:R-:W-:Y:S02]  /*91b0*/  SHF.R.U64 R8, R8, 0x3, RZ ;  /* 0x0000000308087819 */ /* 0x000fe400000012ff */
[----:B------:R-:W-:Y:S02]  /*91c0*/  SHF.R.U64 R12, R12, 0x3, RZ ;  /* 0x000000030c0c7819 */ /* 0x000fe400000012ff */
[----:B------:R-:W-:-:S02]  /*91d0*/  SHF.R.U64 R0, R0, 0x3, RZ ;  /* 0x0000000300007819 */ /* 0x000fc400000012ff */
[----:B------:R-:W-:Y:S02]  /*91e0*/  LOP3.LUT R24, R39, 0x180, RZ, 0xc0, !PT ;  /* 0x0000018027187812 */ /* 0x000fe400078ec0ff */
[----:B------:R-:W-:Y:S02]  /*91f0*/  LOP3.LUT R26, R41, 0x180, RZ, 0xc0, !PT ;  /* 0x00000180291a7812 */ /* 0x000fe400078ec0ff */
[----:B------:R-:W-:Y:S02]  /*9200*/  LOP3.LUT R10, R8, R33, RZ, 0x3c, !PT ;  /* 0x00000021080a7212 */ /* 0x000fe400078e3cff */
[----:B------:R-:W-:Y:S02]  /*9210*/  LOP3.LUT R12, R12, R35, RZ, 0x3c, !PT ;  /* 0x000000230c0c7212 */ /* 0x000fe400078e3cff */
[----:B------:R-:W-:Y:S01]  /*9220*/  LOP3.LUT R8, R0, R37, RZ, 0x3c, !PT ;  /* 0x0000002500087212 */ /* 0x000fe200078e3cff */
[----:B------:R-:W0:Y:S01]  /*9230*/  LDC.64 R34, c[0x0][0xc00] ;  /* 0x00030000ff227b82 */ /* 0x000e220000000a00 */
[----:B------:R-:W-:-:S02]  /*9240*/  SHF.R.U64 R24, R24, 0x3, RZ ;  /* 0x0000000318187819 */ /* 0x000fc400000012ff */
[----:B------:R-:W-:Y:S02]  /*9250*/  SHF.R.U64 R26, R26, 0x3, RZ ;  /* 0x000000031a1a7819 */ /* 0x000fe400000012ff */
[----:B------:R-:W-:Y:S02]  /*9260*/  F2FP.F16.F32.PACK_AB R5, R91, R90 ;  /* 0x0000005a5b05723e */ /* 0x000fe400000000ff */
[----:B------:R-:W-:Y:S02]  /*9270*/  MOV R33, R10 ;  /* 0x0000000a00217202 */ /* 0x000fe40000000f00 */
[----:B------:R-:W-:Y:S01]  /*9280*/  MOV R37, R8 ;  /* 0x0000000800257202 */ /* 0x000fe20000000f00 */
[----:B------:R1:W-:Y:S01]  /*9290*/  STSM.16.M88.4 [R28], R4 ;  /* 0x000000041c007844 */ /* 0x0003e20000000200 */
[----:B------:R-:W-:Y:S01]  /*92a0*/  LOP3.LUT R24, R24, R39, RZ, 0x3c, !PT ;  /* 0x0000002718187212 */ /* 0x000fe200078e3cff */
[----:B------:R-:W-:Y:S01]  /*92b0*/  IMAD.SHL.U32 R39, R141, 0x4, RZ ;  /* 0x000000048d277824 */ /* 0x000fe200078e00ff */
[----:B------:R-:W-:-:S02]  /*92c0*/  LOP3.LUT R26, R26, R41, RZ, 0x3c, !PT ;  /* 0x000000291a1a7212 */ /* 0x000fc400078e3cff */
[----:B------:R-:W-:Y:S02]  /*92d0*/  F2FP.F16.F32.PACK_AB R8, R97, R96 ;  /* 0x000000606108723e */ /* 0x000fe400000000ff */
[----:B------:R-:W-:Y:S02]  /*92e0*/  F2FP.F16.F32.PACK_AB R9, R99, R98 ;  /* 0x000000626309723e */ /* 0x000fe400000000ff */
[----:B------:R-:W-:Y:S02]  /*92f0*/  F2FP.F16.F32.PACK_AB R10, R101, R100 ;  /* 0x00000064650a723e */ /* 0x000fe400000000ff */
[----:B------:R-:W-:Y:S02]  /*9300*/  F2FP.F16.F32.PACK_AB R11, R103, R102 ;  /* 0x00000066670b723e */ /* 0x000fe400000000ff */
[----:B------:R-:W-:Y:S02]  /*9310*/  MOV R0, R12 ;  /* 0x0000000c00007202 */ /* 0x000fe40000000f00 */
[----:B------:R-:W-:Y:S01]  /*9320*/  F2FP.F16.F32.PACK_AB R12, R105, R104 ;  /* 0x00000068690c723e */ /* 0x000fe200000000ff */
[----:B------:R2:W-:Y:S01]  /*9330*/  STSM.16.M88.4 [R33], R8 ;  /* 0x0000000821007844 */ /* 0x0005e20000000200 */
[----:B------:R-:W-:-:S02]  /*9340*/  F2FP.F16.F32.PACK_AB R13, R107, R106 ;  /* 0x0000006a6b0d723e */ /* 0x000fc400000000ff */
[----:B------:R-:W-:Y:S02]  /*9350*/  MOV R36, R24 ;  /* 0x0000001800247202 */ /* 0x000fe40000000f00 */
[----:B-1----:R-:W-:Y:S01]  /*9360*/  MOV R28, R26 ;  /* 0x0000001a001c7202 */ /* 0x002fe20000000f00 */
[----:B------:R1:W-:Y:S01]  /*9370*/  STSM.16.M88.4 [R0], R12 ;  /* 0x0000000c00007844 */ /* 0x0003e20000000200 */
[----:B------:R-:W-:Y:S02]  /*9380*/  F2FP.F16.F32.PACK_AB R4, R113, R112 ;  /* 0x000000707104723e */ /* 0x000fe400000000ff */
[----:B------:R-:W-:Y:S02]  /*9390*/  F2FP.F16.F32.PACK_AB R5, R115, R114 ;  /* 0x000000727305723e */ /* 0x000fe400000000ff */
[----:B------:R-:W-:Y:S02]  /*93a0*/  F2FP.F16.F32.PACK_AB R6, R117, R116 ;  /* 0x000000747506723e */ /* 0x000fe400000000ff */
[----:B------:R-:W-:-:S02]  /*93b0*/  F2FP.F16.F32.PACK_AB R7, R119, R118 ;  /* 0x000000767707723e */ /* 0x000fc400000000ff */
[----:B------:R-:W-:Y:S01]  /*93c0*/  F2FP.F16.F32.PACK_AB R24, R121, R120 ;  /* 0x000000787918723e */ /* 0x000fe200000000ff */
[----:B--2---:R-:W-:Y:S01]  /*93d0*/  IMAD.MOV.U32 R33, RZ, RZ, RZ ;  /* 0x000000ffff217224 */ /* 0x004fe200078e00ff */
[----:B------:R-:W-:Y:S01]  /*93e0*/  F2FP.F16.F32.PACK_AB R25, R123, R122 ;  /* 0x0000007a7b19723e */ /* 0x000fe200000000ff */
[----:B------:R2:W-:Y:S01]  /*93f0*/  STSM.16.M88.4 [R37], R4 ;  /* 0x0000000425007844 */ /* 0x0005e20000000200 */
[----:B------:R-:W-:Y:S02]  /*9400*/  F2FP.F16.F32.PACK_AB R26, R125, R124 ;  /* 0x0000007c7d1a723e */ /* 0x000fe400000000ff */
[----:B------:R-:W-:Y:S01]  /*9410*/  F2FP.F16.F32.PACK_AB R27, R127, R126 ;  /* 0x0000007e7f1b723e */ /* 0x000fe200000000ff */
[----:B-1----:R-:W1:Y:S01]  /*9420*/  LDC R0, c[0x0][0xbe8] ;  /* 0x0002fa00ff007b82 */ /* 0x002e620000000800 */
[----:B------:R-:W-:Y:S02]  /*9430*/  F2FP.F16.F32.PACK_AB R8, R129, R128 ;  /* 0x000000808108723e */ /* 0x000fe400000000ff */
[----:B------:R-:W-:Y:S01]  /*9440*/  F2FP.F16.F32.PACK_AB R9, R131, R130 ;  /* 0x000000828309723e */ /* 0x000fe200000000ff */
[----:B------:R3:W-:Y:S01]  /*9450*/  STSM.16.M88.4 [R36], R24 ;  /* 0x0000001824007844 */ /* 0x0007e20000000200 */
[----:B------:R-:W-:-:S02]  /*9460*/  F2FP.F16.F32.PACK_AB R10, R133, R132 ;  /* 0x00000084850a723e */ /* 0x000fc400000000ff */
[----:B------:R-:W-:Y:S02]  /*9470*/  F2FP.F16.F32.PACK_AB R11, R135, R134 ;  /* 0x00000086870b723e */ /* 0x000fe400000000ff */
[----:B------:R-:W-:Y:S02]  /*9480*/  ISETP.NE.U32.AND P2, PT, RZ, UR4, PT ;  /* 0x00000004ff007c0c */ /* 0x000fe4000bf45070 */
[----:B0-----:R-:W-:Y:S01]  /*9490*/  ISETP.NE.U32.AND P0, PT, R34, RZ, PT ;  /* 0x000000ff2200720c */ /* 0x001fe20003f05070 */
[----:B------:R3:W-:Y:S01]  /*94a0*/  STSM.16.M88.4 [R28], R8 ;  /* 0x000000081c007844 */ /* 0x0007e20000000200 */
[----:B------:R-:W-:Y:S01]  /*94b0*/  BAR.SYNC.DEFER_BLOCKING 0x1, 0x180 ;  /* 0x0046000000007b1d */ /* 0x000fe20000010000 */
[----:B------:R-:W-:Y:S02]  /*94c0*/  ISETP.NE.AND.EX P2, PT, RZ, UR5, PT, P2 ;  /* 0x00000005ff007c0c */ /* 0x000fe4000bf45320 */
[----:B------:R-:W-:Y:S02]  /*94d0*/  ISETP.NE.AND.EX P0, PT, R35, RZ, PT, P0 ;  /* 0x000000ff2300720c */ /* 0x000fe40003f05300 */
[----:B------:R-:W-:-:S02]  /*94e0*/  SHF.L.U64.HI R12, R141, 0x2, R145 ;  /* 0x000000028d0c7819 */ /* 0x000fc40000010291 */
[----:B------:R-:W-:-:S05]  /*94f0*/  IADD3 R34, P1, R39, R34, RZ ;  /* 0x0000002227227210 */ /* 0x000fca0007f3e0ff */
[C---:B------:R-:W-:Y:S02]  /*9500*/  IMAD.X R35, R12.reuse, 0x1, R35, P1 ;  /* 0x000000010c237824 */ /* 0x040fe400008e0623 */
[----:B--2---:R-:W-:Y:S01]  /*9510*/  @P2 IADD3 R4, P3, R39, UR4, RZ ;  /* 0x0000000427042c10 */ /* 0x004fe2000ff7e0ff */
[----:B------:R-:W-:Y:S02]  /*9520*/  ULDC UR4, c[0x0][0xa88] ;  /* 0x0002a20000047ab9 */ /* 0x000fe40000000800 */
[----:B------:R-:W-:Y:S01]  /*9530*/  IMAD.U32 R7, RZ, RZ, UR4 ;  /* 0x00000004ff077e24 */ /* 0x000fe2000f8e00ff */
[----:B------:R-:W-:Y:S01]  /*9540*/  @P2 IADD3.X R5, R12, UR5, RZ, P3, !PT ;  /* 0x000000050c052c10 */ /* 0x000fe20009ffe4ff */
[----:B------:R3:W5:Y:S01]  /*9550*/  @P0 LDG.E R33, desc[UR36][R34.64] ;  /* 0x0000002422210981 */ /* 0x000762000c1e1900 */
[----:B-1----:R-:W-:Y:S01]  /*9560*/  ISETP.NE.AND P1, PT, R0, 0x1, PT ;  /* 0x000000010000780c */ /* 0x002fe20003f25270 */
[----:B------:R-:W-:Y:S02]  /*9570*/  IMAD.IADD R15, R140, 0x1, R136 ;  /* 0x000000018c0f7824 */ /* 0x000fe400078e0288 */
[----:B------:R3:W5:Y:S10]  /*9580*/  @P2 LDG.E R7, desc[UR36][R4.64] ;  /* 0x0000002404072981 */ /* 0x000774000c1e1900 */
[----:B------:R-:W0:Y:S08]  /*9590*/  @P1 LDC R6, c[0x0][0xbec] ;  /* 0x0002fb00ff061b82 */ /* 0x000e300000000800 */
[----:B------:R-:W1:Y:S01]  /*95a0*/  @P1 LDC R13, c[0x0][0xbf0] ;  /* 0x0002fc00ff0d1b82 */ /* 0x000e620000000800 */
[----:B---3--:R-:W-:Y:S05]  /*95b0*/  @P2 BRA `(.L_x_2103) ;  /* 0x0000000000102947 */ /* 0x008fea0003800000 */
[----:B------:R-:W-:Y:S05]  /*95c0*/  @!P0 BRA `(.L_x_2103) ;  /* 0x00000000000c8947 */ /* 0x000fea0003800000 */
[----:B------:R-:W2:Y:S04]  /*95d0*/  LDG.E R4, desc[UR36][R34.64] ;  /* 0x0000002422047981 */ /* 0x000ea8000c1e1900 */
[----:B-----5:R-:W2:Y:S02]  /*95e0*/  LDG.E R7, desc[UR36][R34.64+0x4] ;  /* 0x0000042422077981 */ /* 0x020ea4000c1e1900 */
[----:B--2---:R-:W-:-:S07]  /*95f0*/  IMAD.IADD R7, R7, 0x1, -R4 ;  /* 0x0000000107077824 */ /* 0x004fce00078e0a04 */
.L_x_2103:
[----:B------:R-:W-:Y:S01]  /*9600*/  SHF.R.S32.HI R48, RZ, 0x1f, R143 ;  /* 0x0000001fff307819 */ /* 0x000fe2000001148f */
[----:B0-----:R-:W-:Y:S01]  /*9610*/  @P1 IMAD.HI.U32 R4, R15, R6, RZ ;  /* 0x000000060f041227 */ /* 0x001fe200078e00ff */
[----:B------:R-:W-:Y:S01]  /*9620*/  ULDC.64 UR4, c[0x0][0xb90] ;  /* 0x0002e40000047ab9 */ /* 0x000fe20000000a00 */
[--C-:B-----5:R-:W-:Y:S01]  /*9630*/  SHF.R.S32.HI R35, RZ, 0x1f, R33.reuse ;  /* 0x0000001fff237819 */ /* 0x120fe20000011421 */
[----:B------:R-:W0:Y:S01]  /*9640*/  @P1 LDC R51, c[0x0][0xbec] ;  /* 0x0002fb00ff331b82 */ /* 0x000e220000000800 */
[----:B------:R-:W-:Y:S01]  /*9650*/  IMAD R6, R48, UR4, RZ ;  /* 0x0000000430067c24 */ /* 0x000fe2000f8e02ff */
[----:B------:R-:W-:Y:S01]  /*9660*/  SEL R145, R145, RZ, !P0 ;  /* 0x000000ff91917207 */ /* 0x000fe20004000000 */
[----:B------:R-:W-:Y:S01]  /*9670*/  IMAD.MOV.U32 R34, RZ, RZ, R33 ;  /* 0x000000ffff227224 */ /* 0x000fe200078e0021 */
[----:B------:R-:W-:Y:S01]  /*9680*/  SEL R141, R141, RZ, !P0 ;  /* 0x000000ff8d8d7207 */ /* 0x000fe20004000000 */
[----:B------:R-:W-:Y:S01]  /*9690*/  IMAD.MOV.U32 R9, RZ, RZ, R15 ;  /* 0x000000ffff097224 */ /* 0x000fe200078e000f */
[----:B-1----:R-:W-:Y:S01]  /*96a0*/  @P1 SHF.R.U32.HI R9, RZ, R13, R4 ;  /* 0x0000000dff091219 */ /* 0x002fe20000011604 */
[----:B------:R-:W-:Y:S01]  /*96b0*/  IMAD R11, R148, 0x20, R142 ;  /* 0x00000020940b7824 */ /* 0x000fe200078e028e */
[----:B------:R-:W-:Y:S01]  /*96c0*/  ULDC.64 UR6, c[0x0][0xa80] ;  /* 0x0002a00000067ab9 */ /* 0x000fe20000000a00 */
[----:B------:R-:W-:-:S02]  /*96d0*/  IMAD R13, R143, UR5, R6 ;  /* 0x000000058f0d7c24 */ /* 0x000fc4000f8e0206 */
        /* <DEDUP_REMOVED lines=8> */
[C---:B------:R-:W-:Y:S01]  /*9760*/  IADD3 R15, P2, R20.reuse, 0x1800, RZ ;  /* 0x00001800140f7810 */ /* 0x040fe20007f5e0ff */
[----:B------:R-:W-:Y:S01]  /*9770*/  IMAD R6, R145, UR4, RZ ;  /* 0x0000000491067c24 */ /* 0x000fe2000f8e02ff */
[----:B------:R-:W-:Y:S01]  /*9780*/  IADD3 R37, P4, R20, 0x6000, RZ ;  /* 0x0000600014257810 */ /* 0x000fe20007f9e0ff */
[----:B------:R-:W-:Y:S01]  /*9790*/  IMAD.WIDE.U32 R4, R141, UR4, R4 ;  /* 0x000000048d047c25 */ /* 0x000fe2000f8e0004 */
[----:B------:R-:W-:Y:S02]  /*97a0*/  LOP3.LUT R8, R15, 0x180, RZ, 0xc0, !PT ;  /* 0x000001800f087812 */ /* 0x000fe400078ec0ff */
[----:B------:R-:W-:Y:S01]  /*97b0*/  LOP3.LUT R24, R25, 0x180, RZ, 0xc0, !PT ;  /* 0x0000018019187812 */ /* 0x000fe200078ec0ff */
[----:B------:R-:W-:Y:S01]  /*97c0*/  IMAD R10, R141, UR5, R6 ;  /* 0x000000058d0a7c24 */ /* 0x000fe2000f8e0206 */
[----:B------:R-:W-:Y:S01]  /*97d0*/  SHF.R.S32.HI R6, RZ, 0x1f, R11 ;  /* 0x0000001fff067819 */ /* 0x000fe2000001140b */
[----:B------:R-:W-:Y:S01]  /*97e0*/  ULDC.64 UR4, c[0x0][0xb88] ;  /* 0x0002e20000047ab9 */ /* 0x000fe20000000a00 */
[----:B------:R-:W-:Y:S01]  /*97f0*/  IADD3 R4, P0, R9, R4, RZ ;  /* 0x0000000409047210 */ /* 0x000fe20007f1e0ff */
[----:B------:R-:W-:Y:S01]  /*9800*/  IMAD.IADD R14, R152, 0x1, R136 ;  /* 0x00000001980e7824 */ /* 0x000fe200078e0288 */
[----:B------:R-:W-:Y:S01]  /*9810*/  SHF.R.U64 R8, R8, 0x3, RZ ;  /* 0x0000000308087819 */ /* 0x000fe200000012ff */
[----:B------:R-:W-:Y:S01]  /*9820*/  IMAD R12, R6, UR4, RZ ;  /* 0x00000004060c7c24 */ /* 0x000fe2000f8e02ff */
[----:B------:R-:W-:Y:S01]  /*9830*/  IADD3.X R5, R13, R5, R10, P0, !PT ;  /* 0x000000050d057210 */ /* 0x000fe200007fe40a */
[----:B------:R-:W-:Y:S01]  /*9840*/  IMAD R49, R7, R0, RZ ;  /* 0x0000000007317224 */ /* 0x000fe200078e02ff */
[----:B------:R-:W-:Y:S01]  /*9850*/  LOP3.LUT R6, R8, R15, RZ, 0x3c, !PT ;  /* 0x0000000f08067212 */ /* 0x000fe200078e3cff */
[C---:B------:R-:W-:Y:S01]  /*9860*/  IMAD R9, R11.reuse, UR5, R12 ;  /* 0x000000050b097c24 */ /* 0x040fe2000f8e020c */
[----:B------:R-:W-:Y:S01]  /*9870*/  IADD3 R13, P5, R20, 0x4800, RZ ;  /* 0x00004800140d7810 */ /* 0x000fe20007fbe0ff */
[----:B------:R-:W-:Y:S01]  /*9880*/  IMAD.WIDE.U32 R4, R11, UR4, R4 ;  /* 0x000000040b047c25 */ /* 0x000fe2000f8e0004 */
[----:B------:R-:W-:Y:S01]  /*9890*/  ULDC.64 UR4, c[0x0][0xb50] ;  /* 0x0002d40000047ab9 */ /* 0x000fe20000000a00 */
[----:B------:R-:W-:-:S02]  /*98a0*/  LOP3.LUT R36, R37, 0x180, RZ, 0xc0, !PT ;  /* 0x0000018025247812 */ /* 0x000fc400078ec0ff */
[----:B------:R-:W-:Y:S01]  /*98b0*/  IMAD.IADD R5, R5, 0x1, R9 ;  /* 0x0000000105057824 */ /* 0x000fe200078e0209 */
[----:B------:R-:W-:Y:S01]  /*98c0*/  LEA R8, P0, R4, UR4, 0x2 ;  /* 0x0000000404087c11 */ /* 0x000fe2000f8010ff */
[----:B------:R-:W-:Y:S01]  /*98d0*/  IMAD.X R7, RZ, RZ, R21, P2 ;  /* 0x000000ffff077224 */ /* 0x000fe200010e0615 */
[----:B------:R-:W-:Y:S02]  /*98e0*/  LOP3.LUT R9, R20, 0x180, RZ, 0xc0, !PT ;  /* 0x0000018014097812 */ /* 0x000fe400078ec0ff */
[----:B------:R-:W-:Y:S01]  /*98f0*/  LEA.HI.X R10, R4, UR5, R5, 0x2, P0 ;  /* 0x00000005040a7c11 */ /* 0x000fe200080f1405 */
[----:B------:R-:W-:Y:S01]  /*9900*/  SHFL.IDX PT, R44, R8, RZ, 0x1c1f ;  /* 0x001c1fff082c7589 */ /* 0x000fe200000e0000 */
[----:B------:R-:W-:Y:S01]  /*9910*/  LOP3.LUT P0, RZ, R150, 0x3, RZ, 0xc0, !PT ;  /* 0x0000000396ff7812 */ /* 0x000fe2000780c0ff */
[C---:B------:R-:W-:Y:S01]  /*9920*/  VIADD R4, R14.reuse, 0x8 ;  /* 0x000000080e047836 */ /* 0x040fe20000000000 */
[----:B------:R-:W-:Y:S01]  /*9930*/  ULDC.64 UR4, c[0x0][0xaa0] ;  /* 0x0002a80000047ab9 */ /* 0x000fe20000000a00 */
[----:B------:R-:W1:Y:S01]  /*9940*/  SHFL.IDX PT, R45, R10, RZ, 0x1c1f ;  /* 0x001c1fff0a2d7589 */ /* 0x000e6200000e0000 */
[----:B------:R-:W-:-:S02]  /*9950*/  ISETP.GE.OR P2, PT, R14, R49, P0 ;  /* 0x000000310e00720c */ /* 0x000fc40000746670 */
[----:B------:R-:W-:Y:S01]  /*9960*/  ISETP.GE.OR P0, PT, R4, R49, P0 ;  /* 0x000000310400720c */ /* 0x000fe20000706670 */
[----:B------:R-:W-:Y:S01]  /*9970*/  SHFL.IDX PT, R46, R8, 0x1, 0x1c1f ;  /* 0x003c1f00082e7f89 */ /* 0x000fe200000e0000 */
[----:B------:R-:W-:Y:S02]  /*9980*/  LOP3.LUT R12, R13, 0x180, RZ, 0xc0, !PT ;  /* 0x000001800d0c7812 */ /* 0x000fe400078ec0ff */
[----:B------:R-:W-:Y:S01]  /*9990*/  SHF.R.U64 R9, R9, 0x3, RZ ;  /* 0x0000000309097819 */ /* 0x000fe200000012ff */
[----:B------:R-:W2:Y:S01]  /*99a0*/  SHFL.IDX PT, R47, R10, 0x1, 0x1c1f ;  /* 0x003c1f000a2f7f89 */ /* 0x000ea200000e0000 */
[----:B------:R-:W-:Y:S01]  /*99b0*/  IMAD R28, R35, UR4, RZ ;  /* 0x00000004231c7c24 */ /* 0x000fe2000f8e02ff */
[----:B------:R-:W-:Y:S02]  /*99c0*/  IADD3 R5, P3, R20, 0x7800, RZ ;  /* 0x0000780014057810 */ /* 0x000fe40007f7e0ff */
[----:B------:R-:W-:Y:S01]  /*99d0*/  SHF.R.U64 R24, R24, 0x3, RZ ;  /* 0x0000000318187819 */ /* 0x000fe200000012ff */
[----:B------:R-:W-:Y:S01]  /*99e0*/  IMAD R35, R33, UR5, R28 ;  /* 0x0000000521237c24 */ /* 0x000fe2000f8e021c */
[----:B------:R-:W-:Y:S01]  /*99f0*/  SHF.R.U64 R12, R12, 0x3, RZ ;  /* 0x000000030c0c7819 */ /* 0x000fe200000012ff */
[----:B------:R-:W-:Y:S01]  /*9a00*/  IMAD.X R41, RZ, RZ, R21, P3 ;  /* 0x000000ffff297224 */ /* 0x000fe200018e0615 */
[----:B------:R-:W-:-:S02]  /*9a10*/  SHF.R.U64 R36, R36, 0x3, RZ ;  /* 0x0000000324247819 */ /* 0x000fc400000012ff */
[----:B------:R-:W-:Y:S02]  /*9a20*/  LOP3.LUT R20, R9, R20, RZ, 0x3c, !PT ;  /* 0x0000001409147212 */ /* 0x000fe400078e3cff */
[----:B------:R-:W-:Y:S01]  /*9a30*/  LOP3.LUT R24, R24, R25, RZ, 0x3c, !PT ;  /* 0x0000001918187212 */ /* 0x000fe200078e3cff */
[--C-:B------:R-:W-:Y:S01]  /*9a40*/  IMAD.X R25, RZ, RZ, R21.reuse, P6 ;  /* 0x000000ffff197224 */ /* 0x100fe200030e0615 */
[----:B------:R-:W-:Y:S01]  /*9a50*/  LOP3.LUT R12, R12, R13, RZ, 0x3c, !PT ;  /* 0x0000000d0c0c7212 */ /* 0x000fe200078e3cff */
[--C-:B------:R-:W-:Y:S01]  /*9a60*/  IMAD.X R13, RZ, RZ, R21.reuse, P5 ;  /* 0x000000ffff0d7224 */ /* 0x100fe200028e0615 */
[----:B-1----:R1:W-:Y:S01]  /*9a70*/  @!P2 ST.E desc[UR36][R44.64], R3 ;  /* 0x000000032c00a985 */ /* 0x0023e2000c101924 */
[----:B------:R-:W-:Y:S01]  /*9a80*/  LOP3.LUT R36, R36, R37, RZ, 0x3c, !PT ;  /* 0x0000002524247212 */ /* 0x000fe200078e3cff */
[----:B------:R-:W-:Y:S01]  /*9a90*/  IMAD.X R37, RZ, RZ, R21, P4 ;  /* 0x000000ffff257224 */ /* 0x000fe200020e0615 */
[----:B------:R-:W-:-:S04]  /*9aa0*/  LOP3.LUT R4, R5, 0x180, RZ, 0xc0, !PT ;  /* 0x0000018005047812 */ /* 0x000fc800078ec0ff */
[----:B------:R-:W-:Y:S01]  /*9ab0*/  SHF.R.U64 R4, R4, 0x3, RZ ;  /* 0x0000000304047819 */ /* 0x000fe200000012ff */
[----:B--2---:R2:W-:Y:S03]  /*9ac0*/  @!P0 ST.E desc[UR36][R46.64], R32 ;  /* 0x000000202e008985 */ /* 0x0045e6000c101924 */
[----:B------:R-:W-:Y:S01]  /*9ad0*/  LOP3.LUT R40, R4, R5, RZ, 0x3c, !PT ;  /* 0x0000000504287212 */ /* 0x000fe200078e3cff */
[----:B-1----:R-:W1:Y:S01]  /*9ae0*/  @P1 LDC R45, c[0x0][0xbf0] ;  /* 0x0002fc00ff2d1b82 */ /* 0x002e620000000800 */
[----:B------:R-:W-:Y:S01]  /*9af0*/  IMAD R3, R147, 0x60, R148 ;  /* 0x0000006093037824 */ /* 0x000fe200078e0294 */
[----:B------:R3:W5:Y:S01]  /*9b00*/  LD.E.128 R8, desc[UR36][R20.64] ;  /* 0x0000002414087980 */ /* 0x000762000c101d00 */
[----:B--2---:R-:W-:Y:S01]  /*9b10*/  IMAD.WIDE.U32 R32, R33, UR4, RZ ;  /* 0x0000000421207c25 */ /* 0x004fe2000f8e00ff */
[----:B------:R-:W-:Y:S02]  /*9b20*/  ULDC.64 UR4, c[0x0][0xae8] ;  /* 0x0002ba0000047ab9 */ /* 0x000fe40000000a00 */
[----:B------:R-:W5:Y:S01]  /*9b30*/  LD.E.128 R4, desc[UR36][R6.64] ;  /* 0x0000002406047980 */ /* 0x000f62000c101d00 */
[----:B---3--:R-:W-:-:S02]  /*9b40*/  IMAD.IADD R21, R33, 0x1, R35 ;  /* 0x0000000121157824 */ /* 0x008fc400078e0223 */
[----:B------:R-:W-:Y:S01]  /*9b50*/  IMAD R28, R48, UR4, RZ ;  /* 0x00000004301c7c24 */ /* 0x000fe2000f8e02ff */
[----:B------:R-:W5:Y:S01]  /*9b60*/  LD.E.128 R24, desc[UR36][R24.64] ;  /* 0x0000002418187980 */ /* 0x000f62000c101d00 */
[----:B------:R-:W-:Y:S02]  /*9b70*/  IMAD.MOV.U32 R20, RZ, RZ, R32 ;  /* 0x000000ffff147224 */ /* 0x000fe400078e0020 */
[----:B------:R-:W-:Y:S01]  /*9b80*/  IMAD.IADD R34, R136, 0x1, R3 ;  /* 0x0000000188227824 */ /* 0x000fe200078e0203 */
[----:B------:R-:W5:Y:S01]  /*9b90*/  LD.E.128 R12, desc[UR36][R12.64] ;  /* 0x000000240c0c7980 */ /* 0x000f62000c101d00 */
[C---:B------:R-:W-:Y:S02]  /*9ba0*/  IMAD R3, R143.reuse, UR5, R28 ;  /* 0x000000058f037c24 */ /* 0x040fe4000f8e021c */
[----:B------:R-:W-:Y:S01]  /*9bb0*/  IMAD.WIDE.U32 R20, R143, UR4, R20 ;  /* 0x000000048f147c25 */ /* 0x000fe2000f8e0014 */
[----:B------:R-:W-:Y:S01]  /*9bc0*/  ULDC.64 UR4, c[0x0][0xaf0] ;  /* 0x0002bc0000047ab9 */ /* 0x000fe20000000a00 */
[----:B------:R-:W5:Y:S02]  /*9bd0*/  LD.E.128 R36, desc[UR36][R36.64] ;  /* 0x0000002424247980 */ /* 0x000f64000c101d00 */
[----:B0-----:R-:W-:-:S02]  /*9be0*/  @P1 IMAD.HI.U32 R28, R34, R51, RZ ;  /* 0x00000033221c1227 */ /* 0x001fc400078e00ff */
[----:B------:R-:W5:Y:S01]  /*9bf0*/  LD.E.128 R40, desc[UR36][R40.64] ;  /* 0x0000002428287980 */ /* 0x000f62000c101d00 */
[----:B------:R-:W-:Y:S01]  /*9c00*/  BSSY B1, `(.L_x_2104) ;  /* 0x0000032000017945 */ /* 0x000fe20003800000 */
[----:B------:R-:W-:Y:S02]  /*9c10*/  IMAD.IADD R21, R21, 0x1, R3 ;  /* 0x0000000115157824 */ /* 0x000fe400078e0203 */
[----:B------:R-:W-:Y:S01]  /*9c20*/  IMAD.MOV.U32 R3, RZ, RZ, R34 ;  /* 0x000000ffff037224 */ /* 0x000fe200078e0022 */
[----:B-1----:R-:W-:Y:S01]  /*9c30*/  @P1 SHF.R.U32.HI R3, RZ, R45, R28 ;  /* 0x0000002dff031219 */ /* 0x002fe2000001161c */
        /* <DEDUP_REMOVED lines=18> */
[----:B------:R-:W-:Y:S02]  /*9d60*/  ULDC.64 UR4, c[0x0][0xad8] ;  /* 0x0002b60000047ab9 */ /* 0x000fe40000000a00 */
[----:B------:R-:W-:Y:S02]  /*9d70*/  IMAD R0, R0, UR4, RZ ;  /* 0x0000000400007c24 */ /* 0x000fe4000f8e02ff */
[----:B------:R-:W-:Y:S02]  /*9d80*/  IMAD.IADD R21, R21, 0x1, R35 ;  /* 0x0000000115157824 */ /* 0x000fe400078e0223 */
[C---:B------:R-:W-:Y:S02]  /*9d90*/  IMAD R3, R33.reuse, UR5, R0 ;  /* 0x0000000521037c24 */ /* 0x040fe4000f8e0200 */
[----:B------:R-:W-:Y:S02]  /*9da0*/  IMAD.IADD R0, R148, 0x1, R136 ;  /* 0x0000000194007824 */ /* 0x000fe400078e0288 */
[----:B------:R-:W-:Y:S01]  /*9db0*/  IMAD.WIDE.U32 R20, R33, UR4, R20 ;  /* 0x0000000421147c25 */ /* 0x000fe2000f8e0014 */
[----:B------:R-:W-:-:S02]  /*9dc0*/  UIADD3 UR4, UR40, 0x2d820, URZ ;  /* 0x0002d82028047890 */ /* 0x000fc4000fffe03f */
[----:B------:R-:W-:Y:S01]  /*9dd0*/  ISETP.GE.AND P0, PT, R0, R49, PT ;  /* 0x000000310000720c */ /* 0x000fe20003f06270 */
[----:B------:R-:W-:Y:S01]  /*9de0*/  IMAD.IADD R3, R21, 0x1, R3 ;  /* 0x0000000115037824 */ /* 0x000fe200078e0203 */
[----:B------:R-:W-:Y:S01]  /*9df0*/  LEA R28, P1, R20, UR6, 0x1 ;  /* 0x00000006141c7c11 */ /* 0x000fe2000f8208ff */
[----:B------:R-:W-:-:S03]  /*9e00*/  UPRMT UR4, URZ, 0x654, UR4 ;  /* 0x000006543f047896 */ /* 0x000fc60008000004 */
[----:B------:R-:W-:Y:S01]  /*9e10*/  LEA.HI.X R3, R20, UR7, R3, 0x1, P1 ;  /* 0x0000000714037c11 */ /* 0x000fe200088f0c03 */
[----:B0-----:R0:W1:Y:S04]  /*9e20*/  SHFL.IDX PT, R32, R28, RZ, 0x1c1f ;  /* 0x001c1fff1c207589 */ /* 0x00106800000e0000 */
        /* <DEDUP_REMOVED lines=15> */
.L_x_2105:
[----:B------:R-:W-:Y:S05]  /*9f20*/  BSYNC B1 ;  /* 0x0000000000017941 */ /* 0x000fea0003800000 */
.L_x_2104:
        /* <DEDUP_REMOVED lines=19> */
.L_x_2102:
        /* <DEDUP_REMOVED lines=12> */
[----:B------:R-:W-:-:S05]  /*a120*/  IMAD.U32 R0, RZ, RZ, UR4 ;  /* 0x00000004ff007e24 */ /* 0x000fca000f8e00ff */
        /* <DEDUP_REMOVED lines=11> */
.L_x_2107:
        /* <DEDUP_REMOVED lines=8> */
[----:B---3--:R-:W-:Y:S01]  /*a260*/  IMAD R4, R0, R14, RZ ;  /* 0x0000000e00047224 */ /* 0x008fe200078e02ff */
[----:B--2---:R-:W-:-:S04]  /*a270*/  IADD3 R11, R136, -0x80, R5 ;  /* 0xffffff80880b7810 */ /* 0x004fc80007ffe005 */
        /* <DEDUP_REMOVED lines=19> */
[----:B------:R-:W-:Y:S02]  /*a3b0*/  IMAD.MOV R9, RZ, RZ, -R7 ;  /* 0x000000ffff097224 */ /* 0x000fe400078e0a07 */
[----:B------:R-:W-:Y:S01]  /*a3c0*/  IMAD R8, R141, UR5, R6 ;  /* 0x000000058d087c24 */ /* 0x000fe2000f8e0206 */
[----:B------:R-:W-:Y:S01]  /*a3d0*/  ULDC.64 UR4, c[0x0][0xb88] ;  /* 0x0002e20000047ab9 */ /* 0x000fe20000000a00 */
        /* <DEDUP_REMOVED lines=13> */
.L_x_2109:
[----:B------:R-:W-:Y:S05]  /*a4b0*/  BSYNC B1 ;  /* 0x0000000000017941 */ /* 0x000fea0003800000 */
.L_x_2108:
[----:B------:R-:W3:Y:S01]  /*a4c0*/  @P2 LDC R9, c[0x0][0xbf0] ;  /* 0x0002fc00ff092b82 */ /* 0x000ee20000000800 */
[----:B------:R-:W-:Y:S01]  /*a4d0*/  ULDC.64 UR4, c[0x0][0xaa0] ;  /* 0x0002a80000047ab9 */ /* 0x000fe20000000a00 */
[----:B------:R-:W-:Y:S01]  /*a4e0*/  BSSY B1, `(.L_x_2110) ;  /* 0x0000037000017945 */ /* 0x000fe20003800000 */
[----:B------:R-:W-:-:S04]  /*a4f0*/  IMAD R4, R10, UR4, RZ ;  /* 0x000000040a047c24 */ /* 0x000fc8000f8e02ff */
[C---:B--2---:R-:W-:Y:S02]  /*a500*/  IMAD R7, R3.reuse, UR5, R4 ;  /* 0x0000000503077c24 */ /* 0x044fe4000f8e0204 */
[----:B------:R-:W-:Y:S01]  /*a510*/  IMAD.WIDE.U32 R4, R3, UR4, RZ ;  /* 0x0000000403047c25 */ /* 0x000fe2000f8e00ff */
[----:B------:R-:W-:-:S03]  /*a520*/  ULDC.64 UR4, c[0x0][0xae8] ;  /* 0x0002ba0000047ab9 */ /* 0x000fc60000000a00 */
[----:B------:R-:W-:Y:S02]  /*a530*/  IMAD R3, R147, 0x60, R148 ;  /* 0x0000006093037824 */ /* 0x000fe400078e0294 */
[----:B------:R-:W-:Y:S02]  /*a540*/  IMAD R6, R12, UR4, RZ ;  /* 0x000000040c067c24 */ /* 0x000fe4000f8e02ff */
[----:B------:R-:W-:Y:S02]  /*a550*/  IMAD.IADD R11, R136, 0x1, R3 ;  /* 0x00000001880b7824 */ /* 0x000fe400078e0203 */
[----:B------:R-:W-:Y:S02]  /*a560*/  IMAD.IADD R5, R5, 0x1, R7 ;  /* 0x0000000105057824 */ /* 0x000fe400078e0207 */
[----:B------:R-:W-:Y:S02]  /*a570*/  IMAD R7, R143, UR5, R6 ;  /* 0x000000058f077c24 */ /* 0x000fe4000f8e0206 */
[----:B-1----:R-:W-:-:S04]  /*a580*/  @P2 IMAD.HI.U32 R6, R11, R20, RZ ;  /* 0x000000140b062227 */ /* 0x002fc800078e00ff */
        /* <DEDUP_REMOVED lines=21> */
[----:B------:R-:W-:Y:S02]  /*a6e0*/  IMAD.IADD R0, R148, 0x1, R136 ;  /* 0x0000000194007824 */ /* 0x000fe400078e0288 */
        /* <DEDUP_REMOVED lines=15> */
[----:B------:R-:W-:Y:S02]  /*a7e0*/  @!P4 LEA R12, P1, R146, R4, 0x1 ;  /* 0x00000004920cc211 */ /* 0x000fe400078208ff */
[----:B---3--:R-:W-:Y:S01]  /*a7f0*/  @!P2 IMAD.WIDE R8, R142, 0x2, R4 ;  /* 0x000000028e08a825 */ /* 0x008fe200078e0204 */
[-C--:B------:R-:W-:Y:S02]  /*a800*/  @!P3 LEA.HI.X R11, R144, R5.reuse, R156, 0x1, P0 ;  /* 0x00000005900bb211 */ /* 0x080fe400000f0c9c */
[----:B------:R-:W-:Y:S02]  /*a810*/  @!P4 LEA.HI.X R13, R146, R5, R155, 0x1, P1 ;  /* 0x00000005920dc211 */ /* 0x000fe400008f0c9b */
[----:B------:R4:W-:Y:S04]  /*a820*/  @!P2 ST.E.128 desc[UR36][R8.64], RZ ;  /* 0x000000ff0800a985 */ /* 0x0009e8000c101d24 */
[----:B------:R4:W-:Y:S04]  /*a830*/  @!P3 ST.E.128 desc[UR36][R10.64], RZ ;  /* 0x000000ff0a00b985 */ /* 0x0009e8000c101d24 */
[----:B------:R4:W-:Y:S02]  /*a840*/  @!P4 ST.E.128 desc[UR36][R12.64], RZ ;  /* 0x000000ff0c00c985 */ /* 0x0009e4000c101d24 */
.L_x_2111:
[----:B------:R-:W-:Y:S05]  /*a850*/  BSYNC B1 ;  /* 0x0000000000017941 */ /* 0x000fea0003800000 */
.L_x_2110:
        /* <DEDUP_REMOVED lines=10> */
[----:B------:R-:W-:Y:S02]  /*a900*/  @!P4 LEA R10, P1, R146, R4, 0x1 ;  /* 0x00000004920ac211 */ /* 0x000fe400078208ff */
[----:B01----:R-:W-:Y:S01]  /*a910*/  @!P2 IMAD.WIDE R6, R142, 0x2, R4 ;  /* 0x000000028e06a825 */ /* 0x003fe200078e0204 */
[-C--:B------:R-:W-:Y:S02]  /*a920*/  @!P3 LEA.HI.X R9, R144, R5.reuse, R156, 0x1, P0 ;  /* 0x000000059009b211 */ /* 0x080fe400000f0c9c */
[----:B------:R-:W-:Y:S02]  /*a930*/  @!P4 LEA.HI.X R11, R146, R5, R155, 0x1, P1 ;  /* 0x00000005920bc211 */ /* 0x000fe400008f0c9b */
[----:B------:R3:W-:Y:S04]  /*a940*/  @!P2 ST.E.128 desc[UR36][R6.64], RZ ;  /* 0x000000ff0600a985 */ /* 0x0007e8000c101d24 */
[----:B------:R3:W-:Y:S04]  /*a950*/  @!P3 ST.E.128 desc[UR36][R8.64], RZ ;  /* 0x000000ff0800b985 */ /* 0x0007e8000c101d24 */
[----:B------:R3:W-:Y:S02]  /*a960*/  @!P4 ST.E.128 desc[UR36][R10.64], RZ ;  /* 0x000000ff0a00c985 */ /* 0x0007e4000c101d24 */
.L_x_2106:
[----:B------:R-:W-:Y:S05]  /*a970*/  BSYNC B0 ;  /* 0x0000000000007941 */ /* 0x000fea0003800000 */
.L_x_2101:
[----:B------:R-:W-:Y:S02]  /*a980*/  ULDC UR4, c[0x0][0xc3c] ;  /* 0x00030f0000047ab9 */ /* 0x000fe40000000800 */
[----:B0-----:R-:W-:-:S13]  /*a990*/  ISETP.GE.AND P0, PT, R31, UR4, PT ;  /* 0x000000041f007c0c */ /* 0x001fda000bf06270 */
[----:B------:R-:W-:Y:S05]  /*a9a0*/  @!P0 BRA `(.L_x_2112) ;  /* 0xffffff64002c8947 */ /* 0x000fea000383ffff */
[----:B------:R-:W-:Y:S05]  /*a9b0*/  EXIT ;  /* 0x000000000000794d */ /* 0x000fea0003800000 */
.L_x_2059:
        /* <DEDUP_REMOVED lines=16> */
.L_x_2113:
        /* <DEDUP_REMOVED lines=40> */
.L_x_2119:
        /* <DEDUP_REMOVED lines=12> */
.L_x_2118:
[----:B------:R-:W-:Y:S05]  /*ae00*/  BSYNC B0 ;  /* 0x0000000000007941 */ /* 0x000fea0003800000 */
.L_x_2117:
        /* <DEDUP_REMOVED lines=20> */
.L_x_2115:
        /* <DEDUP_REMOVED lines=21> */
.L_x_2120:
        /* <DEDUP_REMOVED lines=58> */
.L_x_2116:
[----:B------:R-:W-:Y:S01]  /*b440*/  ULDC UR4, c[0x0][0xc3c] ;  /* 0x00030f0000047ab9 */ /* 0x000fe20000000800 */
[----:B------:R-:W-:Y:S02]  /*b450*/  IMAD.MOV.U32 R17, RZ, RZ, RZ ;  /* 0x000000ffff117224 */ /* 0x000fe400078e00ff */
[----:B------:R-:W-:Y:S02]  /*b460*/  IMAD.U32 R16, RZ, RZ, UR6 ;  /* 0x00000006ff107e24 */ /* 0x000fe4000f8e00ff */
[----:B------:R-:W-:Y:S02]  /*b470*/  IMAD.MOV.U32 R18, RZ, RZ, RZ ;  /* 0x000000ffff127224 */ /* 0x000fe400078e00ff */
[----:B------:R-:W-:-:S07]  /*b480*/  IMAD.U32 R19, RZ, RZ, UR4 ;  /* 0x00000004ff137e24 */ /* 0x000fce000f8e00ff */
.L_x_2121:
[----:B------:R-:W-:-:S13]  /*b490*/  ISETP.NE.AND P0, PT, R5, RZ, PT ;  /* 0x000000ff0500720c */ /* 0x000fda0003f05270 */
[----:B------:R-:W0:Y:S01]  /*b4a0*/  @!P0 S2R R3, SR_CgaCtaId ;  /* 0x0000000000038919 */ /* 0x000e220000008800 */
[----:B------:R-:W-:-:S04]  /*b4b0*/  @!P0 MOV R0, 0x400 ;  /* 0x0000040000008802 */ /* 0x000fc80000000f00 */
[----:B0-----:R-:W-:-:S05]  /*b4c0*/  @!P0 LEA R0, R3, R0, 0x18 ;  /* 0x0000000003008211 */ /* 0x001fca00078ec0ff */
[----:B------:R1:W-:Y:S01]  /*b4d0*/  @!P0 STS.128 [R0+0x2d8d0], R16 ;  /* 0x02d8d01000008388 */ /* 0x0003e20000000c00 */
[----:B------:R-:W-:Y:S06]  /*b4e0*/  BAR.ARV 0x5, 0x200 ;  /* 0x0148000000007b1d */ /* 0x000fec0000002000 */
.L_x_2114:
[----:B------:R2:W-:Y:S01]  /*b4f0*/  STL [R1+0x34], RZ ;  /* 0x000034ff01007387 */ /* 0x0005e20000100800 */
[----:B------:R-:W-:Y:S01]  /*b500*/  ULDC UR4, c[0x0][0xc3c] ;  /* 0x00030f0000047ab9 */ /* 0x000fe20000000800 */
[----:B------:R-:W-:Y:S01]  /*b510*/  IMAD.MOV.U32 R29, RZ, RZ, 0x1 ;  /* 0x00000001ff1d7424 */ /* 0x000fe200078e00ff */
[----:B0-----:R-:W-:Y:S01]  /*b520*/  ISETP.GE.AND P0, PT, R19, UR4, PT ;  /* 0x0000000413007c0c */ /* 0x001fe2000bf06270 */
[----:B------:R-:W-:-:S12]  /*b530*/  IMAD.MOV.U32 R26, RZ, RZ, RZ ;  /* 0x000000ffff1a7224 */ /* 0x000fd800078e00ff */
[----:B--2---:R-:W-:Y:S05]  /*b540*/  @P0 BRA `(.L_x_2122) ;  /* 0x0000004800640947 */ /* 0x004fea0003800000 */
[----:B------:R-:W2:Y:S01]  /*b550*/  LDL R6, [R1+0x1c] ;  /* 0x00001c0001067983 */ /* 0x000ea20000100800 */
[----:B------:R-:W1:Y:S01]  /*b560*/  S2R R3, SR_TID.X ;  /* 0x0000000000037919 */ /* 0x000e620000002100 */
[----:B------:R-:W0:Y:S01]  /*b570*/  S2UR UR5, SR_CgaCtaId ;  /* 0x00000000000579c3 */ /* 0x000e220000008800 */
[----:B------:R-:W-:Y:S01]  /*b580*/  UMOV UR4, 0x400 ;  /* 0x0000040000047882 */ /* 0x000fe20000000000 */
[C---:B-1----:R-:W-:Y:S01]  /*b590*/  IMAD.SHL.U32 R0, R3.reuse, 0x8, RZ ;  /* 0x0000000803007824 */ /* 0x042fe200078e00ff */
[C---:B------:R-:W-:Y:S01]  /*b5a0*/  LOP3.LUT R5, R3.reuse, 0x7f, RZ, 0xc0, !PT ;  /* 0x0000007f03057812 */ /* 0x040fe200078ec0ff */
[----:B------:R-:W-:-:S03]  /*b5b0*/  IMAD.SHL.U32 R4, R3, 0x20, RZ ;  /* 0x0000002003047824 */ /* 0x000fc600078e00ff */
[----:B------:R-:W-:Y:S01]  /*b5c0*/  LOP3.LUT R2, R0, 0xd8, RZ, 0xc0, !PT ;  /* 0x000000d800027812 */ /* 0x000fe200078ec0ff */
[----:B0-----:R-:W-:-:S03]  /*b5d0*/  ULEA UR4, UR5, UR4, 0x18 ;  /* 0x0000000405047291 */ /* 0x001fc6000f8ec03f */
[----:B------:R-:W-:Y:S02]  /*b5e0*/  LOP3.LUT R3, R2, 0x18, R3, 0x78, !PT ;  /* 0x0000001802037812 */ /* 0x000fe400078e7803 */
[----:B------:R-:W-:Y:S01]  /*b5f0*/  SHF.R.U32.HI R5, RZ, 0x2, R5 ;  /* 0x00000002ff057819 */ /* 0x000fe20000011605 */
[----:B------:R-:W-:Y:S01]  /*b600*/  IMAD.U32 R23, RZ, RZ, UR4 ;  /* 0x00000004ff177e24 */ /* 0x000fe2000f8e00ff */
[----:B------:R-:W-:Y:S01]  /*b610*/  BSSY B8, `(.L_x_2122) ;  /* 0x000048c000087945 */ /* 0x000fe20003800000 */
[----:B------:R-:W-:Y:S02]  /*b620*/  IMAD.MOV.U32 R29, RZ, RZ, 0x1 ;  /* 0x00000001ff1d7424 */ /* 0x000fe400078e00ff */
[----:B------:R-:W-:Y:S01]  /*b630*/  IMAD.MOV.U32 R26, RZ, RZ, RZ ;  /* 0x000000ffff1a7224 */ /* 0x000fe200078e00ff */
        /* <DEDUP_REMOVED lines=12> */
.L_x_2183:
        /* <DEDUP_REMOVED lines=50> */
.L_x_2123:
        /* <DEDUP_REMOVED lines=10> */
.L_x_2124:
        /* <DEDUP_REMOVED lines=8> */
[----:B--2---:R-:W-:-:S07]  /*bb40*/  IMAD.IADD R0, R2, 0x1, -R0 ;  /* 0x0000000102007824 */ /* 0x004fce00078e0a00 */
.L_x_2125:
[----:B------:R-:W3:Y:S01]  /*bb50*/  LDL R6, [R1+0x20] ;  /* 0x0000200001067983 */ /* 0x000ee20000100800 */
[----:B0-2---:R-:W0:Y:S01]  /*bb60*/  LDC R2, c[0x0][0x448] ;  /* 0x00011200ff027b82 */ /* 0x005e220000000800 */
[----:B-----5:R-:W-:Y:S01]  /*bb70*/  IMAD.IADD R5, R0, 0x1, -R7 ;  /* 0x0000000100057824 */ /* 0x020fe200078e0a07 */
[----:B------:R-:W-:Y:S01]  /*bb80*/  LOP3.LUT R22, R22, 0xffffffdf, RZ, 0xc0, !PT ;  /* 0xffffffdf16167812 */ /* 0x000fe200078ec0ff */
[----:B------:R-:W-:Y:S03]  /*bb90*/  BSSY B7, `(.L_x_2126) ;  /* 0x0000372000077945 */ /* 0x000fe60003800000 */
[----:B------:R1:W-:Y:S01]  /*bba0*/  STL [R1+0xc], R5 ;  /* 0x00000c0501007387 */ /* 0x0003e20000100800 */
[----:B0-----:R-:W-:Y:S01]  /*bbb0*/  ISETP.NE.AND P0, PT, R2, 0x1, PT ;  /* 0x000000010200780c */ /* 0x001fe20003f05270 */
[----:B------:R-:W-:-:S04]  /*bbc0*/  IMAD R2, R17, 0xc0, RZ ;  /* 0x000000c011027824 */ /* 0x000fc800078e02ff */
[----:B------:R-:W-:-:S08]  /*bbd0*/  VIADD R2, R2, 0xbf ;  /* 0x000000bf02027836 */ /* 0x000fd00000000000 */
[----:B------:R-:W0:Y:S01]  /*bbe0*/  @P0 LDC R4, c[0x0][0x44c] ;  /* 0x00011300ff040b82 */ /* 0x000e220000000800 */
[----:B------:R-:W-:-:S07]  /*bbf0*/  @P0 LOP3.LUT R22, R22, 0x20, RZ, 0xfc, !PT ;  /* 0x0000002016160812 */ /* 0x000fce00078efcff */
[----:B------:R-:W2:Y:S01]  /*bc00*/  @P0 LDC R3, c[0x0][0x450] ;  /* 0x00011400ff030b82 */ /* 0x000ea20000000800 */
[----:B0-----:R-:W-:-:S05]  /*bc10*/  @P0 IMAD.HI.U32 R4, R2, R4, RZ ;  /* 0x0000000402040227 */ /* 0x001fca00078e00ff */
[----:B--2---:R-:W-:Y:S02]  /*bc20*/  @P0 SHF.R.U32.HI R2, RZ, R3, R4 ;  /* 0x00000003ff020219 */ /* 0x004fe40000011604 */
[----:B---3--:R-:W-:-:S05]  /*bc30*/  IADD3 R0, R5, 0x80, -R6 ;  /* 0x0000008005007810 */ /* 0x008fca0007ffe806 */
[----:B------:R-:W-:-:S05]  /*bc40*/  IMAD.IADD R0, R0, 0x1, R2 ;  /* 0x0000000100007824 */ /* 0x000fca00078e0202 */
[----:B------:R-:W-:-:S04]  /*bc50*/  SHF.R.S32.HI R2, RZ, 0x1f, R0 ;  /* 0x0000001fff027819 */ /* 0x000fc80000011400 */
[----:B------:R-:W-:Y:S01]  /*bc60*/  LEA.HI R0, R2, R0, RZ, 0x7 ;  /* 0x0000000002007211 */ /* 0x000fe200078f38ff */
[----:B------:R-:W-:-:S03]  /*bc70*/  VIADD R2, R5, 0x7f ;  /* 0x0000007f05027836 */ /* 0x000fc60000000000 */
[----:B------:R-:W-:Y:S02]  /*bc80*/  SHF.R.S32.HI R0, RZ, 0x7, R0 ;  /* 0x00000007ff007819 */ /* 0x000fe40000011400 */
[----:B------:R-:W-:-:S04]  /*bc90*/  SHF.R.S32.HI R3, RZ, 0x1f, R2 ;  /* 0x0000001fff037819 */ /* 0x000fc80000011402 */
[----:B------:R-:W-:-:S04]  /*bca0*/  LEA.HI R2, R3, R2, RZ, 0x7 ;  /* 0x0000000203027211 */ /* 0x000fc800078f38ff */
[----:B------:R-:W-:-:S04]  /*bcb0*/  SHF.R.S32.HI R2, RZ, 0x7, R2 ;  /* 0x00000007ff027819 */ /* 0x000fc80000011402 */
[----:B------:R-:W-:-:S04]  /*bcc0*/  VIMNMX R4, R2, R0, PT ;  /* 0x0000000002047248 */ /* 0x000fc80003fe0100 */
[----:B------:R-:W-:Y:S01]  /*bcd0*/  ISETP.GT.AND P0, PT, R4, RZ, PT ;  /* 0x000000ff0400720c */ /* 0x000fe20003f04270 */
[----:B------:R1:W-:-:S12]  /*bce0*/  STL [R1+0x24], R4 ;  /* 0x0000240401007387 */ /* 0x0003d80000100800 */
[----:B-1----:R-:W-:Y:S05]  /*bcf0*/  @P0 BRA `(.L_x_2127) ;  /* 0x0000000000440947 */ /* 0x002fea0003800000 */
[----:B------:R-:W0:Y:S02]  /*bd00*/  S2R R5, SR_TID.X ;  /* 0x0000000000057919 */ /* 0x000e240000002100 */
[----:B0-----:R-:W-:-:S04]  /*bd10*/  LOP3.LUT R5, R5, 0x7f, RZ, 0xc0, !PT ;  /* 0x0000007f05057812 */ /* 0x001fc800078ec0ff */
[----:B------:R-:W-:-:S13]  /*bd20*/  ISETP.NE.AND P0, PT, R5, RZ, PT ;  /* 0x000000ff0500720c */ /* 0x000fda0003f05270 */
[----:B------:R-:W-:Y:S05]  /*bd30*/  @P0 BRA `(.L_x_2128) ;  /* 0x00000034005c0947 */ /* 0x000fea0003800000 */
[----:B------:R-:W0:Y:S01]  /*bd40*/  S2R R5, SR_LANEID ;  /* 0x0000000000057919 */ /* 0x000e220000000000 */
        /* <DEDUP_REMOVED lines=10> */
[----:B0-----:R-:W-:Y:S01]  /*bdf0*/  IADD3 R16, R0, UR38, R7 ;  /* 0x0000002600107c10 */ /* 0x001fe2000fffe007 */
[----:B------:R-:W-:Y:S06]  /*be00*/  BRA `(.L_x_2128) ;  /* 0x0000003400287947 */ /* 0x000fec0003800000 */
.L_x_2127:
        /* <DEDUP_REMOVED lines=20> */
.L_x_2130:
[----:B------:R-:W-:Y:S05]  /*bf50*/  BSYNC B6 ;  /* 0x0000000000067941 */ /* 0x000fea0003800000 */
.L_x_2129:
        /* <DEDUP_REMOVED lines=20> */
.L_x_2133:
        /* <DEDUP_REMOVED lines=15> */
.L_x_2132:
[----:B------:R-:W-:Y:S05]  /*c190*/  BSYNC B6 ;  /* 0x0000000000067941 */ /* 0x000fea0003800000 */
.L_x_2131:
[----:B------:R0:W2:Y:S01]  /*c1a0*/  LDL R20, [R1+0x8] ;  /* 0x0000080001147983 */ /* 0x0000a20000100800 */
[----:B------:R-:W-:Y:S01]  /*c1b0*/  ULDC.64 UR4, c[0x0][0x9f8] ;  /* 0x00027e0000047ab9 */ /* 0x000fe20000000a00 */
[----:B------:R-:W1:Y:S01]  /*c1c0*/  LDC R7, c[0x0][0x430] ;  /* 0x00010c00ff077b82 */ /* 0x000e620000000800 */
[----:B------:R-:W-:Y:S01]  /*c1d0*/  ISETP.NE.U32.AND P0, PT, RZ, UR4, PT ;  /* 0x00000004ff007c0c */ /* 0x000fe2000bf05070 */
[----:B------:R-:W3:Y:S03]  /*c1e0*/  LDL R27, [R1+0x24] ;  /* 0x00002400011b7983 */ /* 0x000ee60000100800 */
[----:B------:R-:W-:Y:S01]  /*c1f0*/  ISETP.NE.AND.EX P0, PT, RZ, UR5, PT, P0 ;  /* 0x00000005ff007c0c */ /* 0x000fe2000bf05300 */
[----:B------:R-:W4:Y:S04]  /*c200*/  LDL R21, [R1+0xc] ;  /* 0x00000c0001157983 */ /* 0x000f280000100800 */
[----:B------:R-:W4:Y:S08]  /*c210*/  LDL R2, [R1+0x10] ;  /* 0x0000100001027983 */ /* 0x000f300000100800 */
[----:B------:R-:W-:Y:S01]  /*c220*/  @P0 IADD3 R24, P1, R24, UR4, RZ ;  /* 0x0000000418180c10 */ /* 0x000fe2000ff3e0ff */
[----:B------:R-:W0:Y:S01]  /*c230*/  S2R R3, SR_TID.X ;  /* 0x0000000000037919 */ /* 0x000e220000002100 */
[----:B------:R-:W0:Y:S02]  /*c240*/  S2R R0, SR_TID.X ;  /* 0x0000000000007919 */ /* 0x000e240000002100 */
[----:B------:R-:W-:Y:S01]  /*c250*/  @P0 IADD3.X R25, R25, UR5, RZ, P1, !PT ;  /* 0x0000000519190c10 */ /* 0x000fe20008ffe4ff */
[----:B------:R-:W-:-:S04]  /*c260*/  ULDC UR4, c[0x0][0x2f4] ;  /* 0x0000bd0000047ab9 */ /* 0x000fc80000000800 */
[----:B--2---:R-:W2:Y:S01]  /*c270*/  @P0 LDG.E R20, desc[UR36][R24.64] ;  /* 0x0000002418140981 */ /* 0x004ea2000c1e1900 */
[----:B-1----:R-:W-:Y:S01]  /*c280*/  ISETP.NE.AND P2, PT, R7, 0x1, PT ;  /* 0x000000010700780c */ /* 0x002fe20003f45270 */
[----:B0-----:R-:W-:Y:S01]  /*c290*/  IMAD.SHL.U32 R3, R3, 0x20, RZ ;  /* 0x0000002003037824 */ /* 0x001fe200078e00ff */
[----:B------:R-:W-:Y:S01]  /*c2a0*/  LOP3.LUT R0, R0, 0x7f, RZ, 0xc0, !PT ;  /* 0x0000007f00007812 */ /* 0x000fe200078ec0ff */
[----:B---3--:R-:W-:-:S03]  /*c2b0*/  VIADD R27, R27, 0xffffffff ;  /* 0xffffffff1b1b7836 */ /* 0x008fc60000000000 */
[----:B------:R-:W-:Y:S01]  /*c2c0*/  SHF.R.U32.HI R0, RZ, 0x2, R0 ;  /* 0x00000002ff007819 */ /* 0x000fe20000011600 */
[----:B------:R-:W-:Y:S01]  /*c2d0*/  IMAD.SHL.U32 R8, R27, 0x80, RZ ;  /* 0x000000801b087824 */ /* 0x000fe200078e00ff */
[----:B------:R-:W-:-:S04]  /*c2e0*/  LOP3.LUT R3, R3, 0x60, RZ, 0xc0, !PT ;  /* 0x0000006003037812 */ /* 0x000fc800078ec0ff */
[----:B------:R-:W-:Y:S01]  /*c2f0*/  LOP3.LUT R4, R8, R0, R3, 0xfe, !PT ;  /* 0x0000000008047212 */ /* 0x000fe200078efe03 */
[----:B------:R-:W0:Y:S08]  /*c300*/  @P2 LDC R5, c[0x0][0x434] ;  /* 0x00010d00ff052b82 */ /* 0x000e300000000800 */
[----:B------:R-:W1:Y:S01]  /*c310*/  @P2 LDC R0, c[0x0][0x438] ;  /* 0x00010e00ff002b82 */ /* 0x000e620000000800 */
[----:B------:R-:W3:Y:S01]  /*c320*/  S2R R9, SR_TID.X ;  /* 0x0000000000097919 */ /* 0x000ee20000002100 */
[----:B------:R-:W-:-:S04]  /*c330*/  LOP3.LUT R22, R22, 0xffffffef, RZ, 0xc0, !PT ;  /* 0xffffffef16167812 */ /* 0x000fc800078ec0ff */
[----:B------:R-:W-:-:S04]  /*c340*/  @P2 LOP3.LUT R22, R22, 0x10, RZ, 0xfc, !PT ;  /* 0x0000001016162812 */ /* 0x000fc800078efcff */
        /* <DEDUP_REMOVED lines=16> */
[----:B------:R-:W0:Y:S01]  /*c450*/  @!P0 LDC.64 R2, c[0x0][0x418] ;  /* 0x00010600ff028b82 */ /* 0x000e220000000a00 */
[----:B---3--:R-:W-:-:S05]  /*c460*/  IMAD.SHL.U32 R20, R9, 0x8, RZ ;  /* 0x0000000809147824 */ /* 0x008fca00078e00ff */
[----:B------:R-:W-:Y:S01]  /*c470*/  LOP3.LUT R20, R20, 0x18, RZ, 0xc0, !PT ;  /* 0x0000001814147812 */ /* 0x000fe200078ec0ff */
[----:B------:R-:W-:-:S03]  /*c480*/  @!P0 IMAD.IADD R0, R7, 0x1, R0 ;  /* 0x0000000107008824 */ /* 0x000fc600078e0200 */
[C---:B------:R-:W-:Y:S01]  /*c490*/  ISETP.GE.AND P2, PT, R20.reuse, UR4, PT ;  /* 0x0000000414007c0c */ /* 0x040fe2000bf46270 */
[----:B------:R1:W-:Y:S01]  /*c4a0*/  STL [R1+0x14], R5 ;  /* 0x0000140501007387 */ /* 0x0003e20000100800 */
[C---:B------:R-:W-:Y:S02]  /*c4b0*/  LOP3.LUT R10, R20.reuse, 0x20, RZ, 0xfc, !PT ;  /* 0x00000020140a7812 */ /* 0x040fe400078efcff */
[----:B------:R-:W-:Y:S02]  /*c4c0*/  LOP3.LUT R9, R20, 0x40, RZ, 0xfc, !PT ;  /* 0x0000004014097812 */ /* 0x000fe400078efcff */
[----:B0-----:R-:W-:-:S04]  /*c4d0*/  @!P0 LEA R2, P1, R6, R2, 0x2 ;  /* 0x0000000206028211 */ /* 0x001fc800078210ff */
[----:B------:R-:W-:Y:S01]  /*c4e0*/  @!P0 LEA.HI.X R3, R6, R3, R0, 0x2, P1 ;  /* 0x0000000306038211 */ /* 0x000fe200008f1400 */
[----:B------:R-:W-:Y:S01]  /*c4f0*/  IMAD.MOV.U32 R0, RZ, RZ, RZ ;  /* 0x000000ffff007224 */ /* 0x000fe200078e00ff */
[----:B------:R-:W-:Y:S02]  /*c500*/  ISETP.GE.AND P1, PT, R10, UR4, PT ;  /* 0x000000040a007c0c */ /* 0x000fe4000bf26270 */
[----:B------:R-:W-:-:S03]  /*c510*/  @P2 LOP3.LUT R22, R22, 0x4, RZ, 0xfc, !PT ;  /* 0x0000000416162812 */ /* 0x000fc600078efcff */
[----:B------:R1:W5:Y:S01]  /*c520*/  @!P0 LDG.E R0, desc[UR36][R2.64] ;  /* 0x0000002402008981 */ /* 0x000362000c1e1900 */
[----:B------:R-:W-:Y:S02]  /*c530*/  ISETP.GE.AND P0, PT, R9, UR4, PT ;  /* 0x0000000409007c0c */ /* 0x000fe4000bf06270 */
[----:B------:R-:W-:-:S04]  /*c540*/  LOP3.LUT R22, R22, 0xfffffffe, RZ, 0xc0, !PT ;  /* 0xfffffffe16167812 */ /* 0x000fc800078ec0ff */
[----:B------:R-:W-:-:S04]  /*c550*/  LOP3.LUT R22, R22, 0xfffffffd, RZ, 0xc0, !PT ;  /* 0xfffffffd16167812 */ /* 0x000fc800078ec0ff */
[----:B------:R-:W-:-:S04]  /*c560*/  @P1 LOP3.LUT R22, R22, 0x2, RZ, 0xfc, !PT ;  /* 0x0000000216161812 */ /* 0x000fc800078efcff */
[----:B------:R-:W-:Y:S01]  /*c570*/  @P0 LOP3.LUT R22, R22, 0x1, RZ, 0xfc, !PT ;  /* 0x0000000116160812 */ /* 0x000fe200078efcff */
[----:B-1----:R-:W-:Y:S06]  /*c580*/  BRA.DIV UR5, `(.L_x_2134) ;  /* 0x0000003e05e07947 */ /* 0x002fec000b800000 */
.L_x_2200:
[----:B------:R-:W2:Y:S01]  /*c590*/  LDL R2, [R1+0x38] ;  /* 0x0000380001027983 */ /* 0x000ea20000100800 */
[----:B------:R-:W-:Y:S02]  /*c5a0*/  SHF.R.S32.HI R9, RZ, 0x1f, R18 ;  /* 0x0000001fff097819 */ /* 0x000fe40000011412 */
[----:B------:R-:W-:-:S03]  /*c5b0*/  LOP3.LUT R22, R22, 0xfffffff7, RZ, 0xc0, !PT ;  /* 0xfffffff716167812 */ /* 0x000fc600078ec0ff */
[----:B------:R0:W-:Y:S01]  /*c5c0*/  STL [R1+0x4], R9 ;  /* 0x0000040901007387 */ /* 0x0001e20000100800 */
[----:B--2---:R-:W-:-:S13]  /*c5d0*/  ISETP.NE.AND P0, PT, R2, 0x3, PT ;  /* 0x000000030200780c */ /* 0x004fda0003f05270 */
[----:B------:R-:W-:Y:S01]  /*c5e0*/  @P0 LOP3.LUT R22, R22, 0x8, RZ, 0xfc, !PT ;  /* 0x0000000816160812 */ /* 0x000fe200078efcff */
[----:B0-----:R-:W-:Y:S06]  /*c5f0*/  @!P0 BRA `(.L_x_2135) ;  /* 0x0000000000048947 */ /* 0x001fec0003800000 */
[----:B------:R-:W-:Y:S01]  /*c600*/  BPT.TRAP 0x1 ;  /* 0x000000040000795c */ /* 0x000fe20000300000 */
.L_x_2135:
        /* <DEDUP_REMOVED lines=23> */
[----:B------:R-:W0:Y:S02]  /*c780*/  SYNCS.PHASECHK.TRANS64.TRYWAIT P0, [R2+URZ+0x2d840], R3 ;  /* 0x02d84003020075a7 */ /* 0x000e24000800017f */
[----:B0-----:R-:W-:Y:S05]  /*c790*/  @!P0 BRA `(.L_x_2137) ;  /* 0x0000003c00908947 */ /* 0x001fea0003800000 */
.L_x_2201:
[----:B------:R-:W-:Y:S05]  /*c7a0*/  BSYNC B0 ;  /* 0x0000000000007941 */ /* 0x000fea0003800000 */
.L_x_2136:
[----:B------:R-:W2:Y:S01]  /*c7b0*/  LDL R7, [R1+0x4] ;  /* 0x0000040001077983 */ /* 0x000ea20000100800 */
[----:B------:R-:W-:-:S03]  /*c7c0*/  ULDC.64 UR4, c[0x0][0x300] ;  /* 0x0000c00000047ab9 */ /* 0x000fc60000000a00 */
[----:B------:R-:W3:Y:S01]  /*c7d0*/  LDL R12, [R1+0xc] ;  /* 0x00000c00010c7983 */ /* 0x000ee20000100800 */
[----:B------:R-:W-:Y:S01]  /*c7e0*/  IMAD R5, R5, UR4, RZ ;  /* 0x0000000405057c24 */ /* 0x000fe2000f8e02ff */
[----:B------:R-:W-:Y:S01]  /*c7f0*/  LOP3.LUT P4, RZ, R22, 0x4, RZ, 0xc0, !PT ;  /* 0x0000000416ff7812 */ /* 0x000fe2000788c0ff */
[----:B------:R-:W1:Y:S02]  /*c800*/  S2R R9, SR_TID.X ;  /* 0x0000000000097919 */ /* 0x000e640000002100 */
[----:B0-----:R-:W-:Y:S01]  /*c810*/  IMAD R3, R4, UR5, R5 ;  /* 0x0000000504037c24 */ /* 0x001fe2000f8e0205 */
        /* <DEDUP_REMOVED lines=70> */
.L_x_2211:
        /* <DEDUP_REMOVED lines=12> */
.L_x_2139:
        /* <DEDUP_REMOVED lines=11> */
.L_x_2140:
[----:B------:R1:W5:Y:S01]  /*cdf0*/  LDL.LU R0, [R1+0x28] ;  /* 0x0000280001007983 */ /* 0x0003620000300800 */
[----:B------:R-:W-:Y:S01]  /*ce00*/  LOP3.LUT P0, RZ, R22, 0x40, RZ, 0xc0, !PT ;  /* 0x0000004016ff7812 */ /* 0x000fe2000780c0ff */
[----:B------:R1:W-:Y:S02]  /*ce10*/  SYNCS.ARRIVE.TRANS64.A1T0 RZ, [R2+URZ+0x2d830], RZ ;  /* 0x02d830ff02ff79a7 */ /* 0x0003e4000810003f */
[----:B------:R1:W5:Y:S10]  /*ce20*/  LDL.LU R3, [R1] ;  /* 0x0000000001037983 */ /* 0x0003740000300800 */
[----:B------:R-:W-:Y:S05]  /*ce30*/  WARPSYNC.ALL ;  /* 0x0000000000007948 */ /* 0x000fea0003800000 */
[----:B------:R-:W-:Y:S01]  /*ce40*/  ULDC.64 UR4, c[0x0][0x298] ;  /* 0x0000a60000047ab9 */ /* 0x000fe20000000a00 */
[----:B-1----:R-:W-:Y:S01]  /*ce50*/  VIADD R2, R23, 0xc400 ;  /* 0x0000c40017027836 */ /* 0x002fe20000000000 */
[----:B------:R-:W-:Y:S01]  /*ce60*/  SEL R28, R28, RZ, !P0 ;  /* 0x000000ff1c1c7207 */ /* 0x000fe20004000000 */
[----:B------:R-:W-:Y:S01]  /*ce70*/  BSSY B6, `(.L_x_2141) ;  /* 0x000001d000067945 */ /* 0x000fe20003800000 */
[----:B------:R-:W-:Y:S01]  /*ce80*/  BAR.SYNC.DEFER_BLOCKING 0x8, 0x200 ;  /* 0x0208000000007b1d */ /* 0x000fe20000010000 */
[----:B-----5:R-:W-:-:S02]  /*ce90*/  SEL R0, R0, RZ, !P0 ;  /* 0x000000ff00007207 */ /* 0x020fc40004000000 */
[----:B------:R-:W-:Y:S01]  /*cea0*/  LOP3.LUT P0, RZ, R2, 0x1bf, RZ, 0xc0, !PT ;  /* 0x000001bf02ff7812 */ /* 0x000fe2000780c0ff */
[----:B0-----:R-:W-:Y:S02]  /*ceb0*/  IMAD.WIDE.U32 R4, R3, UR4, RZ ;  /* 0x0000000403047c25 */ /* 0x001fe4000f8e00ff */
[----:B------:R0:W-:Y:S04]  /*cec0*/  STL [R1+0x30], R0 ;  /* 0x0000300001007387 */ /* 0x0001e80000100800 */
[----:B------:R1:W-:Y:S01]  /*ced0*/  STL.64 [R1+0x28], R4 ;  /* 0x0000280401007387 */ /* 0x0003e20000100a00 */
[----:B0-----:R-:W-:-:S05]  /*cee0*/  SHF.R.S32.HI R0, RZ, 0x1f, R3 ;  /* 0x0000001fff007819 */ /* 0x001fca0000011403 */
[----:B------:R-:W-:-:S04]  /*cef0*/  IMAD R0, R0, UR4, RZ ;  /* 0x0000000400007c24 */ /* 0x000fc8000f8e02ff */
        /* <DEDUP_REMOVED lines=8> */
[----:B-1----:R-:W-:Y:S02]  /*cf80*/  IMAD.U32 R4, RZ, RZ, UR6 ;  /* 0x00000006ff047e24 */ /* 0x002fe4000f8e00ff */
        /* <DEDUP_REMOVED lines=11> */
.L_x_2142:
[----:B------:R-:W-:Y:S05]  /*d040*/  BSYNC B6 ;  /* 0x0000000000067941 */ /* 0x000fea0003800000 */
.L_x_2141:
[----:B------:R-:W2:Y:S01]  /*d050*/  LDL.LU R21, [R1+0x30] ;  /* 0x0000300001157983 */ /* 0x000ea20000300800 */
[----:B------:R-:W-:Y:S01]  /*d060*/  ULDC.64 UR4, c[0x0][0x2d8] ;  /* 0x0000b60000047ab9 */ /* 0x000fe20000000a00 */
[----:B-1----:R-:W0:Y:S01]  /*d070*/  LDC R4, c[0x0][0x448] ;  /* 0x00011200ff047b82 */ /* 0x002e220000000800 */
[----:B------:R-:W-:Y:S01]  /*d080*/  ULDC.64 UR6, c[0x0][0x2c8] ;  /* 0x0000b20000067ab9 */ /* 0x000fe20000000a00 */
[----:B------:R-:W3:Y:S01]  /*d090*/  LDL.LU R0, [R1] ;  /* 0x0000000001007983 */ /* 0x000ee20000300800 */
[----:B------:R-:W-:-:S03]  /*d0a0*/  ULDC.64 UR8, c[0x0][0x280] ;  /* 0x0000a00000087ab9 */ /* 0x000fc60000000a00 */
[----:B------:R-:W3:Y:S02]  /*d0b0*/  LDL.LU.64 R2, [R1+0x28] ;  /* 0x0000280001027983 */ /* 0x000ee40000300a00 */
[----:B------:R-:W1:Y:S02]  /*d0c0*/  LDC R10, c[0x0][0x448] ;  /* 0x00011200ff0a7b82 */ /* 0x000e640000000800 */
[----:B------:R-:W4:Y:S01]  /*d0d0*/  LDL R20, [R1+0x4] ;  /* 0x0000040001147983 */ /* 0x000f220000100800 */
[----:B------:R-:W5:Y:S01]  /*d0e0*/  S2R R13, SR_TID.X ;  /* 0x00000000000d7919 */ /* 0x000f620000002100 */
[----:B0-----:R-:W-:-:S13]  /*d0f0*/  ISETP.NE.AND P6, PT, R4, 0x1, PT ;  /* 0x000000010400780c */ /* 0x001fda0003fc5270 */
[----:B------:R-:W0:Y:S01]  /*d100*/  @P6 LDC R5, c[0x0][0x450] ;  /* 0x00011400ff056b82 */ /* 0x000e220000000800 */
[----:B-----5:R-:W-:-:S05]  /*d110*/  IMAD.SHL.U32 R11, R13, 0x8, RZ ;  /* 0x000000080d0b7824 */ /* 0x020fca00078e00ff */
[----:B------:R-:W-:-:S04]  /*d120*/  LOP3.LUT R11, R11, 0x18, RZ, 0xc0, !PT ;  /* 0x000000180b0b7812 */ /* 0x000fc800078ec0ff */
[C---:B------:R-:W-:Y:S02]  /*d130*/  LOP3.LUT R12, R11.reuse, 0x20, RZ, 0xfc, !PT ;  /* 0x000000200b0c7812 */ /* 0x040fe400078efcff */
[----:B------:R-:W-:Y:S01]  /*d140*/  LOP3.LUT R11, R11, 0x40, RZ, 0xfc, !PT ;  /* 0x000000400b0b7812 */ /* 0x000fe200078efcff */
[----:B---3--:R-:W-:Y:S02]  /*d150*/  IMAD.MOV.U32 R3, RZ, RZ, R0 ;  /* 0x000000ffff037224 */ /* 0x008fe400078e0000 */
[----:B----4-:R-:W-:Y:S02]  /*d160*/  IMAD R0, R20, UR4, RZ ;  /* 0x0000000414007c24 */ /* 0x010fe4000f8e02ff */
[C---:B------:R-:W-:Y:S01]  /*d170*/  IMAD.WIDE.U32 R2, R18.reuse, UR4, R2 ;  /* 0x0000000412027c25 */ /* 0x040fe2000f8e0002 */
[----:B------:R-:W3:Y:S03]  /*d180*/  S2R R20, SR_TID.X ;  /* 0x0000000000147919 */ /* 0x000ee60000002100 */
[----:B------:R-:W-:Y:S01]  /*d190*/  IMAD R0, R18, UR5, R0 ;  /* 0x0000000512007c24 */ /* 0x000fe2000f8e0200 */
[----:B------:R-:W-:-:S03]  /*d1a0*/  ULDC.64 UR4, c[0x0][0x2e0] ;  /* 0x0000b80000047ab9 */ /* 0x000fc60000000a00 */
[----:B------:R-:W-:Y:S02]  /*d1b0*/  IMAD.IADD R3, R3, 0x1, R0 ;  /* 0x0000000103037824 */ /* 0x000fe400078e0200 */
[----:B--2---:R-:W-:Y:S02]  /*d1c0*/  IMAD R0, R21, UR4, RZ ;  /* 0x0000000415007c24 */ /* 0x004fe4000f8e02ff */
[----:B------:R-:W2:Y:S01]  /*d1d0*/  S2R R21, SR_TID.X ;  /* 0x0000000000157919 */ /* 0x000ea20000002100 */
[----:B------:R-:W-:-:S04]  /*d1e0*/  IMAD.WIDE.U32 R2, R28, UR4, R2 ;  /* 0x000000041c027c25 */ /* 0x000fc8000f8e0002 */
[----:B------:R-:W-:Y:S01]  /*d1f0*/  IMAD R4, R28, UR5, R0 ;  /* 0x000000051c047c24 */ /* 0x000fe2000f8e0200 */
[----:B------:R-:W-:Y:S01]  /*d200*/  ULDC.64 UR4, c[0x0][0x2d0] ;  /* 0x0000b40000047ab9 */ /* 0x000fe20000000a00 */
[----:B------:R-:W4:Y:S02]  /*d210*/  @P6 LDC R0, c[0x0][0x44c] ;  /* 0x00011300ff006b82 */ /* 0x000f240000000800 */
[----:B------:R-:W-:Y:S01]  /*d220*/  IMAD.IADD R3, R3, 0x1, R4 ;  /* 0x0000000103037824 */ /* 0x000fe200078e0204 */
[----:B---3--:R-:W-:-:S04]  /*d230*/  LOP3.LUT R20, R20, 0x7f, RZ, 0xc0, !PT ;  /* 0x0000007f14147812 */ /* 0x008fc800078ec0ff */
[----:B------:R-:W-:Y:S01]  /*d240*/  SHF.R.U32.HI R20, RZ, 0x2, R20 ;  /* 0x00000002ff147819 */ /* 0x000fe20000011614 */
[----:B--2---:R-:W-:-:S05]  /*d250*/  IMAD.SHL.U32 R21, R21, 0x20, RZ ;  /* 0x0000002015157824 */ /* 0x004fca00078e00ff */
[----:B------:R-:W-:-:S04]  /*d260*/  LOP3.LUT R21, R21, 0x60, RZ, 0xc0, !PT ;  /* 0x0000006015157812 */ /* 0x000fc800078ec0ff */
[----:B------:R-:W-:Y:S02]  /*d270*/  LOP3.LUT R20, R20, R21, RZ, 0xfc, !PT ;  /* 0x0000001514147212 */ /* 0x000fe400078efcff */
[----:B------:R-:W-:-:S03]  /*d280*/  LOP3.LUT R21, R13, 0x7f, RZ, 0xc0, !PT ;  /* 0x0000007f0d157812 */ /* 0x000fc600078ec0ff */
[----:B------:R-:W-:Y:S01]  /*d290*/  IMAD R6, R17, 0xc0, R20 ;  /* 0x000000c011067824 */ /* 0x000fe200078e0214 */
[----:B------:R-:W-:Y:S01]  /*d2a0*/  SHF.R.U32.HI R21, RZ, 0x2, R21 ;  /* 0x00000002ff157819 */ /* 0x000fe20000011615 */
[----:B------:R-:W-:Y:S02]  /*d2b0*/  IMAD.SHL.U32 R20, R13, 0x8, RZ ;  /* 0x000000080d147824 */ /* 0x000fe400078e00ff */
[----:B----4-:R-:W-:-:S03]  /*d2c0*/  @P6 IMAD.HI.U32 R0, R6, R0, RZ ;  /* 0x0000000006006227 */ /* 0x010fc600078e00ff */
        /* <DEDUP_REMOVED lines=9> */
[----:B-1----:R-:W-:-:S04]  /*d360*/  IMAD R0, R10, R7, R6 ;  /* 0x000000070a007224 */ /* 0x002fc800078e0206 */
        /* <DEDUP_REMOVED lines=21> */
[----:B------:R-:W-:Y:S01]  /*d4c0*/  UMOV UR5, 0xffffffff ;  /* 0xffffffff00057882 */ /* 0x000fe20000000000 */
[----:B------:R-:W-:Y:S02]  /*d4d0*/  ISETP.GE.AND P1, PT, R11, UR4, PT ;  /* 0x000000040b007c0c */ /* 0x000fe4000bf26270 */
[----:B------:R-:W-:Y:S01]  /*d4e0*/  IMAD.IADD R3, R3, 0x1, R6 ;  /* 0x0000000103037824 */ /* 0x000fe200078e0206 */
[----:B------:R-:W-:Y:S01]  /*d4f0*/  SHF.R.S32.HI R6, RZ, 0x1f, R5 ;  /* 0x0000001fff067819 */ /* 0x000fe20000011405 */
[----:B------:R-:W-:-:S04]  /*d500*/  IMAD.WIDE.U32 R2, R5, UR6, R2 ;  /* 0x0000000605027c25 */ /* 0x000fc8000f8e0002 */
[----:B------:R-:W-:Y:S01]  /*d510*/  IMAD R6, R6, UR6, RZ ;  /* 0x0000000606067c24 */ /* 0x000fe2000f8e02ff */
[----:B------:R-:W-:-:S03]  /*d520*/  LEA R8, P0, R2, UR8, 0x1 ;  /* 0x0000000802087c11 */ /* 0x000fc6000f8008ff */
[----:B------:R-:W-:-:S04]  /*d530*/  IMAD R6, R5, UR7, R6 ;  /* 0x0000000705067c24 */ /* 0x000fc8000f8e0206 */
[----:B------:R-:W-:-:S05]  /*d540*/  IMAD.IADD R3, R3, 0x1, R6 ;  /* 0x0000000103037824 */ /* 0x000fca00078e0206 */
[----:B------:R-:W-:Y:S02]  /*d550*/  LEA.HI.X R3, R2, UR9, R3, 0x1, P0 ;  /* 0x0000000902037c11 */ /* 0x000fe400080f0c03 */
[----:B------:R-:W-:Y:S01]  /*d560*/  ISETP.GE.AND P0, PT, R12, UR4, PT ;  /* 0x000000040c007c0c */ /* 0x000fe2000bf06270 */
[----:B------:R-:W-:-:S12]  /*d570*/  BRA.DIV UR5, `(.L_x_2143) ;  /* 0x0000003605947947 */ /* 0x000fd8000b800000 */
[----:B------:R-:W2:Y:S04]  /*d580*/  LDL.LU R5, [R1+0x20] ;  /* 0x0000200001057983 */ /* 0x000ea80000300800 */
[----:B------:R-:W3:Y:S01]  /*d590*/  LDL R9, [R1+0x18] ;  /* 0x0000180001097983 */ /* 0x000ee20000100800 */
[----:B------:R-:W-:-:S03]  /*d5a0*/  IMAD R17, R17, 0xc0, R21 ;  /* 0x000000c011117824 */ /* 0x000fc600078e0215 */
[----:B------:R-:W0:Y:S04]  /*d5b0*/  SHFL.IDX PT, R7, R4, RZ, 0x1c1f ;  /* 0x001c1fff04077589 */ /* 0x000e2800000e0000 */
[----:B------:R-:W1:Y:S01]  /*d5c0*/  SHFL.IDX PT, R6, R0, RZ, 0x1c1f ;  /* 0x001c1fff00067589 */ /* 0x000e6200000e0000 */
[----:B--2---:R-:W-:Y:S02]  /*d5d0*/  IMAD R2, R5, R10, RZ ;  /* 0x0000000a05027224 */ /* 0x004fe400078e02ff */
[----:B------:R-:W-:-:S03]  /*d5e0*/  VIADD R5, R17, 0x20 ;  /* 0x0000002011057836 */ /* 0x000fc60000000000 */
[----:B------:R-:W-:-:S13]  /*d5f0*/  ISETP.GE.AND P2, PT, R17, R2, PT ;  /* 0x000000021100720c */ /* 0x000fda0003f46270 */
[----:B0-----:R-:W-:-:S05]  /*d600*/  @!P2 LEA R7, P4, R20, R7, 0x1 ;  /* 0x000000071407a211 */ /* 0x001fca00078808ff */
[----:B-1----:R-:W-:-:S05]  /*d610*/  @!P2 IMAD.X R6, RZ, RZ, R6, P4 ;  /* 0x000000ffff06a224 */ /* 0x002fca00020e0606 */
[----:B------:R-:W-:-:S04]  /*d620*/  @!P2 LOP3.LUT R7, R7, R6, RZ, 0x3c, !PT ;  /* 0x000000060707a212 */ /* 0x000fc800078e3cff */
[----:B------:R-:W-:-:S04]  /*d630*/  @!P2 LOP3.LUT R6, R7, R6, RZ, 0x3c, !PT ;  /* 0x000000060706a212 */ /* 0x000fc800078e3cff */
[----:B------:R-:W-:-:S05]  /*d640*/  @!P2 LOP3.LUT R7, R7, R6, RZ, 0x3c, !PT ;  /* 0x000000060707a212 */ /* 0x000fca00078e3cff */
[----:B------:R-:W-:Y:S01]  /*d650*/  @!PT LDS RZ, [RZ] ;  /* 0x00000000fffff984 */ /* 0x000fe20000000800 */
[----:B---3--:R-:W-:Y:S04]  /*d660*/  @!P2 LDGSTS.E.BYPASS.LTC128B.128 [R9+0xc400], desc[UR36][R6.64], !P3 ;  /* 0x0c4000000609afae */ /* 0x008fe8000d901d64 */
[----:B------:R-:W-:Y:S04]  /*d670*/  @!P2 LDGSTS.E.BYPASS.LTC128B.128 [R9+0xf400], desc[UR36][R6.64+0x40], !P0 ;  /* 0x0f4000400609afae */ /* 0x000fe8000c101d64 */
[----:B------:R0:W-:Y:S01]  /*d680*/  @!P2 LDGSTS.E.BYPASS.LTC128B.128 [R9+0x12400], desc[UR36][R6.64+0x80], !P1 ;  /* 0x124000800609afae */ /* 0x0001e2000c901d64 */
[----:B------:R-:W-:Y:S01]  /*d690*/  ISETP.GE.AND P2, PT, R5, R2, PT ;  /* 0x000000020500720c */ /* 0x000fe20003f46270 */
        /* <DEDUP_REMOVED lines=11> */
[----:B------:R-:W-:Y:S01]  /*d750*/  ISETP.GE.AND P2, PT, R5, R2, PT ;  /* 0x000000020500720c */ /* 0x000fe20003f46270 */
[----:B------:R-:W-:-:S02]  /*d760*/  VIADD R5, R17, 0x60 ;  /* 0x0000006011057836 */ /* 0x000fc40000000000 */
        /* <DEDUP_REMOVED lines=11> */
[----:B------:R-:W-:Y:S01]  /*d820*/  @!P2 LDGSTS.E.BYPASS.LTC128B.128 [R9+0x13400], desc[UR36][R6.64+0x80], !P1 ;  /* 0x134000800609afae */ /* 0x000fe2000c901d64 */
[----:B------:R-:W-:-:S13]  /*d830*/  ISETP.GE.AND P2, PT, R5, R2, PT ;  /* 0x000000020500720c */ /* 0x000fda0003f46270 */
[----:B--2---:R-:W-:-:S05]  /*d840*/  @!P2 LEA R4, P4, R20, R4, 0x1 ;  /* 0x000000041404a211 */ /* 0x004fca00078808ff */
[----:B---3--:R-:W-:-:S04]  /*d850*/  @!P2 IMAD.X R0, RZ, RZ, R0, P4 ;  /* 0x000000ffff00a224 */ /* 0x008fc800020e0600 */
        /* <DEDUP_REMOVED lines=16> */
.L_x_2224:
        /* <DEDUP_REMOVED lines=13> */
.L_x_2144:
        /* <DEDUP_REMOVED lines=18> */
.L_x_2225:
[----:B------:R-:W-:Y:S05]  /*db50*/  BSYNC B0 ;  /* 0x0000000000007941 */ /* 0x000fea0003800000 */
.L_x_2145:
[----:B------:R-:W2:Y:S01]  /*db60*/  LDL R3, [R1+0x24] ;  /* 0x0000240001037983 */ /* 0x000ea20000100800 */
[----:B------:R-:W-:Y:S01]  /*db70*/  BSSY B0, `(.L_x_2147) ;  /* 0x00000ff000007945 */ /* 0x000fe20003800000 */
[----:B--2---:R-:W-:-:S13]  /*db80*/  ISETP.GE.AND P0, PT, R3, 0x2, PT ;  /* 0x000000020300780c */ /* 0x004fda0003f06270 */
[----:B------:R-:W-:Y:S05]  /*db90*/  @!P0 BRA `(.L_x_2148) ;  /* 0x0000000c00f08947 */ /* 0x000fea0003800000 */
[----:B------:R-:W0:Y:S01]  /*dba0*/  S2R R2, SR_TID.X ;  /* 0x0000000000027919 */ /* 0x000e220000002100 */
[----:B-1----:R-:W-:Y:S01]  /*dbb0*/  VIADD R0, R3, 0xfffffffe ;  /* 0xfffffffe03007836 */ /* 0x002fe20000000000 */
        /* <DEDUP_REMOVED lines=11> */
.L_x_2161:
        /* <DEDUP_REMOVED lines=42> */
.L_x_2149:
[----:B------:R-:W-:Y:S01]  /*df10*/  IMAD R5, R26, 0x8, R23 ;  /* 0x000000081a057824 */ /* 0x000fe200078e0217 */
[----:B------:R-:W-:Y:S01]  /*df20*/  SHF.L.U32 R0, R29, 0x1f, RZ ;  /* 0x0000001f1d007819 */ /* 0x000fe200000006ff */
[----:B------:R-:W-:Y:S03]  /*df30*/  BSSY B1, `(.L_x_2150) ;  /* 0x0000003000017945 */ /* 0x000fe60003800000 */
[----:B------:R-:W0:Y:S02]  /*df40*/  SYNCS.PHASECHK.TRANS64.TRYWAIT P0, [R5+URZ+0x2d840], R0 ;  /* 0x02d84000050075a7 */ /* 0x000e24000800017f */
[----:B0-----:R-:W-:Y:S05]  /*df50*/  @!P0 BRA `(.L_x_2151) ;  /* 0x0000003400448947 */ /* 0x001fea0003800000 */
.L_x_2226:
[----:B------:R-:W-:Y:S05]  /*df60*/  BSYNC B1 ;  /* 0x0000000000017941 */ /* 0x000fea0003800000 */
.L_x_2150:
        /* <DEDUP_REMOVED lines=60> */
.L_x_2236:
        /* <DEDUP_REMOVED lines=11> */
.L_x_2153:
        /* <DEDUP_REMOVED lines=11> */
.L_x_2154:
[----:B------:R1:W-:Y:S01]  /*e490*/  SYNCS.ARRIVE.TRANS64.A1T0 RZ, [R5+URZ+0x2d830], RZ ;  /* 0x02d830ff05ff79a7 */ /* 0x0003e2000810003f */
[----:B------:R-:W-:Y:S05]  /*e4a0*/  @!P5 BRA `(.L_x_2155) ;  /* 0x000000000004d947 */ /* 0x000fea0003800000 */
[----:B------:R-:W-:Y:S01]  /*e4b0*/  BPT.TRAP 0x1 ;  /* 0x000000040000795c */ /* 0x000fe20000300000 */
.L_x_2155:
[----:B------:R-:W-:Y:S01]  /*e4c0*/  SHF.L.U32 R2, R17, 0x1f, RZ ;  /* 0x0000001f11027819 */ /* 0x000fe200000006ff */
[----:B-1----:R-:W-:Y:S01]  /*e4d0*/  IMAD R5, R10, 0x8, R23 ;  /* 0x000000080a057824 */ /* 0x002fe200078e0217 */
[----:B------:R-:W-:Y:S03]  /*e4e0*/  BSSY B1, `(.L_x_2156) ;  /* 0x0000003000017945 */ /* 0x000fe60003800000 */
[----:B------:R-:W1:Y:S02]  /*e4f0*/  SYNCS.PHASECHK.TRANS64.TRYWAIT P0, [R5+URZ+0x2d860], R2 ;  /* 0x02d86002050075a7 */ /* 0x000e64000800017f */
[----:B-1----:R-:W-:Y:S05]  /*e500*/  @!P0 BRA `(.L_x_2157) ;  /* 0x0000003400408947 */ /* 0x002fea0003800000 */
.L_x_2237:
[----:B------:R-:W-:Y:S05]  /*e510*/  BSYNC B1 ;  /* 0x0000000000017941 */ /* 0x000fea0003800000 */
.L_x_2156:
        /* <DEDUP_REMOVED lines=49> */
.L_x_2247:
        /* <DEDUP_REMOVED lines=32> */
.L_x_2159:
        /* <DEDUP_REMOVED lines=12> */
.L_x_2160:
[----:B------:R2:W-:Y:S01]  /*eaf0*/  STL [R1], R27 ;  /* 0x0000001b01007387 */ /* 0x0005e20000100800 */
[C---:B------:R-:W-:Y:S01]  /*eb00*/  ISETP.GT.AND P0, PT, R27.reuse, RZ, PT ;  /* 0x000000ff1b00720c */ /* 0x040fe20003f04270 */
[----:B------:R2:W-:Y:S01]  /*eb10*/  SYNCS.ARRIVE.TRANS64.A1T0 RZ, [R5+URZ+0x2d850], RZ ;  /* 0x02d850ff05ff79a7 */ /* 0x0005e2000810003f */
[----:B------:R-:W-:Y:S02]  /*eb20*/  VIADD R0, R27, 0xffffffff ;  /* 0xffffffff1b007836 */ /* 0x000fe40000000000 */
[----:B------:R-:W-:Y:S02]  /*eb30*/  IMAD.MOV.U32 R17, RZ, RZ, R29 ;  /* 0x000000ffff117224 */ /* 0x000fe400078e001d */
[----:B------:R-:W-:-:S07]  /*eb40*/  IMAD.MOV.U32 R10, RZ, RZ, R26 ;  /* 0x000000ffff0a7224 */ /* 0x000fce00078e001a */
[----:B--2---:R-:W-:Y:S05]  /*eb50*/  @P0 BRA `(.L_x_2161) ;  /* 0xfffffff000440947 */ /* 0x004fea000383ffff */
.L_x_2148:
[----:B------:R-:W-:Y:S05]  /*eb60*/  BSYNC B0 ;  /* 0x0000000000007941 */ /* 0x000fea0003800000 */
.L_x_2147:
        /* <DEDUP_REMOVED lines=17> */
.L_x_2163:
[----:B------:R-:W-:Y:S05]  /*ec80*/  BSYNC B0 ;  /* 0x0000000000007941 */ /* 0x000fea0003800000 */
.L_x_2162:
[----:B-1----:R-:W2:Y:S02]  /*ec90*/  LDL R0, [R1+0x38] ;  /* 0x0000380001007983 */ /* 0x002ea40000100800 */
[----:B--2---:R-:W-:-:S13]  /*eca0*/  ISETP.NE.AND P0, PT, R0, 0x3, PT ;  /* 0x000000030000780c */ /* 0x004fda0003f05270 */
[----:B------:R-:W-:Y:S05]  /*ecb0*/  @!P0 BRA `(.L_x_2164) ;  /* 0x0000000000048947 */ /* 0x000fea0003800000 */
[----:B------:R-:W-:Y:S01]  /*ecc0*/  BPT.TRAP 0x1 ;  /* 0x000000040000795c */ /* 0x000fe20000300000 */
.L_x_2164:
[----:B------:R-:W2:Y:S01]  /*ecd0*/  LDL.LU R2, [R1+0xc] ;  /* 0x00000c0001027983 */ /* 0x000ea20000300800 */
[----:B------:R-:W-:Y:S01]  /*ece0*/  IMAD R0, R26, 0x8, R23 ;  /* 0x000000081a007824 */ /* 0x000fe200078e0217 */
[----:B------:R-:W-:Y:S01]  /*ecf0*/  SHF.L.U32 R3, R29, 0x1f, RZ ;  /* 0x0000001f1d037819 */ /* 0x000fe200000006ff */
[----:B------:R-:W-:Y:S03]  /*ed00*/  BSSY B0, `(.L_x_2165) ;  /* 0x0000004000007945 */ /* 0x000fe60003800000 */
[----:B------:R-:W1:Y:S01]  /*ed10*/  SYNCS.PHASECHK.TRANS64.TRYWAIT P0, [R0+URZ+0x2d860], R3 ;  /* 0x02d86003000075a7 */ /* 0x000e62000800017f */
[----:B--2---:R-:W-:Y:S01]  /*ed20*/  IMAD R6, R27, -0x80, R2 ;  /* 0xffffff801b067824 */ /* 0x004fe200078e0202 */
[----:B-1----:R-:W-:Y:S06]  /*ed30*/  @!P0 BRA `(.L_x_2166) ;  /* 0x0000003000ac8947 */ /* 0x002fec0003800000 */
.L_x_2248:
[----:B------:R-:W-:Y:S05]  /*ed40*/  BSYNC B0 ;  /* 0x0000000000007941 */ /* 0x000fea0003800000 */
.L_x_2165:
        /* <DEDUP_REMOVED lines=56> */
.L_x_2258:
        /* <DEDUP_REMOVED lines=13> */
.L_x_2168:
        /* <DEDUP_REMOVED lines=11> */
.L_x_2169:
[----:B------:R-:W-:Y:S01]  /*f250*/  VIADD R26, R26, 0x1 ;  /* 0x000000011a1a7836 */ /* 0x000fe20000000000 */
[----:B------:R0:W-:Y:S04]  /*f260*/  SYNCS.ARRIVE.TRANS64.A1T0 RZ, [R0+URZ+0x2d850], RZ ;  /* 0x02d850ff00ff79a7 */ /* 0x0001e8000810003f */
[----:B------:R-:W-:-:S04]  /*f270*/  ISETP.NE.AND P0, PT, R26, 0x2, PT ;  /* 0x000000021a00780c */ /* 0x000fc80003f05270 */
[----:B0-----:R-:W-:Y:S02]  /*f280*/  SEL R0, RZ, 0x1, P0 ;  /* 0x00000001ff007807 */ /* 0x001fe40000000000 */
[----:B------:R-:W-:Y:S02]  /*f290*/  SEL R26, R26, RZ, P0 ;  /* 0x000000ff1a1a7207 */ /* 0x000fe40000000000 */
[----:B------:R-:W-:-:S07]  /*f2a0*/  LOP3.LUT R29, R29, R0, RZ, 0x3c, !PT ;  /* 0x000000001d1d7212 */ /* 0x000fce00078e3cff */
.L_x_2128:
[----:B------:R-:W-:Y:S05]  /*f2b0*/  BSYNC B7 ;  /* 0x0000000000077941 */ /* 0x000fea0003800000 */
.L_x_2126:
[----:B------:R-:W-:-:S13]  /*f2c0*/  LOP3.LUT P0, RZ, R22, 0x80, RZ, 0xc0, !PT ;  /* 0x0000008016ff7812 */ /* 0x000fda000780c0ff */
[----:B------:R-:W-:Y:S05]  /*f2d0*/  @!P0 BRA `(.L_x_2170) ;  /* 0x0000000000248947 */ /* 0x000fea0003800000 */
[----:B------:R-:W-:Y:S05]  /*f2e0*/  WARPSYNC.ALL ;  /* 0x0000000000007948 */ /* 0x000fea0003800000 */
[----:B------:R-:W0:Y:S08]  /*f2f0*/  S2UR UR5, SR_CgaCtaId ;  /* 0x00000000000579c3 */ /* 0x000e300000008800 */
[----:B------:R-:W-:Y:S06]  /*f300*/  BAR.SYNC.DEFER_BLOCKING 0x5, 0x200 ;  /* 0x0148000000007b1d */ /* 0x000fec0000010000 */
[----:B------:R-:W-:-:S02]  /*f310*/  UMOV UR4, 0x400 ;  /* 0x0000040000047882 */ /* 0x000fc40000000000 */
[----:B0-----:R-:W-:-:S06]  /*f320*/  ULEA UR4, UR5, UR4, 0x18 ;  /* 0x0000000405047291 */ /* 0x001fcc000f8ec03f */
[----:B------:R-:W-:-:S05]  /*f330*/  IMAD.U32 R23, RZ, RZ, UR4 ;  /* 0x00000004ff177e24 */ /* 0x000fca000f8e00ff */
[----:B------:R1:W2:Y:S01]  /*f340*/  LDS.128 R16, [R23+0x2d8d0] ;  /* 0x02d8d00017107984 */ /* 0x0002a20000000c00 */
[----:B------:R-:W-:Y:S06]  /*f350*/  BAR.ARV 0x4, 0x200 ;  /* 0x0108000000007b1d */ /* 0x000fec0000002000 */
[----:B------:R-:W-:Y:S05]  /*f360*/  BRA `(.L_x_2171) ;  /* 0x0000000800cc7947 */ /* 0x000fea0003800000 */
.L_x_2170:
[----:B------:R-:W0:Y:S01]  /*f370*/  S2R R0, SR_TID.X ;  /* 0x0000000000007919 */ /* 0x000e220000002100 */
        /* <DEDUP_REMOVED lines=35> */
.L_x_2268:
[----:B------:R-:W-:Y:S02]  /*f5b0*/  ULDC UR4, c[0x0][0xc38] ;  /* 0x00030e0000047ab9 */ /* 0x000fe40000000800 */
[----:B------:R-:W-:-:S04]  /*f5c0*/  IMAD.U32 R4, RZ, RZ, UR4 ;  /* 0x00000004ff047e24 */ /* 0x000fc8000f8e00ff */
[----:B-1----:R-:W-:-:S04]  /*f5d0*/  IMAD R5, R14, R4, RZ ;  /* 0x000000040e057224 */ /* 0x002fc800078e02ff */
[----:B------:R-:W-:-:S05]  /*f5e0*/  IMAD.IADD R16, R16, 0x1, R5 ;  /* 0x0000000110107824 */ /* 0x000fca00078e0205 */
[----:B------:R-:W-:-:S13]  /*f5f0*/  ISETP.GT.AND P6, PT, R16, R0, PT ;  /* 0x000000001000720c */ /* 0x000fda0003fc4270 */
[----:B------:R-:W-:Y:S05]  /*f600*/  @P6 BRA `(.L_x_2173) ;  /* 0x00000000009c6947 */ /* 0x000fea0003800000 */
.L_x_2178:
        /* <DEDUP_REMOVED lines=14> */
.L_x_2176:
[----:B------:R-:W-:Y:S05]  /*f6f0*/  BSYNC B0 ;  /* 0x0000000000007941 */ /* 0x000fea0003800000 */
.L_x_2175:
        /* <DEDUP_REMOVED lines=18> */
.L_x_2276:
[----:B------:R-:W-:Y:S02]  /*f820*/  ULDC UR4, c[0x0][0xc38] ;  /* 0x00030e0000047ab9 */ /* 0x000fe40000000800 */
[----:B------:R-:W-:-:S04]  /*f830*/  IMAD.U32 R4, RZ, RZ, UR4 ;  /* 0x00000004ff047e24 */ /* 0x000fc8000f8e00ff */
[----:B-1----:R-:W-:-:S04]  /*f840*/  IMAD R5, R14, R4, RZ ;  /* 0x000000040e057224 */ /* 0x002fc800078e02ff */
[----:B------:R-:W-:-:S05]  /*f850*/  IMAD.IADD R16, R5, 0x1, R16 ;  /* 0x0000000105107824 */ /* 0x000fca00078e0210 */
[----:B------:R-:W-:-:S13]  /*f860*/  ISETP.GT.AND P6, PT, R16, R0, PT ;  /* 0x000000001000720c */ /* 0x000fda0003fc4270 */
[----:B------:R-:W-:Y:S05]  /*f870*/  @!P6 BRA `(.L_x_2178) ;  /* 0xfffffffc0064e947 */ /* 0x000fea000383ffff */
.L_x_2173:
        /* <DEDUP_REMOVED lines=8> */
.L_x_2280:
[----:B------:R-:W-:Y:S01]  /*f900*/  ISETP.NE.AND P0, PT, R5, RZ, PT ;  /* 0x000000ff0500720c */ /* 0x000fe20003f05270 */
[----:B------:R-:W-:-:S12]  /*f910*/  IMAD.MOV.U32 R5, RZ, RZ, RZ ;  /* 0x000000ffff057224 */ /* 0x000fd800078e00ff */
[----:B------:R-:W-:Y:S05]  /*f920*/  @!P0 BRA `(.L_x_2180) ;  /* 0x0000000000108947 */ /* 0x000fea0003800000 */
[----:B------:R-:W-:Y:S01]  /*f930*/  UMOV UR4, 0xffffffff ;  /* 0xffffffff00047882 */ /* 0x000fe20000000000 */
[----:B------:R-:W-:Y:S02]  /*f940*/  VIADD R12, R6, 0xffffffff ;  /* 0xffffffff060c7836 */ /* 0x000fe40000000000 */
[----:B------:R-:W-:Y:S05]  /*f950*/  BRA.DIV UR4, `(.L_x_2181) ;  /* 0x0000003604507947 */ /* 0x000fea000b800000 */
[----:B------:R3:W4:Y:S02]  /*f960*/  SHFL.IDX PT, R5, R3, R12, 0x1f ;  /* 0x00001f0c03057589 */ /* 0x00072400000e0000 */
.L_x_2180:
        /* <DEDUP_REMOVED lines=66> */
.L_x_2174:
[----:B------:R-:W-:Y:S01]  /*fd90*/  UMOV UR4, URZ ;  /* 0x0000003f00047c82 */ /* 0x000fe20008000000 */
[----:B------:R-:W-:Y:S01]  /*fda0*/  UMOV UR5, URZ ;  /* 0x0000003f00057c82 */ /* 0x000fe20008000000 */
[----:B------:R-:W-:Y:S01]  /*fdb0*/  ULDC UR6, c[0x0][0xc3c] ;  /* 0x00030f0000067ab9 */ /* 0x000fe20000000800 */
[----:B------:R-:W-:Y:S02]  /*fdc0*/  IMAD.MOV.U32 R16, RZ, RZ, R0 ;  /* 0x000000ffff107224 */ /* 0x000fe400078e0000 */
[----:B------:R-:W-:Y:S02]  /*fdd0*/  IMAD.U32 R17, RZ, RZ, UR4 ;  /* 0x00000004ff117e24 */ /* 0x000fe4000f8e00ff */
[----:B------:R-:W-:Y:S02]  /*fde0*/  IMAD.U32 R18, RZ, RZ, UR5 ;  /* 0x00000005ff127e24 */ /* 0x000fe4000f8e00ff */
[----:B------:R-:W-:-:S07]  /*fdf0*/  IMAD.U32 R19, RZ, RZ, UR6 ;  /* 0x00000006ff137e24 */ /* 0x000fce000f8e00ff */
.L_x_2182:
        /* <DEDUP_REMOVED lines=10> */
.L_x_2171:
[----:B------:R-:W-:Y:S02]  /*fea0*/  ULDC UR4, c[0x0][0xc3c] ;  /* 0x00030f0000047ab9 */ /* 0x000fe40000000800 */
[----:B--2---:R-:W-:-:S13]  /*feb0*/  ISETP.GE.AND P0, PT, R19, UR4, PT ;  /* 0x0000000413007c0c */ /* 0x004fda000bf06270 */
[----:B------:R-:W-:Y:S05]  /*fec0*/  @!P0 BRA `(.L_x_2183) ;  /* 0xffffffb8000c8947 */ /* 0x000fea000383ffff */
[----:B------:R-:W-:Y:S05]  /*fed0*/  BSYNC B8 ;  /* 0x0000000000087941 */ /* 0x000fea0003800000 */
.L_x_2122:
        /* <DEDUP_REMOVED lines=12> */
.L_x_2283:
[----:B------:R-:W-:Y:S05]  /*ffa0*/  BSYNC B0 ;  /* 0x0000000000007941 */ /* 0x000fea0003800000 */
.L_x_2184:
[----:B------:R-:W-:-:S03]  /*ffb0*/  UMOV UR4, 0xffffffff ;  /* 0xffffffff00047882 */ /* 0x000fc60000000000 */
[----:B------:R-:W-:Y:S05]  /*ffc0*/  BRA.DIV UR4, `(.L_x_2186) ;  /* 0x0000002e04f07947 */ /* 0x000fea000b800000 */
[----:B-1----:R-:W1:Y:S02]  /*ffd0*/  S2R R0, SR_TID.X ;  /* 0x0000000000007919 */ /* 0x002e640000002100 */
[----:B-1----:R-:W-:-:S04]  /*ffe0*/  SHF.R.U32.HI R0, RZ, 0x5, R0 ;  /* 0x00000005ff007819 */ /* 0x002fc80000011600 */
[----:B------:R-:W-:-:S05]  /*fff0*/  LOP3.LUT R0, R0, 0x3, RZ, 0xc0, !PT ;  /* 0x0000000300007812 */ /* 0x000fca00078ec0ff */
[----:B------:R1:W2:Y:S02]  /*10000*/  SHFL.IDX PT, R14, R0, RZ, 0x1f ;  /* 0x00001fff000e7589 */ /* 0x0002a400000e0000 */
.L_x_2286:
[----:B--2---:R-:W-:Y:S01]  /*10010*/  ISETP.NE.AND P0, PT, R14, RZ, PT ;  /* 0x000000ff0e00720c */ /* 0x004fe20003f05270 */
[----:B------:R-:W-:-:S12]  /*10020*/  BSSY B0, `(.L_x_2187) ;  /* 0x0000024000007945 */ /* 0x000fd80003800000 */
[----:B------:R-:W-:Y:S05]  /*10030*/  @P0 BRA `(.L_x_2188) ;  /* 0x0000000000880947 */ /* 0x000fea0003800000 */
[----:B------:R-:W-:-:S03]  /*10040*/  UMOV UR4, 0xffffffff ;  /* 0xffffffff00047882 */ /* 0x000fc60000000000 */
[----:B------:R-:W-:Y:S05]  /*10050*/  BRA.DIV UR4, `(.L_x_2189) ;  /* 0x0000003204007947 */ /* 0x000fea000b800000 */
[----:B------:R-:W-:-:S13]  /*10060*/  ELECT P6, URZ, PT ;  /* 0x00000000003f782f */ /* 0x000fda00038c0000 */
.L_x_2289:
[----:B------:R-:W-:Y:S05]  /*10070*/  @!P6 BRA `(.L_x_2188) ;  /* 0x000000000078e947 */ /* 0x000fea0003800000 */
[----:B-1----:R-:W2:Y:S02]  /*10080*/  LDL.LU R0, [R1+0x1c] ;  /* 0x00001c0001007983 */ /* 0x002ea40000300800 */
[----:B--2---:R-:W-:-:S04]  /*10090*/  LOP3.LUT R0, R0, 0x2, RZ, 0xfc, !PT ;  /* 0x0000000200007812 */ /* 0x004fc800078efcff */
[----:B------:R-:W-:-:S13]  /*100a0*/  ISETP.NE.AND P0, PT, R0, 0x3, PT ;  /* 0x000000030000780c */ /* 0x000fda0003f05270 */
[----:B------:R-:W-:Y:S05]  /*100b0*/  @!P0 BRA `(.L_x_2190) ;  /* 0x0000000000048947 */ /* 0x000fea0003800000 */
[----:B------:R-:W-:Y:S01]  /*100c0*/  BPT.TRAP 0x1 ;  /* 0x000000040000795c */ /* 0x000fe20000300000 */
.L_x_2190:
[C---:B------:R-:W-:Y:S01]  /*100d0*/  IMAD R3, R26.reuse, 0x8, R5 ;  /* 0x000000081a037824 */ /* 0x040fe200078e0205 */
[----:B------:R-:W-:Y:S01]  /*100e0*/  SHF.L.U32 R2, R29, 0x1f, RZ ;  /* 0x0000001f1d027819 */ /* 0x000fe200000006ff */
[----:B------:R-:W-:-:S03]  /*100f0*/  VIADD R26, R26, 0x1 ;  /* 0x000000011a1a7836 */ /* 0x000fc60000000000 */
[----:B------:R-:W1:Y:S02]  /*10100*/  SYNCS.PHASECHK.TRANS64.TRYWAIT P1, [R3+URZ+0x2d840], R2 ;  /* 0x02d84002030075a7 */ /* 0x000e64000802017f */
[----:B------:R-:W-:-:S04]  /*10110*/  ISETP.NE.AND P2, PT, R26, 0x2, PT ;  /* 0x000000021a00780c */ /* 0x000fc80003f45270 */
[----:B------:R-:W-:Y:S01]  /*10120*/  SEL R0, RZ, 0x1, P2 ;  /* 0x00000001ff007807 */ /* 0x000fe20001000000 */
[----:B-1----:R-:W-:Y:S08]  /*10130*/  @!P1 BRA `(.L_x_2191) ;  /* 0x0000002c00e89947 */ /* 0x002ff00003800000 */
.L_x_2290:
[----:B------:R-:W-:Y:S02]  /*10140*/  SEL R26, R26, RZ, P2 ;  /* 0x000000ff1a1a7207 */ /* 0x000fe40001000000 */
[----:B------:R-:W-:Y:S01]  /*10150*/  LOP3.LUT R0, R29, R0, RZ, 0x3c, !PT ;  /* 0x000000001d007212 */ /* 0x000fe200078e3cff */
[----:B------:R-:W-:Y:S06]  /*10160*/  @!P0 BRA `(.L_x_2192) ;  /* 0x0000000000048947 */ /* 0x000fec0003800000 */
[----:B------:R-:W-:Y:S01]  /*10170*/  BPT.TRAP 0x1 ;  /* 0x000000040000795c */ /* 0x000fe20000300000 */
.L_x_2192:
[----:B------:R-:W-:Y:S01]  /*10180*/  IMAD R5, R26, 0x8, R5 ;  /* 0x000000081a057824 */ /* 0x000fe200078e0205 */
[----:B------:R-:W-:-:S04]  /*10190*/  SHF.L.U32 R0, R0, 0x1f, RZ ;  /* 0x0000001f00007819 */ /* 0x000fc800000006ff */
[----:B------:R-:W2:Y:S02]  /*101a0*/  SYNCS.PHASECHK.TRANS64.TRYWAIT P1, [R5+URZ+0x2d840], R0 ;  /* 0x02d84000050075a7 */ /* 0x000ea4000802017f */
[----:B--2---:R-:W-:Y:S05]  /*101b0*/  @!P1 BRA `(.L_x_2193) ;  /* 0x0000002c00dc9947 */ /* 0x004fea0003800000 */
.L_x_2291:
[----:B------:R-:W-:Y:S05]  /*101c0*/  @!P0 BRA `(.L_x_2194) ;  /* 0x0000000000048947 */ /* 0x000fea0003800000 */
[----:B------:R-:W-:Y:S01]  /*101d0*/  BPT.TRAP 0x1 ;  /* 0x000000040000795c */ /* 0x000fe20000300000 */
.L_x_2194:
[----:B------:R-:W3:Y:S02]  /*101e0*/  SYNCS.PHASECHK.TRANS64.TRYWAIT P1, [R3+URZ+0x2d860], R2 ;  /* 0x02d86002030075a7 */ /* 0x000ee4000802017f */
[----:B---3--:R-:W-:Y:S05]  /*101f0*/  @!P1 BRA `(.L_x_2195) ;  /* 0x0000002c00e09947 */ /* 0x008fea0003800000 */
.L_x_2292:
[----:B------:R-:W-:Y:S05]  /*10200*/  @!P0 BRA `(.L_x_2196) ;  /* 0x0000000000048947 */ /* 0x000fea0003800000 */
[----:B------:R-:W-:Y:S01]  /*10210*/  BPT.TRAP 0x1 ;  /* 0x000000040000795c */ /* 0x000fe20000300000 */
.L_x_2196:
[----:B----4-:R4:W0:Y:S02]  /*10220*/  SYNCS.PHASECHK.TRANS64.TRYWAIT P0, [R5+URZ+0x2d860], R0 ;  /* 0x02d86000050075a7 */ /* 0x010824000800017f */
[----:B0-----:R-:W-:Y:S05]  /*10230*/  @!P0 NANOSLEEP.SYNCS 0x989680 ;  /* 0x009896800000895d */ /* 0x001fea0003900000 */
[----:B------:R-:W0:Y:S02]  /*10240*/  @!P0 SYNCS.PHASECHK.TRANS64 P0, [R5+URZ+0x2d860], R0 ;  /* 0x02d86000050085a7 */ /* 0x000e24000800007f */
[----:B0-----:R-:W-:Y:S05]  /*10250*/  @!P0 BRA `(.L_x_2196) ;  /* 0xfffffffc00f08947 */ /* 0x001fea000383ffff */
.L_x_2188:
[----:B------:R-:W-:Y:S05]  /*10260*/  BSYNC B0 ;  /* 0x0000000000007941 */ /* 0x000fea0003800000 */
.L_x_2187:
[----:B------:R-:W-:Y:S05]  /*10270*/  EXIT ;  /* 0x000000000000794d */ /* 0x000fea0003800000 */
.L_x_2066:
[----:B0-----:R-:W-:-:S04]  /*10280*/  IMAD.U32 R3, RZ, RZ, UR40 ;  /* 0x00000028ff037e24 */ /* 0x001fc8000f8e00ff */
[----:B------:R0:W1:Y:S03]  /*10290*/  SYNCS.PHASECHK.TRANS64.TRYWAIT P1, [R3+URZ+0x2d800], R0 ;  /* 0x02d80000030075a7 */ /* 0x000066000802017f */
[----:B-1----:R-:W-:Y:S05]  /*102a0*/  @!P1 NANOSLEEP.SYNCS 0x989680 ;  /* 0x009896800000995d */ /* 0x002fea0003900000 */
[----:B------:R-:W1:Y:S02]  /*102b0*/  @!P1 SYNCS.PHASECHK.TRANS64 P1, [R3+URZ+0x2d800], R0 ;  /* 0x02d80000030095a7 */ /* 0x000e64000802007f */
[----:B-1----:R-:W-:Y:S05]  /*102c0*/  @!P1 BRA `(.L_x_2066) ;  /* 0xfffffffc00ec9947 */ /* 0x002fea000383ffff */
[----:B------:R-:W-:Y:S05]  /*102d0*/  BRA `(.L_x_2197) ;  /* 0xffffff1400207947 */ /* 0x000fea000383ffff */
.L_x_2070:
[----:B-1----:R1:W2:Y:S02]  /*102e0*/  SYNCS.PHASECHK.TRANS64.TRYWAIT P1, [R3+URZ+0x2d830], R0 ;  /* 0x02d83000030075a7 */ /* 0x0022a4000802017f */
[----:B--2---:R-:W-:Y:S05]  /*102f0*/  @!P1 NANOSLEEP.SYNCS 0x989680 ;  /* 0x009896800000995d */ /* 0x004fea0003900000 */
[----:B------:R-:W2:Y:S02]  /*10300*/  @!P1 SYNCS.PHASECHK.TRANS64 P1, [R3+URZ+0x2d830], R0 ;  /* 0x02d83000030095a7 */ /* 0x000ea4000802007f */
[----:B--2---:R-:W-:Y:S05]  /*10310*/  @!P1 BRA `(.L_x_2070) ;  /* 0xfffffffc00f09947 */ /* 0x004fea000383ffff */
[----:B------:R-:W-:Y:S05]  /*10320*/  BRA `(.L_x_2069) ;  /* 0xffffff1400387947 */ /* 0x000fea000383ffff */
.L_x_2076:
[----:B-1----:R-:W-:-:S04]  /*10330*/  IMAD.U32 R5, RZ, RZ, UR7 ;  /* 0x00000007ff057e24 */ /* 0x002fc8000f8e00ff */
[----:B------:R1:W2:Y:S03]  /*10340*/  SYNCS.PHASECHK.TRANS64.TRYWAIT P1, [R5+URZ+0x2d830], R0 ;  /* 0x02d83000050075a7 */ /* 0x0002a6000802017f */
[----:B--2---:R-:W-:Y:S05]  /*10350*/  @!P1 NANOSLEEP.SYNCS 0x989680 ;  /* 0x009896800000995d */ /* 0x004fea0003900000 */
[----:B------:R-:W2:Y:S02]  /*10360*/  @!P1 SYNCS.PHASECHK.TRANS64 P1, [R5+URZ+0x2d830], R0 ;  /* 0x02d83000050095a7 */ /* 0x000ea4000802007f */
[----:B--2---:R-:W-:Y:S05]  /*10370*/  @!P1 BRA `(.L_x_2076) ;  /* 0xfffffffc00ec9947 */ /* 0x004fea000383ffff */
[----:B------:R-:W-:Y:S05]  /*10380*/  BRA `(.L_x_2073) ;  /* 0xffffff3800047947 */ /* 0x000fea000383ffff */
.L_x_2080:
[----:B-1----:R-:W-:-:S04]  /*10390*/  IMAD.U32 R5, RZ, RZ, UR7 ;  /* 0x00000007ff057e24 */ /* 0x002fc8000f8e00ff */
[----:B------:R1:W2:Y:S03]  /*103a0*/  SYNCS.PHASECHK.TRANS64.TRYWAIT P1, [R5+URZ+0x2d850], R0 ;  /* 0x02d85000050075a7 */ /* 0x0002a6000802017f */
[----:B--2---:R-:W-:Y:S05]  /*103b0*/  @!P1 NANOSLEEP.SYNCS 0x989680 ;  /* 0x009896800000995d */ /* 0x004fea0003900000 */
[----:B------:R-:W2:Y:S02]  /*103c0*/  @!P1 SYNCS.PHASECHK.TRANS64 P1, [R5+URZ+0x2d850], R0 ;  /* 0x02d85000050095a7 */ /* 0x000ea4000802007f */
[----:B--2---:R-:W-:Y:S05]  /*103d0*/  @!P1 BRA `(.L_x_2080) ;  /* 0xfffffffc00ec9947 */ /* 0x004fea000383ffff */
[----:B------:R-:W-:Y:S05]  /*103e0*/  BRA `(.L_x_2077) ;  /* 0xffffff3800b47947 */ /* 0x000fea000383ffff */
.L_x_2088:
[----:B-1----:R-:W-:-:S04]  /*103f0*/  IMAD.U32 R5, RZ, RZ, UR7 ;  /* 0x00000007ff057e24 */ /* 0x002fc8000f8e00ff */
[----:B------:R1:W2:Y:S03]  /*10400*/  SYNCS.PHASECHK.TRANS64.TRYWAIT P1, [R5+URZ+0x2d830], R0 ;  /* 0x02d83000050075a7 */ /* 0x0002a6000802017f */
[----:B--2---:R-:W-:Y:S05]  /*10410*/  @!P1 NANOSLEEP.SYNCS 0x989680 ;  /* 0x009896800000995d */ /* 0x004fea0003900000 */
[----:B------:R-:W2:Y:S02]  /*10420*/  @!P1 SYNCS.PHASECHK.TRANS64 P1, [R5+URZ+0x2d830], R0 ;  /* 0x02d83000050095a7 */ /* 0x000ea4000802007f */
[----:B--2---:R-:W-:Y:S05]  /*10430*/  @!P1 BRA `(.L_x_2088) ;  /* 0xfffffffc00ec9947 */ /* 0x004fea000383ffff */
[----:B------:R-:W-:Y:S05]  /*10440*/  BRA `(.L_x_2085) ;  /* 0xffffff6000687947 */ /* 0x000fea000383ffff */
.L_x_2092:
[----:B-1----:R-:W-:-:S04]  /*10450*/  IMAD.U32 R5, RZ, RZ, UR7 ;  /* 0x00000007ff057e24 */ /* 0x002fc8000f8e00ff */
[----:B------:R1:W2:Y:S03]  /*10460*/  SYNCS.PHASECHK.TRANS64.TRYWAIT P1, [R5+URZ+0x2d850], R0 ;  /* 0x02d85000050075a7 */ /* 0x0002a6000802017f */
[----:B--2---:R-:W-:Y:S05]  /*10470*/  @!P1 NANOSLEEP.SYNCS 0x989680 ;  /* 0x009896800000995d */ /* 0x004fea0003900000 */
[----:B------:R-:W2:Y:S02]  /*10480*/  @!P1 SYNCS.PHASECHK.TRANS64 P1, [R5+URZ+0x2d850], R0 ;  /* 0x02d85000050095a7 */ /* 0x000ea4000802007f */
[----:B--2---:R-:W-:Y:S05]  /*10490*/  @!P1 BRA `(.L_x_2092) ;  /* 0xfffffffc00ec9947 */ /* 0x004fea000383ffff */
[----:B------:R-:W-:Y:S05]  /*104a0*/  BRA `(.L_x_2089) ;  /* 0xffffff6400187947 */ /* 0x000fea000383ffff */
.L_x_2099:
[----:B-1----:R-:W-:-:S04]  /*104b0*/  IMAD.U32 R8, RZ, RZ, UR4 ;  /* 0x00000004ff087e24 */ /* 0x002fc8000f8e00ff */
[----:B------:R1:W2:Y:S03]  /*104c0*/  SYNCS.PHASECHK.TRANS64.TRYWAIT P1, [R8+URZ+0x2d850], R7 ;  /* 0x02d85007080075a7 */ /* 0x0002a6000802017f */
[----:B--2---:R-:W-:Y:S05]  /*104d0*/  @!P1 NANOSLEEP.SYNCS 0x989680 ;  /* 0x009896800000995d */ /* 0x004fea0003900000 */
[----:B------:R-:W2:Y:S02]  /*104e0*/  @!P1 SYNCS.PHASECHK.TRANS64 P1, [R8+URZ+0x2d850], R7 ;  /* 0x02d85007080095a7 */ /* 0x000ea4000802007f */
[----:B--2---:R-:W-:Y:S05]  /*104f0*/  @!P1 BRA `(.L_x_2099) ;  /* 0xfffffffc00ec9947 */ /* 0x004fea000383ffff */
[----:B------:R-:W-:Y:S05]  /*10500*/  BRA `(.L_x_2098) ;  /* 0xffffff8000487947 */ /* 0x000fea000383ffff */
.L_x_2134:
        /* <DEDUP_REMOVED lines=11> */
.L_x_2199:
[----:B------:R-:W-:Y:S05]  /*105c0*/  BSYNC B0 ;  /* 0x0000000000007941 */ /* 0x000fea0003800000 */
.L_x_2198:
[----:B------:R-:W-:Y:S05]  /*105d0*/  BRA `(.L_x_2200) ;  /* 0xffffffbc00ec7947 */ /* 0x000fea000383ffff */
.L_x_2137:
[----:B0-----:R0:W1:Y:S02]  /*105e0*/  SYNCS.PHASECHK.TRANS64.TRYWAIT P0, [R2+URZ+0x2d840], R3 ;  /* 0x02d84003020075a7 */ /* 0x001064000800017f */
[----:B-1----:R-:W-:Y:S05]  /*105f0*/  @!P0 NANOSLEEP.SYNCS 0x989680 ;  /* 0x009896800000895d */ /* 0x002fea0003900000 */
[----:B------:R-:W1:Y:S02]  /*10600*/  @!P0 SYNCS.PHASECHK.TRANS64 P0, [R2+URZ+0x2d840], R3 ;  /* 0x02d84003020085a7 */ /* 0x000e64000800007f */
[----:B-1----:R-:W-:Y:S05]  /*10610*/  @!P0 BRA `(.L_x_2137) ;  /* 0xfffffffc00f08947 */ /* 0x002fea000383ffff */
[----:B------:R-:W-:Y:S05]  /*10620*/  BRA `(.L_x_2201) ;  /* 0xffffffc0005c7947 */ /* 0x000fea000383ffff */
.L_x_2138:
        /* <DEDUP_REMOVED lines=8> */
.L_x_2203:
[----:B------:R-:W-:Y:S05]  /*106b0*/  BSYNC B0 ;  /* 0x0000000000007941 */ /* 0x000fea0003800000 */
.L_x_2202:
        /* <DEDUP_REMOVED lines=9> */
.L_x_2204:
[----:B------:R-:W-:Y:S02]  /*10750*/  IMAD.MOV.U32 R13, RZ, RZ, R6 ;  /* 0x000000ffff0d7224 */ /* 0x000fe400078e0006 */
[----:B------:R-:W-:Y:S02]  /*10760*/  IMAD.MOV.U32 R12, RZ, RZ, 0x1 ;  /* 0x00000001ff0c7424 */ /* 0x000fe400078e00ff */
[----:B------:R-:W-:-:S07]  /*10770*/  IMAD.MOV.U32 R5, RZ, RZ, R14 ;  /* 0x000000ffff057224 */ /* 0x000fce00078e000e */
[----:B------:R-:W-:Y:S05]  /*10780*/  WARPSYNC.COLLECTIVE R15, `(.L_x_2205) ;  /* 0x000000000f087348 */ /* 0x000fea0003c00000 */
[----:B------:R0:W1:Y:S02]  /*10790*/  SHFL.IDX P6, R14, R13, R12, R11 ;  /* 0x0000000c0d0e7389 */ /* 0x00006400000c000b */
[----:B01----:R-:W-:Y:S01]  /*107a0*/  ENDCOLLECTIVE ;  /* 0x000000000000791b */ /* 0x003fe20003800000 */
.L_x_2205:
        /* <DEDUP_REMOVED lines=17> */
.L_x_2206:
[----:B------:R-:W-:Y:S02]  /*108c0*/  @P1 IMAD R8, R7, 0x2, R23 ;  /* 0x0000000207081824 */ /* 0x000fe400078e0217 */
[----:B------:R-:W-:Y:S02]  /*108d0*/  IMAD.MOV.U32 R13, RZ, RZ, R6 ;  /* 0x000000ffff0d7224 */ /* 0x000fe400078e0006 */
[----:B------:R-:W-:Y:S02]  /*108e0*/  IMAD.MOV.U32 R12, RZ, RZ, 0x2 ;  /* 0x00000002ff0c7424 */ /* 0x000fe400078e00ff */
[----:B------:R-:W-:-:S07]  /*108f0*/  IMAD.MOV.U32 R5, RZ, RZ, R14 ;  /* 0x000000ffff057224 */ /* 0x000fce00078e000e */
[----:B------:R-:W-:Y:S05]  /*10900*/  WARPSYNC.COLLECTIVE R15, `(.L_x_2207) ;  /* 0x000000000f087348 */ /* 0x000fea0003c00000 */
[----:B------:R0:W1:Y:S02]  /*10910*/  SHFL.IDX P6, R14, R13, R12, R11 ;  /* 0x0000000c0d0e7389 */ /* 0x00006400000c000b */
[----:B01----:R-:W-:Y:S01]  /*10920*/  ENDCOLLECTIVE ;  /* 0x000000000000791b */ /* 0x003fe20003800000 */
.L_x_2207:
        /* <DEDUP_REMOVED lines=17> */
.L_x_2208:
[----:B------:R-:W-:Y:S02]  /*10a40*/  @P1 IMAD R8, R7, 0x2, R23 ;  /* 0x0000000207081824 */ /* 0x000fe400078e0217 */
[----:B------:R-:W-:Y:S02]  /*10a50*/  IMAD.MOV.U32 R13, RZ, RZ, R6 ;  /* 0x000000ffff0d7224 */ /* 0x000fe400078e0006 */
[----:B------:R-:W-:Y:S02]  /*10a60*/  IMAD.MOV.U32 R12, RZ, RZ, 0x3 ;  /* 0x00000003ff0c7424 */ /* 0x000fe400078e00ff */
[----:B------:R-:W-:-:S07]  /*10a70*/  IMAD.MOV.U32 R5, RZ, RZ, R14 ;  /* 0x000000ffff057224 */ /* 0x000fce00078e000e */
[----:B------:R-:W-:Y:S05]  /*10a80*/  WARPSYNC.COLLECTIVE R15, `(.L_x_2209) ;  /* 0x000000000f087348 */ /* 0x000fea0003c00000 */
[----:B------:R0:W1:Y:S02]  /*10a90*/  SHFL.IDX P6, R14, R13, R12, R11 ;  /* 0x0000000c0d0e7389 */ /* 0x00006400000c000b */
[----:B01----:R-:W-:Y:S01]  /*10aa0*/  ENDCOLLECTIVE ;  /* 0x000000000000791b */ /* 0x003fe20003800000 */
.L_x_2209:
        /* <DEDUP_REMOVED lines=10> */
.L_x_2210:
        /* <DEDUP_REMOVED lines=8> */
.L_x_2143:
[----:B------:R-:W2:Y:S04]  /*10bd0*/  LDL.LU R11, [R1+0x20] ;  /* 0x00002000010b7983 */ /* 0x000ea80000300800 */
[----:B------:R0:W5:Y:S01]  /*10be0*/  LDL R9, [R1+0x18] ;  /* 0x0000180001097983 */ /* 0x0001620000100800 */
[----:B------:R-:W-:Y:S02]  /*10bf0*/  IMAD.MOV.U32 R13, RZ, RZ, R0 ;  /* 0x000000ffff0d7224 */ /* 0x000fe400078e0000 */
[----:B------:R-:W-:Y:S02]  /*10c00*/  IMAD.MOV.U32 R12, RZ, RZ, RZ ;  /* 0x000000ffff0c7224 */ /* 0x000fe400078e00ff */
[----:B------:R-:W-:Y:S02]  /*10c10*/  IMAD.MOV.U32 R15, RZ, RZ, -0x1 ;  /* 0xffffffffff0f7424 */ /* 0x000fe400078e00ff */
[----:B------:R-:W-:-:S04]  /*10c20*/  IMAD R17, R17, 0xc0, R21 ;  /* 0x000000c011117824 */ /* 0x000fc800078e0215 */
[----:B------:R-:W-:Y:S02]  /*10c30*/  VIADD R5, R17, 0x20 ;  /* 0x0000002011057836 */ /* 0x000fe40000000000 */
[----:B--2---:R-:W-:Y:S02]  /*10c40*/  IMAD R2, R11, R10, RZ ;  /* 0x0000000a0b027224 */ /* 0x004fe400078e02ff */
[----:B0-----:R-:W-:-:S07]  /*10c50*/  IMAD.MOV.U32 R11, RZ, RZ, 0x1c1f ;  /* 0x00001c1fff0b7424 */ /* 0x001fce00078e00ff */
[----:B-----5:R-:W-:Y:S05]  /*10c60*/  WARPSYNC.COLLECTIVE R15, `(.L_x_2212) ;  /* 0x000000000f087348 */ /* 0x020fea0003c00000 */
[----:B------:R0:W1:Y:S02]  /*10c70*/  SHFL.IDX P6, R14, R13, R12, R11 ;  /* 0x0000000c0d0e7389 */ /* 0x00006400000c000b */
[----:B01---5:R-:W-:Y:S01]  /*10c80*/  ENDCOLLECTIVE ;  /* 0x000000000000791b */ /* 0x023fe20003800000 */
.L_x_2212:
[----:B------:R-:W-:Y:S02]  /*10c90*/  IMAD.MOV.U32 R13, RZ, RZ, R4 ;  /* 0x000000ffff0d7224 */ /* 0x000fe400078e0004 */
[----:B------:R-:W-:-:S07]  /*10ca0*/  IMAD.MOV.U32 R6, RZ, RZ, R14 ;  /* 0x000000ffff067224 */ /* 0x000fce00078e000e */
[----:B------:R-:W-:Y:S05]  /*10cb0*/  WARPSYNC.COLLECTIVE R15, `(.L_x_2213) ;  /* 0x000000000f087348 */ /* 0x000fea0003c00000 */
[----:B------:R0:W1:Y:S02]  /*10cc0*/  SHFL.IDX P6, R14, R13, R12, R11 ;  /* 0x0000000c0d0e7389 */ /* 0x00006400000c000b */
[----:B01----:R-:W-:Y:S01]  /*10cd0*/  ENDCOLLECTIVE ;  /* 0x000000000000791b */ /* 0x003fe20003800000 */
.L_x_2213:
[----:B------:R-:W-:Y:S01]  /*10ce0*/  ISETP.GE.AND P2, PT, R17, R2, PT ;  /* 0x000000021100720c */ /* 0x000fe20003f46270 */
[----:B------:R-:W-:Y:S02]  /*10cf0*/  IMAD.MOV.U32 R13, RZ, RZ, R0 ;  /* 0x000000ffff0d7224 */ /* 0x000fe400078e0000 */
[----:B------:R-:W-:Y:S02]  /*10d00*/  IMAD.MOV.U32 R12, RZ, RZ, 0x1 ;  /* 0x00000001ff0c7424 */ /* 0x000fe400078e00ff */
[----:B------:R-:W-:-:S08]  /*10d10*/  IMAD.MOV.U32 R7, RZ, RZ, R14 ;  /* 0x000000ffff077224 */ /* 0x000fd000078e000e */
[----:B------:R-:W-:Y:S05]  /*10d20*/  WARPSYNC.COLLECTIVE R15, `(.L_x_2214) ;  /* 0x000000000f087348 */ /* 0x000fea0003c00000 */
[----:B------:R0:W1:Y:S02]  /*10d30*/  SHFL.IDX P6, R14, R13, R12, R11 ;  /* 0x0000000c0d0e7389 */ /* 0x00006400000c000b */
[----:B01----:R-:W-:Y:S01]  /*10d40*/  ENDCOLLECTIVE ;  /* 0x000000000000791b */ /* 0x003fe20003800000 */
.L_x_2214:
[----:B------:R-:W-:-:S05]  /*10d50*/  @!P2 LEA R7, P4, R20, R7, 0x1 ;  /* 0x000000071407a211 */ /* 0x000fca00078808ff */
[----:B------:R-:W-:-:S05]  /*10d60*/  @!P2 IMAD.X R6, RZ, RZ, R6, P4 ;  /* 0x000000ffff06a224 */ /* 0x000fca00020e0606 */
[----:B------:R-:W-:-:S04]  /*10d70*/  @!P2 LOP3.LUT R7, R7, R6, RZ, 0x3c, !PT ;  /* 0x000000060707a212 */ /* 0x000fc800078e3cff */
[----:B------:R-:W-:-:S04]  /*10d80*/  @!P2 LOP3.LUT R6, R7, R6, RZ, 0x3c, !PT ;  /* 0x000000060706a212 */ /* 0x000fc800078e3cff */
[----:B------:R-:W-:Y:S01]  /*10d90*/  @!P2 LOP3.LUT R7, R7, R6, RZ, 0x3c, !PT ;  /* 0x000000060707a212 */ /* 0x000fe200078e3cff */
[----:B------:R-:W-:-:S04]  /*10da0*/  IMAD.MOV.U32 R13, RZ, RZ, R4 ;  /* 0x000000ffff0d7224 */ /* 0x000fc800078e0004 */
        /* <DEDUP_REMOVED lines=10> */
.L_x_2215:
[----:B------:R-:W-:Y:S01]  /*10e50*/  ISETP.GE.AND P2, PT, R5, R2, PT ;  /* 0x000000020500720c */ /* 0x000fe20003f46270 */
[----:B------:R-:W-:Y:S02]  /*10e60*/  IMAD.MOV.U32 R13, RZ, RZ, R0 ;  /* 0x000000ffff0d7224 */ /* 0x000fe400078e0000 */
[----:B------:R-:W-:Y:S02]  /*10e70*/  IMAD.MOV.U32 R12, RZ, RZ, 0x2 ;  /* 0x00000002ff0c7424 */ /* 0x000fe400078e00ff */
[----:B------:R-:W-:-:S08]  /*10e80*/  IMAD.MOV.U32 R7, RZ, RZ, R14 ;  /* 0x000000ffff077224 */ /* 0x000fd000078e000e */
[----:B------:R-:W-:Y:S05]  /*10e90*/  WARPSYNC.COLLECTIVE R15, `(.L_x_2216) ;  /* 0x000000000f087348 */ /* 0x000fea0003c00000 */
[----:B------:R0:W1:Y:S02]  /*10ea0*/  SHFL.IDX P6, R14, R13, R12, R11 ;  /* 0x0000000c0d0e7389 */ /* 0x00006400000c000b */
[----:B01----:R-:W-:Y:S01]  /*10eb0*/  ENDCOLLECTIVE ;  /* 0x000000000000791b */ /* 0x003fe20003800000 */
.L_x_2216:
        /* <DEDUP_REMOVED lines=16> */
.L_x_2217:
[----:B------:R-:W-:Y:S02]  /*10fc0*/  VIADD R5, R17, 0x40 ;  /* 0x0000004011057836 */ /* 0x000fe40000000000 */
[----:B------:R-:W-:Y:S02]  /*10fd0*/  IMAD.MOV.U32 R13, RZ, RZ, R0 ;  /* 0x000000ffff0d7224 */ /* 0x000fe400078e0000 */
[----:B------:R-:W-:Y:S01]  /*10fe0*/  IMAD.MOV.U32 R12, RZ, RZ, 0x3 ;  /* 0x00000003ff0c7424 */ /* 0x000fe200078e00ff */
[----:B------:R-:W-:Y:S01]  /*10ff0*/  ISETP.GE.AND P2, PT, R5, R2, PT ;  /* 0x000000020500720c */ /* 0x000fe20003f46270 */
[----:B------:R-:W-:-:S12]  /*11000*/  IMAD.MOV.U32 R7, RZ, RZ, R14 ;  /* 0x000000ffff077224 */ /* 0x000fd800078e000e */
[----:B------:R-:W-:Y:S05]  /*11010*/  WARPSYNC.COLLECTIVE R15, `(.L_x_2218) ;  /* 0x000000000f087348 */ /* 0x000fea0003c00000 */
[----:B------:R0:W1:Y:S02]  /*11020*/  SHFL.IDX P6, R14, R13, R12, R11 ;  /* 0x0000000c0d0e7389 */ /* 0x00006400000c000b */
[----:B01----:R-:W-:Y:S01]  /*11030*/  ENDCOLLECTIVE ;  /* 0x000000000000791b */ /* 0x003fe20003800000 */
.L_x_2218:
[----:B------:R-:W-:-:S05]  /*11040*/  @!P2 LEA R7, P4, R20, R7, 0x1 ;  /* 0x000000071407a211 */ /* 0x000fca00078808ff */
[----:B------:R-:W-:Y:S02]  /*11050*/  @!P2 IMAD.X R6, RZ, RZ, R6, P4 ;  /* 0x000000ffff06a224 */ /* 0x000fe400020e0606 */
[----:B------:R-:W-:-:S03]  /*11060*/  IMAD.MOV.U32 R13, RZ, RZ, R4 ;  /* 0x000000ffff0d7224 */ /* 0x000fc600078e0004 */
[----:B------:R-:W-:Y:S01]  /*11070*/  @!P2 LOP3.LUT R7, R7, R6, RZ, 0x3c, !PT ;  /* 0x000000060707a212 */ /* 0x000fe200078e3cff */
[----:B------:R-:W-:-:S07]  /*11080*/  IMAD.MOV.U32 R0, RZ, RZ, R14 ;  /* 0x000000ffff007224 */ /* 0x000fce00078e000e */
[----:B------:R-:W-:Y:S05]  /*11090*/  WARPSYNC.COLLECTIVE R15, `(.L_x_2219) ;  /* 0x000000000f087348 */ /* 0x000fea0003c00000 */
[----:B------:R0:W1:Y:S02]  /*110a0*/  SHFL.IDX P6, R14, R13, R12, R11 ;  /* 0x0000000c0d0e7389 */ /* 0x00006400000c000b */
[----:B01----:R-:W-:Y:S01]  /*110b0*/  ENDCOLLECTIVE ;  /* 0x000000000000791b */ /* 0x003fe20003800000 */
.L_x_2219:
[----:B------:R-:W-:Y:S01]  /*110c0*/  @!P2 LOP3.LUT R6, R7, R6, RZ, 0x3c, !PT ;  /* 0x000000060706a212 */ /* 0x000fe200078e3cff */
[----:B------:R-:W-:-:S03]  /*110d0*/  VIADD R5, R17, 0x60 ;  /* 0x0000006011057836 */ /* 0x000fc60000000000 */
[----:B------:R-:W-:-:S05]  /*110e0*/  @!P2 LOP3.LUT R7, R7, R6, RZ, 0x3c, !PT ;  /* 0x000000060707a212 */ /* 0x000fca00078e3cff */
[----:B------:R-:W-:Y:S01]  /*110f0*/  @!PT LDS RZ, [RZ] ;  /* 0x00000000fffff984 */ /* 0x000fe20000000800 */
[----:B------:R-:W-:Y:S01]  /*11100*/  @!PT LDS RZ, [RZ] ;  /* 0x00000000fffff984 */ /* 0x000fe20000000800 */
[----:B------:R-:W-:Y:S01]  /*11110*/  @!PT LDS RZ, [RZ] ;  /* 0x00000000fffff984 */ /* 0x000fe20000000800 */
[----:B------:R0:W-:Y:S04]  /*11120*/  @!P2 LDGSTS.E.BYPASS.LTC128B.128 [R9+0xd400], desc[UR36][R6.64], !P3 ;  /* 0x0d4000000609afae */ /* 0x0001e8000d901d64 */
[----:B------:R0:W-:Y:S01]  /*11130*/  @!P2 LDGSTS.E.BYPASS.LTC128B.128 [R9+0x10400], desc[UR36][R6.64+0x40], !P0 ;  /* 0x104000400609afae */ /* 0x0001e2000c101d64 */
[----:B------:R-:W-:-:S03]  /*11140*/  IMAD.MOV.U32 R13, RZ, RZ, R3 ;  /* 0x000000ffff0d7224 */ /* 0x000fc600078e0003 */
[----:B------:R0:W-:Y:S01]  /*11150*/  @!P2 LDGSTS.E.BYPASS.LTC128B.128 [R9+0x13400], desc[UR36][R6.64+0x80], !P1 ;  /* 0x134000800609afae */ /* 0x0001e2000c901d64 */
[----:B------:R-:W-:Y:S01]  /*11160*/  ISETP.GE.AND P2, PT, R5, R2, PT ;  /* 0x000000020500720c */ /* 0x000fe20003f46270 */
[----:B------:R-:W-:Y:S02]  /*11170*/  IMAD.MOV.U32 R12, RZ, RZ, RZ ;  /* 0x000000ffff0c7224 */ /* 0x000fe400078e00ff */
[----:B------:R-:W-:-:S10]  /*11180*/  IMAD.MOV.U32 R4, RZ, RZ, R14 ;  /* 0x000000ffff047224 */ /* 0x000fd400078e000e */
[----:B0-----:R-:W-:Y:S05]  /*11190*/  WARPSYNC.COLLECTIVE R15, `(.L_x_2220) ;  /* 0x000000000f087348 */ /* 0x001fea0003c00000 */
[----:B------:R1:W2:Y:S02]  /*111a0*/  SHFL.IDX P6, R14, R13, R12, R11 ;  /* 0x0000000c0d0e7389 */ /* 0x0002a400000c000b */
[----:B012---:R-:W-:Y:S01]  /*111b0*/  ENDCOLLECTIVE ;  /* 0x000000000000791b */ /* 0x007fe20003800000 */
.L_x_2220:
        /* <DEDUP_REMOVED lines=16> */
.L_x_2221:
[----:B------:R-:W-:Y:S02]  /*112c0*/  IMAD.MOV.U32 R13, RZ, RZ, R3 ;  /* 0x000000ffff0d7224 */ /* 0x000fe400078e0003 */
[----:B------:R-:W-:Y:S02]  /*112d0*/  IMAD.MOV.U32 R12, RZ, RZ, 0x1 ;  /* 0x00000001ff0c7424 */ /* 0x000fe400078e00ff */
[----:B------:R-:W-:-:S07]  /*112e0*/  IMAD.MOV.U32 R4, RZ, RZ, R14 ;  /* 0x000000ffff047224 */ /* 0x000fce00078e000e */
[----:B------:R-:W-:Y:S05]  /*112f0*/  WARPSYNC.COLLECTIVE R15, `(.L_x_2222) ;  /* 0x000000000f087348 */ /* 0x000fea0003c00000 */
[----:B------:R0:W1:Y:S02]  /*11300*/  SHFL.IDX P6, R14, R13, R12, R11 ;  /* 0x0000000c0d0e7389 */ /* 0x00006400000c000b */
[----:B01----:R-:W-:Y:S01]  /*11310*/  ENDCOLLECTIVE ;  /* 0x000000000000791b */ /* 0x003fe20003800000 */
.L_x_2222:
        /* <DEDUP_REMOVED lines=14> */
.L_x_2223:
[----:B------:R-:W-:Y:S01]  /*11400*/  IMAD.MOV.U32 R8, RZ, RZ, R14 ;  /* 0x000000ffff087224 */ /* 0x000fe200078e000e */
[----:B------:R-:W-:Y:S06]  /*11410*/  BRA `(.L_x_2224) ;  /* 0xffffffc400507947 */ /* 0x000fec000383ffff */
.L_x_2146:
[----:B-1----:R1:W2:Y:S02]  /*11420*/  SYNCS.PHASECHK.TRANS64.TRYWAIT P0, [R23+URZ+0x2d820], R0 ;  /* 0x02d82000170075a7 */ /* 0x0022a4000800017f */
[----:B--2---:R-:W-:Y:S05]  /*11430*/  @!P0 NANOSLEEP.SYNCS 0x989680 ;  /* 0x009896800000895d */ /* 0x004fea0003900000 */
[----:B------:R-:W2:Y:S02]  /*11440*/  @!P0 SYNCS.PHASECHK.TRANS64 P0, [R23+URZ+0x2d820], R0 ;  /* 0x02d82000170085a7 */ /* 0x000ea4000800007f */
[----:B--2---:R-:W-:Y:S05]  /*11450*/  @!P0 BRA `(.L_x_2146) ;  /* 0xfffffffc00f08947 */ /* 0x004fea000383ffff */
[----:B------:R-:W-:Y:S05]  /*11460*/  BRA `(.L_x_2225) ;  /* 0xffffffc400b87947 */ /* 0x000fea000383ffff */
.L_x_2151:
[----:B0-----:R0:W1:Y:S02]  /*11470*/  SYNCS.PHASECHK.TRANS64.TRYWAIT P0, [R5+URZ+0x2d840], R0 ;  /* 0x02d84000050075a7 */ /* 0x001064000800017f */
[----:B-1----:R-:W-:Y:S05]  /*11480*/  @!P0 NANOSLEEP.SYNCS 0x989680 ;  /* 0x009896800000895d */ /* 0x002fea0003900000 */
[----:B------:R-:W1:Y:S02]  /*11490*/  @!P0 SYNCS.PHASECHK.TRANS64 P0, [R5+URZ+0x2d840], R0 ;  /* 0x02d84000050085a7 */ /* 0x000e64000800007f */
[----:B-1----:R-:W-:Y:S05]  /*114a0*/  @!P0 BRA `(.L_x_2151) ;  /* 0xfffffffc00f08947 */ /* 0x002fea000383ffff */
[----:B------:R-:W-:Y:S05]  /*114b0*/  BRA `(.L_x_2226) ;  /* 0xffffffc800a87947 */ /* 0x000fea000383ffff */
.L_x_2152:
        /* <DEDUP_REMOVED lines=8> */
.L_x_2228:
[----:B------:R-:W-:Y:S05]  /*11540*/  BSYNC B1 ;  /* 0x0000000000017941 */ /* 0x000fea0003800000 */
.L_x_2227:
        /* <DEDUP_REMOVED lines=13> */
.L_x_2229:
        /* <DEDUP_REMOVED lines=8> */
.L_x_2230:
        /* <DEDUP_REMOVED lines=14> */
.L_x_2231:
[----:B------:R-:W-:Y:S02]  /*11780*/  IMAD.MOV.U32 R13, RZ, RZ, R7 ;  /* 0x000000ffff0d7224 */ /* 0x000fe400078e0007 */
[----:B------:R-:W-:Y:S02]  /*11790*/  IMAD.MOV.U32 R12, RZ, RZ, 0x2 ;  /* 0x00000002ff0c7424 */ /* 0x000fe400078e00ff */
[----:B------:R-:W-:-:S07]  /*117a0*/  IMAD.MOV.U32 R2, RZ, RZ, R14 ;  /* 0x000000ffff027224 */ /* 0x000fce00078e000e */
[----:B------:R-:W-:Y:S05]  /*117b0*/  WARPSYNC.COLLECTIVE R15, `(.L_x_2232) ;  /* 0x000000000f087348 */ /* 0x000fea0003c00000 */
[----:B------:R0:W1:Y:S02]  /*117c0*/  SHFL.IDX P6, R14, R13, R12, R11 ;  /* 0x0000000c0d0e7389 */ /* 0x00006400000c000b */
[----:B01----:R-:W-:Y:S01]  /*117d0*/  ENDCOLLECTIVE ;  /* 0x000000000000791b */ /* 0x003fe20003800000 */
.L_x_2232:
        /* <DEDUP_REMOVED lines=13> */
.L_x_2233:
[----:B------:R-:W-:Y:S02]  /*118b0*/  IMAD.MOV.U32 R13, RZ, RZ, R7 ;  /* 0x000000ffff0d7224 */ /* 0x000fe400078e0007 */
[----:B------:R-:W-:Y:S02]  /*118c0*/  IMAD.MOV.U32 R12, RZ, RZ, 0x3 ;  /* 0x00000003ff0c7424 */ /* 0x000fe400078e00ff */
[----:B------:R-:W-:-:S07]  /*118d0*/  IMAD.MOV.U32 R2, RZ, RZ, R14 ;  /* 0x000000ffff027224 */ /* 0x000fce00078e000e */
[----:B------:R-:W-:Y:S05]  /*118e0*/  WARPSYNC.COLLECTIVE R15, `(.L_x_2234) ;  /* 0x000000000f087348 */ /* 0x000fea0003c00000 */
[----:B------:R0:W1:Y:S02]  /*118f0*/  SHFL.IDX P6, R14, R13, R12, R11 ;  /* 0x0000000c0d0e7389 */ /* 0x00006400000c000b */
[----:B01----:R-:W-:Y:S01]  /*11900*/  ENDCOLLECTIVE ;  /* 0x000000000000791b */ /* 0x003fe20003800000 */
.L_x_2234:
        /* <DEDUP_REMOVED lines=14> */
.L_x_2235:
[----:B------:R-:W-:Y:S01]  /*119f0*/  IMAD.MOV.U32 R2, RZ, RZ, R14 ;  /* 0x000000ffff027224 */ /* 0x000fe200078e000e */
[----:B------:R-:W-:Y:S06]  /*11a00*/  BRA `(.L_x_2236) ;  /* 0xffffffc800487947 */ /* 0x000fec000383ffff */
.L_x_2157:
[----:B-1----:R1:W2:Y:S02]  /*11a10*/  SYNCS.PHASECHK.TRANS64.TRYWAIT P0, [R5+URZ+0x2d860], R2 ;  /* 0x02d86002050075a7 */ /* 0x0022a4000800017f */
[----:B--2---:R-:W-:Y:S05]  /*11a20*/  @!P0 NANOSLEEP.SYNCS 0x989680 ;  /* 0x009896800000895d */ /* 0x004fea0003900000 */
[----:B------:R-:W2:Y:S02]  /*11a30*/  @!P0 SYNCS.PHASECHK.TRANS64 P0, [R5+URZ+0x2d860], R2 ;  /* 0x02d86002050085a7 */ /* 0x000ea4000800007f */
[----:B--2---:R-:W-:Y:S05]  /*11a40*/  @!P0 BRA `(.L_x_2157) ;  /* 0xfffffffc00f08947 */ /* 0x004fea000383ffff */
[----:B------:R-:W-:Y:S05]  /*11a50*/  BRA `(.L_x_2237) ;  /* 0xffffffc800ac7947 */ /* 0x000fea000383ffff */
.L_x_2158:
        /* <DEDUP_REMOVED lines=8> */
.L_x_2239:
[----:B------:R-:W-:Y:S05]  /*11ae0*/  BSYNC B1 ;  /* 0x0000000000017941 */ /* 0x000fea0003800000 */
.L_x_2238:
        /* <DEDUP_REMOVED lines=9> */
.L_x_2240:
[----:B------:R-:W-:Y:S02]  /*11b80*/  IMAD.MOV.U32 R13, RZ, RZ, R25 ;  /* 0x000000ffff0d7224 */ /* 0x000fe400078e0019 */
[----:B------:R-:W-:Y:S02]  /*11b90*/  IMAD.MOV.U32 R12, RZ, RZ, 0x1 ;  /* 0x00000001ff0c7424 */ /* 0x000fe400078e00ff */
[----:B------:R-:W-:-:S07]  /*11ba0*/  IMAD.MOV.U32 R2, RZ, RZ, R14 ;  /* 0x000000ffff027224 */ /* 0x000fce00078e000e */
[----:B------:R-:W-:Y:S05]  /*11bb0*/  WARPSYNC.COLLECTIVE R15, `(.L_x_2241) ;  /* 0x000000000f087348 */ /* 0x000fea0003c00000 */
[----:B------:R0:W1:Y:S02]  /*11bc0*/  SHFL.IDX P6, R14, R13, R12, R11 ;  /* 0x0000000c0d0e7389 */ /* 0x00006400000c000b */
[----:B01----:R-:W-:Y:S01]  /*11bd0*/  ENDCOLLECTIVE ;  /* 0x000000000000791b */ /* 0x003fe20003800000 */
.L_x_2241:
        /* <DEDUP_REMOVED lines=16> */
.L_x_2242:
[----:B------:R-:W-:Y:S02]  /*11ce0*/  IMAD.MOV.U32 R13, RZ, RZ, R25 ;  /* 0x000000ffff0d7224 */ /* 0x000fe400078e0019 */
[----:B------:R-:W-:Y:S02]  /*11cf0*/  IMAD.MOV.U32 R12, RZ, RZ, 0x2 ;  /* 0x00000002ff0c7424 */ /* 0x000fe400078e00ff */
[----:B------:R-:W-:-:S07]  /*11d00*/  IMAD.MOV.U32 R2, RZ, RZ, R14 ;  /* 0x000000ffff027224 */ /* 0x000fce00078e000e */
[----:B------:R-:W-:Y:S05]  /*11d10*/  WARPSYNC.COLLECTIVE R15, `(.L_x_2243) ;  /* 0x000000000f087348 */ /* 0x000fea0003c00000 */
[----:B------:R0:W1:Y:S02]  /*11d20*/  SHFL.IDX P6, R14, R13, R12, R11 ;  /* 0x0000000c0d0e7389 */ /* 0x00006400000c000b */
[----:B01----:R-:W-:Y:S01]  /*11d30*/  ENDCOLLECTIVE ;  /* 0x000000000000791b */ /* 0x003fe20003800000 */
.L_x_2243:
        /* <DEDUP_REMOVED lines=16> */
.L_x_2244:
[----:B------:R-:W-:Y:S02]  /*11e40*/  IMAD.MOV.U32 R13, RZ, RZ, R25 ;  /* 0x000000ffff0d7224 */ /* 0x000fe400078e0019 */
[----:B------:R-:W-:Y:S02]  /*11e50*/  IMAD.MOV.U32 R12, RZ, RZ, 0x3 ;  /* 0x00000003ff0c7424 */ /* 0x000fe400078e00ff */
[----:B------:R-:W-:-:S07]  /*11e60*/  IMAD.MOV.U32 R2, RZ, RZ, R14 ;  /* 0x000000ffff027224 */ /* 0x000fce00078e000e */
[----:B------:R-:W-:Y:S05]  /*11e70*/  WARPSYNC.COLLECTIVE R15, `(.L_x_2245) ;  /* 0x000000000f087348 */ /* 0x000fea0003c00000 */
[----:B------:R0:W1:Y:S02]  /*11e80*/  SHFL.IDX P6, R14, R13, R12, R11 ;  /* 0x0000000c0d0e7389 */ /* 0x00006400000c000b */
[----:B01----:R-:W-:Y:S01]  /*11e90*/  ENDCOLLECTIVE ;  /* 0x000000000000791b */ /* 0x003fe20003800000 */
.L_x_2245:
        /* <DEDUP_REMOVED lines=13> */
.L_x_2246:
        /* <DEDUP_REMOVED lines=8> */
.L_x_2166:
[----:B-1----:R1:W2:Y:S02]  /*11ff0*/  SYNCS.PHASECHK.TRANS64.TRYWAIT P0, [R0+URZ+0x2d860], R3 ;  /* 0x02d86003000075a7 */ /* 0x0022a4000800017f */
[----:B--2---:R-:W-:Y:S05]  /*12000*/  @!P0 NANOSLEEP.SYNCS 0x989680 ;  /* 0x009896800000895d */ /* 0x004fea0003900000 */
[----:B------:R-:W2:Y:S02]  /*12010*/  @!P0 SYNCS.PHASECHK.TRANS64 P0, [R0+URZ+0x2d860], R3 ;  /* 0x02d86003000085a7 */ /* 0x000ea4000800007f */
[----:B--2---:R-:W-:Y:S05]  /*12020*/  @!P0 BRA `(.L_x_2166) ;  /* 0xfffffffc00f08947 */ /* 0x004fea000383ffff */
[----:B------:R-:W-:Y:S05]  /*12030*/  BRA `(.L_x_2248) ;  /* 0xffffffcc00407947 */ /* 0x000fea000383ffff */
.L_x_2167:
        /* <DEDUP_REMOVED lines=8> */
.L_x_2250:
[----:B------:R-:W-:Y:S05]  /*120c0*/  BSYNC B0 ;  /* 0x0000000000007941 */ /* 0x000fea0003800000 */
.L_x_2249:
        /* <DEDUP_REMOVED lines=10> */
.L_x_2251:
        /* <DEDUP_REMOVED lines=17> */
.L_x_2252:
        /* <DEDUP_REMOVED lines=14> */
.L_x_2253:
[----:B------:R-:W-:Y:S02]  /*12360*/  IMAD.MOV.U32 R13, RZ, RZ, R25 ;  /* 0x000000ffff0d7224 */ /* 0x000fe400078e0019 */
[----:B------:R-:W-:Y:S01]  /*12370*/  IMAD.MOV.U32 R12, RZ, RZ, 0x2 ;  /* 0x00000002ff0c7424 */ /* 0x000fe200078e00ff */
[----:B------:R-:W-:-:S13]  /*12380*/  IADD3 R2, P4, R14, R5, RZ ;  /* 0x000000050e027210 */ /* 0x000fda0007f9e0ff */
[----:B------:R-:W-:Y:S05]  /*12390*/  WARPSYNC.COLLECTIVE R15, `(.L_x_2254) ;  /* 0x000000000f087348 */ /* 0x000fea0003c00000 */
[----:B------:R0:W1:Y:S02]  /*123a0*/  SHFL.IDX P6, R14, R13, R12, R11 ;  /* 0x0000000c0d0e7389 */ /* 0x00006400000c000b */
[----:B01----:R-:W-:Y:S01]  /*123b0*/  ENDCOLLECTIVE ;  /* 0x000000000000791b */ /* 0x003fe20003800000 */
.L_x_2254:
        /* <DEDUP_REMOVED lines=15> */
.L_x_2255:
[----:B------:R-:W-:Y:S02]  /*124b0*/  IMAD.MOV.U32 R13, RZ, RZ, R25 ;  /* 0x000000ffff0d7224 */ /* 0x000fe400078e0019 */
[----:B------:R-:W-:Y:S01]  /*124c0*/  IMAD.MOV.U32 R12, RZ, RZ, 0x3 ;  /* 0x00000003ff0c7424 */ /* 0x000fe200078e00ff */
[----:B------:R-:W-:-:S13]  /*124d0*/  IADD3 R2, P4, R14, R5, RZ ;  /* 0x000000050e027210 */ /* 0x000fda0007f9e0ff */
[----:B------:R-:W-:Y:S05]  /*124e0*/  WARPSYNC.COLLECTIVE R15, `(.L_x_2256) ;  /* 0x000000000f087348 */ /* 0x000fea0003c00000 */
[----:B------:R0:W1:Y:S02]  /*124f0*/  SHFL.IDX P6, R14, R13, R12, R11 ;  /* 0x0000000c0d0e7389 */ /* 0x00006400000c000b */
[----:B01----:R-:W-:Y:S01]  /*12500*/  ENDCOLLECTIVE ;  /* 0x000000000000791b */ /* 0x003fe20003800000 */
.L_x_2256:
        /* <DEDUP_REMOVED lines=14> */
.L_x_2257:
[----:B------:R-:W-:Y:S05]  /*125f0*/  BRA `(.L_x_2258) ;  /* 0xffffffc800b47947 */ /* 0x000fea000383ffff */
.L_x_2172:
        /* <DEDUP_REMOVED lines=8> */
.L_x_2260:
[----:B------:R-:W-:Y:S05]  /*12680*/  BSYNC B0 ;  /* 0x0000000000007941 */ /* 0x000fea0003800000 */
.L_x_2259:
        /* <DEDUP_REMOVED lines=9> */
.L_x_2261:
        /* <DEDUP_REMOVED lines=18> */
.L_x_2262:
[----:B------:R-:W-:Y:S01]  /*12840*/  IMAD.MOV.U32 R12, RZ, RZ, 0x2 ;  /* 0x00000002ff0c7424 */ /* 0x000fe200078e00ff */
[----:B------:R-:W-:-:S05]  /*12850*/  SEL R5, R14, RZ, P1 ;  /* 0x000000ff0e057207 */ /* 0x000fca0000800000 */
[----:B------:R-:W-:-:S04]  /*12860*/  IMAD.IADD R4, R2, 0x1, R5 ;  /* 0x0000000102047824 */ /* 0x000fc800078e0205 */
[----:B------:R-:W-:-:S07]  /*12870*/  IMAD.MOV.U32 R13, RZ, RZ, R4 ;  /* 0x000000ffff0d7224 */ /* 0x000fce00078e0004 */
[----:B------:R-:W-:Y:S05]  /*12880*/  WARPSYNC.COLLECTIVE R15, `(.L_x_2263) ;  /* 0x000000000f087348 */ /* 0x000fea0003c00000 */
[----:B------:R0:W1:Y:S02]  /*12890*/  SHFL.UP P6, R14, R13, R12, R11 ;  /* 0x0400000c0d0e7389 */ /* 0x00006400000c000b */
[----:B01----:R-:W-:Y:S01]  /*128a0*/  ENDCOLLECTIVE ;  /* 0x000000000000791b */ /* 0x003fe20003800000 */
.L_x_2263:
[----:B------:R-:W-:Y:S01]  /*128b0*/  IMAD.MOV.U32 R12, RZ, RZ, 0x4 ;  /* 0x00000004ff0c7424 */ /* 0x000fe200078e00ff */
[----:B------:R-:W-:-:S05]  /*128c0*/  SEL R5, R14, RZ, P2 ;  /* 0x000000ff0e057207 */ /* 0x000fca0001000000 */
[----:B------:R-:W-:-:S04]  /*128d0*/  IMAD.IADD R5, R4, 0x1, R5 ;  /* 0x0000000104057824 */ /* 0x000fc800078e0205 */
[----:B------:R-:W-:-:S07]  /*128e0*/  IMAD.MOV.U32 R13, RZ, RZ, R5 ;  /* 0x000000ffff0d7224 */ /* 0x000fce00078e0005 */
[----:B------:R-:W-:Y:S05]  /*128f0*/  WARPSYNC.COLLECTIVE R15, `(.L_x_2264) ;  /* 0x000000000f087348 */ /* 0x000fea0003c00000 */
[----:B------:R0:W1:Y:S02]  /*12900*/  SHFL.UP P6, R14, R13, R12, R11 ;  /* 0x0400000c0d0e7389 */ /* 0x00006400000c000b */
[----:B01----:R-:W-:Y:S01]  /*12910*/  ENDCOLLECTIVE ;  /* 0x000000000000791b */ /* 0x003fe20003800000 */
.L_x_2264:
[----:B------:R-:W-:Y:S01]  /*12920*/  IMAD.MOV.U32 R12, RZ, RZ, 0x8 ;  /* 0x00000008ff0c7424 */ /* 0x000fe200078e00ff */
[----:B------:R-:W-:-:S05]  /*12930*/  SEL R6, R14, RZ, P3 ;  /* 0x000000ff0e067207 */ /* 0x000fca0001800000 */
[----:B------:R-:W-:-:S04]  /*12940*/  IMAD.IADD R6, R5, 0x1, R6 ;  /* 0x0000000105067824 */ /* 0x000fc800078e0206 */
[----:B------:R-:W-:-:S07]  /*12950*/  IMAD.MOV.U32 R13, RZ, RZ, R6 ;  /* 0x000000ffff0d7224 */ /* 0x000fce00078e0006 */
[----:B------:R-:W-:Y:S05]  /*12960*/  WARPSYNC.COLLECTIVE R15, `(.L_x_2265) ;  /* 0x000000000f087348 */ /* 0x000fea0003c00000 */
[----:B------:R0:W1:Y:S02]  /*12970*/  SHFL.UP P6, R14, R13, R12, R11 ;  /* 0x0400000c0d0e7389 */ /* 0x00006400000c000b */
[----:B01----:R-:W-:Y:S01]  /*12980*/  ENDCOLLECTIVE ;  /* 0x000000000000791b */ /* 0x003fe20003800000 */
.L_x_2265:
[----:B------:R-:W-:Y:S01]  /*12990*/  IMAD.MOV.U32 R12, RZ, RZ, 0x10 ;  /* 0x00000010ff0c7424 */ /* 0x000fe200078e00ff */
[----:B------:R-:W-:-:S05]  /*129a0*/  SEL R3, R14, RZ, P4 ;  /* 0x000000ff0e037207 */ /* 0x000fca0002000000 */
[----:B------:R-:W-:-:S04]  /*129b0*/  IMAD.IADD R4, R6, 0x1, R3 ;  /* 0x0000000106047824 */ /* 0x000fc800078e0203 */
[----:B------:R-:W-:-:S07]  /*129c0*/  IMAD.MOV.U32 R13, RZ, RZ, R4 ;  /* 0x000000ffff0d7224 */ /* 0x000fce00078e0004 */
[----:B------:R-:W-:Y:S05]  /*129d0*/  WARPSYNC.COLLECTIVE R15, `(.L_x_2266) ;  /* 0x000000000f087348 */ /* 0x000fea0003c00000 */
[----:B------:R0:W1:Y:S02]  /*129e0*/  SHFL.UP P6, R14, R13, R12, R11 ;  /* 0x0400000c0d0e7389 */ /* 0x00006400000c000b */
[----:B01----:R-:W-:Y:S01]  /*129f0*/  ENDCOLLECTIVE ;  /* 0x000000000000791b */ /* 0x003fe20003800000 */
.L_x_2266:
        /* <DEDUP_REMOVED lines=8> */
.L_x_2267:
[----:B------:R-:W-:Y:S05]  /*12a80*/  BRA `(.L_x_2268) ;  /* 0xffffffc800c87947 */ /* 0x000fea000383ffff */
.L_x_2177:
        /* <DEDUP_REMOVED lines=8> */
.L_x_2270:
[----:B------:R-:W-:Y:S05]  /*12b10*/  BSYNC B0 ;  /* 0x0000000000007941 */ /* 0x000fea0003800000 */
.L_x_2269:
        /* <DEDUP_REMOVED lines=8> */
.L_x_2271:
[----:B------:R-:W-:Y:S01]  /*12ba0*/  IMAD.MOV.U32 R12, RZ, RZ, 0x4 ;  /* 0x00000004ff0c7424 */ /* 0x000fe200078e00ff */
[----:B------:R-:W-:-:S05]  /*12bb0*/  SEL R14, R14, RZ, P2 ;  /* 0x000000ff0e0e7207 */ /* 0x000fca0001000000 */
[----:B------:R-:W-:-:S04]  /*12bc0*/  IMAD.IADD R3, R13, 0x1, R14 ;  /* 0x000000010d037824 */ /* 0x000fc800078e020e */
[----:B------:R-:W-:-:S07]  /*12bd0*/  IMAD.MOV.U32 R13, RZ, RZ, R3 ;  /* 0x000000ffff0d7224 */ /* 0x000fce00078e0003 */
[----:B------:R-:W-:Y:S05]  /*12be0*/  WARPSYNC.COLLECTIVE R15, `(.L_x_2272) ;  /* 0x000000000f087348 */ /* 0x000fea0003c00000 */
[----:B------:R0:W1:Y:S02]  /*12bf0*/  SHFL.UP P6, R14, R13, R12, R11 ;  /* 0x0400000c0d0e7389 */ /* 0x00006400000c000b */
[----:B01----:R-:W-:Y:S01]  /*12c00*/  ENDCOLLECTIVE ;  /* 0x000000000000791b */ /* 0x003fe20003800000 */
.L_x_2272:
[----:B------:R-:W-:Y:S01]  /*12c10*/  IMAD.MOV.U32 R12, RZ, RZ, 0x8 ;  /* 0x00000008ff0c7424 */ /* 0x000fe200078e00ff */
[----:B------:R-:W-:-:S05]  /*12c20*/  SEL R4, R14, RZ, P3 ;  /* 0x000000ff0e047207 */ /* 0x000fca0001800000 */
[----:B------:R-:W-:-:S04]  /*12c30*/  IMAD.IADD R4, R3, 0x1, R4 ;  /* 0x0000000103047824 */ /* 0x000fc800078e0204 */
[----:B------:R-:W-:-:S07]  /*12c40*/  IMAD.MOV.U32 R13, RZ, RZ, R4 ;  /* 0x000000ffff0d7224 */ /* 0x000fce00078e0004 */
[----:B------:R-:W-:Y:S05]  /*12c50*/  WARPSYNC.COLLECTIVE R15, `(.L_x_2273) ;  /* 0x000000000f087348 */ /* 0x000fea0003c00000 */
[----:B------:R0:W1:Y:S02]  /*12c60*/  SHFL.UP P6, R14, R13, R12, R11 ;  /* 0x0400000c0d0e7389 */ /* 0x00006400000c000b */
[----:B01----:R-:W-:Y:S01]  /*12c70*/  ENDCOLLECTIVE ;  /* 0x000000000000791b */ /* 0x003fe20003800000 */
.L_x_2273:
[----:B------:R-:W-:Y:S01]  /*12c80*/  IMAD.MOV.U32 R12, RZ, RZ, 0x10 ;  /* 0x00000010ff0c7424 */ /* 0x000fe200078e00ff */
[----:B------:R-:W-:-:S05]  /*12c90*/  SEL R5, R14, RZ, P4 ;  /* 0x000000ff0e057207 */ /* 0x000fca0002000000 */
[----:B------:R-:W-:-:S04]  /*12ca0*/  IMAD.IADD R5, R4, 0x1, R5 ;  /* 0x0000000104057824 */ /* 0x000fc800078e0205 */
[----:B------:R-:W-:-:S07]  /*12cb0*/  IMAD.MOV.U32 R13, RZ, RZ, R5 ;  /* 0x000000ffff0d7224 */ /* 0x000fce00078e0005 */
[----:B------:R-:W-:Y:S05]  /*12cc0*/  WARPSYNC.COLLECTIVE R15, `(.L_x_2274) ;  /* 0x000000000f087348 */ /* 0x000fea0003c00000 */
[----:B------:R0:W1:Y:S02]  /*12cd0*/  SHFL.UP P6, R14, R13, R12, R11 ;  /* 0x0400000c0d0e7389 */ /* 0x00006400000c000b */
[----:B01----:R-:W-:Y:S01]  /*12ce0*/  ENDCOLLECTIVE ;  /* 0x000000000000791b */ /* 0x003fe20003800000 */
.L_x_2274:
        /* <DEDUP_REMOVED lines=8> */
.L_x_2275:
[----:B------:R-:W-:Y:S05]  /*12d70*/  BRA `(.L_x_2276) ;  /* 0xffffffc800a87947 */ /* 0x000fea000383ffff */
.L_x_2179:
[----:B------:R-:W-:Y:S01]  /*12d80*/  BSSY B0, `(.L_x_2277) ;  /* 0x0000006000007945 */ /* 0x000fe20003800000 */
[----:B------:R-:W-:Y:S01]  /*12d90*/  PLOP3.LUT P6, PT, P6, PT, PT, 0x8, 0x0 ;  /* 0x000000000000781c */ /* 0x000fe200037ce170 */
[----:B------:R-:W-:-:S12]  /*12da0*/  IMAD.MOV.U32 R15, RZ, RZ, -0x1 ;  /* 0xffffffffff0f7424 */ /* 0x000fd800078e00ff */
[----:B0-----:R-:W-:Y:S05]  /*12db0*/  WARPSYNC.COLLECTIVE R15, `(.L_x_2278) ;  /* 0x000000000f087348 */ /* 0x001fea0003c00000 */
[----:B------:R-:W-:Y:S01]  /*12dc0*/  VOTE.ANY R14, PT, P6 ;  /* 0x00000000000e7806 */ /* 0x000fe200030e0100 */
[----:B0-----:R-:W-:Y:S06]  /*12dd0*/  ENDCOLLECTIVE ;  /* 0x000000000000791b */ /* 0x001fec0003800000 */
.L_x_2278:
[----:B------:R-:W-:Y:S05]  /*12de0*/  BSYNC B0 ;  /* 0x0000000000007941 */ /* 0x000fea0003800000 */
.L_x_2277:
        /* <DEDUP_REMOVED lines=9> */
.L_x_2279:
[----:B------:R-:W-:Y:S01]  /*12e80*/  IMAD.MOV.U32 R17, RZ, RZ, R14 ;  /* 0x000000ffff117224 */ /* 0x000fe200078e000e */
[----:B------:R-:W-:Y:S06]  /*12e90*/  BRA `(.L_x_2280) ;  /* 0xffffffc800987947 */ /* 0x000fec000383ffff */
.L_x_2181:
[----:B------:R-:W-:Y:S01]  /*12ea0*/  BSSY B0, `(.L_x_2281) ;  /* 0x0000007000007945 */ /* 0x000fe20003800000 */
[----:B------:R-:W-:Y:S02]  /*12eb0*/  IMAD.MOV.U32 R13, RZ, RZ, R3 ;  /* 0x000000ffff0d7224 */ /* 0x000fe400078e0003 */
[----:B------:R-:W-:Y:S02]  /*12ec0*/  IMAD.MOV.U32 R11, RZ, RZ, 0x1f ;  /* 0x0000001fff0b7424 */ /* 0x000fe400078e00ff */
[----:B------:R-:W-:-:S07]  /*12ed0*/  IMAD.MOV.U32 R15, RZ, RZ, -0x1 ;  /* 0xffffffffff0f7424 */ /* 0x000fce00078e00ff */
[----:B012---:R-:W-:Y:S05]  /*12ee0*/  WARPSYNC.COLLECTIVE R15, `(.L_x_2282) ;  /* 0x000000000f087348 */ /* 0x007fea0003c00000 */
[----:B------:R3:W4:Y:S02]  /*12ef0*/  SHFL.IDX P6, R14, R13, R12, R11 ;  /* 0x0000000c0d0e7389 */ /* 0x00072400000c000b */
[----:B01234-:R-:W-:Y:S01]  /*12f00*/  ENDCOLLECTIVE ;  /* 0x000000000000791b */ /* 0x01ffe20003800000 */
.L_x_2282:
[----:B------:R-:W-:Y:S05]  /*12f10*/  BSYNC B0 ;  /* 0x0000000000007941 */ /* 0x000fea0003800000 */
.L_x_2281:
[----:B------:R-:W-:Y:S01]  /*12f20*/  IMAD.MOV.U32 R5, RZ, RZ, R14 ;  /* 0x000000ffff057224 */ /* 0x000fe200078e000e */
[----:B------:R-:W-:Y:S06]  /*12f30*/  BRA `(.L_x_2180) ;  /* 0xffffffc8008c7947 */ /* 0x000fec000383ffff */
.L_x_2185:
[----:B-1----:R1:W2:Y:S02]  /*12f40*/  SYNCS.PHASECHK.TRANS64.TRYWAIT P0, [R5+URZ+0x2d820], R0 ;  /* 0x02d82000050075a7 */ /* 0x0022a4000800017f */
[----:B--2---:R-:W-:Y:S05]  /*12f50*/  @!P0 NANOSLEEP.SYNCS 0x989680 ;  /* 0x009896800000895d */ /* 0x004fea0003900000 */
[----:B------:R-:W2:Y:S02]  /*12f60*/  @!P0 SYNCS.PHASECHK.TRANS64 P0, [R5+URZ+0x2d820], R0 ;  /* 0x02d82000050085a7 */ /* 0x000ea4000800007f */
[----:B--2---:R-:W-:Y:S05]  /*12f70*/  @!P0 BRA `(.L_x_2185) ;  /* 0xfffffffc00f08947 */ /* 0x004fea000383ffff */
[----:B------:R-:W-:Y:S05]  /*12f80*/  BRA `(.L_x_2283) ;  /* 0xffffffd000047947 */ /* 0x000fea000383ffff */
.L_x_2186:
        /* <DEDUP_REMOVED lines=11> */
.L_x_2285:
[----:B------:R-:W-:Y:S05]  /*13040*/  BSYNC B0 ;  /* 0x0000000000007941 */ /* 0x000fea0003800000 */
.L_x_2284:
[----:B------:R-:W-:Y:S05]  /*13050*/  BRA `(.L_x_2286) ;  /* 0xffffffcc00ec7947 */ /* 0x000fea000383ffff */
.L_x_2189:
[----:B------:R-:W-:Y:S01]  /*13060*/  BSSY B1, `(.L_x_2287) ;  /* 0x0000006000017945 */ /* 0x000fe20003800000 */
[----:B------:R-:W-:-:S07]  /*13070*/  IMAD.MOV.U32 R15, RZ, RZ, -0x1 ;  /* 0xffffffffff0f7424 */ /* 0x000fce00078e00ff */
[----:B01----:R-:W-:Y:S05]  /*13080*/  WARPSYNC.COLLECTIVE R15, `(.L_x_2288) ;  /* 0x000000000f0c7348 */ /* 0x003fea0003c00000 */
[----:B------:R-:W-:Y:S02]  /*13090*/  ELECT P6, UR62, PT ;  /* 0x00000000003e782f */ /* 0x000fe400038c0000 */
[----:B------:R-:W-:Y:S01]  /*130a0*/  MOV R14, UR62 ;  /* 0x0000003e000e7c02 */ /* 0x000fe20008000f00 */
[----:B01----:R-:W-:Y:S10]  /*130b0*/  ENDCOLLECTIVE ;  /* 0x000000000000791b */ /* 0x003ff40003800000 */
.L_x_2288:
[----:B------:R-:W-:Y:S05]  /*130c0*/  BSYNC B1 ;  /* 0x0000000000017941 */ /* 0x000fea0003800000 */
.L_x_2287:
[----:B------:R-:W-:Y:S05]  /*130d0*/  BRA `(.L_x_2289) ;  /* 0xffffffcc00e47947 */ /* 0x000fea000383ffff */
.L_x_2191:
[----:B-1----:R1:W2:Y:S02]  /*130e0*/  SYNCS.PHASECHK.TRANS64.TRYWAIT P1, [R3+URZ+0x2d840], R2 ;  /* 0x02d84002030075a7 */ /* 0x0022a4000802017f */
[----:B--2---:R-:W-:Y:S05]  /*130f0*/  @!P1 NANOSLEEP.SYNCS 0x989680 ;  /* 0x009896800000995d */ /* 0x004fea0003900000 */
[----:B------:R-:W2:Y:S02]  /*13100*/  @!P1 SYNCS.PHASECHK.TRANS64 P1, [R3+URZ+0x2d840], R2 ;  /* 0x02d84002030095a7 */ /* 0x000ea4000802007f */
[----:B--2---:R-:W-:Y:S05]  /*13110*/  @!P1 BRA `(.L_x_2191) ;  /* 0xfffffffc00f09947 */ /* 0x004fea000383ffff */
[----:B------:R-:W-:Y:S05]  /*13120*/  BRA `(.L_x_2290) ;  /* 0xffffffd000047947 */ /* 0x000fea000383ffff */
.L_x_2193:
[----:B--2---:R2:W3:Y:S02]  /*13130*/  SYNCS.PHASECHK.TRANS64.TRYWAIT P1, [R5+URZ+0x2d840], R0 ;  /* 0x02d84000050075a7 */ /* 0x0044e4000802017f */
[----:B---3--:R-:W-:Y:S05]  /*13140*/  @!P1 NANOSLEEP.SYNCS 0x989680 ;  /* 0x009896800000995d */ /* 0x008fea0003900000 */
[----:B------:R-:W3:Y:S02]  /*13150*/  @!P1 SYNCS.PHASECHK.TRANS64 P1, [R5+URZ+0x2d840], R0 ;  /* 0x02d84000050095a7 */ /* 0x000ee4000802007f */
[----:B---3--:R-:W-:Y:S05]  /*13160*/  @!P1 BRA `(.L_x_2193) ;  /* 0xfffffffc00f09947 */ /* 0x008fea000383ffff */
[----:B------:R-:W-:Y:S05]  /*13170*/  BRA `(.L_x_2291) ;  /* 0xffffffd000107947 */ /* 0x000fea000383ffff */
.L_x_2195:
[----:B---3--:R3:W4:Y:S02]  /*13180*/  SYNCS.PHASECHK.TRANS64.TRYWAIT P1, [R3+URZ+0x2d860], R2 ;  /* 0x02d86002030075a7 */ /* 0x008724000802017f */
[----:B----4-:R-:W-:Y:S05]  /*13190*/  @!P1 NANOSLEEP.SYNCS 0x989680 ;  /* 0x009896800000995d */ /* 0x010fea0003900000 */
[----:B------:R-:W4:Y:S02]  /*131a0*/  @!P1 SYNCS.PHASECHK.TRANS64 P1, [R3+URZ+0x2d860], R2 ;  /* 0x02d86002030095a7 */ /* 0x000f24000802007f */
[----:B----4-:R-:W-:Y:S05]  /*131b0*/  @!P1 BRA `(.L_x_2195) ;  /* 0xfffffffc00f09947 */ /* 0x010fea000383ffff */
[----:B------:R-:W-:Y:S05]  /*131c0*/  BRA `(.L_x_2292) ;  /* 0xffffffd0000c7947 */ /* 0x000fea000383ffff */
.L_x_2293:
        /* <DEDUP_REMOVED lines=11> */
.L_x_2735:


//--------------------- .text._ZN7cutlass13device_kernelIN5flash11enable_sm90INS1_16FlashAttnFwdSm90INS1_25CollectiveMainloopFwdSm90ILi2EN4cute5tupleIJNS5_1CILi1EEES8_S8_EEENS6_IJNS7_ILi192EEENS7_ILi128EEENS7_ILi96EEEEEELi96ENS_6half_tEfNS_4arch4Sm90ELb1ELb0ELb0ELb1ELb1ELb1ELb0ELb0ELb1ELb1ELb0ELb0EEENS1_21CollectiveEpilogueFwdINS6_IJSA_SC_SB_EEES9_SE_SG_Li384ELb1ELb1ELb0ELb0EEENS1_36VarlenDynamicPersistentTileSchedulerILi192ELi128ELi384ELi128ELb0ELb1ELb1ELb1ELb1ELb1EEEEEEEEEvNT_6ParamsE --------------------------
	.section	.text._ZN7cutlass13device_kernelIN5flash11enable_sm90INS1_16FlashAttnFwdSm90INS1_25CollectiveMainloopFwdSm90ILi2EN4cute5tupleIJNS5_1CILi1EEES8_S8_EEENS6_IJNS7_ILi192EEENS7_ILi128EEENS7_ILi96EEEEEELi96ENS_6half_tEfNS_4arch4Sm90ELb1ELb0ELb0ELb1ELb1ELb1ELb0ELb0ELb1ELb1ELb0ELb0EEENS1_21CollectiveEpilogueFwdINS6_IJSA_SC_SB_EEES9_SE_SG_Li384ELb1ELb1ELb0ELb0EEENS1_36VarlenDynamicPersistentTileSchedulerILi192ELi128ELi384ELi128ELb0ELb1ELb1ELb1ELb1ELb1EEEEEEEEEvNT_6ParamsE,"ax",@progbits
	.align	128
.text._ZN7cutlass13device_kernelIN5flash11enable_sm90INS1_16FlashAttnFwdSm90INS1_25CollectiveMainloopFwdSm90ILi2EN4cute5tupleIJNS5_1CILi1EEES8_S8_EEENS6_IJNS7_ILi192EEENS7_ILi128EEENS7_ILi96EEEEEELi96ENS_6half_tEfNS_4arch4Sm90ELb1ELb0ELb0ELb1ELb1ELb1ELb0ELb0ELb1ELb1ELb0ELb0EEENS1_21CollectiveEpilogueFwdINS6_IJSA_SC_SB_EEES9_SE_SG_Li384ELb1ELb1ELb0ELb0EEENS1_36VarlenDynamicPersistentTileSchedulerILi192ELi128ELi384ELi128ELb0ELb1ELb1ELb1ELb1ELb1EEEEEEEEEvNT_6ParamsE:
        .type           _ZN7cutlass13device_kernelIN5flash11enable_sm90INS1_16FlashAttnFwdSm90INS1_25CollectiveMainloopFwdSm90ILi2EN4cute5tupleIJNS5_1CILi1EEES8_S8_EEENS6_IJNS7_ILi192EEENS7_ILi128EEENS7_ILi96EEEEEELi96ENS_6half_tEfNS_4arch4Sm90ELb1ELb0ELb0ELb1ELb1ELb1ELb0ELb0ELb1ELb1ELb0ELb0EEENS1_21CollectiveEpilogueFwdINS6_IJSA_SC_SB_EEES9_SE_SG_Li384ELb1ELb1ELb0ELb0EEENS1_36VarlenDynamicPersistentTileSchedulerILi192ELi128ELi384ELi128ELb0ELb1ELb1ELb1ELb1ELb1EEEEEEEEEvNT_6ParamsE,@function
        .size           _ZN7cutlass13device_kernelIN5flash11enable_sm90INS1_16FlashAttnFwdSm90INS1_25CollectiveMainloopFwdSm90ILi2EN4cute5tupleIJNS5_1CILi1EEES8_S8_EEENS6_IJNS7_ILi192EEENS7_ILi128EEENS7_ILi96EEEEEELi96ENS_6half_tEfNS_4arch4Sm90ELb1ELb0ELb0ELb1ELb1ELb1ELb0ELb0ELb1ELb1ELb0ELb0EEENS1_21CollectiveEpilogueFwdINS6_IJSA_SC_SB_EEES9_SE_SG_Li384ELb1ELb1ELb0ELb0EEENS1_36VarlenDynamicPersistentTileSchedulerILi192ELi128ELi384ELi128ELb0ELb1ELb1ELb1ELb1ELb1EEEEEEEEEvNT_6ParamsE,(.L_x_2736 - _ZN7cutlass13device_kernelIN5flash11enable_sm90INS1_16FlashAttnFwdSm90INS1_25CollectiveMainloopFwdSm90ILi2EN4cute5tupleIJNS5_1CILi1EEES8_S8_EEENS6_IJNS7_ILi192EEENS7_ILi128EEENS7_ILi96EEEEEELi96ENS_6half_tEfNS_4arch4Sm90ELb1ELb0ELb0ELb1ELb1ELb1ELb0ELb0ELb1ELb1ELb0ELb0EEENS1_21CollectiveEpilogueFwdINS6_IJSA_SC_SB_EEES9_SE_SG_Li384ELb1ELb1ELb0ELb0EEENS1_36VarlenDynamicPersistentTileSchedulerILi192ELi128ELi384ELi128ELb0ELb1ELb1ELb1ELb1ELb1EEEEEEEEEvNT_6ParamsE)
        .other          _ZN7cutlass13device_kernelIN5flash11enable_sm90INS1_16FlashAttnFwdSm90INS1_25CollectiveMainloopFwdSm90ILi2EN4cute5tupleIJNS5_1CILi1EEES8_S8_EEENS6_IJNS7_ILi192EEENS7_ILi128EEENS7_ILi96EEEEEELi96ENS_6half_tEfNS_4arch4Sm90ELb1ELb0ELb0ELb1ELb1ELb1ELb0ELb0ELb1ELb1ELb0ELb0EEENS1_21CollectiveEpilogueFwdINS6_IJSA_SC_SB_EEES9_SE_SG_Li384ELb1ELb1ELb0ELb0EEENS1_36VarlenDynamicPersistentTileSchedulerILi192ELi128ELi384ELi128ELb0ELb1ELb1ELb1ELb1ELb1EEEEEEEEEvNT_6ParamsE,@"STO_CUDA_ENTRY STV_DEFAULT"
_ZN7cutlass13device_kernelIN5flash11enable_sm90INS1_16FlashAttnFwdSm90INS1_25CollectiveMainloopFwdSm90ILi2EN4cute5tupleIJNS5_1CILi1EEES8_S8_EEENS6_IJNS7_ILi192EEENS7_ILi128EEENS7_ILi96EEEEEELi96ENS_6half_tEfNS_4arch4Sm90ELb1ELb0ELb0ELb1ELb1ELb1ELb0ELb0ELb1ELb1ELb0ELb0EEENS1_21CollectiveEpilogueFwdINS6_IJSA_SC_SB_EEES9_SE_SG_Li384ELb1ELb1ELb0ELb0EEENS1_36VarlenDynamicPersistentTileSchedulerILi192ELi128ELi384ELi128ELb0ELb1ELb1ELb1ELb1ELb1EEEEEEEEEvNT_6ParamsE:
        /* <DEDUP_REMOVED lines=18> */
.L_x_2295:
[----:B------:R-:W-:Y:S05]  /*0120*/  BSYNC B0 ;  /* 0x0000000000007941 */ /* 0x000fea0003800000 */
.L_x_2294:
        /* <DEDUP_REMOVED lines=41> */
.L_x_2296:
        /* <DEDUP_REMOVED lines=22> */
.L_x_2297:
        /* <DEDUP_REMOVED lines=18> */
.L_x_2298:
        /* <DEDUP_REMOVED lines=22> */
.L_x_2299:
        /* <DEDUP_REMOVED lines=22> */
.L_x_2300:
        /* <DEDUP_REMOVED lines=8> */
.L_x_2303:
        /* <DEDUP_REMOVED lines=22> */
[----:B------:R-:W-:Y:S01]  /*0ae0*/  R2UR UR42, R2 ;  /* 0x00000000022a72ca */ /* 0x000fe200000e0000 */
[----:B------:R-:W-:Y:S01]  /*0af0*/  IMAD.MOV.U32 R155, RZ, RZ, 0x40 ;  /* 0x00000040ff9b7424 */ /* 0x000fe200078e00ff */
        /* <DEDUP_REMOVED lines=9> */
[----:B------:R-:W-:Y:S02]  /*0b90*/  LEA.HI R4, R0, R22, RZ, 0x4 ;  /* 0x0000001600047211 */ /* 0x000fe400078f20ff */
[----:B------:R-:W-:Y:S01]  /*0ba0*/  SHF.R.S32.HI R141, RZ, 0x1, R6 ;  /* 0x00000001ff8d7819 */ /* 0x000fe20000011406 */
[----:B------:R-:W-:Y:S01]  /*0bb0*/  IMAD.IADD R19, R22, 0x1, -R3 ;  /* 0x0000000116137824 */ /* 0x000fe200078e0a03 */
[----:B------:R-:W-:-:S02]  /*0bc0*/  SHF.R.S32.HI R3, RZ, 0x4, R4 ;  /* 0x00000004ff037819 */ /* 0x000fc40000011404 */
[----:B------:R-:W-:Y:S01]  /*0bd0*/  LEA.HI R6, R6, R141, RZ, 0x1 ;  /* 0x0000008d06067211 */ /* 0x000fe200078f08ff */
[----:B------:R-:W-:Y:S01]  /*0be0*/  IMAD.SHL.U32 R26, R19, 0x4, RZ ;  /* 0x00000004131a7824 */ /* 0x000fe200078e00ff */
[----:B------:R-:W-:Y:S02]  /*0bf0*/  LEA.HI R5, R4, R3, RZ, 0x1 ;  /* 0x0000000304057211 */ /* 0x000fe400078f08ff */
[----:B------:R-:W-:Y:S01]  /*0c00*/  LOP3.LUT R8, R6, 0x7fffffe, RZ, 0xc0, !PT ;  /* 0x07fffffe06087812 */ /* 0x000fe200078ec0ff */
[C---:B------:R-:W-:Y:S01]  /*0c10*/  VIADD R9, R26.reuse, 0x10 ;  /* 0x000000101a097836 */ /* 0x040fe20000000000 */
[----:B------:R-:W-:Y:S01]  /*0c20*/  LOP3.LUT R6, R5, 0x1ffffffe, RZ, 0xc0, !PT ;  /* 0x1ffffffe05067812 */ /* 0x000fe200078ec0ff */
[C---:B------:R-:W-:Y:S01]  /*0c30*/  VIADD R7, R26.reuse, 0x20 ;  /* 0x000000201a077836 */ /* 0x040fe20000000000 */
[----:B------:R-:W-:Y:S01]  /*0c40*/  STL [R1], R26 ;  /* 0x0000001a01007387 */ /* 0x000fe20000100800 */
[----:B------:R-:W-:Y:S01]  /*0c50*/  IMAD.IADD R8, R141, 0x1, -R8 ;  /* 0x000000018d087824 */ /* 0x000fe200078e0a08 */
[----:B------:R-:W-:Y:S01]  /*0c60*/  IADD3 R5, R26, R9, RZ ;  /* 0x000000091a057210 */ /* 0x000fe20007ffe0ff */
[C---:B------:R-:W-:Y:S01]  /*0c70*/  IMAD.IADD R6, R3.reuse, 0x1, -R6 ;  /* 0x0000000103067824 */ /* 0x040fe200078e0a06 */
[----:B------:R0:W-:Y:S01]  /*0c80*/  STL [R1+0x38], R9 ;  /* 0x0000380901007387 */ /* 0x0001e20000100800 */
[----:B------:R-:W-:Y:S01]  /*0c90*/  IMAD R18, R3, 0x8, R8 ;  /* 0x0000000803127824 */ /* 0x000fe200078e0208 */
[----:B------:R-:W-:Y:S01]  /*0ca0*/  LEA.HI R3, R0, R22, RZ, 0x7 ;  /* 0x0000001600037211 */ /* 0x000fe200078f38ff */
[----:B------:R-:W-:Y:S01]  /*0cb0*/  IMAD.SHL.U32 R6, R6, 0x8, RZ ;  /* 0x0000000806067824 */ /* 0x000fe200078e00ff */
[----:B------:R1:W-:Y:S01]  /*0cc0*/  STL [R1+0x34], R7 ;  /* 0x0000340701007387 */ /* 0x0003e20000100800 */
[----:B------:R-:W-:-:S02]  /*0cd0*/  SHF.R.S32.HI R10, RZ, 0x1f, R5 ;  /* 0x0000001fff0a7819 */ /* 0x000fc40000011405 */
[----:B------:R-:W-:Y:S02]  /*0ce0*/  LOP3.LUT R4, R4, 0xfffffff0, RZ, 0xc0, !PT ;  /* 0xfffffff004047812 */ /* 0x000fe400078ec0ff */
[-C--:B------:R-:W-:Y:S01]  /*0cf0*/  LEA.HI R14, R10, R5.reuse, RZ, 0x3 ;  /* 0x000000050a0e7211 */ /* 0x080fe200078f18ff */
[----:B0-----:R-:W-:Y:S01]  /*0d00*/  IMAD.IADD R9, R26, 0x1, R7 ;  /* 0x000000011a097824 */ /* 0x001fe200078e0207 */
[----:B------:R-:W-:Y:S01]  /*0d10*/  LEA.HI R15, R10, R5, RZ, 0x5 ;  /* 0x000000050a0f7211 */ /* 0x000fe200078f28ff */
[----:B------:R-:W-:Y:S01]  /*0d20*/  IMAD.IADD R4, R22, 0x1, -R4 ;  /* 0x0000000116047824 */ /* 0x000fe200078e0a04 */
[----:B------:R-:W-:Y:S02]  /*0d30*/  LEA.HI R5, R0, R22, RZ, 0x5 ;  /* 0x0000001600057211 */ /* 0x000fe400078f28ff */
[----:B-1----:R-:W-:Y:S02]  /*0d40*/  LOP3.LUT R7, R3, 0xffffff80, RZ, 0xc0, !PT ;  /* 0xffffff8003077812 */ /* 0x002fe400078ec0ff */
[----:B------:R-:W-:-:S02]  /*0d50*/  SHF.R.S32.HI R8, RZ, 0x1f, R9 ;  /* 0x0000001fff087819 */ /* 0x000fc40000011409 */
[----:B------:R-:W-:Y:S01]  /*0d60*/  SHF.R.S32.HI R25, RZ, 0x7, R3 ;  /* 0x00000007ff197819 */ /* 0x000fe20000011403 */
[----:B------:R-:W-:Y:S01]  /*0d70*/  IMAD.IADD R24, R22, 0x1, -R7 ;  /* 0x0000000116187824 */ /* 0x000fe200078e0a07 */
[----:B------:R-:W-:Y:S02]  /*0d80*/  LEA.HI R7, R0, R22, RZ, 0x2 ;  /* 0x0000001600077211 */ /* 0x000fe400078f10ff */
[CC--:B------:R-:W-:Y:S02]  /*0d90*/  LEA.HI R20, R8.reuse, R9.reuse, RZ, 0x3 ;  /* 0x0000000908147211 */ /* 0x0c0fe400078f18ff */
[----:B------:R-:W-:Y:S02]  /*0da0*/  LEA.HI R16, R8, R9, RZ, 0x5 ;  /* 0x0000000908107211 */ /* 0x000fe400078f28ff */
[----:B------:R-:W-:Y:S02]  /*0db0*/  SHF.R.S32.HI R0, RZ, 0x5, R5 ;  /* 0x00000005ff007819 */ /* 0x000fe40000011405 */
[----:B------:R-:W-:-:S02]  /*0dc0*/  SHF.R.S32.HI R21, RZ, 0x2, R7 ;  /* 0x00000002ff157819 */ /* 0x000fc40000011407 */
[----:B------:R-:W-:Y:S01]  /*0dd0*/  SHF.R.S32.HI R8, RZ, 0x1f, R7 ;  /* 0x0000001fff087819 */ /* 0x000fe20000011407 */
[--C-:B------:R-:W-:Y:S01]  /*0de0*/  IMAD R17, R0, 0x10, R4.reuse ;  /* 0x0000001000117824 */ /* 0x100fe200078e0204 */
[----:B------:R-:W-:Y:S02]  /*0df0*/  SHF.R.S32.HI R5, RZ, 0x1f, R4 ;  /* 0x0000001fff057819 */ /* 0x000fe40000011404 */
[----:B------:R-:W-:Y:S01]  /*0e00*/  LEA.HI R13, R8, R21, RZ, 0x2 ;  /* 0x00000015080d7211 */ /* 0x000fe200078f10ff */
[----:B------:R-:W-:Y:S01]  /*0e10*/  IMAD.HI R8, R25, 0x55555556, RZ ;  /* 0x5555555619087827 */ /* 0x000fe200078e02ff */
[----:B------:R-:W-:Y:S02]  /*0e20*/  LEA.HI R5, R5, R4, RZ, 0x3 ;  /* 0x0000000405057211 */ /* 0x000fe400078f18ff */
[----:B------:R-:W-:Y:S02]  /*0e30*/  SHF.R.S32.HI R9, RZ, 0x1f, R24 ;  /* 0x0000001fff097819 */ /* 0x000fe40000011418 */
[----:B------:R-:W-:-:S02]  /*0e40*/  LOP3.LUT R13, R13, 0xfffffffc, RZ, 0xc0, !PT ;  /* 0xfffffffc0d0d7812 */ /* 0x000fc400078ec0ff */
[C---:B------:R-:W-:Y:S01]  /*0e50*/  LOP3.LUT R3, R5.reuse, 0xfffffff8, RZ, 0xc0, !PT ;  /* 0xfffffff805037812 */ /* 0x040fe200078ec0ff */
[----:B------:R-:W-:Y:S01]  /*0e60*/  IMAD.SHL.U32 R5, R5, 0x40, RZ ;  /* 0x0000004005057824 */ /* 0x000fe200078e00ff */
[----:B------:R-:W-:Y:S01]  /*0e70*/  LEA.HI R10, R9, R24, RZ, 0x2 ;  /* 0x00000018090a7211 */ /* 0x000fe200078f10ff */
[----:B------:R-:W-:Y:S01]  /*0e80*/  IMAD.IADD R21, R21, 0x1, -R13 ;  /* 0x0000000115157824 */ /* 0x000fe200078e0a0d */
[----:B------:R-:W-:Y:S01]  /*0e90*/  IADD3 R3, R4, -R3, RZ ;  /* 0x8000000304037210 */ /* 0x000fe20007ffe0ff */
[----:B------:R-:W-:Y:S01]  /*0ea0*/  IMAD.SHL.U32 R13, R18, 0x20, RZ ;  /* 0x00000020120d7824 */ /* 0x000fe200078e00ff */
[--C-:B------:R-:W-:Y:S01]  /*0eb0*/  SHF.R.S32.HI R11, RZ, 0x2, R10.reuse ;  /* 0x00000002ff0b7819 */ /* 0x100fe2000001140a */
[----:B------:R-:W-:Y:S01]  /*0ec0*/  IMAD.SHL.U32 R157, R21, 0x40, RZ ;  /* 0x00000040159d7824 */ /* 0x000fe200078e00ff */
[----:B------:R-:W-:Y:S01]  /*0ed0*/  SHF.R.S32.HI R12, RZ, 0x1f, R10 ;  /* 0x0000001fff0c7819 */ /* 0x000fe2000001140a */
[----:B------:R0:W-:Y:S01]  /*0ee0*/  STL [R1+0x60], R21 ;  /* 0x0000601501007387 */ /* 0x0001e20000100800 */
[C---:B------:R-:W-:Y:S01]  /*0ef0*/  R2P PR, R3.reuse, 0x6 ;  /* 0x0000000603007804 */ /* 0x040fe20000000000 */
[----:B------:R-:W-:Y:S01]  /*0f00*/  IMAD.SHL.U32 R3, R3, 0x40, RZ ;  /* 0x0000004003037824 */ /* 0x000fe200078e00ff */
[----:B------:R-:W-:-:S02]  /*0f10*/  LEA.HI R12, R12, R11, RZ, 0x3 ;  /* 0x0000000b0c0c7211 */ /* 0x000fc400078f18ff */
[----:B------:R-:W-:Y:S02]  /*0f20*/  LOP3.LUT R5, R5, 0x7ffffe00, RZ, 0xc0, !PT ;  /* 0x7ffffe0005057812 */ /* 0x000fe400078ec0ff */
[----:B------:R-:W-:Y:S02]  /*0f30*/  LOP3.LUT R157, R157, 0xc0, RZ, 0xc0, !PT ;  /* 0x000000c09d9d7812 */ /* 0x000fe400078ec0ff */
[----:B------:R-:W-:Y:S01]  /*0f40*/  LOP3.LUT R3, R3, 0x1c0, RZ, 0xc0, !PT ;  /* 0x000001c003037812 */ /* 0x000fe200078ec0ff */
[----:B------:R-:W-:Y:S01]  /*0f50*/  IMAD R5, R0, 0x400, R5 ;  /* 0x0000040000057824 */ /* 0x000fe200078e0205 */
[----:B------:R-:W-:Y:S02]  /*0f60*/  LOP3.LUT R12, R12, 0xfffffff8, RZ, 0xc0, !PT ;  /* 0xfffffff80c0c7812 */ /* 0x000fe400078ec0ff */
[----:B------:R-:W-:Y:S02]  /*0f70*/  LEA.HI R9, R9, R24, RZ, 0x5 ;  /* 0x0000001809097211 */ /* 0x000fe400078f28ff */
[----:B------:R-:W-:Y:S01]  /*0f80*/  LEA R0, R17, R6, 0x5 ;  /* 0x0000000611007211 */ /* 0x000fe200078e28ff */
[----:B------:R-:W-:Y:S01]  /*0f90*/  IMAD.IADD R12, R11, 0x1, -R12 ;  /* 0x000000010b0c7824 */ /* 0x000fe200078e0a0c */
[----:B------:R-:W-:-:S02]  /*0fa0*/  SHF.R.S32.HI R16, RZ, 0x5, R16 ;  /* 0x00000005ff107819 */ /* 0x000fc40000011410 */
[----:B0-----:R-:W-:Y:S01]  /*0fb0*/  SHF.R.U32.HI R21, RZ, 0x3, R157 ;  /* 0x00000003ff157819 */ /* 0x001fe2000001169d */
[----:B------:R0:W-:Y:S01]  /*0fc0*/  STL [R1+0x84], R0 ;  /* 0x0000840001007387 */ /* 0x0001e20000100800 */
[----:B------:R-:W-:Y:S01]  /*0fd0*/  LOP3.LUT R4, R157, 0x18, R20, 0xf8, !PT ;  /* 0x000000189d047812 */ /* 0x000fe200078ef814 */
[----:B------:R-:W-:Y:S01]  /*0fe0*/  IMAD R16, R16, 0x1800, R13 ;  /* 0x0000180010107824 */ /* 0x000fe200078e020d */
[----:B------:R-:W-:Y:S01]  /*0ff0*/  LOP3.LUT R6, R3, 0x8, R6, 0xf8, !PT ;  /* 0x0000000803067812 */ /* 0x000fe200078ef806 */
[----:B------:R-:W-:Y:S01]  /*1000*/  STL [R1+0xc], R13 ;  /* 0x00000c0d01007387 */ /* 0x000fe20000100800 */
[----:B------:R-:W-:Y:S02]  /*1010*/  LEA.HI R8, R8, R8, RZ, 0x1 ;  /* 0x0000000808087211 */ /* 0x000fe400078f08ff */
[----:B------:R-:W-:Y:S02]  /*1020*/  SHF.R.S32.HI R9, RZ, 0x5, R9 ;  /* 0x00000005ff097819 */ /* 0x000fe40000011409 */
[----:B------:R-:W-:Y:S01]  /*1030*/  SHF.R.U32.HI R3, RZ, 0x3, R3 ;  /* 0x00000003ff037819 */ /* 0x000fe20000011603 */
[----:B------:R-:W-:Y:S01]  /*1040*/  IMAD R8, R8, -0x3, R25 ;  /* 0xfffffffd08087824 */ /* 0x000fe200078e0219 */
[----:B------:R-:W-:Y:S01]  /*1050*/  LOP3.LUT R11, R4, R21, RZ, 0x3c, !PT ;  /* 0x00000015040b7212 */ /* 0x000fe200078e3cff */
[----:B------:R-:W-:Y:S01]  /*1060*/  IMAD R9, R9, 0x10, R12 ;  /* 0x0000001009097824 */ /* 0x000fe200078e020c */
[----:B------:R-:W-:Y:S01]  /*1070*/  LOP3.LUT R6, R6, R3, RZ, 0x3c, !PT ;  /* 0x0000000306067212 */ /* 0x000fe200078e3cff */
[----:B------:R-:W-:Y:S01]  /*1080*/  VIADD R4, R26, 0x28 ;  /* 0x000000281a047836 */ /* 0x000fe20000000000 */
[----:B------:R-:W-:Y:S01]  /*1090*/  LOP3.LUT R7, R7, 0xfffffffc, RZ, 0xc0, !PT ;  /* 0xfffffffc07077812 */ /* 0x000fe200078ec0ff */
[----:B------:R-:W-:Y:S01]  /*10a0*/  IMAD.IADD R11, R16, 0x1, R11 ;  /* 0x00000001100b7824 */ /* 0x000fe200078e020b */
[----:B------:R-:W-:Y:S01]  /*10b0*/  IADD3 R3, R26, 0x18, RZ ;  /* 0x000000181a037810 */ /* 0x000fe20007ffe0ff */
[----:B------:R-:W-:Y:S01]  /*10c0*/  IMAD.SHL.U32 R16, R19, 0x8, RZ ;  /* 0x0000000813107824 */ /* 0x000fe200078e00ff */
[----:B------:R-:W-:Y:S01]  /*10d0*/  LOP3.LUT R10, R10, 0x7ffffffc, RZ, 0xc0, !PT ;  /* 0x7ffffffc0a0a7812 */ /* 0x000fe200078ec0ff */
[----:B------:R-:W-:Y:S01]  /*10e0*/  IMAD R8, R8, 0x40, R9 ;  /* 0x0000004008087824 */ /* 0x000fe200078e0209 */
[----:B------:R-:W-:Y:S01]  /*10f0*/  SHF.R.S32.HI R15, RZ, 0x5, R15 ;  /* 0x00000005ff0f7819 */ /* 0x000fe2000001140f */
[----:B------:R-:W-:Y:S01]  /*1100*/  IMAD.IADD R5, R5, 0x1, R6 ;  /* 0x0000000105057824 */ /* 0x000fe200078e0206 */
[--C-:B0-----:R-:W-:Y:S01]  /*1110*/  LOP3.LUT R0, R157, 0x18, R14.reuse, 0xf8, !PT ;  /* 0x000000189d007812 */ /* 0x101fe200078ef80e */
[----:B------:R-:W-:Y:S01]  /*1120*/  VIADD R6, R26, 0x8 ;  /* 0x000000081a067836 */ /* 0x000fe20000000000 */
[----:B------:R-:W-:Y:S01]  /*1130*/  STL [R1+0x80], R8 ;  /* 0x0000800801007387 */ /* 0x000fe20000100800 */
[----:B------:R-:W-:Y:S01]  /*1140*/  VIADD R136, R16, 0x30 ;  /* 0x0000003010887836 */ /* 0x000fe20000000000 */
[----:B------:R-:W-:Y:S01]  /*1150*/  LOP3.LUT R0, R0, R21, RZ, 0x3c, !PT ;  /* 0x0000001500007212 */ /* 0x000fe200078e3cff */
[----:B------:R-:W-:Y:S01]  /*1160*/  IMAD.IADD R25, R22, 0x1, -R7 ;  /* 0x0000000116197824 */ /* 0x000fe200078e0a07 */
[----:B------:R0:W-:Y:S01]  /*1170*/  STL [R1+0x40], R6 ;  /* 0x0000400601007387 */ /* 0x0001e20000100800 */
[C---:B------:R-:W-:Y:S01]  /*1180*/  VIADD R22, R16.reuse, 0x40 ;  /* 0x0000004010167836 */ /* 0x040fe20000000000 */
[----:B------:R-:W-:Y:S01]  /*1190*/  SHF.R.S32.HI R7, RZ, 0x3, R14 ;  /* 0x00000003ff077819 */ /* 0x000fe2000001140e */
[----:B------:R-:W-:Y:S01]  /*11a0*/  VIADD R137, R16, 0x50 ;  /* 0x0000005010897836 */ /* 0x000fe20000000000 */
[----:B------:R1:W-:Y:S01]  /*11b0*/  STL [R1+0x3c], R3 ;  /* 0x00003c0301007387 */ /* 0x0003e20000100800 */
[----:B------:R-:W-:Y:S01]  /*11c0*/  IMAD R15, R15, 0x1800, R13 ;  /* 0x000018000f0f7824 */ /* 0x000fe200078e020d */
[----:B------:R-:W-:Y:S01]  /*11d0*/  SEL R155, R155, 0xffffffc0, !P2 ;  /* 0xffffffc09b9b7807 */ /* 0x000fe20005000000 */
[----:B------:R-:W-:Y:S01]  /*11e0*/  IMAD R154, R5, 0x2, R2 ;  /* 0x00000002059a7824 */ /* 0x000fe200078e0202 */
[----:B------:R2:W-:Y:S01]  /*11f0*/  STL [R1+0x44], R4 ;  /* 0x0000440401007387 */ /* 0x0005e20000100800 */
[----:B------:R-:W-:Y:S01]  /*1200*/  IMAD.IADD R15, R15, 0x1, R0 ;  /* 0x000000010f0f7824 */ /* 0x000fe200078e0200 */
[----:B0-----:R-:W-:Y:S01]  /*1210*/  SHF.R.S32.HI R6, RZ, 0x3, R20 ;  /* 0x00000003ff067819 */ /* 0x001fe20000011414 */
[C---:B------:R-:W-:Y:S01]  /*1220*/  VIADD R156, R154.reuse, 0x21800 ;  /* 0x000218009a9c7836 */ /* 0x040fe20000000000 */
[C---:B------:R-:W-:Y:S01]  /*1230*/  LEA.HI R0, R25.reuse, R25, RZ, 0x1 ;  /* 0x0000001919007211 */ /* 0x040fe200078f08ff */
[----:B------:R-:W-:Y:S01]  /*1240*/  VIADD R5, R154, 0x21820 ;  /* 0x000218209a057836 */ /* 0x000fe20000000000 */
[----:B-1----:R-:W-:Y:S01]  /*1250*/  SHF.R.S32.HI R3, RZ, 0x1f, R136 ;  /* 0x0000001fff037819 */ /* 0x002fe20000011488 */
[----:B------:R-:W-:Y:S01]  /*1260*/  @P1 VIADD R5, R156, 0xffffffe0 ;  /* 0xffffffe09c051836 */ /* 0x000fe20000000000 */
[----:B------:R-:W-:Y:S01]  /*1270*/  LOP3.LUT R0, R0, 0x1ffffffe, RZ, 0xc0, !PT ;  /* 0x1ffffffe00007812 */ /* 0x000fe200078ec0ff */
[----:B------:R-:W-:Y:S01]  /*1280*/  IMAD.IADD R156, R156, 0x1, R155 ;  /* 0x000000019c9c7824 */ /* 0x000fe200078e029b */
[----:B--2---:R-:W-:Y:S01]  /*1290*/  SHF.R.S32.HI R4, RZ, 0x1f, R22 ;  /* 0x0000001fff047819 */ /* 0x004fe20000011416 */
[----:B------:R0:W-:Y:S01]  /*12a0*/  STL [R1+0x20], R3 ;  /* 0x0000200301007387 */ /* 0x0001e20000100800 */
[----:B------:R-:W-:Y:S01]  /*12b0*/  CS2R R18, SRZ ;  /* 0x0000000000127805 */ /* 0x000fe2000001ff00 */
[----:B------:R-:W-:Y:S01]  /*12c0*/  IMAD.IADD R0, R25, 0x1, -R0 ;  /* 0x0000000119007824 */ /* 0x000fe200078e0a00 */
[----:B------:R-:W-:Y:S01]  /*12d0*/  SHF.R.S32.HI R17, RZ, 0x1f, R16 ;  /* 0x0000001fff117819 */ /* 0x000fe20000011410 */
[----:B------:R1:W-:Y:S01]  /*12e0*/  STL [R1+0x1c], R4 ;  /* 0x00001c0401007387 */ /* 0x0003e20000100800 */
[----:B------:R-:W-:-:S02]  /*12f0*/  IMAD.IADD R155, R155, 0x1, R5 ;  /* 0x000000019b9b7824 */ /* 0x000fc400078e0205 */
[----:B------:R-:W-:Y:S01]  /*1300*/  IMAD R0, R0, 0x8, R8 ;  /* 0x0000000800007824 */ /* 0x000fe200078e0208 */
[----:B0-----:R-:W-:Y:S01]  /*1310*/  SHF.R.S32.HI R3, RZ, 0x1f, R137 ;  /* 0x0000001fff037819 */ /* 0x001fe20000011489 */
[----:B-1----:R-:W-:-:S04]  /*1320*/  IMAD.IADD R4, R24, 0x1, -R10 ;  /* 0x0000000118047824 */ /* 0x002fc800078e0a0a */
[----:B------:R0:W-:Y:S04]  /*1330*/  STL [R1+0x18], R3 ;  /* 0x0000180301007387 */ /* 0x0001e80000100800 */
[----:B------:R1:W-:Y:S04]  /*1340*/  STL [R1+0x64], R4 ;  /* 0x0000640401007387 */ /* 0x0003e80000100800 */
[----:B------:R-:W-:Y:S01]  /*1350*/  STL [R1+0x10], R7 ;  /* 0x0000100701007387 */ /* 0x000fe20000100800 */
[----:B0-----:R-:W-:-:S03]  /*1360*/  LOP3.LUT R3, R157, 0x8, R16, 0xf8, !PT ;  /* 0x000000089d037812 */ /* 0x001fc600078ef810 */
[----:B------:R0:W-:Y:S01]  /*1370*/  STL [R1+0x14], R6 ;  /* 0x0000140601007387 */ /* 0x0001e20000100800 */
[----:B------:R-:W-:Y:S02]  /*1380*/  LOP3.LUT R3, R3, R21, RZ, 0x3c, !PT ;  /* 0x0000001503037212 */ /* 0x000fe400078e3cff */
[----:B-1----:R-:W-:-:S03]  /*1390*/  LOP3.LUT R4, R157, 0x18, R16, 0xf8, !PT ;  /* 0x000000189d047812 */ /* 0x002fc600078ef810 */
[----:B------:R-:W-:Y:S01]  /*13a0*/  IMAD.IADD R3, R13, 0x1, R3 ;  /* 0x000000010d037824 */ /* 0x000fe200078e0203 */
[----:B------:R-:W-:Y:S02]  /*13b0*/  LOP3.LUT R4, R4, R21, RZ, 0x3c, !PT ;  /* 0x0000001504047212 */ /* 0x000fe400078e3cff */
[----:B0-----:R-:W-:Y:S02]  /*13c0*/  LEA R6, R11, UR42, 0x1 ;  /* 0x0000002a0b067c11 */ /* 0x001fe4000f8e08ff */
[----:B------:R0:W-:Y:S01]  /*13d0*/  STL [R1+0x5c], R3 ;  /* 0x00005c0301007387 */ /* 0x0001e20000100800 */
[----:B------:R-:W-:Y:S02]  /*13e0*/  IADD3 R4, R13, R4, RZ ;  /* 0x000000040d047210 */ /* 0x000fe40007ffe0ff */
[----:B0-----:R-:W-:-:S05]  /*13f0*/  LEA R3, R15, UR42, 0x1 ;  /* 0x0000002a0f037c11 */ /* 0x001fca000f8e08ff */
[----:B------:R0:W-:Y:S04]  /*1400*/  STL [R1+0x78], R3 ;  /* 0x0000780301007387 */ /* 0x0001e80000100800 */
[----:B------:R-:W-:Y:S01]  /*1410*/  STL [R1+0x74], R6 ;  /* 0x0000740601007387 */ /* 0x000fe20000100800 */
[----:B0-----:R-:W-:-:S05]  /*1420*/  LEA R3, R4, UR42, 0x1 ;  /* 0x0000002a04037c11 */ /* 0x001fca000f8e08ff */
[----:B------:R-:W-:Y:S04]  /*1430*/  STL [R1+0x7c], R3 ;  /* 0x00007c0301007387 */ /* 0x000fe80000100800 */
[----:B------:R-:W-:Y:S04]  /*1440*/  STL [R1+0x4c], R5 ;  /* 0x00004c0501007387 */ /* 0x000fe80000100800 */
[----:B------:R0:W-:Y:S02]  /*1450*/  STL [R1+0x68], R0 ;  /* 0x0000680001007387 */ /* 0x0001e40000100800 */
[----:B0-----:R-:W-:-:S05]  /*1460*/  VIADD R0, R5, 0x6000 ;  /* 0x0000600005007836 */ /* 0x001fca0000000000 */
[----:B------:R0:W-:Y:S02]  /*1470*/  STL [R1+0x50], R0 ;  /* 0x0000500001007387 */ /* 0x0001e40000100800 */
.L_x_2459:
[----:B0-2---:R-:W1:Y:S02]  /*1480*/  LDC.64 R4, c[0x0][0xc88] ;  /* 0x00032200ff047b82 */ /* 0x005e640000000a00 */
[----:B-1----:R-:W-:-:S05]  /*1490*/  IMAD.WIDE R4, R35, 0x4, R4 ;  /* 0x0000000423047825 */ /* 0x002fca00078e0204 */
[----:B------:R-:W0:Y:S01]  /*14a0*/  LDG.E R11, desc[UR38][R4.64] ;  /* 0x00000026040b7981 */ /* 0x000e22000c1e1900 */
[----:B------:R-:W-:Y:S05]  /*14b0*/  YIELD ;  /* 0x0000000000007946 */ /* 0x000fea0003800000 */
[----:B------:R-:W-:Y:S01]  /*14c0*/  ULDC.64 UR4, c[0x0][0xa28] ;  /* 0x00028a0000047ab9 */ /* 0x000fe20000000a00 */
[----:B------:R-:W-:Y:S01]  /*14d0*/  ULDC.64 UR8, c[0x0][0xa18] ;  /* 0x0002860000087ab9 */ /* 0x000fe20000000a00 */
[----:B------:R-:W-:Y:S01]  /*14e0*/  ISETP.NE.U32.AND P1, PT, RZ, UR4, PT ;  /* 0x00000004ff007c0c */ /* 0x000fe2000bf25070 */
[----:B------:R-:W-:Y:S01]  /*14f0*/  IMAD.MOV.U32 R3, RZ, RZ, RZ ;  /* 0x000000ffff037224 */ /* 0x000fe200078e00ff */
[----:B------:R-:W-:Y:S01]  /*1500*/  ULDC.64 UR6, c[0x0][0xa08] ;  /* 0x0002820000067ab9 */ /* 0x000fe20000000a00 */
[----:B------:R-:W-:-:S02]  /*1510*/  MOV R79, RZ ;  /* 0x000000ff004f7202 */ /* 0x000fc40000000f00 */
[----:B------:R-:W-:Y:S02]  /*1520*/  ISETP.NE.AND.EX P1, PT, RZ, UR5, PT, P1 ;  /* 0x00000005ff007c0c */ /* 0x000fe4000bf25310 */
[----:B------:R-:W-:-:S04]  /*1530*/  ISETP.NE.U32.AND P0, PT, RZ, UR6, PT ;  /* 0x00000006ff007c0c */ /* 0x000fc8000bf05070 */
[----:B------:R-:W-:Y:S02]  /*1540*/  ISETP.NE.AND.EX P0, PT, RZ, UR7, PT, P0 ;  /* 0x00000007ff007c0c */ /* 0x000fe4000bf05300 */
[----:B0-----:R-:W-:Y:S01]  /*1550*/  SHF.R.S32.HI R0, RZ, 0x1f, R11 ;  /* 0x0000001fff007819 */ /* 0x001fe2000001140b */
[----:B------:R-:W-:-:S04]  /*1560*/  IMAD.SHL.U32 R30, R11, 0x4, RZ ;  /* 0x000000040b1e7824 */ /* 0x000fc800078e00ff */
[C---:B------:R-:W-:Y:S01]  /*1570*/  @P1 LEA R6, P2, R11.reuse, UR4, 0x2 ;  /* 0x000000040b061c11 */ /* 0x040fe2000f8410ff */
[----:B------:R0:W-:Y:S01]  /*1580*/  STL [R1+0x6c], R11 ;  /* 0x00006c0b01007387 */ /* 0x0001e20000100800 */
[C-C-:B------:R-:W-:Y:S02]  /*1590*/  SHF.L.U64.HI R31, R11.reuse, 0x2, R0.reuse ;  /* 0x000000020b1f7819 */ /* 0x140fe40000010200 */
[----:B----4-:R-:W-:Y:S02]  /*15a0*/  @P1 LEA.HI.X R7, R11, UR5, R0, 0x2, P2 ;  /* 0x000000050b071c11 */ /* 0x010fe400090f1400 */
[----:B------:R-:W-:Y:S01]  /*15b0*/  ISETP.NE.U32.AND P2, PT, RZ, UR8, PT ;  /* 0x00000008ff007c0c */ /* 0x000fe2000bf45070 */
[----:B------:R-:W-:Y:S01]  /*15c0*/  ULDC UR4, c[0x0][0x288] ;  /* 0x0000a20000047ab9 */ /* 0x000fe20000000800 */
[----:B------:R-:W-:Y:S01]  /*15d0*/  IADD3 R8, P3, R30, UR6, RZ ;  /* 0x000000061e087c10 */ /* 0x000fe2000ff7e0ff */
[----:B------:R0:W5:Y:S01]  /*15e0*/  @P1 LDG.E R3, desc[UR38][R6.64] ;  /* 0x0000002606031981 */ /* 0x000162000c1e1900 */
[----:B------:R-:W-:Y:S01]  /*15f0*/  ISETP.NE.AND.EX P2, PT, RZ, UR9, PT, P2 ;  /* 0x00000009ff007c0c */ /* 0x000fe2000bf45320 */
[----:B------:R-:W-:Y:S01]  /*1600*/  IMAD.U32 R10, RZ, RZ, UR4 ;  /* 0x00000004ff0a7e24 */ /* 0x000fe2000f8e00ff */
[----:B------:R-:W-:Y:S01]  /*1610*/  IADD3.X R9, R31, UR7, RZ, P3, !PT ;  /* 0x000000071f097c10 */ /* 0x000fe20009ffe4ff */
[----:B------:R-:W-:-:S04]  /*1620*/  ULDC.64 UR4, c[0x0][0x418] ;  /* 0x0001060000047ab9 */ /* 0x000fc80000000a00 */
[----:B------:R0:W5:Y:S06]  /*1630*/  @P0 LDG.E R79, desc[UR38][R8.64] ;  /* 0x00000026084f0981 */ /* 0x00016c000c1e1900 */
[----:B------:R-:W-:-:S04]  /*1640*/  @P2 IADD3 R4, P1, R30, UR8, RZ ;  /* 0x000000081e042c10 */ /* 0x000fc8000ff3e0ff */
[----:B------:R-:W-:-:S05]  /*1650*/  @P2 IADD3.X R5, R31, UR9, RZ, P1, !PT ;  /* 0x000000091f052c10 */ /* 0x000fca0008ffe4ff */
[----:B------:R-:W2:Y:S01]  /*1660*/  @P2 LDG.E R10, desc[UR38][R4.64] ;  /* 0x00000026040a2981 */ /* 0x000ea2000c1e1900 */
        /* <DEDUP_REMOVED lines=8> */
[----:B------:R-:W-:Y:S02]  /*16f0*/  IMAD.U32 R28, RZ, RZ, UR4 ;  /* 0x00000004ff1c7e24 */ /* 0x000fe4000f8e00ff */
[----:B------:R-:W-:Y:S01]  /*1700*/  IMAD.MOV.U32 R25, RZ, RZ, R11 ;  /* 0x000000ffff197224 */ /* 0x000fe200078e000b */
[----:B--2---:R0:W-:Y:S01]  /*1710*/  STL [R1+0x48], R10 ;  /* 0x0000480a01007387 */ /* 0x0041e20000100800 */
[----:B---3--:R-:W-:Y:S05]  /*1720*/  @P2 BRA `(.L_x_2305) ;  /* 0x0000000000282947 */ /* 0x008fea0003800000 */
        /* <DEDUP_REMOVED lines=8> */
[----:B--2---:R-:W-:-:S05]  /*17b0*/  IMAD.IADD R10, R7, 0x1, -R0 ;  /* 0x00000001070a7824 */ /* 0x004fca00078e0a00 */
[----:B------:R1:W-:Y:S02]  /*17c0*/  STL [R1+0x48], R10 ;  /* 0x0000480a01007387 */ /* 0x0003e40000100800 */
.L_x_2305:
[----:B------:R-:W-:Y:S01]  /*17d0*/  ULDC.64 UR4, c[0x0][0xa20] ;  /* 0x0002880000047ab9 */ /* 0x000fe20000000a00 */
[----:B------:R2:W-:Y:S01]  /*17e0*/  STL [R1+0x70], R34 ;  /* 0x0000702201007387 */ /* 0x0005e20000100800 */
[----:B------:R-:W-:-:S04]  /*17f0*/  ISETP.NE.U32.AND P1, PT, RZ, UR4, PT ;  /* 0x00000004ff007c0c */ /* 0x000fc8000bf25070 */
[----:B------:R-:W-:-:S13]  /*1800*/  ISETP.NE.AND.EX P1, PT, RZ, UR5, PT, P1 ;  /* 0x00000005ff007c0c */ /* 0x000fda000bf25310 */
[----:B--2---:R-:W-:Y:S05]  /*1810*/  @!P1 BRA `(.L_x_2306) ;  /* 0x0000000000109947 */ /* 0x004fea0003800000 */
[----:B------:R-:W-:-:S04]  /*1820*/  IADD3 R28, P0, R30, UR4, RZ ;  /* 0x000000041e1c7c10 */ /* 0x000fc8000ff1e0ff */
[----:B------:R-:W-:-:S05]  /*1830*/  IADD3.X R29, R31, UR5, RZ, P0, !PT ;  /* 0x000000051f1d7c10 */ /* 0x000fca00087fe4ff */
[----:B------:R2:W5:Y:S01]  /*1840*/  LDG.E R28, desc[UR38][R28.64] ;  /* 0x000000261c1c7981 */ /* 0x000562000c1e1900 */
[----:B------:R-:W-:Y:S05]  /*1850*/  BRA `(.L_x_2307) ;  /* 0x0000000000107947 */ /* 0x000fea0003800000 */
.L_x_2306:
[----:B------:R-:W-:Y:S05]  /*1860*/  @!P0 BRA `(.L_x_2307) ;  /* 0x00000000000c8947 */ /* 0x000fea0003800000 */
[----:B------:R-:W2:Y:S04]  /*1870*/  LDG.E R5, desc[UR38][R8.64] ;  /* 0x0000002608057981 */ /* 0x000ea8000c1e1900 */
[----:B------:R-:W2:Y:S02]  /*1880*/  LDG.E R28, desc[UR38][R8.64+0x4] ;  /* 0x00000426081c7981 */ /* 0x000ea4000c1e1900 */
[----:B--2---:R-:W-:-:S07]  /*1890*/  IMAD.IADD R28, R28, 0x1, -R5 ;  /* 0x000000011c1c7824 */ /* 0x004fce00078e0a05 */
.L_x_2307:
[----:B------:R-:W-:Y:S01]  /*18a0*/  ULDC.64 UR4, c[0x0][0xa10] ;  /* 0x0002840000047ab9 */ /* 0x000fe20000000a00 */
[----:B0-----:R-:W0:Y:S01]  /*18b0*/  LDC R8, c[0x0][0x448] ;  /* 0x00011200ff087b82 */ /* 0x001e220000000800 */
[----:B------:R-:W-:-:S04]  /*18c0*/  ISETP.NE.U32.AND P0, PT, RZ, UR4, PT ;  /* 0x00000004ff007c0c */ /* 0x000fc8000bf05070 */
[----:B------:R-:W-:Y:S01]  /*18d0*/  ISETP.NE.AND.EX P0, PT, RZ, UR5, PT, P0 ;  /* 0x00000005ff007c0c */ /* 0x000fe2000bf05300 */
[----:B------:R-:W-:-:S12]  /*18e0*/  ULDC.64 UR4, c[0x0][0xa30] ;  /* 0x00028c0000047ab9 */ /* 0x000fd80000000a00 */
[----:B------:R-:W3:Y:S02]  /*18f0*/  @P0 LDC.64 R4, c[0x0][0xa10] ;  /* 0x00028400ff040b82 */ /* 0x000ee40000000a00 */
[----:B---3--:R-:W-:-:S05]  /*1900*/  @P0 IMAD.WIDE R4, R25, 0x4, R4 ;  /* 0x0000000419040825 */ /* 0x008fca00078e0204 */
[----:B------:R-:W3:Y:S04]  /*1910*/  @P0 LDG.E R0, desc[UR38][R4.64] ;  /* 0x0000002604000981 */ /* 0x000ee8000c1e1900 */
[----:B------:R4:W3:Y:S01]  /*1920*/  @P0 LDG.E R9, desc[UR38][R4.64+0x4] ;  /* 0x0000042604090981 */ /* 0x0008e2000c1e1900 */
[----:B------:R-:W-:Y:S01]  /*1930*/  ISETP.NE.U32.AND P1, PT, RZ, UR4, PT ;  /* 0x00000004ff007c0c */ /* 0x000fe2000bf25070 */
[----:B-----5:R-:W-:-:S03]  /*1940*/  IMAD.MOV.U32 R97, RZ, RZ, R28 ;  /* 0x000000ffff617224 */ /* 0x020fc600078e001c */
[----:B------:R-:W-:-:S13]  /*1950*/  ISETP.NE.AND.EX P1, PT, RZ, UR5, PT, P1 ;  /* 0x00000005ff007c0c */ /* 0x000fda000bf25310 */
[----:B------:R-:W-:-:S04]  /*1960*/  @P1 IADD3 R6, P2, R30, UR4, RZ ;  /* 0x000000041e061c10 */ /* 0x000fc8000ff5e0ff */
[----:B------:R-:W-:-:S05]  /*1970*/  @P1 IADD3.X R7, R31, UR5, RZ, P2, !PT ;  /* 0x000000051f071c10 */ /* 0x000fca00097fe4ff */
[----:B------:R1:W5:Y:S01]  /*1980*/  @P1 LDG.E R97, desc[UR38][R6.64] ;  /* 0x0000002606611981 */ /* 0x000362000c1e1900 */
[----:B0-----:R-:W-:Y:S01]  /*1990*/  ISETP.NE.AND P1, PT, R8, 0x1, PT ;  /* 0x000000010800780c */ /* 0x001fe20003f25270 */
[----:B------:R-:W-:Y:S02]  /*19a0*/  IMAD R12, R33, 0xc0, RZ ;  /* 0x000000c0210c7824 */ /* 0x000fe400078e02ff */
[----:B------:R-:W-:-:S03]  /*19b0*/  IMAD.IADD R8, R28, 0x1, -R3 ;  /* 0x000000011c087824 */ /* 0x000fc600078e0a03 */
[----:B----4-:R-:W-:Y:S01]  /*19c0*/  IADD3 R4, R12, 0xbf, RZ ;  /* 0x000000bf0c047810 */ /* 0x010fe20007ffe0ff */
[----:B------:R-:W-:Y:S01]  /*19d0*/  IMAD.MOV R74, RZ, RZ, -R8 ;  /* 0x000000ffff4a7224 */ /* 0x000fe200078e0a08 */
[----:B------:R0:W-:Y:S04]  /*19e0*/  STL [R1+0x54], R12 ;  /* 0x0000540c01007387 */ /* 0x0001e80000100800 */
[----:B------:R-:W-:Y:S01]  /*19f0*/  VIMNMX R74, RZ, R74, !PT ;  /* 0x0000004aff4a7248 */ /* 0x000fe20007fe0100 */
[----:B------:R-:W4:Y:S08]  /*1a00*/  @P1 LDC R11, c[0x0][0x44c] ;  /* 0x00011300ff0b1b82 */ /* 0x000f300000000800 */
[----:B------:R-:W2:Y:S01]  /*1a10*/  @P1 LDC R5, c[0x0][0x450] ;  /* 0x00011400ff051b82 */ /* 0x000ea20000000800 */
[----:B---3--:R-:W-:-:S02]  /*1a20*/  @P0 IMAD.IADD R24, R9, 0x1, -R0 ;  /* 0x0000000109180824 */ /* 0x008fc400078e0a00 */
[----:B----4-:R-:W-:-:S04]  /*1a30*/  @P1 IMAD.HI.U32 R0, R4, R11, RZ ;  /* 0x0000000b04001227 */ /* 0x010fc800078e00ff */
[----:B-1----:R-:W-:Y:S01]  /*1a40*/  IMAD.IADD R6, R8, 0x1, R24 ;  /* 0x0000000108067824 */ /* 0x002fe200078e0218 */
[----:B--2---:R-:W-:-:S03]  /*1a50*/  @P1 SHF.R.U32.HI R4, RZ, R5, R0 ;  /* 0x00000005ff041219 */ /* 0x004fc60000011600 */
[C---:B------:R-:W-:Y:S01]  /*1a60*/  VIADD R0, R6.reuse, 0x7f ;  /* 0x0000007f06007836 */ /* 0x040fe20000000000 */
[----:B------:R-:W-:Y:S01]  /*1a70*/  IADD3 R101, R6, 0x80, -R10 ;  /* 0x0000008006657810 */ /* 0x000fe20007ffe80a */
[----:B------:R0:W-:Y:S03]  /*1a80*/  STL [R1+0x58], R6 ;  /* 0x0000580601007387 */ /* 0x0001e60000100800 */
[----:B------:R-:W-:Y:S01]  /*1a90*/  SHF.R.S32.HI R3, RZ, 0x1f, R0 ;  /* 0x0000001fff037819 */ /* 0x000fe20000011400 */
[----:B------:R-:W-:-:S03]  /*1aa0*/  IMAD.IADD R4, R101, 0x1, R4 ;  /* 0x0000000165047824 */ /* 0x000fc600078e0204 */
[----:B------:R-:W-:Y:S02]  /*1ab0*/  LEA.HI R3, R3, R0, RZ, 0x7 ;  /* 0x0000000003037211 */ /* 0x000fe400078f38ff */
[----:B------:R-:W-:Y:S02]  /*1ac0*/  SHF.R.S32.HI R5, RZ, 0x1f, R4 ;  /* 0x0000001fff057819 */ /* 0x000fe40000011404 */
[----:B------:R-:W-:Y:S02]  /*1ad0*/  SHF.R.S32.HI R102, RZ, 0x7, R3 ;  /* 0x00000007ff667819 */ /* 0x000fe40000011403 */
[----:B------:R-:W-:-:S04]  /*1ae0*/  LEA.HI R5, R5, R4, RZ, 0x7 ;  /* 0x0000000405057211 */ /* 0x000fc800078f38ff */
[----:B------:R-:W-:-:S04]  /*1af0*/  SHF.R.S32.HI R5, RZ, 0x7, R5 ;  /* 0x00000007ff057819 */ /* 0x000fc80000011405 */
[----:B------:R-:W-:-:S05]  /*1b00*/  VIMNMX R5, R102, R5, PT ;  /* 0x0000000566057248 */ /* 0x000fca0003fe0100 */
[----:B------:R-:W-:-:S05]  /*1b10*/  IMAD R5, R5, 0x80, -R8 ;  /* 0x0000008005057824 */ /* 0x000fca00078e0a08 */
[----:B------:R-:W-:-:S04]  /*1b20*/  VIMNMX R5, R5, R24, PT ;  /* 0x0000001805057248 */ /* 0x000fc80003fe0100 */
[----:B------:R-:W-:Y:S02]  /*1b30*/  ISETP.GT.AND P0, PT, R5, R74, PT ;  /* 0x0000004a0500720c */ /* 0x000fe40003f04270 */
[----:B------:R-:W-:-:S05]  /*1b40*/  SHF.R.U32.HI R74, RZ, 0x7, R74 ;  /* 0x00000007ff4a7819 */ /* 0x000fca000001164a */
[----:B------:R-:W-:-:S06]  /*1b50*/  IMAD.MOV.U32 R26, RZ, RZ, R74 ;  /* 0x000000ffff1a7224 */ /* 0x000fcc00078e004a */
[----:B------:R-:W-:-:S04]  /*1b60*/  @P0 IADD3 R0, R5, 0x7f, RZ ;  /* 0x0000007f05000810 */ /* 0x000fc80007ffe0ff */
[----:B------:R-:W-:-:S04]  /*1b70*/  @P0 SHF.R.S32.HI R3, RZ, 0x1f, R0 ;  /* 0x0000001fff030819 */ /* 0x000fc80000011400 */
[----:B------:R-:W-:-:S04]  /*1b80*/  @P0 LEA.HI R3, R3, R0, RZ, 0x7 ;  /* 0x0000000003030211 */ /* 0x000fc800078f38ff */
[----:B------:R-:W-:Y:S02]  /*1b90*/  @P0 SHF.R.S32.HI R26, RZ, 0x7, R3 ;  /* 0x00000007ff1a0819 */ /* 0x000fe40000011403 */
[----:B------:R-:W-:Y:S02]  /*1ba0*/  PLOP3.LUT P0, PT, PT, PT, PT, 0x80, 0x0 ;  /* 0x000000000000781c */ /* 0x000fe40003f0f070 */
        /* <DEDUP_REMOVED lines=13> */
[----:B------:R-:W-:Y:S01]  /*1c80*/  IMAD.U32 R10, RZ, RZ, UR6 ;  /* 0x00000006ff0a7e24 */ /* 0x000fe2000f8e00ff */
[----:B------:R-:W-:Y:S01]  /*1c90*/  MOV R11, UR7 ;  /* 0x00000007000b7c02 */ /* 0x000fe20008000f00 */
[----:B------:R-:W-:Y:S02]  /*1ca0*/  IMAD.U32 R6, RZ, RZ, UR4 ;  /* 0x00000004ff067e24 */ /* 0x000fe4000f8e00ff */
[----:B------:R-:W-:-:S02]  /*1cb0*/  IMAD.U32 R7, RZ, RZ, UR5 ;  /* 0x00000005ff077e24 */ /* 0x000fc4000f8e00ff */
[----:B------:R-:W-:Y:S02]  /*1cc0*/  IMAD.MOV.U32 R8, RZ, RZ, 0x70 ;  /* 0x00000070ff087424 */ /* 0x000fe400078e00ff */
[----:B------:R-:W-:Y:S02]  /*1cd0*/  IMAD.MOV.U32 R12, RZ, RZ, 0x1 ;  /* 0x00000001ff0c7424 */ /* 0x000fe400078e00ff */
[----:B0-----:R-:W-:-:S07]  /*1ce0*/  IMAD.MOV.U32 R13, RZ, RZ, RZ ;  /* 0x000000ffff0d7224 */ /* 0x001fce00078e00ff */
[----:B------:R-:W-:-:S07]  /*1cf0*/  LEPC R20, `(.L_x_2310) ;  /* 0x000000001014794e */ /* 0x000fce0000000000 */
[----:B-1---5:R-:W-:Y:S05]  /*1d00*/  CALL.ABS.NOINC R14 ;  /* 0x000000000e007343 */ /* 0x022fea0003c00000 */
.L_x_2310:
[----:B------:R-:W-:Y:S05]  /*1d10*/  BSYNC B6 ;  /* 0x0000000000067941 */ /* 0x000fea0003800000 */
.L_x_2309:
        /* <DEDUP_REMOVED lines=20> */
.L_x_2312:
[----:B------:R-:W-:Y:S05]  /*1e60*/  BSYNC B6 ;  /* 0x0000000000067941 */ /* 0x000fea0003800000 */
.L_x_2311:
[----:B------:R-:W2:Y:S04]  /*1e70*/  LDL.64 R38, [R1] ;  /* 0x0000000001267983 */ /* 0x000ea80000100a00 */
[----:B------:R-:W2:Y:S01]  /*1e80*/  LDL.64 R36, [R1] ;  /* 0x0000000001247983 */ /* 0x000ea20000100a00 */
[----:B------:R-:W-:Y:S01]  /*1e90*/  IMAD.IADD R79, R79, 0x1, R28 ;  /* 0x000000014f4f7824 */ /* 0x000fe200078e021c */
[----:B------:R-:W-:Y:S01]  /*1ea0*/  ULDC.64 UR4, c[0x0][0x9f8] ;  /* 0x00027e0000047ab9 */ /* 0x000fe20000000a00 */
[----:B------:R-:W0:Y:S01]  /*1eb0*/  LDC.64 R86, c[0x0][0x408] ;  /* 0x00010200ff567b82 */ /* 0x000e220000000a00 */
[----:B------:R-:W-:Y:S01]  /*1ec0*/  ISETP.NE.U32.AND P0, PT, RZ, UR4, PT ;  /* 0x00000004ff007c0c */ /* 0x000fe2000bf05070 */
[----:B------:R-:W1:Y:S03]  /*1ed0*/  S2R R20, SR_TID.X ;  /* 0x0000000000147919 */ /* 0x000e660000002100 */
[----:B------:R-:W-:Y:S01]  /*1ee0*/  ISETP.NE.AND.EX P0, PT, RZ, UR5, PT, P0 ;  /* 0x00000005ff007c0c */ /* 0x000fe2000bf05300 */
[----:B------:R-:W-:-:S02]  /*1ef0*/  VIADD R0, R16, 0x10 ;  /* 0x0000001010007836 */ /* 0x000fc40000000000 */
[----:B------:R-:W3:Y:S01]  /*1f00*/  LDC.64 R8, c[0x0][0x3f8] ;  /* 0x0000fe00ff087b82 */ /* 0x000ee20000000a00 */
[----:B------:R-:W-:-:S07]  /*1f10*/  SHF.R.S32.HI R7, RZ, 0x1f, R141 ;  /* 0x0000001fff077819 */ /* 0x000fce000001148d */
[----:B------:R-:W4:Y:S02]  /*1f20*/  LDC R99, c[0x0][0x3f4] ;  /* 0x0000fd00ff637b82 */ /* 0x000f240000000800 */
[----:B------:R-:W-:-:S04]  /*1f30*/  @P0 IADD3 R4, P1, R30, UR4, RZ ;  /* 0x000000041e040c10 */ /* 0x000fc8000ff3e0ff */
[----:B------:R-:W-:-:S05]  /*1f40*/  @P0 IADD3.X R5, R31, UR5, RZ, P1, !PT ;  /* 0x000000051f050c10 */ /* 0x000fca0008ffe4ff */
[----:B------:R0:W3:Y:S01]  /*1f50*/  @P0 LDG.E R25, desc[UR38][R4.64] ;  /* 0x0000002604190981 */ /* 0x0000e2000c1e1900 */
[----:B-1----:R-:W-:-:S04]  /*1f60*/  SHF.R.U32.HI R21, RZ, 0x7, R20 ;  /* 0x00000007ff157819 */ /* 0x002fc80000011614 */
[----:B------:R-:W-:-:S13]  /*1f70*/  ISETP.NE.AND P6, PT, R21, 0x1, PT ;  /* 0x000000011500780c */ /* 0x000fda0003fc5270 */
[----:B------:R-:W-:Y:S05]  /*1f80*/  @!P6 WARPSYNC.ALL ;  /* 0x000000000000e948 */ /* 0x000fea0003800000 */
[----:B------:R-:W-:Y:S01]  /*1f90*/  ULDC UR4, c[0x0][0x2f4] ;  /* 0x0000bd0000047ab9 */ /* 0x000fe20000000800 */
[----:B--2---:R-:W-:-:S05]  /*1fa0*/  IMAD.MOV.U32 R36, RZ, RZ, R38 ;  /* 0x000000ffff247224 */ /* 0x004fca00078e0026 */
[----:B------:R-:W-:-:S05]  /*1fb0*/  SHF.R.S32.HI R37, RZ, 0x1f, R36 ;  /* 0x0000001fff257819 */ /* 0x000fca0000011424 */
[----:B------:R1:W-:Y:S04]  /*1fc0*/  STL [R1+0x4], R37 ;  /* 0x0000042501007387 */ /* 0x0003e80000100800 */
[----:B------:R-:W2:Y:S04]  /*1fd0*/  LDL R28, [R1+0xc] ;  /* 0x00000c00011c7983 */ /* 0x000ea80000100800 */
[----:B------:R-:W2:Y:S01]  /*1fe0*/  LDL R29, [R1+0x60] ;  /* 0x00006000011d7983 */ /* 0x000ea20000100800 */
[----:B------:R-:W-:Y:S02]  /*1ff0*/  ISETP.GE.AND P1, PT, R0, UR4, PT ;  /* 0x0000000400007c0c */ /* 0x000fe4000bf26270 */
[----:B------:R-:W-:-:S02]  /*2000*/  ISETP.GE.AND P0, PT, R16, UR4, PT ;  /* 0x0000000410007c0c */ /* 0x000fc4000bf06270 */
[----:B------:R-:W-:Y:S02]  /*2010*/  SEL R6, RZ, 0xffffffff, P1 ;  /* 0xffffffffff067807 */ /* 0x000fe40000800000 */
[----:B------:R-:W-:-:S03]  /*2020*/  SEL R3, RZ, 0x1, P0 ;  /* 0x00000001ff037807 */ /* 0x000fc60000000000 */
[----:B------:R-:W-:-:S05]  /*2030*/  IMAD.SHL.U32 R6, R6, 0x2, RZ ;  /* 0x0000000206067824 */ /* 0x000fca00078e00ff */
[----:B------:R-:W-:Y:S02]  /*2040*/  LOP3.LUT R6, R6, 0x2, R3, 0xe2, !PT ;  /* 0x0000000206067812 */ /* 0x000fe400078ee203 */
[----:B------:R-:W-:Y:S01]  /*2050*/  IADD3 R3, R16, 0x20, RZ ;  /* 0x0000002010037810 */ /* 0x000fe20007ffe0ff */
[----:B0-----:R-:W-:Y:S01]  /*2060*/  IMAD R4, R7, R86, RZ ;  /* 0x0000005607047224 */ /* 0x001fe200078e02ff */
[----:B------:R-:W-:Y:S02]  /*2070*/  ISETP.GE.AND P1, PT, R136, UR4, PT ;  /* 0x0000000488007c0c */ /* 0x000fe4000bf26270 */
[----:B------:R-:W-:Y:S01]  /*2080*/  ISETP.GE.AND P0, PT, R3, UR4, PT ;  /* 0x0000000403007c0c */ /* 0x000fe2000bf06270 */
[----:B------:R-:W-:Y:S01]  /*2090*/  IMAD R11, R141, R87, R4 ;  /* 0x000000578d0b7224 */ /* 0x000fe200078e0204 */
[----:B------:R-:W-:Y:S02]  /*20a0*/  SEL R4, RZ, 0x8, P1 ;  /* 0x00000008ff047807 */ /* 0x000fe40000800000 */
[----:B------:R-:W-:-:S02]  /*20b0*/  SEL R5, RZ, 0x4, P0 ;  /* 0x00000004ff057807 */ /* 0x000fc40000000000 */
[----:B------:R-:W-:Y:S02]  /*20c0*/  ISETP.GE.AND P0, PT, R22, UR4, PT ;  /* 0x0000000416007c0c */ /* 0x000fe4000bf06270 */
[----:B------:R-:W-:Y:S02]  /*20d0*/  LOP3.LUT R4, R4, R6, R5, 0xfe, !PT ;  /* 0x0000000604047212 */ /* 0x000fe400078efe05 */
[----:B------:R-:W-:Y:S01]  /*20e0*/  SEL R5, RZ, 0x10, P0 ;  /* 0x00000010ff057807 */ /* 0x000fe20000000000 */
[CC--:B------:R-:W-:Y:S01]  /*20f0*/  IMAD.WIDE.U32 R72, R141.reuse, R86.reuse, R16 ;  /* 0x000000568d487225 */ /* 0x0c0fe200078e0010 */
[----:B----4-:R-:W-:Y:S02]  /*2100*/  ISETP.GE.AND P0, PT, R16, R99, PT ;  /* 0x000000631000720c */ /* 0x010fe40003f06270 */
[----:B------:R-:W-:Y:S01]  /*2110*/  LOP3.LUT R30, R4, R5, RZ, 0xfc, !PT ;  /* 0x00000005041e7212 */ /* 0x000fe200078efcff */
[----:B------:R-:W-:Y:S01]  /*2120*/  IMAD.WIDE.U32 R70, R141, R86, R36 ;  /* 0x000000568d467225 */ /* 0x000fe200078e0024 */
[----:B------:R-:W-:-:S03]  /*2130*/  ISETP.GE.AND P2, PT, R3, R99, PT ;  /* 0x000000630300720c */ /* 0x000fc60003f46270 */
[----:B---3--:R-:W-:Y:S01]  /*2140*/  IMAD R4, R7, R8, RZ ;  /* 0x0000000807047224 */ /* 0x008fe200078e02ff */
[----:B------:R-:W-:Y:S01]  /*2150*/  ISETP.GE.AND P3, PT, R0, R99, PT ;  /* 0x000000630000720c */ /* 0x000fe20003f66270 */
[----:B------:R-:W-:Y:S01]  /*2160*/  IMAD.IADD R73, R73, 0x1, R11 ;  /* 0x0000000149497824 */ /* 0x000fe200078e020b */
[----:B------:R-:W-:Y:S01]  /*2170*/  SEL R5, R99, RZ, P0 ;  /* 0x000000ff63057207 */ /* 0x000fe20000000000 */
[----:B------:R-:W-:Y:S02]  /*2180*/  IMAD.IADD R71, R11, 0x1, R71 ;  /* 0x000000010b477824 */ /* 0x000fe400078e0247 */
[----:B------:R-:W-:Y:S01]  /*2190*/  IMAD R11, R141, R9, R4 ;  /* 0x000000098d0b7224 */ /* 0x000fe200078e0204 */
[C---:B------:R-:W-:Y:S02]  /*21a0*/  SEL R4, R99.reuse, RZ, P2 ;  /* 0x000000ff63047207 */ /* 0x040fe40001000000 */
[----:B------:R-:W-:Y:S01]  /*21b0*/  SEL R7, R99, RZ, P3 ;  /* 0x000000ff63077207 */ /* 0x000fe20001800000 */
[----:B------:R-:W-:-:S02]  /*21c0*/  IMAD.IADD R5, R16, 0x1, R5 ;  /* 0x0000000110057824 */ /* 0x000fc400078e0205 */
[----:B------:R-:W-:Y:S01]  /*21d0*/  IMAD.WIDE.U32 R68, R141, R8, R16 ;  /* 0x000000088d447225 */ /* 0x000fe200078e0010 */
[----:B------:R-:W-:-:S03]  /*21e0*/  IADD3 R10, R0, R7, RZ ;  /* 0x00000007000a7210 */ /* 0x000fc60007ffe0ff */
[----:B------:R-:W-:-:S04]  /*21f0*/  IMAD.WIDE.U32 R66, R141, R8, R36 ;  /* 0x000000088d427225 */ /* 0x000fc800078e0024 */
[----:B------:R-:W-:Y:S01]  /*2200*/  IMAD.IADD R12, R3, 0x1, R4 ;  /* 0x00000001030c7824 */ /* 0x000fe200078e0204 */
[----:B------:R-:W-:Y:S01]  /*2210*/  SHF.R.S32.HI R6, RZ, 0x1f, R5 ;  /* 0x0000001fff067819 */ /* 0x000fe20000011405 */
[----:B------:R-:W-:Y:S02]  /*2220*/  IMAD.IADD R69, R69, 0x1, R11 ;  /* 0x0000000145457824 */ /* 0x000fe400078e020b */
[----:B------:R-:W-:Y:S01]  /*2230*/  IMAD.IADD R67, R11, 0x1, R67 ;  /* 0x000000010b437824 */ /* 0x000fe200078e0243 */
[----:B------:R-:W-:Y:S02]  /*2240*/  SHF.R.S32.HI R11, RZ, 0x1f, R10 ;  /* 0x0000001fff0b7819 */ /* 0x000fe4000001140a */
[----:B------:R-:W-:Y:S02]  /*2250*/  SHF.R.S32.HI R13, RZ, 0x1f, R12 ;  /* 0x0000001fff0d7819 */ /* 0x000fe4000001140c */
[CC--:B------:R-:W-:Y:S02]  /*2260*/  LEA.HI R4, R6.reuse, R5.reuse, RZ, 0x3 ;  /* 0x0000000506047211 */ /* 0x0c0fe400078f18ff */
[----:B------:R-:W-:-:S02]  /*2270*/  LEA.HI R7, R6, R5, RZ, 0x5 ;  /* 0x0000000506077211 */ /* 0x000fc400078f28ff */
[----:B------:R-:W-:Y:S02]  /*2280*/  LEA.HI R5, R11, R10, RZ, 0x3 ;  /* 0x0000000a0b057211 */ /* 0x000fe400078f18ff */
[----:B------:R-:W-:Y:S02]  /*2290*/  LEA.HI R6, R13, R12, RZ, 0x3 ;  /* 0x0000000c0d067211 */ /* 0x000fe400078f18ff */
[----:B------:R-:W-:Y:S02]  /*22a0*/  LEA.HI R11, R11, R10, RZ, 0x5 ;  /* 0x0000000a0b0b7211 */ /* 0x000fe400078f28ff */
[----:B------:R-:W-:Y:S01]  /*22b0*/  LEA.HI R13, R13, R12, RZ, 0x5 ;  /* 0x0000000c0d0d7211 */ /* 0x000fe200078f28ff */
[----:B------:R-:W-:Y:S01]  /*22c0*/  IMAD.SHL.U32 R10, R7, 0x80, RZ ;  /* 0x00000080070a7824 */ /* 0x000fe200078e00ff */
[----:B------:R-:W-:Y:S01]  /*22d0*/  LOP3.LUT R7, R157, 0x18, R4, 0xf8, !PT ;  /* 0x000000189d077812 */ /* 0x000fe200078ef804 */
[----:B------:R-:W-:Y:S01]  /*22e0*/  IMAD.SHL.U32 R12, R11, 0x80, RZ ;  /* 0x000000800b0c7824 */ /* 0x000fe200078e00ff */
[----:B------:R-:W-:Y:S01]  /*22f0*/  SHF.R.U32.HI R20, RZ, 0x3, R157 ;  /* 0x00000003ff147819 */ /* 0x000fe2000001169d */
[----:B------:R-:W-:Y:S01]  /*2300*/  IMAD.SHL.U32 R14, R13, 0x80, RZ ;  /* 0x000000800d0e7824 */ /* 0x000fe200078e00ff */
[----:B------:R-:W-:-:S02]  /*2310*/  LOP3.LUT R11, R157, 0x18, R5, 0xf8, !PT ;  /* 0x000000189d0b7812 */ /* 0x000fc400078ef805 */
[----:B------:R-:W-:Y:S02]  /*2320*/  LOP3.LUT R13, R157, 0x18, R6, 0xf8, !PT ;  /* 0x000000189d0d7812 */ /* 0x000fe400078ef806 */
[----:B------:R-:W-:Y:S02]  /*2330*/  LOP3.LUT R10, R10, 0xfffff000, RZ, 0xc0, !PT ;  /* 0xfffff0000a0a7812 */ /* 0x000fe400078ec0ff */
[-C--:B------:R-:W-:Y:S02]  /*2340*/  LOP3.LUT R7, R7, R20.reuse, RZ, 0x3c, !PT ;  /* 0x0000001407077212 */ /* 0x080fe400078e3cff */
[----:B------:R-:W-:Y:S02]  /*2350*/  LOP3.LUT R12, R12, 0xfffff000, RZ, 0xc0, !PT ;  /* 0xfffff0000c0c7812 */ /* 0x000fe400078ec0ff */
[----:B------:R-:W-:Y:S02]  /*2360*/  LOP3.LUT R11, R11, R20, RZ, 0x3c, !PT ;  /* 0x000000140b0b7212 */ /* 0x000fe400078e3cff */
[----:B------:R-:W-:-:S02]  /*2370*/  LOP3.LUT R14, R14, 0xfffff000, RZ, 0xc0, !PT ;  /* 0xfffff0000e0e7812 */ /* 0x000fc400078ec0ff */
[----:B------:R-:W-:Y:S02]  /*2380*/  LOP3.LUT R13, R13, R20, RZ, 0x3c, !PT ;  /* 0x000000140d0d7212 */ /* 0x000fe400078e3cff */
[----:B------:R-:W-:-:S04]  /*2390*/  LOP3.LUT R23, R23, 0xfffffffe, RZ, 0xc0, !PT ;  /* 0xfffffffe17177812 */ /* 0x000fc800078ec0ff */
[----:B------:R-:W-:-:S04]  /*23a0*/  @P3 LOP3.LUT R23, R23, 0x1, RZ, 0xfc, !PT ;  /* 0x0000000117173812 */ /* 0x000fc800078efcff */
[----:B------:R-:W-:-:S04]  /*23b0*/  LOP3.LUT R23, R23, 0xfffffffd, RZ, 0xc0, !PT ;  /* 0xfffffffd17177812 */ /* 0x000fc800078ec0ff */
[----:B------:R-:W-:Y:S02]  /*23c0*/  @P2 LOP3.LUT R23, R23, 0x2, RZ, 0xfc, !PT ;  /* 0x0000000217172812 */ /* 0x000fe400078efcff */
[----:B-----5:R-:W-:Y:S02]  /*23d0*/  SHF.R.S32.HI R15, RZ, 0x1f, R97 ;  /* 0x0000001fff0f7819 */ /* 0x020fe40000011461 */
[----:B------:R-:W-:-:S03]  /*23e0*/  LOP3.LUT R23, R23, 0xfffffffb, RZ, 0xc0, !PT ;  /* 0xfffffffb17177812 */ /* 0x000fc600078ec0ff */
[----:B------:R-:W-:Y:S02]  /*23f0*/  IMAD R20, R15, R86, RZ ;  /* 0x000000560f147224 */ /* 0x000fe400078e02ff */
[----:B------:R-:W-:-:S04]  /*2400*/  IMAD.WIDE.U32 R68, R97, R8, R68 ;  /* 0x0000000861447225 */ /* 0x000fc800078e0044 */
[----:B------:R-:W-:Y:S01]  /*2410*/  VIADD R100, R21, 0x8 ;  /* 0x0000000815647836 */ /* 0x000fe20000000000 */
[----:B------:R-:W-:Y:S01]  /*2420*/  LOP3.LUT R21, R5, 0xfffffff8, RZ, 0xc0, !PT ;  /* 0xfffffff805157812 */ /* 0x000fe200078ec0ff */
[----:B------:R-:W-:Y:S01]  /*2430*/  IMAD.WIDE.U32 R72, R97, R86, R72 ;  /* 0x0000005661487225 */ /* 0x000fe200078e0048 */
[----:B------:R-:W-:-:S03]  /*2440*/  SHF.L.U64.HI R90, R8, 0x7, R9 ;  /* 0x00000007085a7819 */ /* 0x000fc60000010209 */
[----:B------:R-:W-:-:S04]  /*2450*/  IMAD.WIDE.U32 R70, R97, R86, R70 ;  /* 0x0000005661467225 */ /* 0x000fc800078e0046 */
[----:B------:R-:W-:Y:S01]  /*2460*/  IMAD.WIDE.U32 R66, R97, R8, R66 ;  /* 0x0000000861427225 */ /* 0x000fe200078e0042 */
[----:B------:R-:W-:-:S03]  /*2470*/  SHF.R.S32.HI R92, RZ, 0x1f, R21 ;  /* 0x0000001fff5c7819 */ /* 0x000fc60000011415 */
[----:B------:R-:W-:Y:S01]  /*2480*/  IMAD.SHL.U32 R99, R99, 0x2, RZ ;  /* 0x0000000263637824 */ /* 0x000fe200078e00ff */
[--C-:B--2---:R-:W-:Y:S02]  /*2490*/  IADD3 R96, R7, R10, R28.reuse ;  /* 0x0000000a07607210 */ /* 0x104fe40007ffe01c */
[--C-:B------:R-:W-:Y:S02]  /*24a0*/  IADD3 R95, R11, R12, R28.reuse ;  /* 0x0000000c0b5f7210 */ /* 0x100fe40007ffe01c */
[----:B------:R-:W-:Y:S02]  /*24b0*/  IADD3 R94, R13, R14, R28 ;  /* 0x0000000e0d5e7210 */ /* 0x000fe40007ffe01c */
[----:B------:R-:W0:Y:S01]  /*24c0*/  S2R R28, SR_TID.X ;  /* 0x00000000001c7919 */ /* 0x000e220000002100 */
[----:B------:R-:W-:Y:S01]  /*24d0*/  @!P6 BAR.SYNC.DEFER_BLOCKING 0x9, 0x100 ;  /* 0x024400000000eb1d */ /* 0x000fe20000010000 */
[----:B------:R-:W-:Y:S01]  /*24e0*/  LOP3.LUT P1, RZ, R29, 0x2, RZ, 0xc0, !PT ;  /* 0x000000021dff7812 */ /* 0x000fe2000782c0ff */
[----:B------:R-:W-:-:S02]  /*24f0*/  IMAD R10, R15, R8, RZ ;  /* 0x000000080f0a7224 */ /* 0x000fc400078e02ff */
[C---:B------:R-:W-:Y:S02]  /*2500*/  IMAD R11, R97.reuse, R87, R20 ;  /* 0x00000057610b7224 */ /* 0x040fe400078e0214 */
[----:B------:R-:W-:-:S08]  /*2510*/  IMAD R75, R97, R9, R10 ;  /* 0x00000009614b7224 */ /* 0x000fd000078e020a */
[----:B------:R-:W-:Y:S02]  /*2520*/  @P1 LOP3.LUT R23, R23, 0x4, RZ, 0xfc, !PT ;  /* 0x0000000417171812 */ /* 0x000fe400078efcff */
[----:B------:R-:W-:Y:S01]  /*2530*/  ISETP.GE.AND P1, PT, R137, UR4, PT ;  /* 0x0000000489007c0c */ /* 0x000fe2000bf26270 */
[----:B0-----:R-:W-:-:S05]  /*2540*/  VIADD R32, R28, 0xffffff80 ;  /* 0xffffff801c207836 */ /* 0x001fca0000000000 */
[----:B------:R-:W-:-:S04]  /*2550*/  LEA.HI R28, R32, R32, RZ, 0x1 ;  /* 0x00000020201c7211 */ /* 0x000fc800078f08ff */
[----:B------:R-:W-:Y:S02]  /*2560*/  LOP3.LUT R28, R28, 0xfffffffe, RZ, 0xc0, !PT ;  /* 0xfffffffe1c1c7812 */ /* 0x000fe400078ec0ff */
[----:B------:R-:W-:-:S03]  /*2570*/  SEL R29, RZ, 0x20, P1 ;  /* 0x00000020ff1d7807 */ /* 0x000fc60000800000 */
[----:B------:R-:W-:Y:S01]  /*2580*/  IMAD.IADD R28, R32, 0x1, -R28 ;  /* 0x00000001201c7824 */ /* 0x000fe200078e0a1c */
[----:B------:R-:W-:Y:S02]  /*2590*/  LOP3.LUT R20, R4, 0xfffffff8, RZ, 0xc0, !PT ;  /* 0xfffffff804147812 */ /* 0x000fe400078ec0ff */
[----:B------:R-:W-:Y:S01]  /*25a0*/  LOP3.LUT R29, R30, R29, RZ, 0xfc, !PT ;  /* 0x0000001d1e1d7212 */ /* 0x000fe200078efcff */
[----:B------:R-:W-:Y:S01]  /*25b0*/  IMAD R10, R28, 0xc0, R141 ;  /* 0x000000c01c0a7824 */ /* 0x000fe200078e028d */
[----:B------:R-:W-:Y:S01]  /*25c0*/  LOP3.LUT R28, R6, 0xfffffff8, RZ, 0xc0, !PT ;  /* 0xfffffff8061c7812 */ /* 0x000fe200078ec0ff */
[C---:B------:R-:W-:Y:S01]  /*25d0*/  IMAD.SHL.U32 R7, R86.reuse, 0x80, RZ ;  /* 0x0000008056077824 */ /* 0x040fe200078e00ff */
[----:B------:R-:W-:Y:S01]  /*25e0*/  SHF.L.U64.HI R87, R86, 0x7, R87 ;  /* 0x0000000756577819 */ /* 0x000fe20000010257 */
[----:B------:R-:W-:Y:S01]  /*25f0*/  IMAD.IADD R77, R69, 0x1, R75 ;  /* 0x00000001454d7824 */ /* 0x000fe200078e024b */
[----:B------:R-:W-:Y:S01]  /*2600*/  SHF.L.U32 R8, R8, 0x7, RZ ;  /* 0x0000000708087819 */ /* 0x000fe200000006ff */
[----:B------:R-:W-:Y:S01]  /*2610*/  IMAD.IADD R78, R73, 0x1, R11 ;  /* 0x00000001494e7824 */ /* 0x000fe200078e020b */
[----:B------:R-:W-:Y:S01]  /*2620*/  SHF.R.S32.HI R9, RZ, 0x1f, R34 ;  /* 0x0000001fff097819 */ /* 0x000fe20000011422 */
[----:B------:R-:W-:Y:S01]  /*2630*/  IMAD.IADD R76, R11, 0x1, R71 ;  /* 0x000000010b4c7824 */ /* 0x000fe200078e0247 */
[----:B------:R-:W-:Y:S01]  /*2640*/  SHF.R.S32.HI R86, RZ, 0x1f, R25 ;  /* 0x0000001fff567819 */ /* 0x000fe20000011419 */
[----:B------:R-:W-:Y:S01]  /*2650*/  IMAD.IADD R75, R75, 0x1, R67 ;  /* 0x000000014b4b7824 */ /* 0x000fe200078e0243 */
[----:B------:R-:W-:-:S02]  /*2660*/  SHF.R.S32.HI R93, RZ, 0x1f, R20 ;  /* 0x0000001fff5d7819 */ /* 0x000fc40000011414 */
[----:B------:R-:W-:Y:S02]  /*2670*/  SHF.R.S32.HI R91, RZ, 0x1f, R28 ;  /* 0x0000001fff5b7819 */ /* 0x000fe4000001141c */
[----:B------:R-:W-:Y:S02]  /*2680*/  LOP3.LUT R30, R30, 0x1, RZ, 0xc0, !PT ;  /* 0x000000011e1e7812 */ /* 0x000fe400078ec0ff */
[C---:B------:R-:W-:Y:S02]  /*2690*/  LOP3.LUT R31, R29.reuse, 0x2, RZ, 0xc0, !PT ;  /* 0x000000021d1f7812 */ /* 0x040fe400078ec0ff */
[----:B-1----:R-:W-:-:S07]  /*26a0*/  LOP3.LUT R32, R29, 0x4, RZ, 0xc0, !PT ;  /* 0x000000041d207812 */ /* 0x002fce00078ec0ff */
.L_x_2371:
[----:B--23--:R-:W2:Y:S01]  /*26b0*/  LDL R35, [R1+0x60] ;  /* 0x0000600001237983 */ /* 0x00cea20000100800 */
[----:B0-----:R-:W0:Y:S03]  /*26c0*/  LDC R81, c[0x0][0x430] ;  /* 0x00010c00ff517b82 */ /* 0x001e260000000800 */
[----:B------:R-:W3:Y:S01]  /*26d0*/  LDL R39, [R1+0x5c] ;  /* 0x00005c0001277983 */ /* 0x000ee20000100800 */
[----:B------:R-:W-:-:S04]  /*26e0*/  VIADD R26, R26, 0xffffffff ;  /* 0xffffffff1a1a7836 */ /* 0x000fc80000000000 */
[----:B-1----:R-:W1:Y:S01]  /*26f0*/  LDC R98, c[0x0][0x3f4] ;  /* 0x0000fd00ff627b82 */ /* 0x002e620000000800 */
[----:B------:R-:W-:-:S04]  /*2700*/  LEA R12, R26, R10, 0x7 ;  /* 0x0000000a1a0c7211 */ /* 0x000fc800078e38ff */
[----:B------:R-:W-:Y:S02]  /*2710*/  ISETP.GE.AND P1, PT, R12, R24, PT ;  /* 0x000000180c00720c */ /* 0x000fe40003f26270 */
[----:B0-----:R-:W-:Y:S02]  /*2720*/  ISETP.NE.AND P2, PT, R81, 0x1, PT ;  /* 0x000000015100780c */ /* 0x001fe40003f45270 */
[----:B------:R-:W-:-:S11]  /*2730*/  ISETP.GT.OR P1, PT, R10, 0x7f, P1 ;  /* 0x0000007f0a00780c */ /* 0x000fd60000f24670 */
[----:B------:R-:W0:Y:S08]  /*2740*/  @P2 LDC R11, c[0x0][0x434] ;  /* 0x00010d00ff0b2b82 */ /* 0x000e300000000800 */
[----:B------:R-:W4:Y:S08]  /*2750*/  @P2 LDC R38, c[0x0][0x438] ;  /* 0x00010e00ff262b82 */ /* 0x000f300000000800 */
[----:B------:R-:W1:Y:S01]  /*2760*/  @!P1 LDC.64 R14, c[0x0][0x428] ;  /* 0x00010a00ff0e9b82 */ /* 0x000e620000000a00 */
[----:B------:R-:W-:-:S07]  /*2770*/  IMAD.IADD R40, R79, 0x1, R12 ;  /* 0x000000014f287824 */ /* 0x000fce00078e020c */
        /* <DEDUP_REMOVED lines=21> */
[C---:B------:R-:W-:Y:S01]  /*28d0*/  VIADD R64, R14.reuse, 0x10 ;  /* 0x000000100e407836 */ /* 0x040fe20000000000 */
[----:B------:R-:W-:-:S07]  /*28e0*/  LEA R65, R14, R27, 0x1 ;  /* 0x0000001b0e417211 */ /* 0x000fce00078e08ff */
[----:B------:R-:W-:-:S04]  /*28f0*/  @P3 VIADD R64, R14, 0xfffffff0 ;  /* 0xfffffff00e403836 */ /* 0x000fc80000000000 */
        /* <DEDUP_REMOVED lines=51> */
[----:B------:R-:W2:Y:S04]  /*2c30*/  LDL.64 R104, [R1] ;  /* 0x0000000001687983 */ /* 0x000ea80000100a00 */
        /* <DEDUP_REMOVED lines=10> */
[----:B------:R-:W-:-:S04]  /*2ce0*/  IADD3 R11, P2, R70, R12, RZ ;  /* 0x0000000c460b7210 */ /* 0x000fc80007f5e0ff */
[----:B------:R-:W-:Y:S02]  /*2cf0*/  IADD3.X R36, R35, R76, RZ, P2, !PT ;  /* 0x0000004c23247210 */ /* 0x000fe400017fe4ff */
        /* <DEDUP_REMOVED lines=33> */
.L_x_2317:
[----:B------:R-:W-:Y:S05]  /*2f10*/  BSYNC B1 ;  /* 0x0000000000017941 */ /* 0x000fea0003800000 */
.L_x_2316:
        /* <DEDUP_REMOVED lines=8> */
[----:B------:R-:W-:-:S03]  /*2fa0*/  IMAD.MOV.U32 R12, RZ, RZ, R44 ;  /* 0x000000ffff0c7224 */ /* 0x000fc600078e002c */
[----:B------:R-:W-:Y:S01]  /*2fb0*/  PRMT R88, R13, 0x5410, R11 ;  /* 0x000054100d587816 */ /* 0x000fe2000000000b */
[----:B------:R-:W-:Y:S01]  /*2fc0*/  IMAD.MOV.U32 R11, RZ, RZ, R48 ;  /* 0x000000ffff0b7224 */ /* 0x000fe200078e0030 */
[----:B------:R-:W-:Y:S01]  /*2fd0*/  PRMT R103, R12, 0x5410, R14 ;  /* 0x000054100c677816 */ /* 0x000fe2000000000e */
[----:B------:R-:W-:Y:S01]  /*2fe0*/  IMAD.MOV.U32 R13, RZ, RZ, R52 ;  /* 0x000000ffff0d7224 */ /* 0x000fe200078e0034 */
[----:B------:R-:W-:Y:S01]  /*2ff0*/  MOV R12, R49 ;  /* 0x00000031000c7202 */ /* 0x000fe20000000f00 */
[----:B------:R-:W-:-:S03]  /*3000*/  IMAD.MOV.U32 R14, RZ, RZ, R53 ;  /* 0x000000ffff0e7224 */ /* 0x000fc600078e0035 */
        /* <DEDUP_REMOVED lines=9> */
[----:B------:R-:W-:-:S02]  /*30a0*/  PRMT R110, R12, 0x7610, R110 ;  /* 0x000076100c6e7816 */ /* 0x000fc4000000006e */
[----:B------:R-:W-:Y:S02]  /*30b0*/  MOV R12, R43 ;  /* 0x0000002b000c7202 */ /* 0x000fe40000000f00 */
[----:B------:R-:W-:Y:S02]  /*30c0*/  PRMT R62, R14, 0x5410, R13 ;  /* 0x000054100e3e7816 */ /* 0x000fe4000000000d */
        /* <DEDUP_REMOVED lines=14> */
[----:B------:R-:W-:Y:S06]  /*31b0*/  @!P2 BRA `(.L_x_2318) ;  /* 0x000000000004a947 */ /* 0x000fec0003800000 */
[----:B------:R-:W-:Y:S01]  /*31c0*/  BPT.TRAP 0x1 ;  /* 0x000000040000795c */ /* 0x000fe20000300000 */
.L_x_2318:
[----:B------:R-:W-:Y:S01]  /*31d0*/  IMAD R35, R18, 0x8, R2 ;  /* 0x0000000812237824 */ /* 0x000fe200078e0202 */
[----:B------:R-:W-:Y:S01]  /*31e0*/  SHF.L.U32 R85, R140, 0x1f, RZ ;  /* 0x0000001f8c557819 */ /* 0x000fe200000006ff */
[----:B------:R-:W-:Y:S03]  /*31f0*/  BSSY B1, `(.L_x_2319) ;  /* 0x0000003000017945 */ /* 0x000fe60003800000 */
[----:B------:R-:W0:Y:S02]  /*3200*/  SYNCS.PHASECHK.TRANS64.TRYWAIT P4, [R35+URZ+0x2d890], R85 ;  /* 0x02d89055230075a7 */ /* 0x000e24000808017f */
[----:B0-----:R-:W-:Y:S05]  /*3210*/  @!P4 BRA `(.L_x_2320) ;  /* 0x0000019000ccc947 */ /* 0x001fea0003800000 */
.L_x_2582:
[----:B------:R-:W-:Y:S05]  /*3220*/  BSYNC B1 ;  /* 0x0000000000017941 */ /* 0x000fea0003800000 */
.L_x_2319:
[----:B------:R-:W-:-:S03]  /*3230*/  UMOV UR4, 0xffffffff ;  /* 0xffffffff00047882 */ /* 0x000fc60000000000 */
[----:B------:R-:W-:Y:S05]  /*3240*/  BRA.DIV UR4, `(.L_x_2321) ;  /* 0x0000019204d47947 */ /* 0x000fea000b800000 */
[----:B------:R-:W1:Y:S04]  /*3250*/  SHFL.IDX PT, R61, R61, RZ, 0x1e1f ;  /* 0x001e1fff3d3d7589 */ /* 0x000e6800000e0000 */
[----:B------:R-:W2:Y:S02]  /*3260*/  SHFL.IDX PT, R60, R60, RZ, 0x1e1f ;  /* 0x001e1fff3c3c7589 */ /* 0x000ea400000e0000 */
.L_x_2586:
[----:B------:R-:W-:Y:S05]  /*3270*/  @P3 BRA `(.L_x_2322) ;  /* 0x0000003400f43947 */ /* 0x000fea0003800000 */
[----:B------:R-:W-:Y:S01]  /*3280*/  ISETP.NE.AND P3, PT, R30, RZ, PT ;  /* 0x000000ff1e00720c */ /* 0x000fe20003f65270 */
[----:B------:R-:W-:-:S12]  /*3290*/  BSSY B1, `(.L_x_2323) ;  /* 0x0000037000017945 */ /* 0x000fd80003800000 */
[----:B------:R-:W-:Y:S05]  /*32a0*/  @!P3 BRA `(.L_x_2324) ;  /* 0x0000000000d4b947 */ /* 0x000fea0003800000 */
[----:B------:R-:W3:Y:S01]  /*32b0*/  LDL.64 R114, [R1] ;  /* 0x0000000001727983 */ /* 0x000ee20000100a00 */
[----:B------:R-:W-:Y:S03]  /*32c0*/  BSSY B2, `(.L_x_2325) ;  /* 0x0000030000027945 */ /* 0x000fe60003800000 */
[----:B------:R4:W0:Y:S01]  /*32d0*/  LDS.128 R12, [R65+0x15000] ;  /* 0x01500000410c7984 */ /* 0x0008220000000c00 */
[----:B---3--:R-:W-:-:S13]  /*32e0*/  ISETP.GE.AND P3, PT, R114, R98, PT ;  /* 0x000000627200720c */ /* 0x008fda0003f66270 */
[----:B0---4-:R-:W-:Y:S05]  /*32f0*/  @P3 BRA `(.L_x_2326) ;  /* 0x0000000000b03947 */ /* 0x011fea0003800000 */
[--C-:B------:R-:W-:Y:S02]  /*3300*/  SHF.R.U64 R11, R56, 0x10, R57.reuse ;  /* 0x00000010380b7819 */ /* 0x100fe40000001239 */
[----:B------:R-:W-:Y:S01]  /*3310*/  SHF.R.U32.HI R56, RZ, 0x10, R57 ;  /* 0x00000010ff387819 */ /* 0x000fe20000011639 */
[----:B------:R-:W-:Y:S01]  /*3320*/  IMAD.MOV.U32 R57, RZ, RZ, R13 ;  /* 0x000000ffff397224 */ /* 0x000fe200078e000d */
        /* <DEDUP_REMOVED lines=12> */
[--C-:B------:R-:W-:Y:S02]  /*33f0*/  HADD2.F32 R104, -RZ, R15.reuse.H1_H1 ;  /* 0x3000000fff687230 */ /* 0x100fe40000004100 */
[----:B------:R-:W-:Y:S02]  /*3400*/  HADD2.F32 R56, -RZ, R15.H0_H0 ;  /* 0x2000000fff387230 */ /* 0x000fe40000004100 */
[----:B------:R-:W-:Y:S02]  /*3410*/  IMAD.MOV.U32 R106, RZ, RZ, R12 ;  /* 0x000000ffff6a7224 */ /* 0x000fe400078e000c */
[----:B------:R-:W-:Y:S01]  /*3420*/  FMUL.FTZ R13, R104, R59 ;  /* 0x0000003b680d7220 */ /* 0x000fe20000410000 */
[----:B------:R-:W-:-:S02]  /*3430*/  HADD2.F32 R15, -RZ, R109.H1_H1 ;  /* 0x3000006dff0f7230 */ /* 0x000fc40000004100 */
[C---:B------:R-:W-:Y:S01]  /*3440*/  FMUL.FTZ R59, R56.reuse, R59 ;  /* 0x0000003b383b7220 */ /* 0x040fe20000410000 */
[----:B------:R-:W-:Y:S01]  /*3450*/  F2FP.F16.F32.PACK_AB R11, R11, R58 ;  /* 0x0000003a0b0b723e */ /* 0x000fe200000000ff */
[-C--:B------:R-:W-:Y:S01]  /*3460*/  FFMA.FTZ R13, R56, R57.reuse, -R13 ;  /* 0x00000039380d7223 */ /* 0x080fe2000001080d */
[----:B------:R-:W-:Y:S02]  /*3470*/  HADD2.F32 R12, -RZ, R106.H1_H1 ;  /* 0x3000006aff0c7230 */ /* 0x000fe40000004100 */
[----:B------:R-:W-:Y:S01]  /*3480*/  FFMA.FTZ R104, R104, R57, R59 ;  /* 0x0000003968687223 */ /* 0x000fe2000001003b */
[----:B------:R-:W-:Y:S02]  /*3490*/  HADD2.F32 R57, -RZ, R112.H0_H0 ;  /* 0x20000070ff397230 */ /* 0x000fe40000004100 */
[----:B------:R-:W-:Y:S02]  /*34a0*/  HADD2.F32 R106, -RZ, R106.H0_H0 ;  /* 0x2000006aff6a7230 */ /* 0x000fe40000004100 */
[----:B------:R-:W-:Y:S01]  /*34b0*/  F2FP.F16.F32.PACK_AB R104, R104, R13 ;  /* 0x0000000d6868723e */ /* 0x000fe200000000ff */
[----:B------:R-:W-:Y:S01]  /*34c0*/  FMUL.FTZ R59, R12, R57 ;  /* 0x000000390c3b7220 */ /* 0x000fe20000410000 */
[----:B------:R-:W-:-:S02]  /*34d0*/  IMAD.MOV.U32 R13, RZ, RZ, R11 ;  /* 0x000000ffff0d7224 */ /* 0x000fc400078e000b */
[C---:B------:R-:W-:Y:S01]  /*34e0*/  FMUL.FTZ R57, R106.reuse, R57 ;  /* 0x000000396a397220 */ /* 0x040fe20000410000 */
[-C--:B------:R-:W-:Y:S01]  /*34f0*/  FFMA.FTZ R56, R106, R15.reuse, -R59 ;  /* 0x0000000f6a387223 */ /* 0x080fe2000001083b */
[----:B------:R-:W-:Y:S02]  /*3500*/  HADD2.F32 R59, -RZ, R14.H0_H0 ;  /* 0x2000000eff3b7230 */ /* 0x000fe40000004100 */
[----:B------:R-:W-:Y:S01]  /*3510*/  FFMA.FTZ R15, R12, R15, R57 ;  /* 0x0000000f0c0f7223 */ /* 0x000fe20000010039 */
[----:B------:R-:W-:Y:S02]  /*3520*/  HADD2.F32 R12, -RZ, R112.H1_H1 ;  /* 0x30000070ff0c7230 */ /* 0x000fe40000004100 */
[----:B------:R-:W-:Y:S02]  /*3530*/  HADD2.F32 R57, -RZ, R14.H1_H1 ;  /* 0x3000000eff397230 */ /* 0x000fe40000004100 */
[----:B------:R-:W-:-:S03]  /*3540*/  HADD2.F32 R106, -RZ, R110.H0_H0 ;  /* 0x2000006eff6a7230 */ /* 0x000fc60000004100 */
[-C--:B------:R-:W-:Y:S01]  /*3550*/  FMUL.FTZ R14, R57, R12.reuse ;  /* 0x0000000c390e7220 */ /* 0x080fe20000410000 */
[----:B------:R-:W-:-:S03]  /*3560*/  FMUL.FTZ R12, R59, R12 ;  /* 0x0000000c3b0c7220 */ /* 0x000fc60000410000 */
[-C--:B------:R-:W-:Y:S01]  /*3570*/  FFMA.FTZ R14, R59, R106.reuse, -R14 ;  /* 0x0000006a3b0e7223 */ /* 0x080fe2000001080e */
[----:B------:R-:W-:Y:S01]  /*3580*/  FFMA.FTZ R57, R57, R106, R12 ;  /* 0x0000006a39397223 */ /* 0x000fe2000001000c */
[----:B------:R-:W-:Y:S01]  /*3590*/  F2FP.F16.F32.PACK_AB R12, R15, R56 ;  /* 0x000000380f0c723e */ /* 0x000fe200000000ff */
[----:B------:R-:W-:-:S03]  /*35a0*/  IMAD.MOV.U32 R15, RZ, RZ, R104 ;  /* 0x000000ffff0f7224 */ /* 0x000fc600078e0068 */
[----:B------:R-:W-:-:S07]  /*35b0*/  F2FP.F16.F32.PACK_AB R14, R57, R14 ;  /* 0x0000000e390e723e */ /* 0x000fce00000000ff */
.L_x_2326:
[----:B------:R-:W-:Y:S05]  /*35c0*/  BSYNC B2 ;  /* 0x0000000000027941 */ /* 0x000fea0003800000 */
.L_x_2325:
[----:B--2---:R-:W-:-:S04]  /*35d0*/  LEA R56, P3, R16, R60, 0x1 ;  /* 0x0000003c10387211 */ /* 0x004fc800078608ff */
[----:B-1----:R-:W-:-:S05]  /*35e0*/  LEA.HI.X R57, R16, R61, R17, 0x1, P3 ;  /* 0x0000003d10397211 */ /* 0x002fca00018f0c11 */
[----:B------:R3:W-:Y:S04]  /*35f0*/  ST.E.128 desc[UR38][R56.64], R12 ;  /* 0x0000000c38007985 */ /* 0x0007e8000c101d26 */
.L_x_2324:
[----:B------:R-:W-:Y:S05]  /*3600*/  BSYNC B1 ;  /* 0x0000000000017941 */ /* 0x000fea0003800000 */
.L_x_2323:
        /* <DEDUP_REMOVED lines=8> */
[----:B------:R-:W-:Y:S01]  /*3690*/  SHF.R.U64 R56, R54, 0x10, R55 ;  /* 0x0000001036387819 */ /* 0x000fe20000001237 */
[--C-:B------:R-:W-:Y:S01]  /*36a0*/  HADD2.F32 R11, -RZ, R13.reuse.H1_H1 ;  /* 0x3000000dff0b7230 */ /* 0x100fe20000004100 */
[----:B------:R-:W-:Y:S01]  /*36b0*/  SHF.R.U64 R52, R52, 0x10, R53 ;  /* 0x0000001034347819 */ /* 0x000fe20000001235 */
[----:B------:R-:W-:Y:S01]  /*36c0*/  HADD2.F32 R13, -RZ, R13.H0_H0 ;  /* 0x2000000dff0d7230 */ /* 0x000fe20000004100 */
[----:B------:R-:W-:Y:S01]  /*36d0*/  SHF.R.U32.HI R55, RZ, 0x10, R55 ;  /* 0x00000010ff377819 */ /* 0x000fe20000011637 */
        /* <DEDUP_REMOVED lines=8> */
[----:B------:R-:W-:Y:S02]  /*3760*/  IMAD.MOV.U32 R53, RZ, RZ, R12 ;  /* 0x000000ffff357224 */ /* 0x000fe400078e000c */
[----:B------:R-:W-:Y:S01]  /*3770*/  HADD2.F32 R13, -RZ, R15.H1_H1 ;  /* 0x3000000fff0d7230 */ /* 0x000fe20000004100 */
[----:B------:R-:W-:Y:S01]  /*3780*/  F2FP.F16.F32.PACK_AB R54, R11, R54 ;  /* 0x000000360b36723e */ /* 0x000fe200000000ff */
[----:B------:R-:W-:Y:S02]  /*3790*/  HADD2.F32 R12, -RZ, R55.H0_H0 ;  /* 0x20000037ff0c7230 */ /* 0x000fe40000004100 */
[----:B------:R-:W-:Y:S02]  /*37a0*/  HADD2.F32 R15, -RZ, R15.H0_H0 ;  /* 0x2000000fff0f7230 */ /* 0x000fe40000004100 */
[----:B------:R-:W-:-:S02]  /*37b0*/  HADD2.F32 R52, -RZ, R52.H0_H0 ;  /* 0x20000034ff347230 */ /* 0x000fc40000004100 */
[-C--:B------:R-:W-:Y:S01]  /*37c0*/  FMUL.FTZ R56, R13, R12.reuse ;  /* 0x0000000c0d387220 */ /* 0x080fe20000410000 */
[----:B------:R-:W-:Y:S02]  /*37d0*/  HADD2.F32 R55, -RZ, R111.H0_H0 ;  /* 0x2000006fff377230 */ /* 0x000fe40000004100 */
[C---:B------:R-:W-:Y:S01]  /*37e0*/  FMUL.FTZ R58, R15.reuse, R12 ;  /* 0x0000000c0f3a7220 */ /* 0x040fe20000410000 */
[-C--:B------:R-:W-:Y:S01]  /*37f0*/  FFMA.FTZ R12, R15, R52.reuse, -R56 ;  /* 0x000000340f0c7223 */ /* 0x080fe20000010838 */
[--C-:B------:R-:W-:Y:S02]  /*3800*/  HADD2.F32 R56, -RZ, R53.reuse.H0_H0 ;  /* 0x20000035ff387230 */ /* 0x100fe40000004100 */
[----:B------:R-:W-:Y:S01]  /*3810*/  FFMA.FTZ R13, R13, R52, R58 ;  /* 0x000000340d0d7223 */ /* 0x000fe2000001003a */
[----:B------:R-:W-:Y:S02]  /*3820*/  IMAD.MOV.U32 R52, RZ, RZ, R14 ;  /* 0x000000ffff347224 */ /* 0x000fe400078e000e */
[----:B------:R-:W-:-:S02]  /*3830*/  HADD2.F32 R14, -RZ, R53.H1_H1 ;  /* 0x30000035ff0e7230 */ /* 0x000fc40000004100 */
[----:B------:R-:W-:Y:S01]  /*3840*/  HADD2.F32 R53, -RZ, R108.H1_H1 ;  /* 0x3000006cff357230 */ /* 0x000fe20000004100 */
[----:B------:R-:W-:Y:S02]  /*3850*/  F2FP.F16.F32.PACK_AB R11, R13, R12 ;  /* 0x0000000c0d0b723e */ /* 0x000fe400000000ff */
[-C--:B------:R-:W-:Y:S01]  /*3860*/  FMUL.FTZ R15, R14, R55.reuse ;  /* 0x000000370e0f7220 */ /* 0x080fe20000410000 */
[C---:B------:R-:W-:Y:S01]  /*3870*/  FMUL.FTZ R55, R56.reuse, R55 ;  /* 0x0000003738377220 */ /* 0x040fe20000410000 */
[----:B------:R-:W-:Y:S02]  /*3880*/  MOV R13, R54 ;  /* 0x00000036000d7202 */ /* 0x000fe40000000f00 */
[-C--:B------:R-:W-:Y:S01]  /*3890*/  FFMA.FTZ R15, R56, R53.reuse, -R15 ;  /* 0x00000035380f7223 */ /* 0x080fe2000001080f */
[--C-:B------:R-:W-:Y:S02]  /*38a0*/  HADD2.F32 R56, -RZ, R52.reuse.H0_H0 ;  /* 0x20000034ff387230 */ /* 0x100fe40000004100 */
[----:B------:R-:W-:Y:S01]  /*38b0*/  FFMA.FTZ R14, R14, R53, R55 ;  /* 0x000000350e0e7223 */ /* 0x000fe20000010037 */
[----:B------:R-:W-:-:S02]  /*38c0*/  HADD2.F32 R52, -RZ, R52.H1_H1 ;  /* 0x30000034ff347230 */ /* 0x000fc40000004100 */
[----:B------:R-:W-:Y:S02]  /*38d0*/  HADD2.F32 R53, -RZ, R109.H0_H0 ;  /* 0x2000006dff357230 */ /* 0x000fe40000004100 */
[----:B------:R-:W-:Y:S01]  /*38e0*/  F2FP.F16.F32.PACK_AB R12, R14, R15 ;  /* 0x0000000f0e0c723e */ /* 0x000fe200000000ff */
[-C--:B------:R-:W-:Y:S01]  /*38f0*/  FMUL.FTZ R55, R52, R57.reuse ;  /* 0x0000003934377220 */ /* 0x080fe20000410000 */
[C---:B------:R-:W-:Y:S01]  /*3900*/  FMUL.FTZ R57, R56.reuse, R57 ;  /* 0x0000003938397220 */ /* 0x040fe20000410000 */
[----:B------:R-:W-:Y:S02]  /*3910*/  IMAD.MOV.U32 R15, RZ, RZ, R11 ;  /* 0x000000ffff0f7224 */ /* 0x000fe400078e000b */
[-C--:B------:R-:W-:Y:S01]  /*3920*/  FFMA.FTZ R55, R56, R53.reuse, -R55 ;  /* 0x0000003538377223 */ /* 0x080fe20000010837 */
[----:B------:R-:W-:-:S05]  /*3930*/  FFMA.FTZ R52, R52, R53, R57 ;  /* 0x0000003534347223 */ /* 0x000fca0000010039 */
[----:B------:R-:W-:-:S07]  /*3940*/  F2FP.F16.F32.PACK_AB R14, R52, R55 ;  /* 0x00000037340e723e */ /* 0x000fce00000000ff */
.L_x_2330:
[----:B------:R-:W-:Y:S05]  /*3950*/  BSYNC B2 ;  /* 0x0000000000027941 */ /* 0x000fea0003800000 */
.L_x_2329:
[----:B------:R-:W3:Y:S01]  /*3960*/  LDL R11, [R1+0x10] ;  /* 0x00001000010b7983 */ /* 0x000ee20000100800 */
[----:B--2---:R-:W-:Y:S02]  /*3970*/  IMAD.MOV.U32 R52, RZ, RZ, R60 ;  /* 0x000000ffff347224 */ /* 0x004fe400078e003c */
[----:B-1----:R-:W-:Y:S02]  /*3980*/  IMAD.MOV.U32 R53, RZ, RZ, R61 ;  /* 0x000000ffff357224 */ /* 0x002fe400078e003d */
[----:B---3--:R-:W-:-:S04]  /*3990*/  IMAD.SHL.U32 R11, R11, 0x8, RZ ;  /* 0x000000080b0b7824 */ /* 0x008fc800078e00ff */
[----:B------:R-:W-:-:S05]  /*39a0*/  IMAD.WIDE R52, R11, 0x2, R52 ;  /* 0x000000020b347825 */ /* 0x000fca00078e0234 */
[----:B------:R4:W-:Y:S02]  /*39b0*/  ST.E.128 desc[UR38][R52.64], R12 ;  /* 0x0000000c34007985 */ /* 0x0009e4000c101d26 */
.L_x_2328:
[----:B------:R-:W-:Y:S05]  /*39c0*/  BSYNC B1 ;  /* 0x0000000000017941 */ /* 0x000fea0003800000 */
.L_x_2327:
[----:B------:R-:W-:Y:S01]  /*39d0*/  ISETP.NE.AND P3, PT, R32, RZ, PT ;  /* 0x000000ff2000720c */ /* 0x000fe20003f65270 */
[----:B------:R-:W-:-:S12]  /*39e0*/  BSSY B1, `(.L_x_2331) ;  /* 0x000003a000017945 */ /* 0x000fd80003800000 */
[----:B------:R-:W-:Y:S05]  /*39f0*/  @!P3 BRA `(.L_x_2332) ;  /* 0x0000000000e0b947 */ /* 0x000fea0003800000 */
[----:B---34-:R-:W3:Y:S04]  /*3a00*/  LDL R12, [R1+0x14] ;  /* 0x00001400010c7983 */ /* 0x018ee80000100800 */
[----:B------:R-:W4:Y:S01]  /*3a10*/  LDL R11, [R1+0x38] ;  /* 0x00003800010b7983 */ /* 0x000f220000100800 */
[----:B-1----:R-:W-:Y:S01]  /*3a20*/  IMAD.MOV.U32 R13, RZ, RZ, R61 ;  /* 0x000000ffff0d7224 */ /* 0x002fe200078e003d */
[----:B------:R-:W-:Y:S01]  /*3a30*/  BSSY B2, `(.L_x_2333) ;  /* 0x0000033000027945 */ /* 0x000fe20003800000 */
[----:B---3--:R-:W-:Y:S02]  /*3a40*/  IMAD.SHL.U32 R53, R12, 0x8, RZ ;  /* 0x000000080c357824 */ /* 0x008fe400078e00ff */
[----:B--2---:R-:W-:Y:S01]  /*3a50*/  IMAD.MOV.U32 R12, RZ, RZ, R60 ;  /* 0x000000ffff0c7224 */ /* 0x004fe200078e003c */
[----:B----4-:R-:W-:-:S03]  /*3a60*/  ISETP.GE.AND P3, PT, R11, R98, PT ;  /* 0x000000620b00720c */ /* 0x010fc60003f66270 */
[----:B------:R-:W-:Y:S02]  /*3a70*/  IMAD.WIDE R52, R53, 0x2, R12 ;  /* 0x0000000235347825 */ /* 0x000fe400078e020c */
[----:B------:R1:W2:Y:S08]  /*3a80*/  LDS.128 R12, [R65+0x17000] ;  /* 0x01700000410c7984 */ /* 0x0002b00000000c00 */
[----:B-1----:R-:W-:Y:S05]  /*3a90*/  @P3 BRA `(.L_x_2334) ;  /* 0x0000000000b03947 */ /* 0x002fea0003800000 */
[----:B------:R-:W-:Y:S01]  /*3aa0*/  SHF.R.U64 R54, R50, 0x10, R51 ;  /* 0x0000001032367819 */ /* 0x000fe20000001233 */
[--C-:B--2---:R-:W-:Y:S01]  /*3ab0*/  HADD2.F32 R11, -RZ, R13.reuse.H1_H1 ;  /* 0x3000000dff0b7230 */ /* 0x104fe20000004100 */
[----:B------:R-:W-:Y:S01]  /*3ac0*/  SHF.R.U64 R48, R48, 0x10, R49 ;  /* 0x0000001030307819 */ /* 0x000fe20000001231 */
[----:B------:R-:W-:Y:S01]  /*3ad0*/  HADD2.F32 R13, -RZ, R13.H0_H0 ;  /* 0x2000000dff0d7230 */ /* 0x000fe20000004100 */
[----:B------:R-:W-:Y:S01]  /*3ae0*/  SHF.R.U32.HI R51, RZ, 0x10, R51 ;  /* 0x00000010ff337819 */ /* 0x000fe20000011633 */
[----:B------:R-:W-:Y:S02]  /*3af0*/  HADD2.F32 R54, -RZ, R54.H0_H0 ;  /* 0x20000036ff367230 */ /* 0x000fe40000004100 */
[----:B------:R-:W-:-:S03]  /*3b00*/  HADD2.F32 R48, -RZ, R48.H0_H0 ;  /* 0x20000030ff307230 */ /* 0x000fc60000004100 */
[-C--:B------:R-:W-:Y:S01]  /*3b10*/  FMUL.FTZ R50, R11, R54.reuse ;  /* 0x000000360b327220 */ /* 0x080fe20000410000 */
[----:B------:R-:W-:-:S03]  /*3b20*/  FMUL.FTZ R54, R13, R54 ;  /* 0x000000360d367220 */ /* 0x000fc60000410000 */
[-C--:B------:R-:W-:Y:S01]  /*3b30*/  FFMA.FTZ R50, R13, R48.reuse, -R50 ;  /* 0x000000300d327223 */ /* 0x080fe20000010832 */
[----:B------:R-:W-:Y:S01]  /*3b40*/  FFMA.FTZ R11, R11, R48, R54 ;  /* 0x000000300b0b7223 */ /* 0x000fe20000010036 */
[----:B------:R-:W-:Y:S02]  /*3b50*/  SHF.R.U32.HI R48, RZ, 0x10, R49 ;  /* 0x00000010ff307819 */ /* 0x000fe40000011631 */
[----:B------:R-:W-:Y:S01]  /*3b60*/  MOV R49, R15 ;  /* 0x0000000f00317202 */ /* 0x000fe20000000f00 */
[----:B------:R-:W-:Y:S01]  /*3b70*/  IMAD.MOV.U32 R15, RZ, RZ, R12 ;  /* 0x000000ffff0f7224 */ /* 0x000fe200078e000c */
[----:B------:R-:W-:Y:S01]  /*3b80*/  F2FP.F16.F32.PACK_AB R11, R11, R50 ;  /* 0x000000320b0b723e */ /* 0x000fe200000000ff */
[----:B------:R-:W-:Y:S02]  /*3b90*/  HADD2.F32 R12, -RZ, R51.H0_H0 ;  /* 0x20000033ff0c7230 */ /* 0x000fe40000004100 */
[--C-:B------:R-:W-:Y:S02]  /*3ba0*/  HADD2.F32 R13, -RZ, R49.reuse.H1_H1 ;  /* 0x30000031ff0d7230 */ /* 0x100fe40000004100 */
[----:B------:R-:W-:-:S02]  /*3bb0*/  HADD2.F32 R49, -RZ, R49.H0_H0 ;  /* 0x20000031ff317230 */ /* 0x000fc40000004100 */
[----:B------:R-:W-:Y:S02]  /*3bc0*/  HADD2.F32 R48, -RZ, R48.H0_H0 ;  /* 0x20000030ff307230 */ /* 0x000fe40000004100 */
[-C--:B------:R-:W-:Y:S01]  /*3bd0*/  FMUL.FTZ R54, R13, R12.reuse ;  /* 0x0000000c0d367220 */ /* 0x080fe20000410000 */
[----:B------:R-:W-:-:S03]  /*3be0*/  FMUL.FTZ R56, R49, R12 ;  /* 0x0000000c31387220 */ /* 0x000fc60000410000 */
[-C--:B------:R-:W-:Y:S01]  /*3bf0*/  FFMA.FTZ R12, R49, R48.reuse, -R54 ;  /* 0x00000030310c7223 */ /* 0x080fe20000010836 */
[----:B------:R-:W-:Y:S02]  /*3c00*/  HADD2.F32 R49, -RZ, R110.H1_H1 ;  /* 0x3000006eff317230 */ /* 0x000fe40000004100 */
[----:B------:R-:W-:Y:S01]  /*3c10*/  FFMA.FTZ R13, R13, R48, R56 ;  /* 0x000000300d0d7223 */ /* 0x000fe20000010038 */
[--C-:B------:R-:W-:Y:S02]  /*3c20*/  HADD2.F32 R48, -RZ, R15.reuse.H1_H1 ;  /* 0x3000000fff307230 */ /* 0x100fe40000004100 */
[----:B------:R-:W-:Y:S02]  /*3c30*/  HADD2.F32 R54, -RZ, R15.H0_H0 ;  /* 0x2000000fff367230 */ /* 0x000fe40000004100 */
[----:B------:R-:W-:Y:S02]  /*3c40*/  HADD2.F32 R15, -RZ, R108.H0_H0 ;  /* 0x2000006cff0f7230 */ /* 0x000fe40000004100 */
[-C--:B------:R-:W-:Y:S01]  /*3c50*/  FMUL.FTZ R51, R48, R49.reuse ;  /* 0x0000003130337220 */ /* 0x080fe20000410000 */
[----:B------:R-:W-:-:S03]  /*3c60*/  FMUL.FTZ R49, R54, R49 ;  /* 0x0000003136317220 */ /* 0x000fc60000410000 */
[-C--:B------:R-:W-:Y:S01]  /*3c70*/  FFMA.FTZ R54, R54, R15.reuse, -R51 ;  /* 0x0000000f36367223 */ /* 0x080fe20000010833 */
[----:B------:R-:W-:Y:S01]  /*3c80*/  FFMA.FTZ R15, R48, R15, R49 ;  /* 0x0000000f300f7223 */ /* 0x000fe20000010031 */
[--C-:B------:R-:W-:Y:S02]  /*3c90*/  HADD2.F32 R49, -RZ, R107.reuse.H1_H1 ;  /* 0x3000006bff317230 */ /* 0x100fe40000004100 */
[--C-:B------:R-:W-:Y:S02]  /*3ca0*/  HADD2.F32 R48, -RZ, R14.reuse.H1_H1 ;  /* 0x3000000eff307230 */ /* 0x100fe40000004100 */
[----:B------:R-:W-:Y:S02]  /*3cb0*/  HADD2.F32 R14, -RZ, R14.H0_H0 ;  /* 0x2000000eff0e7230 */ /* 0x000fe40000004100 */
[----:B------:R-:W-:Y:S02]  /*3cc0*/  HADD2.F32 R107, -RZ, R107.H0_H0 ;  /* 0x2000006bff6b7230 */ /* 0x000fe40000004100 */
[-C--:B------:R-:W-:Y:S01]  /*3cd0*/  FMUL.FTZ R51, R48, R49.reuse ;  /* 0x0000003130337220 */ /* 0x080fe20000410000 */
[----:B------:R-:W-:-:S03]  /*3ce0*/  FMUL.FTZ R49, R14, R49 ;  /* 0x000000310e317220 */ /* 0x000fc60000410000 */
[-C--:B------:R-:W-:Y:S01]  /*3cf0*/  FFMA.FTZ R51, R14, R107.reuse, -R51 ;  /* 0x0000006b0e337223 */ /* 0x080fe20000010833 */
[----:B------:R-:W-:Y:S01]  /*3d00*/  FFMA.FTZ R48, R48, R107, R49 ;  /* 0x0000006b30307223 */ /* 0x000fe20000010031 */
[----:B------:R-:W-:Y:S01]  /*3d10*/  F2FP.F16.F32.PACK_AB R49, R13, R12 ;  /* 0x0000000c0d31723e */ /* 0x000fe200000000ff */
[----:B------:R-:W-:Y:S01]  /*3d20*/  IMAD.MOV.U32 R13, RZ, RZ, R11 ;  /* 0x000000ffff0d7224 */ /* 0x000fe200078e000b */
[----:B------:R-:W-:Y:S02]  /*3d30*/  F2FP.F16.F32.PACK_AB R12, R15, R54 ;  /* 0x000000360f0c723e */ /* 0x000fe400000000ff */
[----:B------:R-:W-:Y:S01]  /*3d40*/  F2FP.F16.F32.PACK_AB R14, R48, R51 ;  /* 0x00000033300e723e */ /* 0x000fe200000000ff */
[----:B------:R-:W-:-:S07]  /*3d50*/  IMAD.MOV.U32 R15, RZ, RZ, R49 ;  /* 0x000000ffff0f7224 */ /* 0x000fce00078e0031 */
.L_x_2334:
[----:B------:R-:W-:Y:S05]  /*3d60*/  BSYNC B2 ;  /* 0x0000000000027941 */ /* 0x000fea0003800000 */
.L_x_2333:
[----:B--2---:R1:W-:Y:S02]  /*3d70*/  ST.E.128 desc[UR38][R52.64], R12 ;  /* 0x0000000c34007985 */ /* 0x0043e4000c101d26 */
.L_x_2332:
[----:B------:R-:W-:Y:S05]  /*3d80*/  BSYNC B1 ;  /* 0x0000000000017941 */ /* 0x000fea0003800000 */
.L_x_2331:
[----:B------:R-:W-:Y:S01]  /*3d90*/  LOP3.LUT P3, RZ, R29, 0x8, RZ, 0xc0, !PT ;  /* 0x000000081dff7812 */ /* 0x000fe2000786c0ff */
[----:B------:R-:W-:-:S12]  /*3da0*/  BSSY B1, `(.L_x_2335) ;  /* 0x0000036000017945 */ /* 0x000fd80003800000 */
[----:B------:R-:W-:Y:S05]  /*3db0*/  @!P3 BRA `(.L_x_2336) ;  /* 0x0000000000d0b947 */ /* 0x000fea0003800000 */
[----:B-1-34-:R-:W3:Y:S04]  /*3dc0*/  LDL R12, [R1+0x20] ;  /* 0x00002000010c7983 */ /* 0x01aee80000100800 */
[----:B------:R-:W4:Y:S01]  /*3dd0*/  LDL R11, [R1+0x3c] ;  /* 0x00003c00010b7983 */ /* 0x000f220000100800 */
[C---:B--2---:R-:W-:Y:S01]  /*3de0*/  LEA R48, P3, R136.reuse, R60, 0x1 ;  /* 0x0000003c88307211 */ /* 0x044fe200078608ff */
[----:B------:R-:W-:Y:S03]  /*3df0*/  BSSY B2, `(.L_x_2337) ;  /* 0x000002f000027945 */ /* 0x000fe60003800000 */
[----:B---3--:R-:W-:Y:S02]  /*3e00*/  LEA.HI.X R49, R136, R61, R12, 0x1, P3 ;  /* 0x0000003d88317211 */ /* 0x008fe400018f0c0c */
[----:B------:R1:W2:Y:S01]  /*3e10*/  LDS.128 R12, [R64+0x17000] ;  /* 0x01700000400c7984 */ /* 0x0002a20000000c00 */
[----:B----4-:R-:W-:-:S13]  /*3e20*/  ISETP.GE.AND P3, PT, R11, R98, PT ;  /* 0x000000620b00720c */ /* 0x010fda0003f66270 */
[----:B-1----:R-:W-:Y:S05]  /*3e30*/  @P3 BRA `(.L_x_2338) ;  /* 0x0000000000a83947 */ /* 0x002fea0003800000 */
[----:B------:R-:W-:Y:S01]  /*3e40*/  SHF.R.U64 R50, R44, 0x10, R45 ;  /* 0x000000102c327819 */ /* 0x000fe2000000122d */
[----:B--2---:R-:W-:Y:S01]  /*3e50*/  IMAD.MOV.U32 R11, RZ, RZ, R13 ;  /* 0x000000ffff0b7224 */ /* 0x004fe200078e000d */
[----:B------:R-:W-:Y:S02]  /*3e60*/  SHF.R.U32.HI R44, RZ, 0x10, R45 ;  /* 0x00000010ff2c7819 */ /* 0x000fe4000001162d */
[--C-:B------:R-:W-:Y:S01]  /*3e70*/  SHF.R.U64 R45, R46, 0x10, R47.reuse ;  /* 0x000000102e2d7819 */ /* 0x100fe2000000122f */
[----:B------:R-:W-:Y:S01]  /*3e80*/  HADD2.F32 R13, -RZ, R50.H0_H0 ;  /* 0x20000032ff0d7230 */ /* 0x000fe20000004100 */
[----:B------:R-:W-:Y:S01]  /*3e90*/  SHF.R.U32.HI R54, RZ, 0x10, R47 ;  /* 0x00000010ff367819 */ /* 0x000fe2000001162f */
[----:B------:R-:W-:Y:S02]  /*3ea0*/  HADD2.F32 R50, -RZ, R11.H1_H1 ;  /* 0x3000000bff327230 */ /* 0x000fe40000004100 */
[----:B------:R-:W-:Y:S02]  /*3eb0*/  HADD2.F32 R47, -RZ, R45.H0_H0 ;  /* 0x2000002dff2f7230 */ /* 0x000fe40000004100 */
[----:B------:R-:W-:-:S02]  /*3ec0*/  HADD2.F32 R54, -RZ, R54.H0_H0 ;  /* 0x20000036ff367230 */ /* 0x000fc40000004100 */
[----:B------:R-:W-:Y:S02]  /*3ed0*/  HADD2.F32 R46, -RZ, R11.H0_H0 ;  /* 0x2000000bff2e7230 */ /* 0x000fe40000004100 */
[-C--:B------:R-:W-:Y:S01]  /*3ee0*/  FMUL.FTZ R11, R50, R47.reuse ;  /* 0x0000002f320b7220 */ /* 0x080fe20000410000 */
[--C-:B------:R-:W-:Y:S02]  /*3ef0*/  HADD2.F32 R45, -RZ, R15.reuse.H1_H1 ;  /* 0x3000000fff2d7230 */ /* 0x100fe40000004100 */
[----:B------:R-:W-:Y:S02]  /*3f00*/  HADD2.F32 R15, -RZ, R15.H0_H0 ;  /* 0x2000000fff0f7230 */ /* 0x000fe40000004100 */
[C---:B------:R-:W-:Y:S01]  /*3f10*/  FMUL.FTZ R47, R46.reuse, R47 ;  /* 0x0000002f2e2f7220 */ /* 0x040fe20000410000 */
[----:B------:R-:W-:Y:S02]  /*3f20*/  HADD2.F32 R52, -RZ, R44.H0_H0 ;  /* 0x2000002cff347230 */ /* 0x000fe40000004100 */
[-C--:B------:R-:W-:Y:S01]  /*3f30*/  FMUL.FTZ R56, R45, R54.reuse ;  /* 0x000000362d387220 */ /* 0x080fe20000410000 */
[-C--:B------:R-:W-:Y:S01]  /*3f40*/  FFMA.FTZ R11, R46, R13.reuse, -R11 ;  /* 0x0000000d2e0b7223 */ /* 0x080fe2000001080b */
[C---:B------:R-:W-:Y:S01]  /*3f50*/  FMUL.FTZ R54, R15.reuse, R54 ;  /* 0x000000360f367220 */ /* 0x040fe20000410000 */
[----:B------:R-:W-:Y:S01]  /*3f60*/  FFMA.FTZ R44, R50, R13, R47 ;  /* 0x0000000d322c7223 */ /* 0x000fe2000001002f */
[----:B------:R-:W-:Y:S01]  /*3f70*/  FFMA.FTZ R13, R15, R52, -R56 ;  /* 0x000000340f0d7223 */ /* 0x000fe20000010838 */
[----:B------:R-:W-:-:S02]  /*3f80*/  HADD2.F32 R50, -RZ, R105.H1_H1 ;  /* 0x30000069ff327230 */ /* 0x000fc40000004100 */
[----:B------:R-:W-:Y:S01]  /*3f90*/  FFMA.FTZ R46, R45, R52, R54 ;  /* 0x000000342d2e7223 */ /* 0x000fe20000010036 */
[----:B------:R-:W-:Y:S01]  /*3fa0*/  HADD2.F32 R15, -RZ, R12.H1_H1 ;  /* 0x3000000cff0f7230 */ /* 0x000fe20000004100 */
[----:B------:R-:W-:Y:S01]  /*3fb0*/  F2FP.F16.F32.PACK_AB R11, R44, R11 ;  /* 0x0000000b2c0b723e */ /* 0x000fe200000000ff */
[----:B------:R-:W-:Y:S02]  /*3fc0*/  HADD2.F32 R45, -RZ, R14.H1_H1 ;  /* 0x3000000eff2d7230 */ /* 0x000fe40000004100 */
[----:B------:R-:W-:Y:S02]  /*3fd0*/  HADD2.F32 R105, -RZ, R105.H0_H0 ;  /* 0x20000069ff697230 */ /* 0x000fe40000004100 */
[----:B------:R-:W-:Y:S01]  /*3fe0*/  FMUL.FTZ R51, R15, R50 ;  /* 0x000000320f337220 */ /* 0x000fe20000410000 */
[----:B------:R-:W-:Y:S02]  /*3ff0*/  HADD2.F32 R12, -RZ, R12.H0_H0 ;  /* 0x2000000cff0c7230 */ /* 0x000fe40000004100 */
[----:B------:R-:W-:-:S02]  /*4000*/  HADD2.F32 R14, -RZ, R14.H0_H0 ;  /* 0x2000000eff0e7230 */ /* 0x000fc40000004100 */
[-C--:B------:R-:W-:Y:S01]  /*4010*/  FMUL.FTZ R53, R45, R105.reuse ;  /* 0x000000692d357220 */ /* 0x080fe20000410000 */
        /* <DEDUP_REMOVED lines=12> */
.L_x_2338:
[----:B------:R-:W-:Y:S05]  /*40e0*/  BSYNC B2 ;  /* 0x0000000000027941 */ /* 0x000fea0003800000 */
.L_x_2337:
[----:B--2---:R1:W-:Y:S02]  /*40f0*/  ST.E.128 desc[UR38][R48.64], R12 ;  /* 0x0000000c30007985 */ /* 0x0043e4000c101d26 */
.L_x_2336:
[----:B------:R-:W-:Y:S05]  /*4100*/  BSYNC B1 ;  /* 0x0000000000017941 */ /* 0x000fea0003800000 */
.L_x_2335:
        /* <DEDUP_REMOVED lines=13> */
[--C-:B------:R-:W-:Y:S01]  /*41e0*/  SHF.R.U64 R46, R42, 0x10, R43.reuse ;  /* 0x000000102a2e7819 */ /* 0x100fe2000000122b */
[----:B------:R-:W-:Y:S01]  /*41f0*/  HADD2.F32 R15, -RZ, R13.H1_H1 ;  /* 0x3000000dff0f7230 */ /* 0x000fe20000004100 */
[----:B------:R-:W-:Y:S01]  /*4200*/  SHF.R.U32.HI R43, RZ, 0x10, R43 ;  /* 0x00000010ff2b7819 */ /* 0x000fe2000001162b */
[----:B------:R-:W-:Y:S01]  /*4210*/  HADD2.F32 R42, -RZ, R11.H0_H0 ;  /* 0x2000000bff2a7230 */ /* 0x000fe20000004100 */
[----:B------:R-:W-:Y:S01]  /*4220*/  SHF.R.U32.HI R41, RZ, 0x10, R41 ;  /* 0x00000010ff297819 */ /* 0x000fe20000011629 */
[----:B------:R-:W-:Y:S02]  /*4230*/  HADD2.F32 R11, -RZ, R13.H0_H0 ;  /* 0x2000000dff0b7230 */ /* 0x000fe40000004100 */
[----:B------:R-:W-:Y:S02]  /*4240*/  HADD2.F32 R13, -RZ, R40.H1_H1 ;  /* 0x30000028ff0d7230 */ /* 0x000fe40000004100 */
[----:B------:R-:W-:-:S02]  /*4250*/  HADD2.F32 R46, -RZ, R46.H0_H0 ;  /* 0x2000002eff2e7230 */ /* 0x000fc40000004100 */
[----:B------:R-:W-:Y:S02]  /*4260*/  HADD2.F32 R43, -RZ, R43.H0_H0 ;  /* 0x2000002bff2b7230 */ /* 0x000fe40000004100 */
[----:B------:R-:W-:Y:S02]  /*4270*/  HADD2.F32 R40, -RZ, R40.H0_H0 ;  /* 0x20000028ff287230 */ /* 0x000fe40000004100 */
[-C--:B------:R-:W-:Y:S01]  /*4280*/  FMUL.FTZ R48, R15, R46.reuse ;  /* 0x0000002e0f307220 */ /* 0x080fe20000410000 */
[----:B------:R-:W-:Y:S02]  /*4290*/  HADD2.F32 R41, -RZ, R41.H0_H0 ;  /* 0x20000029ff297230 */ /* 0x000fe40000004100 */
[----:B------:R-:W-:Y:S01]  /*42a0*/  FMUL.FTZ R46, R11, R46 ;  /* 0x0000002e0b2e7220 */ /* 0x000fe20000410000 */
[-C--:B------:R-:W-:Y:S01]  /*42b0*/  FMUL.FTZ R47, R13, R43.reuse ;  /* 0x0000002b0d2f7220 */ /* 0x080fe20000410000 */
[C---:B------:R-:W-:Y:S01]  /*42c0*/  FMUL.FTZ R50, R40.reuse, R43 ;  /* 0x0000002b28327220 */ /* 0x040fe20000410000 */
[-C--:B------:R-:W-:Y:S01]  /*42d0*/  FFMA.FTZ R11, R11, R42.reuse, -R48 ;  /* 0x0000002a0b0b7223 */ /* 0x080fe20000010830 */
[----:B------:R-:W-:Y:S01]  /*42e0*/  FFMA.FTZ R46, R15, R42, R46 ;  /* 0x0000002a0f2e7223 */ /* 0x000fe2000001002e */
[-C--:B------:R-:W-:Y:S01]  /*42f0*/  FFMA.FTZ R47, R40, R41.reuse, -R47 ;  /* 0x00000029282f7223 */ /* 0x080fe2000001082f */
[----:B------:R-:W-:Y:S01]  /*4300*/  FFMA.FTZ R50, R13, R41, R50 ;  /* 0x000000290d327223 */ /* 0x000fe20000010032 */
[----:B------:R-:W-:-:S02]  /*4310*/  HADD2.F32 R13, -RZ, R12.H1_H1 ;  /* 0x3000000cff0d7230 */ /* 0x000fc40000004100 */
[--C-:B------:R-:W-:Y:S02]  /*4320*/  HADD2.F32 R41, -RZ, R89.reuse.H0_H0 ;  /* 0x20000059ff297230 */ /* 0x100fe40000004100 */
[----:B------:R-:W-:Y:S02]  /*4330*/  HADD2.F32 R12, -RZ, R12.H0_H0 ;  /* 0x2000000cff0c7230 */ /* 0x000fe40000004100 */
[--C-:B------:R-:W-:Y:S02]  /*4340*/  HADD2.F32 R15, -RZ, R14.reuse.H1_H1 ;  /* 0x3000000eff0f7230 */ /* 0x100fe40000004100 */
[-C--:B------:R-:W-:Y:S01]  /*4350*/  FMUL.FTZ R43, R13, R41.reuse ;  /* 0x000000290d2b7220 */ /* 0x080fe20000410000 */
[----:B------:R-:W-:Y:S02]  /*4360*/  HADD2.F32 R89, -RZ, R89.H1_H1 ;  /* 0x30000059ff597230 */ /* 0x000fe40000004100 */
[----:B------:R-:W-:Y:S01]  /*4370*/  FMUL.FTZ R42, R12, R41 ;  /* 0x000000290c2a7220 */ /* 0x000fe20000410000 */
[----:B------:R-:W-:-:S02]  /*4380*/  HADD2.F32 R14, -RZ, R14.H0_H0 ;  /* 0x2000000eff0e7230 */ /* 0x000fc40000004100 */
        /* <DEDUP_REMOVED lines=12> */
.L_x_2342:
[----:B------:R-:W-:Y:S05]  /*4450*/  BSYNC B2 ;  /* 0x0000000000027941 */ /* 0x000fea0003800000 */
.L_x_2341:
[----:B--2---:R1:W-:Y:S02]  /*4460*/  ST.E.128 desc[UR38][R44.64], R12 ;  /* 0x0000000c2c007985 */ /* 0x0043e4000c101d26 */
.L_x_2340:
[----:B------:R-:W-:Y:S05]  /*4470*/  BSYNC B1 ;  /* 0x0000000000017941 */ /* 0x000fea0003800000 */
.L_x_2339:
[----:B------:R-:W-:-:S13]  /*4480*/  LOP3.LUT P3, RZ, R29, 0x20, RZ, 0xc0, !PT ;  /* 0x000000201dff7812 */ /* 0x000fda000786c0ff */
        /* <DEDUP_REMOVED lines=10> */
[--C-:B--2---:R-:W-:Y:S01]  /*4530*/  HADD2.F32 R36, -RZ, R15.reuse.H1_H1 ;  /* 0x3000000fff247230 */ /* 0x104fe20000004100 */
        /* <DEDUP_REMOVED lines=17> */
[----:B------:R-:W-:-:S02]  /*4650*/  HADD2.F32 R36, -RZ, R62.H1_H1 ;  /* 0x3000003eff247230 */ /* 0x000fc40000004100 */
[----:B------:R-:W-:Y:S01]  /*4660*/  FFMA.FTZ R46, R15, R37, -R46 ;  /* 0x000000250f2e7223 */ /* 0x000fe2000001082e */
[----:B------:R-:W-:Y:S02]  /*4670*/  HADD2.F32 R62, -RZ, R62.H0_H0 ;  /* 0x2000003eff3e7230 */ /* 0x000fe40000004100 */
[----:B------:R-:W-:Y:S02]  /*4680*/  HADD2.F32 R11, -RZ, R12.H1_H1 ;  /* 0x3000000cff0b7230 */ /* 0x000fe40000004100 */
[----:B------:R-:W-:Y:S02]  /*4690*/  HADD2.F32 R13, -RZ, R14.H1_H1 ;  /* 0x3000000eff0d7230 */ /* 0x000fe40000004100 */
[----:B------:R-:W-:Y:S02]  /*46a0*/  HADD2.F32 R12, -RZ, R12.H0_H0 ;  /* 0x2000000cff0c7230 */ /* 0x000fe40000004100 */
[----:B------:R-:W-:Y:S01]  /*46b0*/  FMUL.FTZ R37, R11, R36 ;  /* 0x000000240b257220 */ /* 0x000fe20000410000 */
[----:B------:R-:W-:-:S02]  /*46c0*/  HADD2.F32 R14, -RZ, R14.H0_H0 ;  /* 0x2000000eff0e7230 */ /* 0x000fc40000004100 */
[----:B------:R-:W-:Y:S01]  /*46d0*/  FMUL.FTZ R43, R13, R62 ;  /* 0x0000003e0d2b7220 */ /* 0x000fe20000410000 */
        /* <DEDUP_REMOVED lines=12> */
.L_x_2344:
[----:B------:R-:W-:Y:S05]  /*47a0*/  BSYNC B1 ;  /* 0x0000000000017941 */ /* 0x000fea0003800000 */
.L_x_2343:
[----:B--2---:R1:W-:Y:S01]  /*47b0*/  ST.E.128 desc[UR38][R40.64], R12 ;  /* 0x0000000c28007985 */ /* 0x0043e2000c101d26 */
[----:B------:R-:W-:Y:S05]  /*47c0*/  BRA `(.L_x_2322) ;  /* 0x0000002000a07947 */ /* 0x000fea0003800000 */
.L_x_2315:
        /* <DEDUP_REMOVED lines=19> */
[----:B------:R-:W-:Y:S01]  /*4900*/  CS2R R58, SRZ ;  /* 0x00000000003a7805 */ /* 0x000fe2000001ff00 */
[----:B------:R-:W-:Y:S01]  /*4910*/  IMAD.X R13, R11, 0x1, R77, P2 ;  /* 0x000000010b0d7824 */ /* 0x000fe200010e064d */
[----:B------:R-:W-:Y:S02]  /*4920*/  IADD3 R11, P2, R72, R12, RZ ;  /* 0x0000000c480b7210 */ /* 0x000fe40007f5e0ff */
[----:B------:R-:W-:-:S02]  /*4930*/  CS2R R56, SRZ ;  /* 0x0000000000387805 */ /* 0x000fc4000001ff00 */
[----:B------:R-:W-:Y:S02]  /*4940*/  IADD3.X R36, R35, R78, RZ, P2, !PT ;  /* 0x0000004e23247210 */ /* 0x000fe400017fe4ff */
        /* <DEDUP_REMOVED lines=22> */
.L_x_2346:
[----:B------:R-:W-:Y:S05]  /*4ab0*/  BSYNC B1 ;  /* 0x0000000000017941 */ /* 0x000fea0003800000 */
.L_x_2345:
        /* <DEDUP_REMOVED lines=15> */
[----:B------:R-:W-:-:S02]  /*4bb0*/  MOV R12, R41 ;  /* 0x00000029000c7202 */ /* 0x000fc40000000f00 */
        /* <DEDUP_REMOVED lines=31> */
.L_x_2347:
[----:B------:R-:W-:Y:S01]  /*4db0*/  IMAD R35, R18, 0x8, R2 ;  /* 0x0000000812237824 */ /* 0x000fe200078e0202 */
[----:B------:R-:W-:Y:S01]  /*4dc0*/  SHF.L.U32 R85, R140, 0x1f, RZ ;  /* 0x0000001f8c557819 */ /* 0x000fe200000006ff */
[----:B------:R-:W-:Y:S03]  /*4dd0*/  BSSY B1, `(.L_x_2348) ;  /* 0x0000003000017945 */ /* 0x000fe60003800000 */
[----:B------:R-:W0:Y:S02]  /*4de0*/  SYNCS.PHASECHK.TRANS64.TRYWAIT P4, [R35+URZ+0x2d890], R85 ;  /* 0x02d89055230075a7 */ /* 0x000e24000808017f */
[----:B0-----:R-:W-:Y:S05]  /*4df0*/  @!P4 BRA `(.L_x_2349) ;  /* 0x000001780034c947 */ /* 0x001fea0003800000 */
.L_x_2587:
[----:B------:R-:W-:Y:S05]  /*4e00*/  BSYNC B1 ;  /* 0x0000000000017941 */ /* 0x000fea0003800000 */
.L_x_2348:
[----:B------:R-:W-:-:S03]  /*4e10*/  UMOV UR4, 0xffffffff ;  /* 0xffffffff00047882 */ /* 0x000fc60000000000 */
[----:B------:R-:W-:Y:S05]  /*4e20*/  BRA.DIV UR4, `(.L_x_2350) ;  /* 0x0000017a043c7947 */ /* 0x000fea000b800000 */
[----:B------:R1:W2:Y:S04]  /*4e30*/  SHFL.IDX PT, R89, R61, RZ, 0x1e1f ;  /* 0x001e1fff3d597589 */ /* 0x0002a800000e0000 */
[----:B------:R1:W3:Y:S02]  /*4e40*/  SHFL.IDX PT, R88, R60, RZ, 0x1e1f ;  /* 0x001e1fff3c587589 */ /* 0x0002e400000e0000 */
.L_x_2591:
[----:B------:R-:W-:Y:S05]  /*4e50*/  @P3 BRA `(.L_x_2322) ;  /* 0x0000001800fc3947 */ /* 0x000fea0003800000 */
[----:B------:R-:W4:Y:S01]  /*4e60*/  LDC R11, c[0x0][0x2f4] ;  /* 0x0000bd00ff0b7b82 */ /* 0x000f220000000800 */
[----:B------:R-:W-:Y:S01]  /*4e70*/  ISETP.NE.AND P3, PT, R30, RZ, PT ;  /* 0x000000ff1e00720c */ /* 0x000fe20003f65270 */
[----:B------:R-:W-:Y:S01]  /*4e80*/  BSSY B1, `(.L_x_2351) ;  /* 0x000007b000017945 */ /* 0x000fe20003800000 */
[----:B----4-:R-:W-:-:S11]  /*4e90*/  IMAD.IADD R103, R11, 0x1, -R99 ;  /* 0x000000010b677824 */ /* 0x010fd600078e0a63 */
[----:B------:R-:W-:Y:S05]  /*4ea0*/  @!P3 BRA `(.L_x_2352) ;  /* 0x0000000400e0b947 */ /* 0x000fea0003800000 */
[----:B------:R-:W4:Y:S01]  /*4eb0*/  LDL R14, [R1+0xc] ;  /* 0x00000c00010e7983 */ /* 0x000f220000100800 */
[----:B------:R-:W-:Y:S01]  /*4ec0*/  SEL R12, R99, R103, !P0 ;  /* 0x00000067630c7207 */ /* 0x000fe20004000000 */
[----:B------:R-:W-:Y:S01]  /*4ed0*/  BSSY B2, `(.L_x_2353) ;  /* 0x000006f000027945 */ /* 0x000fe20003800000 */
[----:B------:R-:W-:Y:S02]  /*4ee0*/  SHF.R.U32.HI R15, RZ, 0x3, R157 ;  /* 0x00000003ff0f7819 */ /* 0x000fe4000001169d */
[----:B------:R-:W-:Y:S02]  /*4ef0*/  SHF.R.S32.HI R13, RZ, 0x1f, R12 ;  /* 0x0000001fff0d7819 */ /* 0x000fe4000001140c */
[----:B------:R-:W-:Y:S02]  /*4f00*/  ISETP.GE.AND P3, PT, R16, R98, PT ;  /* 0x000000621000720c */ /* 0x000fe40003f66270 */
        /* <DEDUP_REMOVED lines=10> */
[----:B----4-:R-:W-:-:S05]  /*4fb0*/  IADD3 R12, R13, R12, R14 ;  /* 0x0000000c0d0c7210 */ /* 0x010fca0007ffe00e */
[C---:B-1----:R-:W-:Y:S02]  /*4fc0*/  IMAD R60, R18.reuse, 0x3000, R12 ;  /* 0x00003000123c7824 */ /* 0x042fe400078e020c */
[----:B------:R-:W-:Y:S02]  /*4fd0*/  IMAD R12, R18, 0x3000, R96 ;  /* 0x00003000120c7824 */ /* 0x000fe400078e0260 */
[--C-:B------:R-:W-:Y:S02]  /*4fe0*/  IMAD R60, R60, 0x2, R2.reuse ;  /* 0x000000023c3c7824 */ /* 0x100fe400078e0202 */
[----:B------:R-:W-:-:S04]  /*4ff0*/  IMAD R12, R12, 0x2, R2 ;  /* 0x000000020c0c7824 */ /* 0x000fc800078e0202 */
[----:B------:R-:W1:Y:S04]  /*5000*/  LDS.128 R60, [R60+0x15400] ;  /* 0x015400003c3c7984 */ /* 0x000e680000000c00 */
[----:B------:R-:W4:Y:S01]  /*5010*/  LDS.128 R12, [R12+0x15400] ;  /* 0x015400000c0c7984 */ /* 0x000f220000000c00 */
[----:B------:R-:W-:Y:S05]  /*5020*/  @P3 BRA `(.L_x_2354) ;  /* 0x0000000400643947 */ /* 0x000fea0003800000 */
[----:B-1----:R-:W-:Y:S01]  /*5030*/  IMAD.MOV.U32 R106, RZ, RZ, R61 ;  /* 0x000000ffff6a7224 */ /* 0x002fe200078e003d */
[----:B----4-:R-:W-:Y:S01]  /*5040*/  MOV R105, R13 ;  /* 0x0000000d00697202 */ /* 0x010fe20000000f00 */
[----:B------:R-:W-:Y:S01]  /*5050*/  HADD2.F32 R107, -RZ, R107.H0_H0 ;  /* 0x2000006bff6b7230 */ /* 0x000fe20000004100 */
[--C-:B------:R-:W-:Y:S01]  /*5060*/  SHF.R.U64 R44, R44, 0x10, R45.reuse ;  /* 0x000000102c2c7819 */ /* 0x100fe2000000122d */
[----:B------:R-:W-:Y:S01]  /*5070*/  HADD2.F32 R108, -RZ, R108.H0_H0 ;  /* 0x2000006cff6c7230 */ /* 0x000fe20000004100 */
        /* <DEDUP_REMOVED lines=40> */
[----:B------:R-:W-:Y:S02]  /*5300*/  HADD2.F32 R59, -RZ, R59.H0_H0 ;  /* 0x2000003bff3b7230 */ /* 0x000fe40000004100 */
[----:B------:R-:W-:-:S03]  /*5310*/  IMAD.MOV.U32 R61, RZ, RZ, R45 ;  /* 0x000000ffff3d7224 */ /* 0x000fc600078e002d */
        /* <DEDUP_REMOVED lines=42> */
.L_x_2354:
[----:B------:R-:W-:Y:S05]  /*55c0*/  BSYNC B2 ;  /* 0x0000000000027941 */ /* 0x000fea0003800000 */
.L_x_2353:
[----:B---3--:R-:W-:-:S04]  /*55d0*/  LEA R44, P3, R20, R88, 0x1 ;  /* 0x00000058142c7211 */ /* 0x008fc800078608ff */
[----:B--2---:R-:W-:Y:S02]  /*55e0*/  LEA.HI.X R45, R20, R89, R93, 0x1, P3 ;  /* 0x00000059142d7211 */ /* 0x004fe400018f0c5d */
[----:B------:R-:W-:-:S03]  /*55f0*/  ISETP.GE.AND P3, PT, R104, R11, PT ;  /* 0x0000000b6800720c */ /* 0x000fc60003f66270 */
[----:B----4-:R2:W-:Y:S10]  /*5600*/  ST.E.128 desc[UR38][R44.64], R12 ;  /* 0x0000000c2c007985 */ /* 0x0105f4000c101d26 */
[----:B--2---:R-:W-:-:S05]  /*5610*/  @!P3 IMAD.WIDE R12, R104, 0x2, R88 ;  /* 0x00000002680cb825 */ /* 0x004fca00078e0258 */
[----:B-1----:R4:W-:Y:S02]  /*5620*/  @!P3 ST.E.128 desc[UR38][R12.64], R60 ;  /* 0x0000003c0c00b985 */ /* 0x0029e4000c101d26 */
.L_x_2352:
[----:B------:R-:W-:Y:S05]  /*5630*/  BSYNC B1 ;  /* 0x0000000000017941 */ /* 0x000fea0003800000 */
.L_x_2351:
[----:B------:R-:W-:Y:S01]  /*5640*/  ISETP.NE.AND P3, PT, R31, RZ, PT ;  /* 0x000000ff1f00720c */ /* 0x000fe20003f65270 */
[----:B------:R-:W-:-:S12]  /*5650*/  BSSY B1, `(.L_x_2355) ;  /* 0x0000079000017945 */ /* 0x000fd80003800000 */
[----:B------:R-:W-:Y:S05]  /*5660*/  @!P3 BRA `(.L_x_2356) ;  /* 0x0000000400dcb947 */ /* 0x000fea0003800000 */
[----:B------:R-:W5:Y:S01]  /*5670*/  LDL R14, [R1+0xc] ;  /* 0x00000c00010e7983 */ /* 0x000f620000100800 */
[----:B------:R-:W-:Y:S01]  /*5680*/  LOP3.LUT P4, RZ, R23, 0x1, RZ, 0xc0, !PT ;  /* 0x0000000117ff7812 */ /* 0x000fe2000788c0ff */
[----:B------:R-:W-:Y:S01]  /*5690*/  BSSY B2, `(.L_x_2357) ;  /* 0x000006e000027945 */ /* 0x000fe20003800000 */
[----:B------:R-:W-:Y:S02]  /*56a0*/  SHF.R.U32.HI R15, RZ, 0x3, R157 ;  /* 0x00000003ff0f7819 */ /* 0x000fe4000001169d */
[----:B----4-:R-:W-:Y:S02]  /*56b0*/  SEL R12, R99, R103, !P4 ;  /* 0x00000067630c7207 */ /* 0x010fe40006000000 */
[----:B------:R-:W-:Y:S02]  /*56c0*/  ISETP.GE.AND P3, PT, R0, R98, PT ;  /* 0x000000620000720c */ /* 0x000fe40003f66270 */
[----:B------:R-:W-:-:S04]  /*56d0*/  SHF.R.S32.HI R13, RZ, 0x1f, R12 ;  /* 0x0000001fff0d7819 */ /* 0x000fc8000001140c */
[----:B------:R-:W-:-:S04]  /*56e0*/  LEA.HI R13, R13, R12, RZ, 0x4 ;  /* 0x0000000c0d0d7211 */ /* 0x000fc800078f20ff */
[----:B------:R-:W-:-:S04]  /*56f0*/  SHF.R.S32.HI R12, RZ, 0x4, R13 ;  /* 0x00000004ff0c7819 */ /* 0x000fc8000001140d */
[----:B------:R-:W-:-:S04]  /*5700*/  LEA.HI.SX32 R12, R5, R12, 0x1d ;  /* 0x0000000c050c7211 */ /* 0x000fc800078feaff */
[----:B------:R-:W-:Y:S02]  /*5710*/  SHF.R.S32.HI R13, RZ, 0x1f, R12 ;  /* 0x0000001fff0d7819 */ /* 0x000fe4000001140c */
[----:B------:R-:W-:Y:S02]  /*5720*/  SHF.L.U32 R56, R12, 0x3, RZ ;  /* 0x000000030c387819 */ /* 0x000fe400000006ff */
[----:B------:R-:W-:Y:S02]  /*5730*/  LEA.HI R13, R13, R12, RZ, 0x2 ;  /* 0x0000000c0d0d7211 */ /* 0x000fe400078f10ff */
[----:B------:R-:W-:-:S03]  /*5740*/  LOP3.LUT R12, R157, 0x18, R56, 0xf8, !PT ;  /* 0x000000189d0c7812 */ /* 0x000fc600078ef838 */
[----:B------:R-:W-:Y:S01]  /*5750*/  IMAD.SHL.U32 R13, R13, 0x400, RZ ;  /* 0x000004000d0d7824 */ /* 0x000fe200078e00ff */
[----:B------:R-:W-:-:S04]  /*5760*/  LOP3.LUT R12, R12, R15, RZ, 0x3c, !PT ;  /* 0x0000000f0c0c7212 */ /* 0x000fc800078e3cff */
[----:B------:R-:W-:-:S04]  /*5770*/  LOP3.LUT R13, R13, 0x7ffff000, RZ, 0xc0, !PT ;  /* 0x7ffff0000d0d7812 */ /* 0x000fc800078ec0ff */
[----:B-----5:R-:W-:Y:S01]  /*5780*/  IADD3 R15, R12, R13, R14 ;  /* 0x0000000d0c0f7210 */ /* 0x020fe20007ffe00e */
[----:B------:R-:W-:-:S04]  /*5790*/  IMAD R13, R18, 0x3000, R95 ;  /* 0x00003000120d7824 */ /* 0x000fc800078e025f */
[----:B------:R-:W-:Y:S02]  /*57a0*/  IMAD R15, R18, 0x3000, R15 ;  /* 0x00003000120f7824 */ /* 0x000fe400078e020f */
[--C-:B------:R-:W-:Y:S02]  /*57b0*/  IMAD R13, R13, 0x2, R2.reuse ;  /* 0x000000020d0d7824 */ /* 0x100fe400078e0202 */
[----:B------:R-:W-:-:S04]  /*57c0*/  IMAD R44, R15, 0x2, R2 ;  /* 0x000000020f2c7824 */ /* 0x000fc800078e0202 */
[----:B------:R-:W4:Y:S04]  /*57d0*/  LDS.128 R12, [R13+0x15400] ;  /* 0x015400000d0c7984 */ /* 0x000f280000000c00 */
[----:B------:R-:W0:Y:S01]  /*57e0*/  LDS.128 R44, [R44+0x15400] ;  /* 0x015400002c2c7984 */ /* 0x000e220000000c00 */
[----:B------:R-:W-:Y:S05]  /*57f0*/  @P3 BRA `(.L_x_2358) ;  /* 0x00000004005c3947 */ /* 0x000fea0003800000 */
[----:B0-----:R-:W-:Y:S01]  /*5800*/  IMAD.MOV.U32 R58, RZ, RZ, R45 ;  /* 0x000000ffff3a7224 */ /* 0x001fe200078e002d */
[----:B------:R-:W-:Y:S01]  /*5810*/  SHF.R.U64 R40, R40, 0x10, R41 ;  /* 0x0000001028287819 */ /* 0x000fe20000001229 */
[----:B----4-:R-:W-:Y:S01]  /*5820*/  IMAD.MOV.U32 R57, RZ, RZ, R13 ;  /* 0x000000ffff397224 */ /* 0x010fe200078e000d */
[----:B------:R-:W-:Y:S01]  /*5830*/  SHF.R.U32.HI R41, RZ, 0x10, R41 ;  /* 0x00000010ff297819 */ /* 0x000fe20000011629 */
[----:B------:R-:W-:Y:S01]  /*5840*/  HADD2.F32 R59, -RZ, R117.H1_H1 ;  /* 0x30000075ff3b7230 */ /* 0x000fe20000004100 */
[----:B------:R-:W-:Y:S01]  /*5850*/  SHF.R.U64 R42, R42, 0x10, R43 ;  /* 0x000000102a2a7819 */ /* 0x000fe2000000122b */
[----:B------:R-:W-:Y:S02]  /*5860*/  HADD2.F32 R13, -RZ, R58.H0_H0 ;  /* 0x2000003aff0d7230 */ /* 0x000fe40000004100 */
[----:B-1----:R-:W-:Y:S02]  /*5870*/  HADD2.F32 R61, -RZ, R57.H0_H0 ;  /* 0x20000039ff3d7230 */ /* 0x002fe40000004100 */
        /* <DEDUP_REMOVED lines=52> */
[-C--:B------:R-:W-:Y:S01]  /*5bc0*/  FFMA.FTZ R58, R54, R115.reuse, -R58 ;  /* 0x00000073363a7223 */ /* 0x080fe2000001083a */
[----:B------:R-:W-:Y:S02]  /*5bd0*/  IMAD.MOV.U32 R15, RZ, RZ, R55 ;  /* 0x000000ffff0f7224 */ /* 0x000fe400078e0037 */
[----:B------:R-:W-:Y:S01]  /*5be0*/  FFMA.FTZ R57, R47, R115, R57 ;  /* 0x000000732f397223 */ /* 0x000fe20000010039 */
[-C--:B------:R-:W-:Y:S01]  /*5bf0*/  FMUL.FTZ R47, R44, R53.reuse ;  /* 0x000000352c2f7220 */ /* 0x080fe20000410000 */
[----:B------:R-:W-:-:S03]  /*5c00*/  FMUL.FTZ R53, R12, R53 ;  /* 0x000000350c357220 */ /* 0x000fc60000410000 */
[-C--:B------:R-:W-:Y:S01]  /*5c10*/  FFMA.FTZ R47, R12, R40.reuse, -R47 ;  /* 0x000000280c2f7223 */ /* 0x080fe2000001082f */
[----:B------:R-:W-:Y:S01]  /*5c20*/  FFMA.FTZ R53, R44, R40, R53 ;  /* 0x000000282c357223 */ /* 0x000fe20000010035 */
[----:B------:R-:W-:Y:S02]  /*5c30*/  HADD2.F32 R12, -RZ, R46.H0_H0 ;  /* 0x2000002eff0c7230 */ /* 0x000fe40000004100 */
[----:B------:R-:W-:Y:S02]  /*5c40*/  HADD2.F32 R44, -RZ, R114.H0_H0 ;  /* 0x20000072ff2c7230 */ /* 0x000fe40000004100 */
[----:B------:R-:W-:Y:S02]  /*5c50*/  HADD2.F32 R40, -RZ, R14.H0_H0 ;  /* 0x2000000eff287230 */ /* 0x000fe40000004100 */
[----:B------:R-:W-:Y:S02]  /*5c60*/  HADD2.F32 R46, -RZ, R46.H1_H1 ;  /* 0x3000002eff2e7230 */ /* 0x000fe40000004100 */
[----:B------:R-:W-:Y:S01]  /*5c70*/  FMUL.FTZ R54, R12, R44 ;  /* 0x0000002c0c367220 */ /* 0x000fe20000410000 */
[----:B------:R-:W-:-:S02]  /*5c80*/  HADD2.F32 R14, -RZ, R14.H1_H1 ;  /* 0x3000000eff0e7230 */ /* 0x000fc40000004100 */
[----:B------:R-:W-:Y:S01]  /*5c90*/  FMUL.FTZ R44, R40, R44 ;  /* 0x0000002c282c7220 */ /* 0x000fe20000410000 */
[----:B------:R-:W-:Y:S02]  /*5ca0*/  HADD2.F32 R114, -RZ, R114.H1_H1 ;  /* 0x30000072ff727230 */ /* 0x000fe40000004100 */
[-C--:B------:R-:W-:Y:S01]  /*5cb0*/  FMUL.FTZ R105, R46, R43.reuse ;  /* 0x0000002b2e697220 */ /* 0x080fe20000410000 */
[----:B------:R-:W-:-:S03]  /*5cc0*/  FMUL.FTZ R107, R14, R43 ;  /* 0x0000002b0e6b7220 */ /* 0x000fc60000410000 */
[-C--:B------:R-:W-:Y:S01]  /*5cd0*/  FFMA.FTZ R43, R14, R63.reuse, -R105 ;  /* 0x0000003f0e2b7223 */ /* 0x080fe20000010869 */
[-C--:B------:R-:W-:Y:S01]  /*5ce0*/  FFMA.FTZ R54, R40, R114.reuse, -R54 ;  /* 0x0000007228367223 */ /* 0x080fe20000010836 */
[----:B------:R-:W-:Y:S01]  /*5cf0*/  FFMA.FTZ R44, R12, R114, R44 ;  /* 0x000000720c2c7223 */ /* 0x000fe2000001002c */
[----:B------:R-:W-:Y:S01]  /*5d00*/  FFMA.FTZ R63, R46, R63, R107 ;  /* 0x0000003f2e3f7223 */ /* 0x000fe2000001006b */
[----:B------:R-:W-:Y:S02]  /*5d10*/  F2FP.F16.F32.PACK_AB R40, R53, R57 ;  /* 0x000000393528723e */ /* 0x000fe400000000ff */
[----:B------:R-:W-:Y:S01]  /*5d20*/  F2FP.F16.F32.PACK_AB R12, R47, R58 ;  /* 0x0000003a2f0c723e */ /* 0x000fe200000000ff */
[----:B------:R-:W-:Y:S01]  /*5d30*/  IMAD.MOV.U32 R47, RZ, RZ, R59 ;  /* 0x000000ffff2f7224 */ /* 0x000fe200078e003b */
[----:B------:R-:W-:Y:S01]  /*5d40*/  F2FP.F16.F32.PACK_AB R46, R63, R44 ;  /* 0x0000002c3f2e723e */ /* 0x000fe200000000ff */
[----:B------:R-:W-:Y:S01]  /*5d50*/  IMAD.MOV.U32 R44, RZ, RZ, R40 ;  /* 0x000000ffff2c7224 */ /* 0x000fe200078e0028 */
[----:B------:R-:W-:-:S07]  /*5d60*/  F2FP.F16.F32.PACK_AB R14, R43, R54 ;  /* 0x000000362b0e723e */ /* 0x000fce00000000ff */
.L_x_2358:
[----:B------:R-:W-:Y:S05]  /*5d70*/  BSYNC B2 ;  /* 0x0000000000027941 */ /* 0x000fea0003800000 */
.L_x_2357:
[----:B---3--:R-:W-:-:S04]  /*5d80*/  LEA R40, P3, R21, R88, 0x1 ;  /* 0x0000005815287211 */ /* 0x008fc800078608ff */
[----:B--2---:R-:W-:Y:S02]  /*5d90*/  LEA.HI.X R41, R21, R89, R92, 0x1, P3 ;  /* 0x0000005915297211 */ /* 0x004fe400018f0c5c */
[----:B------:R-:W-:-:S03]  /*5da0*/  ISETP.GE.AND P3, PT, R56, R11, PT ;  /* 0x0000000b3800720c */ /* 0x000fc60003f66270 */
[----:B----4-:R2:W-:Y:S10]  /*5db0*/  ST.E.128 desc[UR38][R40.64], R12 ;  /* 0x0000000c28007985 */ /* 0x0105f4000c101d26 */
[----:B------:R-:W-:-:S05]  /*5dc0*/  @!P3 IMAD.WIDE R42, R56, 0x2, R88 ;  /* 0x00000002382ab825 */ /* 0x000fca00078e0258 */
[----:B0-----:R2:W-:Y:S02]  /*5dd0*/  @!P3 ST.E.128 desc[UR38][R42.64], R44 ;  /* 0x0000002c2a00b985 */ /* 0x0015e4000c101d26 */
.L_x_2356:
[----:B------:R-:W-:Y:S05]  /*5de0*/  BSYNC B1 ;  /* 0x0000000000017941 */ /* 0x000fea0003800000 */
.L_x_2355:
[----:B------:R-:W-:-:S13]  /*5df0*/  ISETP.NE.AND P3, PT, R32, RZ, PT ;  /* 0x000000ff2000720c */ /* 0x000fda0003f65270 */
[----:B------:R-:W-:Y:S05]  /*5e00*/  @!P3 BRA `(.L_x_2322) ;  /* 0x0000000c0010b947 */ /* 0x000fea0003800000 */
[----:B--2---:R-:W2:Y:S01]  /*5e10*/  LDL R14, [R1+0xc] ;  /* 0x00000c00010e7983 */ /* 0x004ea20000100800 */
[----:B------:R-:W-:Y:S01]  /*5e20*/  LOP3.LUT P4, RZ, R23, 0x2, RZ, 0xc0, !PT ;  /* 0x0000000217ff7812 */ /* 0x000fe2000788c0ff */
[----:B------:R-:W-:Y:S01]  /*5e30*/  BSSY B1, `(.L_x_2359) ;  /* 0x000006d000017945 */ /* 0x000fe20003800000 */
[----:B------:R-:W-:Y:S02]  /*5e40*/  SHF.R.U32.HI R15, RZ, 0x3, R157 ;  /* 0x00000003ff0f7819 */ /* 0x000fe4000001169d */
[----:B------:R-:W-:Y:S02]  /*5e50*/  SEL R103, R99, R103, !P4 ;  /* 0x0000006763677207 */ /* 0x000fe40006000000 */
[C---:B---3--:R-:W-:Y:S02]  /*5e60*/  LEA R44, P3, R28.reuse, R88, 0x1 ;  /* 0x000000581c2c7211 */ /* 0x048fe400078608ff */
[----:B----4-:R-:W-:Y:S02]  /*5e70*/  SHF.R.S32.HI R12, RZ, 0x1f, R103 ;  /* 0x0000001fff0c7819 */ /* 0x010fe40000011467 */
[----:B------:R-:W-:-:S02]  /*5e80*/  LEA.HI.X R45, R28, R89, R91, 0x1, P3 ;  /* 0x000000591c2d7211 */ /* 0x000fc400018f0c5b */
[----:B------:R-:W-:Y:S02]  /*5e90*/  LEA.HI R12, R12, R103, RZ, 0x4 ;  /* 0x000000670c0c7211 */ /* 0x000fe400078f20ff */
[----:B------:R-:W-:Y:S02]  /*5ea0*/  ISETP.GE.AND P3, PT, R3, R98, PT ;  /* 0x000000620300720c */ /* 0x000fe40003f66270 */
        /* <DEDUP_REMOVED lines=9> */
[----:B--2---:R-:W-:Y:S01]  /*5f40*/  IADD3 R15, R12, R13, R14 ;  /* 0x0000000d0c0f7210 */ /* 0x004fe20007ffe00e */
[----:B------:R-:W-:-:S04]  /*5f50*/  IMAD R13, R18, 0x3000, R94 ;  /* 0x00003000120d7824 */ /* 0x000fc800078e025e */
[----:B------:R-:W-:Y:S02]  /*5f60*/  IMAD R15, R18, 0x3000, R15 ;  /* 0x00003000120f7824 */ /* 0x000fe400078e020f */
[--C-:B------:R-:W-:Y:S02]  /*5f70*/  IMAD R13, R13, 0x2, R2.reuse ;  /* 0x000000020d0d7824 */ /* 0x100fe400078e0202 */
[----:B------:R-:W-:-:S04]  /*5f80*/  IMAD R40, R15, 0x2, R2 ;  /* 0x000000020f287824 */ /* 0x000fc800078e0202 */
[----:B------:R-:W2:Y:S04]  /*5f90*/  LDS.128 R12, [R13+0x15400] ;  /* 0x015400000d0c7984 */ /* 0x000ea80000000c00 */
[----:B------:R-:W3:Y:S01]  /*5fa0*/  LDS.128 R40, [R40+0x15400] ;  /* 0x0154000028287984 */ /* 0x000ee20000000c00 */
[----:B------:R-:W-:Y:S05]  /*5fb0*/  @P3 BRA `(.L_x_2360) ;  /* 0x0000000400503947 */ /* 0x000fea0003800000 */
[--C-:B------:R-:W-:Y:S01]  /*5fc0*/  SHF.R.U64 R36, R36, 0x10, R37.reuse ;  /* 0x0000001024247819 */ /* 0x100fe20000001225 */
[----:B------:R-:W-:Y:S01]  /*5fd0*/  HADD2.F32 R56, -RZ, R113.H1_H1 ;  /* 0x30000071ff387230 */ /* 0x000fe20000004100 */
[----:B------:R-:W-:Y:S01]  /*5fe0*/  SHF.R.U32.HI R52, RZ, 0x10, R37 ;  /* 0x00000010ff347819 */ /* 0x000fe20000011625 */
[----:B------:R-:W-:Y:S01]  /*5ff0*/  HADD2.F32 R54, -RZ, R111.H1_H1 ;  /* 0x3000006fff367230 */ /* 0x000fe20000004100 */
[--C-:B------:R-:W-:Y:S02]  /*6000*/  SHF.R.U64 R37, R48, 0x10, R49.reuse ;  /* 0x0000001030257819 */ /* 0x100fe40000001231 */
[----:B------:R-:W-:Y:S01]  /*6010*/  SHF.R.U32.HI R48, RZ, 0x10, R49 ;  /* 0x00000010ff307819 */ /* 0x000fe20000011631 */
[----:B---3--:R-:W-:Y:S01]  /*6020*/  IMAD.MOV.U32 R49, RZ, RZ, R41 ;  /* 0x000000ffff317224 */ /* 0x008fe200078e0029 */
[--C-:B------:R-:W-:Y:S01]  /*6030*/  SHF.R.U64 R38, R38, 0x10, R39.reuse ;  /* 0x0000001026267819 */ /* 0x100fe20000001227 */
[----:B------:R-:W-:Y:S01]  /*6040*/  HADD2.F32 R52, -RZ, R52.H0_H0 ;  /* 0x20000034ff347230 */ /* 0x000fe20000004100 */
[----:B------:R-:W-:Y:S01]  /*6050*/  SHF.R.U32.HI R47, RZ, 0x10, R39 ;  /* 0x00000010ff2f7819 */ /* 0x000fe20000011627 */
[----:B------:R-:W-:Y:S01]  /*6060*/  HADD2.F32 R53, -RZ, R48.H0_H0 ;  /* 0x20000030ff357230 */ /* 0x000fe20000004100 */
[--C-:B------:R-:W-:Y:S01]  /*6070*/  SHF.R.U64 R39, R50, 0x10, R51.reuse ;  /* 0x0000001032277819 */ /* 0x100fe20000001233 */
[----:B--2---:R-:W-:Y:S01]  /*6080*/  HADD2.F32 R48, -RZ, R13.H1_H1 ;  /* 0x3000000dff307230 */ /* 0x004fe20000004100 */
[----:B------:R-:W-:Y:S01]  /*6090*/  SHF.R.U32.HI R50, RZ, 0x10, R51 ;  /* 0x00000010ff327819 */ /* 0x000fe20000011633 */
[--C-:B------:R-:W-:Y:S01]  /*60a0*/  HADD2.F32 R51, -RZ, R49.reuse.H0_H0 ;  /* 0x20000031ff337230 */ /* 0x100fe20000004100 */
[----:B------:R-:W-:Y:S01]  /*60b0*/  MOV R41, R15 ;  /* 0x0000000f00297202 */ /* 0x000fe20000000f00 */
[----:B------:R-:W-:-:S02]  /*60c0*/  HADD2.F32 R49, -RZ, R49.H1_H1 ;  /* 0x30000031ff317230 */ /* 0x000fc40000004100 */
[CC--:B-1----:R-:W-:Y:S01]  /*60d0*/  FMUL.FTZ R60, R48.reuse, R53.reuse ;  /* 0x00000035303c7220 */ /* 0x0c2fe20000410000 */
[----:B------:R-:W-:Y:S02]  /*60e0*/  HADD2.F32 R15, -RZ, R13.H0_H0 ;  /* 0x2000000dff0f7230 */ /* 0x000fe40000004100 */
[-C--:B------:R-:W-:Y:S01]  /*60f0*/  FMUL.FTZ R58, R51, R56.reuse ;  /* 0x00000038333a7220 */ /* 0x080fe20000410000 */
[----:B------:R-:W-:Y:S02]  /*6100*/  HADD2.F32 R47, -RZ, R47.H0_H0 ;  /* 0x2000002fff2f7230 */ /* 0x000fe40000004100 */
[----:B------:R-:W-:Y:S01]  /*6110*/  FMUL.FTZ R55, R49, R53 ;  /* 0x0000003531377220 */ /* 0x000fe20000410000 */
[C---:B------:R-:W-:Y:S01]  /*6120*/  FMUL.FTZ R56, R15.reuse, R56 ;  /* 0x000000380f387220 */ /* 0x040fe20000410000 */
[----:B------:R-:W-:Y:S02]  /*6130*/  FFMA.FTZ R15, R15, R54, -R58 ;  /* 0x000000360f0f7223 */ /* 0x000fe4000001083a */
[-C--:B------:R-:W-:Y:S01]  /*6140*/  FFMA.FTZ R48, R48, R52.reuse, -R55 ;  /* 0x0000003430307223 */ /* 0x080fe20000010837 */
[----:B------:R-:W-:Y:S01]  /*6150*/  FFMA.FTZ R52, R49, R52, R60 ;  /* 0x0000003431347223 */ /* 0x000fe2000001003c */
[----:B------:R-:W-:Y:S01]  /*6160*/  FFMA.FTZ R13, R51, R54, R56 ;  /* 0x00000036330d7223 */ /* 0x000fe20000010038 */
[----:B------:R-:W-:-:S02]  /*6170*/  HADD2.F32 R58, -RZ, R112.H1_H1 ;  /* 0x30000070ff3a7230 */ /* 0x000fc40000004100 */
[--C-:B------:R-:W-:Y:S01]  /*6180*/  HADD2.F32 R49, -RZ, R43.reuse.H0_H0 ;  /* 0x2000002bff317230 */ /* 0x100fe20000004100 */
[----:B------:R-:W-:Y:S01]  /*6190*/  F2FP.F16.F32.PACK_AB R15, R48, R15 ;  /* 0x0000000f300f723e */ /* 0x000fe200000000ff */
[----:B------:R-:W-:Y:S02]  /*61a0*/  HADD2.F32 R54, -RZ, R43.H1_H1 ;  /* 0x3000002bff367230 */ /* 0x000fe40000004100 */
[----:B------:R-:W-:Y:S02]  /*61b0*/  HADD2.F32 R51, -RZ, R50.H0_H0 ;  /* 0x20000032ff337230 */ /* 0x000fe40000004100 */
[----:B------:R-:W-:Y:S01]  /*61c0*/  FMUL.FTZ R60, R49, R58 ;  /* 0x0000003a313c7220 */ /* 0x000fe20000410000 */
[--C-:B------:R-:W-:Y:S02]  /*61d0*/  HADD2.F32 R43, -RZ, R41.reuse.H0_H0 ;  /* 0x20000029ff2b7230 */ /* 0x100fe40000004100 */
[----:B------:R-:W-:Y:S02]  /*61e0*/  HADD2.F32 R50, -RZ, R41.H1_H1 ;  /* 0x30000029ff327230 */ /* 0x000fe40000004100 */
[----:B------:R-:W-:Y:S01]  /*61f0*/  FMUL.FTZ R53, R54, R51 ;  /* 0x0000003336357220 */ /* 0x000fe20000410000 */
[----:B------:R-:W-:-:S02]  /*6200*/  HADD2.F32 R56, -RZ, R110.H1_H1 ;  /* 0x3000006eff387230 */ /* 0x000fc40000004100 */
[C---:B------:R-:W-:Y:S01]  /*6210*/  FMUL.FTZ R58, R43.reuse, R58 ;  /* 0x0000003a2b3a7220 */ /* 0x040fe20000410000 */
[----:B------:R-:W-:Y:S02]  /*6220*/  HADD2.F32 R112, -RZ, R112.H0_H0 ;  /* 0x20000070ff707230 */ /* 0x000fe40000004100 */
[C---:B------:R-:W-:Y:S01]  /*6230*/  FMUL.FTZ R51, R50.reuse, R51 ;  /* 0x0000003332337220 */ /* 0x040fe20000410000 */
[-C--:B------:R-:W-:Y:S01]  /*6240*/  FFMA.FTZ R50, R50, R47.reuse, -R53 ;  /* 0x0000002f32327223 */ /* 0x080fe20000010835 */
[-C--:B------:R-:W-:Y:S01]  /*6250*/  FFMA.FTZ R41, R43, R56.reuse, -R60 ;  /* 0x000000382b297223 */ /* 0x080fe2000001083c */
[----:B------:R-:W-:Y:S01]  /*6260*/  FFMA.FTZ R43, R49, R56, R58 ;  /* 0x00000038312b7223 */ /* 0x000fe2000001003a */
[----:B------:R-:W-:Y:S01]  /*6270*/  FFMA.FTZ R54, R54, R47, R51 ;  /* 0x0000002f36367223 */ /* 0x000fe20000010033 */
[----:B------:R-:W-:Y:S02]  /*6280*/  HADD2.F32 R53, -RZ, R37.H0_H0 ;  /* 0x20000025ff357230 */ /* 0x000fe40000004100 */
[----:B------:R-:W-:Y:S01]  /*6290*/  HADD2.F32 R58, -RZ, R113.H0_H0 ;  /* 0x20000071ff3a7230 */ /* 0x000fe20000004100 */
[----:B------:R-:W-:Y:S01]  /*62a0*/  F2FP.F16.F32.PACK_AB R50, R50, R41 ;  /* 0x000000293232723e */ /* 0x000fe200000000ff */
[----:B------:R-:W-:Y:S01]  /*62b0*/  HADD2.F32 R47, -RZ, R40.H0_H0 ;  /* 0x20000028ff2f7230 */ /* 0x000fe20000004100 */
[----:B------:R-:W-:Y:S01]  /*62c0*/  F2FP.F16.F32.PACK_AB R41, R52, R13 ;  /* 0x0000000d3429723e */ /* 0x000fe200000000ff */
[----:B------:R-:W-:Y:S01]  /*62d0*/  HADD2.F32 R37, -RZ, R12.H0_H0 ;  /* 0x2000000cff257230 */ /* 0x000fe20000004100 */
[----:B------:R-:W-:Y:S01]  /*62e0*/  F2FP.F16.F32.PACK_AB R43, R54, R43 ;  /* 0x0000002b362b723e */ /* 0x000fe200000000ff */
[----:B------:R-:W-:-:S02]  /*62f0*/  HADD2.F32 R49, -RZ, R40.H1_H1 ;  /* 0x30000028ff317230 */ /* 0x000fc40000004100 */
[----:B------:R-:W-:Y:S02]  /*6300*/  HADD2.F32 R40, -RZ, R12.H1_H1 ;  /* 0x3000000cff287230 */ /* 0x000fe40000004100 */
[-C--:B------:R-:W-:Y:S01]  /*6310*/  FMUL.FTZ R12, R47, R58.reuse ;  /* 0x0000003a2f0c7220 */ /* 0x080fe20000410000 */
[----:B------:R-:W-:Y:S02]  /*6320*/  HADD2.F32 R56, -RZ, R111.H0_H0 ;  /* 0x2000006fff387230 */ /* 0x000fe40000004100 */
[-C--:B------:R-:W-:Y:S01]  /*6330*/  FMUL.FTZ R55, R49, R53.reuse ;  /* 0x0000003531377220 */ /* 0x080fe20000410000 */
[----:B------:R-:W-:Y:S02]  /*6340*/  HADD2.F32 R51, -RZ, R36.H0_H0 ;  /* 0x20000024ff337230 */ /* 0x000fe40000004100 */
[C---:B------:R-:W-:Y:S01]  /*6350*/  FMUL.FTZ R36, R37.reuse, R58 ;  /* 0x0000003a25247220 */ /* 0x040fe20000410000 */
[----:B------:R-:W-:Y:S01]  /*6360*/  FMUL.FTZ R58, R40, R53 ;  /* 0x00000035283a7220 */ /* 0x000fe20000410000 */
[----:B------:R-:W-:Y:S01]  /*6370*/  FFMA.FTZ R12, R37, R56, -R12 ;  /* 0x00000038250c7223 */ /* 0x000fe2000001080c */
[----:B------:R-:W-:-:S02]  /*6380*/  HADD2.F32 R110, -RZ, R110.H0_H0 ;  /* 0x2000006eff6e7230 */ /* 0x000fc40000004100 */
[----:B------:R-:W-:Y:S01]  /*6390*/  FFMA.FTZ R36, R47, R56, R36 ;  /* 0x000000382f247223 */ /* 0x000fe20000010024 */
[-C--:B------:R-:W-:Y:S01]  /*63a0*/  FFMA.FTZ R37, R40, R51.reuse, -R55 ;  /* 0x0000003328257223 */ /* 0x080fe20000010837 */
[----:B------:R-:W-:Y:S01]  /*63b0*/  FFMA.FTZ R47, R49, R51, R58 ;  /* 0x00000033312f7223 */ /* 0x000fe2000001003a */
[----:B------:R-:W-:Y:S02]  /*63c0*/  HADD2.F32 R51, -RZ, R39.H0_H0 ;  /* 0x20000027ff337230 */ /* 0x000fe40000004100 */
[----:B------:R-:W-:Y:S01]  /*63d0*/  HADD2.F32 R40, -RZ, R42.H0_H0 ;  /* 0x2000002aff287230 */ /* 0x000fe20000004100 */
[----:B------:R-:W-:Y:S01]  /*63e0*/  F2FP.F16.F32.PACK_AB R12, R37, R12 ;  /* 0x0000000c250c723e */ /* 0x000fe200000000ff */
[----:B------:R-:W-:Y:S02]  /*63f0*/  HADD2.F32 R39, -RZ, R14.H0_H0 ;  /* 0x2000000eff277230 */ /* 0x000fe40000004100 */
[----:B------:R-:W-:Y:S02]  /*6400*/  HADD2.F32 R42, -RZ, R42.H1_H1 ;  /* 0x3000002aff2a7230 */ /* 0x000fe40000004100 */
[----:B------:R-:W-:-:S02]  /*6410*/  HADD2.F32 R14, -RZ, R14.H1_H1 ;  /* 0x3000000eff0e7230 */ /* 0x000fc40000004100 */
[CC--:B------:R-:W-:Y:S01]  /*6420*/  FMUL.FTZ R53, R39.reuse, R112.reuse ;  /* 0x0000007027357220 */ /* 0x0c0fe20000410000 */
[----:B------:R-:W-:Y:S02]  /*6430*/  HADD2.F32 R49, -RZ, R38.H0_H0 ;  /* 0x20000026ff317230 */ /* 0x000fe40000004100 */
[-C--:B------:R-:W-:Y:S01]  /*6440*/  FMUL.FTZ R55, R42, R51.reuse ;  /* 0x000000332a377220 */ /* 0x080fe20000410000 */
[----:B------:R-:W-:Y:S01]  /*6450*/  FMUL.FTZ R38, R40, R112 ;  /* 0x0000007028267220 */ /* 0x000fe20000410000 */
[----:B------:R-:W-:Y:S01]  /*6460*/  FMUL.FTZ R51, R14, R51 ;  /* 0x000000330e337220 */ /* 0x000fe20000410000 */
[-C--:B------:R-:W-:Y:S01]  /*6470*/  FFMA.FTZ R53, R40, R110.reuse, R53 ;  /* 0x0000006e28357223 */ /* 0x080fe20000010035 */
[-C--:B------:R-:W-:Y:S01]  /*6480*/  FFMA.FTZ R55, R14, R49.reuse, -R55 ;  /* 0x000000310e377223 */ /* 0x080fe20000010837 */
[----:B------:R-:W-:Y:S01]  /*6490*/  FFMA.FTZ R38, R39, R110, -R38 ;  /* 0x0000006e27267223 */ /* 0x000fe20000010826 */
[----:B------:R-:W-:Y:S01]  /*64a0*/  FFMA.FTZ R42, R42, R49, R51 ;  /* 0x000000312a2a7223 */ /* 0x000fe20000010033 */
[----:B------:R-:W-:Y:S01]  /*64b0*/  IMAD.MOV.U32 R13, RZ, RZ, R15 ;  /* 0x000000ffff0d7224 */ /* 0x000fe200078e000f */
[----:B------:R-:W-:Y:S01]  /*64c0*/  F2FP.F16.F32.PACK_AB R40, R47, R36 ;  /* 0x000000242f28723e */ /* 0x000fe200000000ff */
[----:B------:R-:W-:Y:S01]  /*64d0*/  IMAD.MOV.U32 R15, RZ, RZ, R50 ;  /* 0x000000ffff0f7224 */ /* 0x000fe200078e0032 */
[----:B------:R-:W-:-:S02]  /*64e0*/  F2FP.F16.F32.PACK_AB R14, R55, R38 ;  /* 0x00000026370e723e */ /* 0x000fc400000000ff */
[----:B------:R-:W-:-:S07]  /*64f0*/  F2FP.F16.F32.PACK_AB R42, R42, R53 ;  /* 0x000000352a2a723e */ /* 0x000fce00000000ff */
.L_x_2360:
[----:B------:R-:W-:Y:S05]  /*6500*/  BSYNC B1 ;  /* 0x0000000000017941 */ /* 0x000fea0003800000 */
.L_x_2359:
[----:B--2---:R2:W-:Y:S01]  /*6510*/  ST.E.128 desc[UR38][R44.64], R12 ;  /* 0x0000000c2c007985 */ /* 0x0045e2000c101d26 */
[----:B------:R-:W-:-:S13]  /*6520*/  ISETP.GE.AND P3, PT, R46, R11, PT ;  /* 0x0000000b2e00720c */ /* 0x000fda0003f66270 */
[----:B------:R-:W-:Y:S05]  /*6530*/  @P3 BRA `(.L_x_2322) ;  /* 0x0000000400443947 */ /* 0x000fea0003800000 */
[----:B------:R-:W-:-:S05]  /*6540*/  IMAD.WIDE R88, R46, 0x2, R88 ;  /* 0x000000022e587825 */ /* 0x000fca00078e0258 */
[----:B---3--:R3:W-:Y:S01]  /*6550*/  ST.E.128 desc[UR38][R88.64], R40 ;  /* 0x0000002858007985 */ /* 0x0087e2000c101d26 */
[----:B------:R-:W-:Y:S05]  /*6560*/  BRA `(.L_x_2322) ;  /* 0x0000000400387947 */ /* 0x000fea0003800000 */
.L_x_2314:
[----:B------:R-:W-:-:S06]  /*6570*/  UISETP.NE.AND UP0, UPT, UR41, 0x3, UPT ;  /* 0x000000032900788c */ /* 0x000fcc000bf05270 */
[----:B------:R-:W-:-:S13]  /*6580*/  PLOP3.LUT P2, PT, PT, PT, UP0, 0x80, 0x0 ;  /* 0x000000000000781c */ /* 0x000fda0003f4f008 */
[----:B------:R-:W-:Y:S05]  /*6590*/  @!P2 BRA `(.L_x_2361) ;  /* 0x000000000004a947 */ /* 0x000fea0003800000 */
[----:B------:R-:W-:Y:S01]  /*65a0*/  BPT.TRAP 0x1 ;  /* 0x000000040000795c */ /* 0x000fe20000300000 */
.L_x_2361:
[----:B------:R-:W-:Y:S01]  /*65b0*/  IMAD R35, R18, 0x8, R2 ;  /* 0x0000000812237824 */ /* 0x000fe200078e0202 */
[----:B------:R-:W-:Y:S01]  /*65c0*/  SHF.L.U32 R85, R140, 0x1f, RZ ;  /* 0x0000001f8c557819 */ /* 0x000fe200000006ff */
[----:B------:R-:W-:Y:S01]  /*65d0*/  BSSY B1, `(.L_x_2362) ;  /* 0x0000004000017945 */ /* 0x000fe20003800000 */
[----:B------:R-:W-:Y:S02]  /*65e0*/  SHF.R.S32.HI R82, RZ, 0x1f, R81 ;  /* 0x0000001fff527819 */ /* 0x000fe40000011451 */
[----:B------:R-:W0:Y:S02]  /*65f0*/  SYNCS.PHASECHK.TRANS64.TRYWAIT P3, [R35+URZ+0x2d890], R85 ;  /* 0x02d89055230075a7 */ /* 0x000e24000806017f */
[----:B0-----:R-:W-:Y:S05]  /*6600*/  @!P3 BRA `(.L_x_2363) ;  /* 0x000001600090b947 */ /* 0x001fea0003800000 */
.L_x_2592:
[----:B------:R-:W-:Y:S05]  /*6610*/  BSYNC B1 ;  /* 0x0000000000017941 */ /* 0x000fea0003800000 */
.L_x_2362:
        /* <DEDUP_REMOVED lines=26> */
.L_x_2596:
[----:B------:R-:W-:Y:S05]  /*67c0*/  @!P3 BRA `(.L_x_2322) ;  /* 0x0000000000a0b947 */ /* 0x000fea0003800000 */
[----:B-1----:R-:W4:Y:S01]  /*67d0*/  LDL R13, [R1+0x20] ;  /* 0x00002000010d7983 */ /* 0x002f220000100800 */
[----:B------:R-:W-:-:S03]  /*67e0*/  ULDC UR4, c[0x0][0x2f4] ;  /* 0x0000bd0000047ab9 */ /* 0x000fc60000000800 */
[----:B------:R-:W5:Y:S04]  /*67f0*/  LDL R12, [R1+0x1c] ;  /* 0x00001c00010c7983 */ /* 0x000f680000100800 */
[----:B------:R-:W5:Y:S04]  /*6800*/  LDL R11, [R1+0x10] ;  /* 0x00001000010b7983 */ /* 0x000f680000100800 */
[----:B------:R-:W5:Y:S01]  /*6810*/  LDL R45, [R1+0x14] ;  /* 0x00001400012d7983 */ /* 0x000f620000100800 */
[----:B------:R-:W-:Y:S02]  /*6820*/  ISETP.GE.AND P5, PT, R16, UR4, PT ;  /* 0x0000000410007c0c */ /* 0x000fe4000bfa6270 */
        /* <DEDUP_REMOVED lines=13> */
[----:B------:R-:W-:Y:S01]  /*6900*/  @!P5 IMAD.SHL.U32 R11, R11, 0x8, RZ ;  /* 0x000000080b0bd824 */ /* 0x000fe200078e00ff */
[----:B-1----:R-:W-:Y:S01]  /*6910*/  @!P5 MOV R40, R42 ;  /* 0x0000002a0028d202 */ /* 0x002fe20000000f00 */
[----:B------:R-:W-:-:S04]  /*6920*/  @!P5 IMAD.MOV.U32 R41, RZ, RZ, R43 ;  /* 0x000000ffff29d224 */ /* 0x000fc800078e002b */
        /* <DEDUP_REMOVED lines=18> */
.L_x_2322:
[----:B------:R-:W-:Y:S05]  /*6a50*/  BSYNC B0 ;  /* 0x0000000000007941 */ /* 0x000fea0003800000 */
.L_x_2313:
        /* <DEDUP_REMOVED lines=16> */
.L_x_2366:
[----:B------:R-:W-:Y:S05]  /*6b60*/  BSYNC B0 ;  /* 0x0000000000007941 */ /* 0x000fea0003800000 */
.L_x_2365:
[----:B------:R-:W5:Y:S01]  /*6b70*/  SYNCS.PHASECHK.TRANS64.TRYWAIT P2, [R35+URZ+0x2d8b0], R85 ;  /* 0x02d8b055230075a7 */ /* 0x000f62000804017f */
[----:B------:R-:W-:Y:S04]  /*6b80*/  BSSY B0, `(.L_x_2367) ;  /* 0x0000002000007945 */ /* 0x000fe80003800000 */
[----:B-----5:R-:W-:Y:S05]  /*6b90*/  @!P2 BRA `(.L_x_2368) ;  /* 0x0000015c0088a947 */ /* 0x020fea0003800000 */
.L_x_2597:
[----:B------:R-:W-:Y:S05]  /*6ba0*/  BSYNC B0 ;  /* 0x0000000000007941 */ /* 0x000fea0003800000 */
.L_x_2367:
[----:B------:R-:W-:Y:S01]  /*6bb0*/  ULDC.64 UR4, c[0x0][0x328] ;  /* 0x0000ca0000047ab9 */ /* 0x000fe20000000a00 */
[----:B------:R-:W-:Y:S01]  /*6bc0*/  BSSY B0, `(.L_x_2369) ;  /* 0x000003c000007945 */ /* 0x000fe20003800000 */
[----:B------:R-:W-:Y:S02]  /*6bd0*/  IMAD R82, R82, UR4, RZ ;  /* 0x0000000452527c24 */ /* 0x000fe4000f8e02ff */
[----:B-1234-:R-:W-:-:S04]  /*6be0*/  IMAD.WIDE.U32 R12, R81, UR4, RZ ;  /* 0x00000004510c7c25 */ /* 0x01efc8000f8e00ff */
        /* <DEDUP_REMOVED lines=11> */
[----:B------:R-:W-:-:S04]  /*6ca0*/  ULDC.64 UR4, c[0x0][0x318] ;  /* 0x0000c60000047ab9 */ /* 0x000fc80000000a00 */
[----:B------:R-:W-:Y:S02]  /*6cb0*/  IADD3 R13, R13, R11, RZ ;  /* 0x0000000b0d0d7210 */ /* 0x000fe40007ffe0ff */
[----:B------:R-:W-:-:S04]  /*6cc0*/  LEA R11, P2, R12, UR4, 0x1 ;  /* 0x000000040c0b7c11 */ /* 0x000fc8000f8408ff */
[----:B------:R-:W-:Y:S01]  /*6cd0*/  LEA.HI.X R12, R12, UR5, R13, 0x1, P2 ;  /* 0x000000050c0c7c11 */ /* 0x000fe200090f0c0d */
[----:B------:R0:W1:Y:S01]  /*6ce0*/  SHFL.IDX PT, R40, R11, RZ, 0x1e1f ;  /* 0x001e1fff0b287589 */ /* 0x00006200000e0000 */
[----:B------:R-:W-:-:S03]  /*6cf0*/  ISETP.GT.AND P2, PT, R84, R141, PT ;  /* 0x0000008d5400720c */ /* 0x000fc60003f44270 */
[----:B------:R0:W2:Y:S10]  /*6d00*/  SHFL.IDX PT, R41, R12, RZ, 0x1e1f ;  /* 0x001e1fff0c297589 */ /* 0x0000b400000e0000 */
[----:B0-----:R-:W-:Y:S05]  /*6d10*/  @!P2 BRA `(.L_x_2370) ;  /* 0x000000000098a947 */ /* 0x001fea0003800000 */
[----:B------:R-:W3:Y:S01]  /*6d20*/  LDL R15, [R1+0x20] ;  /* 0x00002000010f7983 */ /* 0x000ee20000100800 */
[----:B------:R-:W-:-:S03]  /*6d30*/  ULDC UR4, c[0x0][0x2f4] ;  /* 0x0000bd0000047ab9 */ /* 0x000fc60000000800 */
[----:B------:R-:W4:Y:S04]  /*6d40*/  LDL R14, [R1+0x1c] ;  /* 0x00001c00010e7983 */ /* 0x000f280000100800 */
[----:B------:R-:W5:Y:S04]  /*6d50*/  LDL R46, [R1+0x10] ;  /* 0x00001000012e7983 */ /* 0x000f680000100800 */
[----:B------:R-:W5:Y:S01]  /*6d60*/  LDL R45, [R1+0x14] ;  /* 0x00001400012d7983 */ /* 0x000f620000100800 */
[----:B------:R-:W-:Y:S02]  /*6d70*/  ISETP.GE.AND P5, PT, R16, UR4, PT ;  /* 0x0000000410007c0c */ /* 0x000fe4000bfa6270 */
[----:B------:R-:W-:Y:S01]  /*6d80*/  ISETP.GE.AND P4, PT, R136, UR4, PT ;  /* 0x0000000488007c0c */ /* 0x000fe2000bf86270 */
[----:B------:R-:W5:Y:S10]  /*6d90*/  LDL R44, [R1+0x18] ;  /* 0x00001800012c7983 */ /* 0x000f740000100800 */
[----:B-1----:R-:W-:-:S04]  /*6da0*/  @!P5 LEA R42, P2, R16, R40, 0x1 ;  /* 0x00000028102ad211 */ /* 0x002fc800078408ff */
[----:B--2---:R-:W-:Y:S02]  /*6db0*/  @!P5 LEA.HI.X R43, R16, R41, R17, 0x1, P2 ;  /* 0x00000029102bd211 */ /* 0x004fe400010f0c11 */
[----:B------:R-:W-:-:S04]  /*6dc0*/  @!P4 LEA R38, P2, R136, R40, 0x1 ;  /* 0x000000288826c211 */ /* 0x000fc800078408ff */
[----:B---3--:R-:W-:Y:S02]  /*6dd0*/  @!P4 LEA.HI.X R39, R136, R41, R15, 0x1, P2 ;  /* 0x000000298827c211 */ /* 0x008fe400010f0c0f */
[----:B------:R-:W-:-:S13]  /*6de0*/  ISETP.GE.AND P2, PT, R22, UR4, PT ;  /* 0x0000000416007c0c */ /* 0x000fda000bf46270 */
[----:B------:R-:W-:-:S04]  /*6df0*/  @!P2 LEA R36, P6, R22, R40, 0x1 ;  /* 0x000000281624a211 */ /* 0x000fc800078c08ff */
[----:B----4-:R-:W-:Y:S02]  /*6e00*/  @!P2 LEA.HI.X R37, R22, R41, R14, 0x1, P6 ;  /* 0x000000291625a211 */ /* 0x010fe400030f0c0e */
[----:B------:R-:W0:Y:S04]  /*6e10*/  @!P5 LDS.128 R12, [R65] ;  /* 0x00000000410cd984 */ /* 0x000e280000000c00 */
[----:B0-----:R0:W-:Y:S01]  /*6e20*/  @!P5 ST.E.128 desc[UR38][R42.64], R12 ;  /* 0x0000000c2a00d985 */ /* 0x0011e2000c101d26 */
[----:B------:R-:W-:-:S13]  /*6e30*/  ISETP.GE.AND P5, PT, R0, UR4, PT ;  /* 0x0000000400007c0c */ /* 0x000fda000bfa6270 */
[----:B------:R-:W1:Y:S01]  /*6e40*/  @!P5 LDS.128 R12, [R64] ;  /* 0x00000000400cd984 */ /* 0x000e620000000c00 */
[----:B-----5:R-:W-:-:S04]  /*6e50*/  @!P5 IMAD.SHL.U32 R11, R46, 0x8, RZ ;  /* 0x000000082e0bd824 */ /* 0x020fc800078e00ff */
        /* <DEDUP_REMOVED lines=18> */
.L_x_2370:
[----:B------:R-:W-:Y:S05]  /*6f80*/  BSYNC B0 ;  /* 0x0000000000007941 */ /* 0x000fea0003800000 */
.L_x_2369:
[----:B------:R-:W-:Y:S01]  /*6f90*/  @!PT LDS RZ, [RZ] ;  /* 0x00000000fffff984 */ /* 0x000fe20000000800 */
[----:B------:R-:W-:Y:S01]  /*6fa0*/  @!PT LDS RZ, [RZ] ;  /* 0x00000000fffff984 */ /* 0x000fe20000000800 */
[----:B------:R-:W-:Y:S01]  /*6fb0*/  @!PT LDS RZ, [RZ] ;  /* 0x00000000fffff984 */ /* 0x000fe20000000800 */
[----:B------:R-:W-:Y:S01]  /*6fc0*/  @!PT LDS RZ, [RZ] ;  /* 0x00000000fffff984 */ /* 0x000fe20000000800 */
[----:B------:R3:W-:Y:S06]  /*6fd0*/  MEMBAR.ALL.CTA ;  /* 0x0000000000007992 */ /* 0x0007ec0000008000 */
[----:B---3--:R-:W3:Y:S01]  /*6fe0*/  FENCE.VIEW.ASYNC.S ;  /* 0x00000000000073c6 */ /* 0x008ee20000000000 */
[----:B------:R-:W-:Y:S02]  /*6ff0*/  VIADD R18, R18, 0x1 ;  /* 0x0000000112127836 */ /* 0x000fe40000000000 */
[----:B------:R-:W-:Y:S01]  /*7000*/  @!P3 VIADD R35, R35, 0x2d8c0 ;  /* 0x0002d8c02323b836 */ /* 0x000fe20000000000 */
[----:B---3--:R3:W-:Y:S02]  /*7010*/  BAR.SYNC.DEFER_BLOCKING R100, 0x80 ;  /* 0x000200640000751d */ /* 0x0087e40000010000 */
[----:B------:R-:W-:-:S02]  /*7020*/  ISETP.NE.AND P2, PT, R18, 0x2, PT ;  /* 0x000000021200780c */ /* 0x000fc40003f45270 */
[----:B------:R-:W-:Y:S02]  /*7030*/  @!P3 PRMT R35, RZ, 0x654, R35 ;  /* 0x00000654ff23b816 */ /* 0x000fe40000000023 */
[----:B------:R-:W-:Y:S02]  /*7040*/  SEL R11, RZ, 0x1, P2 ;  /* 0x00000001ff0b7807 */ /* 0x000fe40001000000 */
[----:B------:R-:W-:Y:S02]  /*7050*/  SEL R18, R18, RZ, P2 ;  /* 0x000000ff12127207 */ /* 0x000fe40001000000 */
[----:B------:R-:W-:Y:S01]  /*7060*/  LOP3.LUT R140, R140, R11, RZ, 0x3c, !PT ;  /* 0x0000000b8c8c7212 */ /* 0x000fe200078e3cff */
[----:B------:R3:W-:Y:S01]  /*7070*/  @!P3 SYNCS.ARRIVE.TRANS64.RED.A1T0 RZ, [R35+URZ], RZ ;  /* 0x000000ff23ffb9a7 */ /* 0x0007e2000810043f */
[----:B------:R-:W-:Y:S05]  /*7080*/  @P1 BRA `(.L_x_2371) ;  /* 0xffffffb400881947 */ /* 0x000fea000383ffff */
[----:B0-----:R-:W0:Y:S01]  /*7090*/  S2R R12, SR_TID.X ;  /* 0x00000000000c7919 */ /* 0x001e220000002100 */
[----:B------:R-:W-:Y:S02]  /*70a0*/  PLOP3.LUT P0, PT, PT, PT, PT, 0x8, 0x0 ;  /* 0x000000000000781c */ /* 0x000fe40003f0e170 */
[----:B0-----:R-:W-:-:S04]  /*70b0*/  SHF.R.U32.HI R12, RZ, 0x7, R12 ;  /* 0x00000007ff0c7819 */ /* 0x001fc8000001160c */
[----:B------:R-:W-:-:S13]  /*70c0*/  ISETP.NE.AND P4, PT, R12, 0x1, PT ;  /* 0x000000010c00780c */ /* 0x000fda0003f85270 */
[----:B------:R-:W-:Y:S06]  /*70d0*/  @!P4 BAR.ARV 0x9, 0x100 ;  /* 0x024400000000cb1d */ /* 0x000fec0000002000 */
.L_x_2308:
[----:B------:R-:W4:Y:S01]  /*70e0*/  LDL R5, [R1+0x54] ;  /* 0x0000540001057983 */ /* 0x000f220000100800 */
[----:B------:R-:W0:Y:S01]  /*70f0*/  LDC R0, c[0x0][0x448] ;  /* 0x00011200ff007b82 */ /* 0x000e220000000800 */
[----:B-1----:R-:W-:Y:S01]  /*7100*/  IMAD.MOV.U32 R40, RZ, RZ, RZ ;  /* 0x000000ffff287224 */ /* 0x002fe200078e00ff */
        /* <DEDUP_REMOVED lines=15> */
[----:B------:R-:W-:Y:S02]  /*7200*/  CS2R R106, SRZ ;  /* 0x00000000006a7805 */ /* 0x000fe4000001ff00 */
[----:B------:R-:W-:Y:S02]  /*7210*/  CS2R R104, SRZ ;  /* 0x0000000000687805 */ /* 0x000fe4000001ff00 */
[----:B------:R-:W-:Y:S01]  /*7220*/  CS2R R98, SRZ ;  /* 0x0000000000627805 */ /* 0x000fe2000001ff00 */
[----:B------:R-:W-:Y:S01]  /*7230*/  IMAD.MOV.U32 R96, RZ, RZ, RZ ;  /* 0x000000ffff607224 */ /* 0x000fe200078e00ff */
[----:B------:R-:W-:Y:S01]  /*7240*/  CS2R R6, SRZ ;  /* 0x0000000000067805 */ /* 0x000fe2000001ff00 */
[----:B------:R-:W-:Y:S01]  /*7250*/  IMAD.MOV.U32 R30, RZ, RZ, RZ ;  /* 0x000000ffff1e7224 */ /* 0x000fe200078e00ff */
[----:B------:R-:W-:-:S02]  /*7260*/  CS2R R90, SRZ ;  /* 0x00000000005a7805 */ /* 0x000fc4000001ff00 */
[----:B0-----:R-:W-:Y:S01]  /*7270*/  ISETP.NE.AND P1, PT, R0, 0x1, PT ;  /* 0x000000010000780c */ /* 0x001fe20003f25270 */
[----:B------:R-:W-:-:S12]  /*7280*/  IMAD.MOV.U32 R93, RZ, RZ, RZ ;  /* 0x000000ffff5d7224 */ /* 0x000fd800078e00ff */
[----:B------:R-:W0:Y:S08]  /*7290*/  @P1 LDC R3, c[0x0][0x44c] ;  /* 0x00011300ff031b82 */ /* 0x000e300000000800 */
[----:B------:R-:W1:Y:S01]  /*72a0*/  @P1 LDC R4, c[0x0][0x450] ;  /* 0x00011400ff041b82 */ /* 0x000e620000000800 */
[----:B----4-:R-:W-:-:S04]  /*72b0*/  VIADD R0, R5, 0xbf ;  /* 0x000000bf05007836 */ /* 0x010fc80000000000 */
[----:B0-----:R-:W-:-:S05]  /*72c0*/  @P1 IMAD.HI.U32 R3, R0, R3, RZ ;  /* 0x0000000300031227 */ /* 0x001fca00078e00ff */
[----:B-1----:R-:W-:Y:S02]  /*72d0*/  @P1 SHF.R.U32.HI R0, RZ, R4, R3 ;  /* 0x00000004ff001219 */ /* 0x002fe40000011603 */
[----:B------:R-:W-:Y:S02]  /*72e0*/  PLOP3.LUT P1, PT, PT, PT, PT, 0x80, 0x0 ;  /* 0x000000000000781c */ /* 0x000fe40003f2f070 */
[----:B------:R-:W-:Y:S02]  /*72f0*/  IADD3 R0, R101, R0, RZ ;  /* 0x0000000065007210 */ /* 0x000fe40007ffe0ff */
[----:B---3--:R-:W-:Y:S02]  /*7300*/  CS2R R100, SRZ ;  /* 0x0000000000647805 */ /* 0x008fe4000001ff00 */
[----:B------:R-:W-:-:S04]  /*7310*/  SHF.R.S32.HI R3, RZ, 0x1f, R0 ;  /* 0x0000001fff037819 */ /* 0x000fc80000011400 */
[----:B------:R-:W-:Y:S01]  /*7320*/  LEA.HI R3, R3, R0, RZ, 0x7 ;  /* 0x0000000003037211 */ /* 0x000fe200078f38ff */
[----:B------:R-:W-:-:S03]  /*7330*/  IMAD.MOV.U32 R0, RZ, RZ, RZ ;  /* 0x000000ffff007224 */ /* 0x000fc600078e00ff */
[----:B------:R-:W-:-:S04]  /*7340*/  SHF.R.S32.HI R3, RZ, 0x7, R3 ;  /* 0x00000007ff037819 */ /* 0x000fc80000011403 */
[----:B------:R-:W-:Y:S02]  /*7350*/  VIMNMX R88, R102, R3, PT ;  /* 0x0000000366587248 */ /* 0x000fe40003fe0100 */
[----:B------:R-:W-:Y:S02]  /*7360*/  CS2R R102, SRZ ;  /* 0x0000000000667805 */ /* 0x000fe4000001ff00 */
[----:B------:R-:W-:Y:S01]  /*7370*/  ISETP.GE.AND P2, PT, R88, 0x1, PT ;  /* 0x000000015800780c */ /* 0x000fe20003f46270 */
[----:B------:R-:W-:-:S12]  /*7380*/  @P0 BRA `(.L_x_2372) ;  /* 0x00000000000c0947 */ /* 0x000fd80003800000 */
[----:B------:R-:W0:Y:S01]  /*7390*/  FENCE.VIEW.ASYNC.G ;  /* 0x00000000000073c6 */ /* 0x000e220000000100 */
[----:B------:R-:W-:Y:S05]  /*73a0*/  WARPSYNC.ALL ;  /* 0x0000000000007948 */ /* 0x000fea0003800000 */
[----:B0-----:R-:W-:Y:S06]  /*73b0*/  BAR.ARV 0xc, 0x200 ;  /* 0x0308000000007b1d */ /* 0x001fec0000002000 */
.L_x_2372:
[----:B------:R-:W-:Y:S01]  /*73c0*/  IMAD.MOV.U32 R28, RZ, RZ, RZ ;  /* 0x000000ffff1c7224 */ /* 0x000fe200078e00ff */
[----:B------:R-:W-:Y:S01]  /*73d0*/  MOV R3, RZ ;  /* 0x000000ff00037202 */ /* 0x000fe20000000f00 */
        /* <DEDUP_REMOVED lines=10> */
.L_x_2600:
[----:B------:R-:W1:Y:S01]  /*7480*/  LDL R3, [R1+0x24] ;  /* 0x0000240001037983 */ /* 0x000e620000100800 */
[----:B------:R-:W-:Y:S01]  /*7490*/  BSSY B6, `(.L_x_2375) ;  /* 0x000001b000067945 */ /* 0x000fe20003800000 */
[----:B-1----:R-:W-:-:S05]  /*74a0*/  IMAD.HI R0, R3, 0x55555556, RZ ;  /* 0x5555555603007827 */ /* 0x002fca00078e02ff */
[----:B------:R-:W-:-:S05]  /*74b0*/  LEA.HI R44, R0, R0, RZ, 0x1 ;  /* 0x00000000002c7211 */ /* 0x000fca00078f08ff */
[----:B------:R-:W-:Y:S02]  /*74c0*/  IMAD R44, R44, -0x3, R3 ;  /* 0xfffffffd2c2c7824 */ /* 0x000fe400078e0203 */
[----:B------:R-:W-:-:S04]  /*74d0*/  VIADD R3, R2, 0x21800 ;  /* 0x0002180002037836 */ /* 0x000fc80000000000 */
[----:B------:R-:W-:Y:S01]  /*74e0*/  IMAD R0, R44, 0x2000, R3 ;  /* 0x000020002c007824 */ /* 0x000fe200078e0203 */
[----:B------:R-:W-:-:S04]  /*74f0*/  LOP3.LUT P0, RZ, R3, 0x3ff, RZ, 0xc0, !PT ;  /* 0x000003ff03ff7812 */ /* 0x000fc8000780c0ff */
        /* <DEDUP_REMOVED lines=19> */
[----:B-12--5:R-:W-:Y:S05]  /*7630*/  CALL.ABS.NOINC R14 ;  /* 0x000000000e007343 */ /* 0x026fea0003c00000 */
.L_x_2376:
[----:B------:R-:W-:Y:S05]  /*7640*/  BSYNC B6 ;  /* 0x0000000000067941 */ /* 0x000fea0003800000 */
.L_x_2375:
        /* <DEDUP_REMOVED lines=8> */
[----:B------:R3:W4:Y:S03]  /*76d0*/  SYNCS.PHASECHK.TRANS64.TRYWAIT P0, [R2+URZ+0x2d800], R3 ;  /* 0x02d80003020075a7 */ /* 0x000726000800017f */
[----:B----4-:R-:W-:Y:S05]  /*76e0*/  @!P0 NANOSLEEP.SYNCS 0x989680 ;  /* 0x009896800000895d */ /* 0x010fea0003900000 */
[----:B------:R-:W4:Y:S01]  /*76f0*/  @!P0 SYNCS.PHASECHK.TRANS64 P0, [R2+URZ+0x2d800], R3 ;  /* 0x02d80003020085a7 */ /* 0x000f22000800007f */
[----:B------:R-:W-:Y:S04]  /*7700*/  BSSY B0, `(.L_x_2378) ;  /* 0x0000006000007945 */ /* 0x000fe80003800000 */
[----:B----4-:R-:W-:Y:S05]  /*7710*/  @P0 BRA `(.L_x_2379) ;  /* 0x0000000000100947 */ /* 0x010fea0003800000 */
.L_x_2380:
[----:B----4-:R4:W0:Y:S02]  /*7720*/  SYNCS.PHASECHK.TRANS64.TRYWAIT P0, [R2+URZ+0x2d800], R3 ;  /* 0x02d80003020075a7 */ /* 0x010824000800017f */
[----:B0-----:R-:W-:Y:S05]  /*7730*/  @!P0 NANOSLEEP.SYNCS 0x989680 ;  /* 0x009896800000895d */ /* 0x001fea0003900000 */
[----:B------:R-:W0:Y:S02]  /*7740*/  @!P0 SYNCS.PHASECHK.TRANS64 P0, [R2+URZ+0x2d800], R3 ;  /* 0x02d80003020085a7 */ /* 0x000e24000800007f */
[----:B0-----:R-:W-:Y:S05]  /*7750*/  @!P0 BRA `(.L_x_2380) ;  /* 0xfffffffc00f08947 */ /* 0x001fea000383ffff */
.L_x_2379:
[----:B------:R-:W-:Y:S05]  /*7760*/  BSYNC B0 ;  /* 0x0000000000007941 */ /* 0x000fea0003800000 */
.L_x_2378:
[----:B------:R-:W-:Y:S05]  /*7770*/  BRA `(.L_x_2381) ;  /* 0x0000003c00187947 */ /* 0x000fea0003800000 */
.L_x_2377:
[----:B------:R-:W-:Y:S01]  /*7780*/  ULOP3.LUT UP0, URZ, UR42, 0x1bf, URZ, 0xc0, !UPT ;  /* 0x000001bf2a3f7892 */ /* 0x000fe2000f80c03f */
[----:B-1---5:R-:W-:Y:S01]  /*7790*/  SHF.R.S32.HI R0, RZ, 0x1f, R97 ;  /* 0x0000001fff007819 */ /* 0x022fe20000011461 */
[----:B------:R-:W-:Y:S01]  /*77a0*/  ULDC.64 UR4, c[0x0][0x3f8] ;  /* 0x0000fe0000047ab9 */ /* 0x000fe20000000a00 */
[----:B------:R-:W-:Y:S01]  /*77b0*/  ULDC.64 UR6, c[0x0][0x408] ;  /* 0x0001020000067ab9 */ /* 0x000fe20000000a00 */
[----:B------:R-:W-:Y:S02]  /*77c0*/  IMAD.WIDE.U32 R24, R97, UR4, RZ ;  /* 0x0000000461187c25 */ /* 0x000fe4000f8e00ff */
[----:B------:R-:W-:Y:S02]  /*77d0*/  PLOP3.LUT P0, PT, PT, PT, UP0, 0x80, 0x0 ;  /* 0x000000000000781c */ /* 0x000fe40003f0f008 */
[C---:B------:R-:W-:Y:S02]  /*77e0*/  IMAD R4, R0.reuse, UR4, RZ ;  /* 0x0000000400047c24 */ /* 0x040fe4000f8e02ff */
        /* <DEDUP_REMOVED lines=10> */
[----:B------:R-:W-:Y:S01]  /*7890*/  MOV R4, UR4 ;  /* 0x0000000400047c02 */ /* 0x000fe20008000f00 */
[----:B0-----:R0:W1:Y:S01]  /*78a0*/  LDC.64 R14, c[0x4][R0] ;  /* 0x01000000000e7b82 */ /* 0x0010620000000a00 */
[----:B------:R-:W-:Y:S01]  /*78b0*/  IMAD.U32 R5, RZ, RZ, UR5 ;  /* 0x00000005ff057e24 */ /* 0x000fe2000f8e00ff */
[----:B------:R-:W-:Y:S01]  /*78c0*/  ULDC.64 UR4, c[0x4][0x20] ;  /* 0x0100080000047ab9 */ /* 0x000fe20000000a00 */
        /* <DEDUP_REMOVED lines=8> */
[----:B-12---:R-:W-:Y:S05]  /*7950*/  CALL.ABS.NOINC R14 ;  /* 0x000000000e007343 */ /* 0x006fea0003c00000 */
.L_x_2382:
[----:B------:R-:W3:Y:S01]  /*7960*/  LDL R20, [R1+0x54] ;  /* 0x0000540001147983 */ /* 0x000ee20000100800 */
[----:B------:R-:W-:Y:S01]  /*7970*/  ULDC.U8 UR4, c[0x0][0x410] ;  /* 0x0001040000047ab9 */ /* 0x000fe20000000000 */
[----:B------:R-:W-:Y:S01]  /*7980*/  BSSY B0, `(.L_x_2383) ;  /* 0x000039d000007945 */ /* 0x000fe20003800000 */
[----:B------:R-:W-:Y:S01]  /*7990*/  ISETP.NE.AND P0, PT, RZ, UR4, PT ;  /* 0x00000004ff007c0c */ /* 0x000fe2000bf05270 */
[----:B---3--:R-:W-:-:S12]  /*79a0*/  IMAD.IADD R10, R141, 0x1, R20 ;  /* 0x000000018d0a7824 */ /* 0x008fd800078e0214 */
[----:B------:R-:W-:Y:S05]  /*79b0*/  @!P0 BRA `(.L_x_2384) ;  /* 0x0000001c00588947 */ /* 0x000fea0003800000 */
[----:B------:R-:W1:Y:S01]  /*79c0*/  LDC R45, c[0x0][0x448] ;  /* 0x00011200ff2d7b82 */ /* 0x000e620000000800 */
[----:B------:R-:W-:Y:S01]  /*79d0*/  ULDC.64 UR4, c[0x0][0x3f8] ;  /* 0x0000fe0000047ab9 */ /* 0x000fe20000000a00 */
[----:B------:R-:W-:Y:S01]  /*79e0*/  ULDC.64 UR6, c[0x0][0x408] ;  /* 0x0001020000067ab9 */ /* 0x000fe20000000a00 */
[----:B------:R-:W-:Y:S02]  /*79f0*/  IMAD.MOV.U32 R6, RZ, RZ, R24 ;  /* 0x000000ffff067224 */ /* 0x000fe400078e0018 */
[----:B------:R-:W-:Y:S02]  /*7a00*/  IMAD.MOV.U32 R7, RZ, RZ, R29 ;  /* 0x000000ffff077224 */ /* 0x000fe400078e001d */
[----:B------:R-:W-:Y:S02]  /*7a10*/  IMAD.MOV.U32 R8, RZ, RZ, R26 ;  /* 0x000000ffff087224 */ /* 0x000fe400078e001a */
[----:B------:R-:W-:Y:S01]  /*7a20*/  IMAD.MOV.U32 R9, RZ, RZ, R31 ;  /* 0x000000ffff097224 */ /* 0x000fe200078e001f */
[----:B-1----:R-:W-:-:S13]  /*7a30*/  ISETP.NE.AND P0, PT, R45, 0x1, PT ;  /* 0x000000012d00780c */ /* 0x002fda0003f05270 */
[----:B------:R-:W1:Y:S08]  /*7a40*/  @P0 LDC R3, c[0x0][0x44c] ;  /* 0x00011300ff030b82 */ /* 0x000e700000000800 */
[----:B------:R-:W3:Y:S01]  /*7a50*/  @P0 LDC R5, c[0x0][0x450] ;  /* 0x00011400ff050b82 */ /* 0x000ee20000000800 */
[----:B-1----:R-:W-:-:S04]  /*7a60*/  @P0 IMAD.HI.U32 R0, R10, R3, RZ ;  /* 0x000000030a000227 */ /* 0x002fc800078e00ff */
[----:B------:R-:W-:Y:S01]  /*7a70*/  IMAD.MOV.U32 R3, RZ, RZ, R10 ;  /* 0x000000ffff037224 */ /* 0x000fe200078e000a */
[----:B---3--:R-:W-:-:S04]  /*7a80*/  @P0 SHF.R.U32.HI R3, RZ, R5, R0 ;  /* 0x00000005ff030219 */ /* 0x008fc80000011600 */
        /* <DEDUP_REMOVED lines=11> */
[----:B------:R-:W-:Y:S01]  /*7b40*/  UMOV UR4, 0xffffffff ;  /* 0xffffffff00047882 */ /* 0x000fe20000000000 */
[----:B------:R-:W-:Y:S02]  /*7b50*/  LEA R4, P1, R8, UR6, 0x1 ;  /* 0x0000000608047c11 */ /* 0x000fe4000f8208ff */
[----:B------:R-:W-:Y:S02]  /*7b60*/  IADD3 R5, R9, R5, RZ ;  /* 0x0000000509057210 */ /* 0x000fe40007ffe0ff */
[----:B------:R-:W-:Y:S02]  /*7b70*/  LEA.HI.X R13, R6, UR5, R13, 0x1, P0 ;  /* 0x00000005060d7c11 */ /* 0x000fe400080f0c0d */
[----:B------:R-:W-:Y:S01]  /*7b80*/  LEA.HI.X R5, R8, UR7, R5, 0x1, P1 ;  /* 0x0000000708057c11 */ /* 0x000fe200088f0c05 */
[----:B------:R-:W-:Y:S06]  /*7b90*/  BRA.DIV UR4, `(.L_x_2385) ;  /* 0x0000014e04dc7947 */ /* 0x000fec000b800000 */
[----:B------:R1:W3:Y:S04]  /*7ba0*/  SHFL.IDX PT, R3, R13, RZ, 0x1e1f ;  /* 0x001e1fff0d037589 */ /* 0x0002e800000e0000 */
[----:B------:R-:W4:Y:S04]  /*7bb0*/  SHFL.IDX PT, R0, R0, RZ, 0x1e1f ;  /* 0x001e1fff00007589 */ /* 0x000f2800000e0000 */
[----:B------:R-:W0:Y:S04]  /*7bc0*/  SHFL.IDX PT, R5, R5, RZ, 0x1e1f ;  /* 0x001e1fff05057589 */ /* 0x000e2800000e0000 */
[----:B-1----:R-:W0:Y:S02]  /*7bd0*/  SHFL.IDX PT, R4, R4, RZ, 0x1e1f ;  /* 0x001e1fff04047589 */ /* 0x002e2400000e0000 */
.L_x_2606:
[----:B------:R-:W5:Y:S01]  /*7be0*/  LDL R6, [R1+0x48] ;  /* 0x0000480001067983 */ /* 0x000f620000100800 */
        /* <DEDUP_REMOVED lines=10> */
[----:B0-----:R-:W-:Y:S01]  /*7c90*/  CS2R R14, SRZ ;  /* 0x00000000000e7805 */ /* 0x001fe2000001ff00 */
[----:B-----5:R-:W-:-:S05]  /*7ca0*/  IMAD R45, R6, R45, RZ ;  /* 0x0000002d062d7224 */ /* 0x020fca00078e02ff */
[----:B------:R-:W-:Y:S01]  /*7cb0*/  ISETP.GE.AND P0, PT, R10, R45, PT ;  /* 0x0000002d0a00720c */ /* 0x000fe20003f06270 */
[----:B------:R-:W-:Y:S01]  /*7cc0*/  IMAD R45, R33, -0xc0, R45 ;  /* 0xffffff40212d7824 */ /* 0x000fe200078e022d */
[----:B------:R-:W-:Y:S02]  /*7cd0*/  CS2R R32, SRZ ;  /* 0x0000000000207805 */ /* 0x000fe4000001ff00 */
[----:B------:R-:W-:-:S09]  /*7ce0*/  CS2R R10, SRZ ;  /* 0x00000000000a7805 */ /* 0x000fd2000001ff00 */
[----:B------:R-:W-:Y:S05]  /*7cf0*/  @P0 BRA `(.L_x_2387) ;  /* 0x0000000400300947 */ /* 0x000fea0003800000 */
[----:B------:R-:W3:Y:S01]  /*7d00*/  LDL R42, [R1+0x40] ;  /* 0x00004000012a7983 */ /* 0x000ee20000100800 */
[----:B------:R-:W-:-:S03]  /*7d10*/  ULDC UR4, c[0x0][0x3f4] ;  /* 0x0000fd0000047ab9 */ /* 0x000fc60000000800 */
[----:B--2---:R-:W2:Y:S04]  /*7d20*/  LDL R41, [R1+0x38] ;  /* 0x0000380001297983 */ /* 0x004ea80000100800 */
[----:B------:R-:W4:Y:S04]  /*7d30*/  LDL R40, [R1+0x3c] ;  /* 0x00003c0001287983 */ /* 0x000f280000100800 */
[----:B------:R-:W4:Y:S04]  /*7d40*/  LDL R39, [R1+0x34] ;  /* 0x0000340001277983 */ /* 0x000f280000100800 */
[----:B------:R-:W4:Y:S04]  /*7d50*/  LDL.64 R52, [R1] ;  /* 0x0000000001347983 */ /* 0x000f280000100a00 */
        /* <DEDUP_REMOVED lines=19> */
[-C--:B------:R-:W-:Y:S02]  /*7e90*/  @!P3 IADD3 R8, P5, R4, R9.reuse, RZ ;  /* 0x000000090408b210 */ /* 0x080fe40007fbe0ff */
[----:B------:R-:W-:Y:S02]  /*7ea0*/  @!P3 IADD3 R10, P4, R0, R9, RZ ;  /* 0x00000009000ab210 */ /* 0x000fe40007f9e0ff */
[----:B------:R-:W-:Y:S01]  /*7eb0*/  ISETP.GE.AND P0, PT, R39, UR4, PT ;  /* 0x0000000427007c0c */ /* 0x000fe2000bf06270 */
[--C-:B------:R-:W-:Y:S01]  /*7ec0*/  @!P3 IMAD.X R9, R5, 0x1, R6.reuse, P5 ;  /* 0x000000010509b824 */ /* 0x100fe200028e0606 */
[-C--:B------:R-:W-:Y:S01]  /*7ed0*/  @!P2 IADD3 R48, P5, R4, R49.reuse, RZ ;  /* 0x000000310430a210 */ /* 0x080fe20007fbe0ff */
[----:B------:R-:W-:Y:S01]  /*7ee0*/  @!P3 IMAD.X R11, R3, 0x1, R6, P4 ;  /* 0x00000001030bb824 */ /* 0x000fe200020e0606 */
[----:B------:R-:W-:Y:S01]  /*7ef0*/  SHF.R.S32.HI R13, RZ, 0x1f, R40 ;  /* 0x0000001fff0d7819 */ /* 0x000fe20000011428 */
[----:B------:R-:W-:Y:S01]  /*7f00*/  IMAD.SHL.U32 R21, R38, 0x2, RZ ;  /* 0x0000000226157824 */ /* 0x000fe200078e00ff */
[----:B------:R-:W-:Y:S01]  /*7f10*/  @!P2 IADD3 R50, P4, R0, R49, RZ ;  /* 0x000000310032a210 */ /* 0x000fe20007f9e0ff */
[----:B------:R0:W5:Y:S01]  /*7f20*/  @!P3 LD.E.64 R30, desc[UR38][R8.64] ;  /* 0x00000026081eb980 */ /* 0x000162000c101b00 */
[----:B------:R-:W-:-:S02]  /*7f30*/  @!P2 IADD3.X R49, R5, R12, RZ, P5, !PT ;  /* 0x0000000c0531a210 */ /* 0x000fc40002ffe4ff */
[----:B------:R-:W-:Y:S01]  /*7f40*/  SHF.L.U64.HI R6, R40, 0x1, R13 ;  /* 0x0000000128067819 */ /* 0x000fe2000001020d */
[----:B------:R-:W-:Y:S01]  /*7f50*/  @!P2 IMAD.X R51, R3, 0x1, R12, P4 ;  /* 0x000000010333a824 */ /* 0x000fe200020e060c */
[-C--:B------:R-:W-:Y:S01]  /*7f60*/  @!P1 IADD3 R42, P5, R4, R43.reuse, RZ ;  /* 0x0000002b042a9210 */ /* 0x080fe20007fbe0ff */
[----:B------:R1:W5:Y:S01]  /*7f70*/  @!P3 LD.E.64 R32, desc[UR38][R10.64] ;  /* 0x000000260a20b980 */ /* 0x000362000c101b00 */
[----:B------:R-:W-:Y:S02]  /*7f80*/  SHF.R.S32.HI R14, RZ, 0x1f, R39 ;  /* 0x0000001fff0e7819 */ /* 0x000fe40000011427 */
[C---:B------:R-:W-:Y:S01]  /*7f90*/  @!P1 IADD3 R46, P4, R0.reuse, R43, RZ ;  /* 0x0000002b002e9210 */ /* 0x040fe20007f9e0ff */
[----:B------:R-:W-:Y:S01]  /*7fa0*/  @!P1 IMAD.X R43, R5, 0x1, R6, P5 ;  /* 0x00000001052b9824 */ /* 0x000fe200028e0606 */
[----:B------:R-:W-:Y:S02]  /*7fb0*/  SHF.L.U64.HI R14, R39, 0x1, R14 ;  /* 0x00000001270e7819 */ /* 0x000fe4000001020e */
[----:B------:R-:W-:Y:S01]  /*7fc0*/  SHF.R.S32.HI R20, RZ, 0x1f, R38 ;  /* 0x0000001fff147819 */ /* 0x000fe20000011426 */
[----:B------:R-:W-:Y:S01]  /*7fd0*/  @!P1 IMAD.X R47, R3, 0x1, R6, P4 ;  /* 0x00000001032f9824 */ /* 0x000fe200020e0606 */
[----:B------:R-:W-:-:S02]  /*7fe0*/  @!P0 IADD3 R40, P5, R0, R7, RZ ;  /* 0x0000000700288210 */ /* 0x000fc40007fbe0ff */
[----:B0-----:R-:W-:Y:S02]  /*7ff0*/  CS2R R8, SRZ ;  /* 0x0000000000087805 */ /* 0x001fe4000001ff00 */
[----:B------:R-:W-:Y:S01]  /*8000*/  ISETP.GE.AND P4, PT, R52, UR4, PT ;  /* 0x0000000434007c0c */ /* 0x000fe2000bf86270 */
[----:B------:R-:W5:Y:S01]  /*8010*/  @!P2 LD.E.64 R28, desc[UR38][R50.64] ;  /* 0x00000026321ca980 */ /* 0x000f62000c101b00 */
[----:B------:R-:W-:Y:S01]  /*8020*/  @!P0 IMAD.X R41, R3, 0x1, R14, P5 ;  /* 0x0000000103298824 */ /* 0x000fe200028e060e */
[----:B------:R-:W-:Y:S02]  /*8030*/  @!P0 IADD3 R6, P5, R4, R7, RZ ;  /* 0x0000000704068210 */ /* 0x000fe40007fbe0ff */
[----:B-1----:R-:W-:Y:S02]  /*8040*/  CS2R R10, SRZ ;  /* 0x00000000000a7805 */ /* 0x002fe4000001ff00 */
[C---:B------:R-:W-:Y:S01]  /*8050*/  SHF.L.U64.HI R20, R38.reuse, 0x1, R20 ;  /* 0x0000000126147819 */ /* 0x040fe20000010214 */
[----:B------:R-:W5:Y:S01]  /*8060*/  @!P2 LD.E.64 R26, desc[UR38][R48.64] ;  /* 0x00000026301aa980 */ /* 0x000f62000c101b00 */
[----:B------:R-:W-:Y:S01]  /*8070*/  @!P0 IMAD.X R7, R5, 0x1, R14, P5 ;  /* 0x0000000105078824 */ /* 0x000fe200028e060e */
[----:B------:R-:W-:-:S02]  /*8080*/  ISETP.GE.AND P5, PT, R38, UR4, PT ;  /* 0x0000000426007c0c */ /* 0x000fc4000bfa6270 */
[----:B------:R-:W5:Y:S01]  /*8090*/  @!P1 LD.E.64 R24, desc[UR38][R46.64] ;  /* 0x000000262e189980 */ /* 0x000f62000c101b00 */
[----:B------:R-:W-:Y:S02]  /*80a0*/  @!P4 IMAD.MOV.U32 R12, RZ, RZ, R0 ;  /* 0x000000ffff0cc224 */ /* 0x000fe400078e0000 */
[----:B------:R-:W-:Y:S02]  /*80b0*/  @!P4 IMAD.MOV.U32 R13, RZ, RZ, R3 ;  /* 0x000000ffff0dc224 */ /* 0x000fe400078e0003 */
[----:B------:R-:W-:-:S04]  /*80c0*/  @!P4 IMAD.WIDE R14, R52, 0x2, R4 ;  /* 0x00000002340ec825 */ /* 0x000fc800078e0204 */
[----:B------:R-:W-:Y:S01]  /*80d0*/  @!P4 IMAD.WIDE R12, R52, 0x2, R12 ;  /* 0x00000002340cc825 */ /* 0x000fe200078e020c */
[----:B------:R0:W5:Y:S04]  /*80e0*/  @!P4 LD.E.64 R34, desc[UR38][R14.64] ;  /* 0x000000260e22c980 */ /* 0x000168000c101b00 */
[----:B------:R1:W5:Y:S01]  /*80f0*/  @!P4 LD.E.64 R36, desc[UR38][R12.64] ;  /* 0x000000260c24c980 */ /* 0x000362000c101b00 */
[----:B------:R-:W-:-:S04]  /*8100*/  @!P5 IADD3 R38, P4, R0, R21, RZ ;  /* 0x000000150026d210 */ /* 0x000fc80007f9e0ff */
[----:B------:R-:W-:Y:S02]  /*8110*/  @!P5 IADD3.X R39, R3, R20, RZ, P4, !PT ;  /* 0x000000140327d210 */ /* 0x000fe400027fe4ff */
[----:B------:R-:W-:Y:S02]  /*8120*/  @!P5 IADD3 R4, P4, R4, R21, RZ ;  /* 0x000000150404d210 */ /* 0x000fe40007f9e0ff */
[----:B0-----:R-:W-:Y:S02]  /*8130*/  CS2R R14, SRZ ;  /* 0x00000000000e7805 */ /* 0x001fe4000001ff00 */
[----:B-1----:R-:W-:Y:S01]  /*8140*/  CS2R R12, SRZ ;  /* 0x00000000000c7805 */ /* 0x002fe2000001ff00 */
[----:B------:R0:W5:Y:S01]  /*8150*/  @!P5 LD.E.64 R10, desc[UR38][R38.64] ;  /* 0x00000026260ad980 */ /* 0x000162000c101b00 */
[----:B------:R-:W-:Y:S01]  /*8160*/  @!P5 IMAD.X R5, R5, 0x1, R20, P4 ;  /* 0x000000010505d824 */ /* 0x000fe200020e0614 */
[----:B------:R-:W-:Y:S02]  /*8170*/  CS2R R20, SRZ ;  /* 0x0000000000147805 */ /* 0x000fe4000001ff00 */
[----:B------:R0:W5:Y:S04]  /*8180*/  @!P0 LD.E.64 R14, desc[UR38][R40.64] ;  /* 0x00000026280e8980 */ /* 0x000168000c101b00 */
[----:B------:R0:W5:Y:S04]  /*8190*/  @!P1 LD.E.64 R20, desc[UR38][R42.64] ;  /* 0x000000262a149980 */ /* 0x000168000c101b00 */
[----:B------:R0:W5:Y:S04]  /*81a0*/  @!P0 LD.E.64 R12, desc[UR38][R6.64] ;  /* 0x00000026060c8980 */ /* 0x000168000c101b00 */
[----:B------:R0:W5:Y:S02]  /*81b0*/  @!P5 LD.E.64 R8, desc[UR38][R4.64] ;  /* 0x000000260408d980 */ /* 0x000164000c101b00 */
.L_x_2387:
[----:B------:R-:W-:Y:S05]  /*81c0*/  BSYNC B1 ;  /* 0x0000000000017941 */ /* 0x000fea0003800000 */
.L_x_2386:
[----:B------:R-:W-:Y:S01]  /*81d0*/  ULEA.HI UR4, UR37, UR37, URZ, 0x1 ;  /* 0x0000002525047291 */ /* 0x000fe2000f8f083f */
[----:B---3-5:R-:W-:Y:S01]  /*81e0*/  IMAD.MOV.U32 R3, RZ, RZ, R34 ;  /* 0x000000ffff037224 */ /* 0x028fe200078e0022 */
[----:B----4-:R-:W-:Y:S01]  /*81f0*/  VIMNMX R0, R45, 0xc0, PT ;  /* 0x000000c02d007848 */ /* 0x010fe20003fe0100 */
[----:B0-----:R-:W-:Y:S01]  /*8200*/  IMAD.MOV.U32 R4, RZ, RZ, R35 ;  /* 0x000000ffff047224 */ /* 0x001fe200078e0023 */
[----:B------:R-:W-:Y:S01]  /*8210*/  ULOP3.LUT UR4, UR4, 0xfffffffe, URZ, 0xc0, !UPT ;  /* 0xfffffffe04047892 */ /* 0x000fe2000f8ec03f */
[----:B------:R-:W-:Y:S01]  /*8220*/  IMAD.MOV.U32 R5, RZ, RZ, R30 ;  /* 0x000000ffff057224 */ /* 0x000fe200078e001e */
[----:B------:R-:W-:Y:S01]  /*8230*/  PRMT R50, R3, 0x7610, R50 ;  /* 0x0000761003327816 */ /* 0x000fe20000000032 */
[----:B------:R-:W-:Y:S01]  /*8240*/  IMAD.MOV.U32 R6, RZ, RZ, R13 ;  /* 0x000000ffff067224 */ /* 0x000fe200078e000d */
[----:B------:R-:W-:Y:S01]  /*8250*/  UIADD3 UR4, UR37, -UR4, URZ ;  /* 0x8000000425047290 */ /* 0x000fe2000fffe03f */
[----:B------:R-:W-:Y:S01]  /*8260*/  ISETP.GE.AND P1, PT, R141, R0, PT ;  /* 0x000000008d00720c */ /* 0x000fe20003f26270 */
[----:B------:R-:W-:Y:S01]  /*8270*/  IMAD.MOV.U32 R0, RZ, RZ, R31 ;  /* 0x000000ffff007224 */ /* 0x000fe200078e001f */
[----:B------:R-:W-:Y:S01]  /*8280*/  PRMT R47, R47, 0x5410, R4 ;  /* 0x000054102f2f7816 */ /* 0x000fe20000000004 */
[----:B------:R-:W-:Y:S01]  /*8290*/  IMAD.MOV.U32 R4, RZ, RZ, R26 ;  /* 0x000000ffff047224 */ /* 0x000fe200078e001a */
[----:B------:R-:W-:Y:S01]  /*82a0*/  PRMT R58, R5, 0x7610, R58 ;  /* 0x00007610053a7816 */ /* 0x000fe2000000003a */
[----:B------:R-:W-:Y:S01]  /*82b0*/  IMAD.U32 R3, RZ, RZ, UR4 ;  /* 0x00000004ff037e24 */ /* 0x000fe2000f8e00ff */
[----:B------:R-:W-:Y:S01]  /*82c0*/  MOV R5, R27 ;  /* 0x0000001b00057202 */ /* 0x000fe20000000f00 */
[----:B------:R-:W-:Y:S01]  /*82d0*/  BSSY B1, `(.L_x_2388) ;  /* 0x0000022000017945 */ /* 0x000fe20003800000 */
[----:B------:R-:W-:Y:S01]  /*82e0*/  PRMT R47, R0, 0x7610, R47 ;  /* 0x00007610002f7816 */ /* 0x000fe2000000002f */
[----:B------:R-:W-:Y:S01]  /*82f0*/  IMAD.MOV.U32 R0, RZ, RZ, R20 ;  /* 0x000000ffff007224 */ /* 0x000fe200078e0014 */
[----:B------:R-:W-:-:S02]  /*8300*/  SHF.L.U32 R3, R3, 0x1f, RZ ;  /* 0x0000001f03037819 */ /* 0x000fc400000006ff */
[----:B------:R-:W-:Y:S01]  /*8310*/  PRMT R46, R4, 0x7610, R46 ;  /* 0x00007610042e7816 */ /* 0x000fe2000000002e */
[----:B------:R-:W-:Y:S01]  /*8320*/  IMAD.MOV.U32 R4, RZ, RZ, R21 ;  /* 0x000000ffff047224 */ /* 0x000fe200078e0015 */
[----:B------:R-:W0:Y:S01]  /*8330*/  SYNCS.PHASECHK.TRANS64.TRYWAIT P0, [R2+URZ+0x2d800], R3 ;  /* 0x02d80003020075a7 */ /* 0x000e22000800017f */
[----:B------:R-:W-:Y:S01]  /*8340*/  PRMT R45, R45, 0x5410, R5 ;  /* 0x000054102d2d7816 */ /* 0x000fe20000000005 */
[----:B------:R-:W-:Y:S02]  /*8350*/  IMAD.MOV.U32 R5, RZ, RZ, R12 ;  /* 0x000000ffff057224 */ /* 0x000fe400078e000c */
[----:B------:R-:W-:Y:S01]  /*8360*/  PRMT R42, R0, 0x5410, R4 ;  /* 0x00005410002a7816 */ /* 0x000fe20000000004 */
[----:B------:R-:W-:Y:S02]  /*8370*/  IMAD.MOV.U32 R0, RZ, RZ, R8 ;  /* 0x000000ffff007224 */ /* 0x000fe400078e0008 */
        /* <DEDUP_REMOVED lines=20> */
[----:B--2---:R-:W-:Y:S01]  /*84c0*/  PRMT R41, R5, 0x5410, R6 ;  /* 0x0000541005297816 */ /* 0x004fe20000000006 */
[----:B------:R-:W-:Y:S01]  /*84d0*/  IMAD.MOV.U32 R4, RZ, RZ, R11 ;  /* 0x000000ffff047224 */ /* 0x000fe200078e000b */
[----:B0-----:R-:W-:Y:S06]  /*84e0*/  @!P0 BRA `(.L_x_2389) ;  /* 0x0000014400f88947 */ /* 0x001fec0003800000 */
.L_x_2607:
[----:B------:R-:W-:Y:S05]  /*84f0*/  BSYNC B1 ;  /* 0x0000000000017941 */ /* 0x000fea0003800000 */
.L_x_2388:
[----:B------:R-:W-:Y:S01]  /*8500*/  PRMT R39, R0, 0x5410, R4 ;  /* 0x0000541000277816 */ /* 0x000fe20000000004 */
[----:B------:R-:W-:Y:S06]  /*8510*/  @P1 BRA `(.L_x_2390) ;  /* 0x0000002c008c1947 */ /* 0x000fec0003800000 */
[----:B------:R-:W2:Y:S01]  /*8520*/  LDL.64 R54, [R1] ;  /* 0x0000000001367983 */ /* 0x000ea20000100a00 */
[----:B------:R-:W2:Y:S03]  /*8530*/  LDC R0, c[0x0][0x3f4] ;  /* 0x0000fd00ff007b82 */ /* 0x000ea60000000800 */
[----:B------:R-:W0:Y:S04]  /*8540*/  LDL R53, [R1+0x5c] ;  /* 0x00005c0001357983 */ /* 0x000e280000100800 */
[----:B------:R-:W3:Y:S04]  /*8550*/  LDL R52, [R1+0x40] ;  /* 0x0000400001347983 */ /* 0x000ee80000100800 */
[----:B------:R-:W4:Y:S04]  /*8560*/  LDL R51, [R1+0x38] ;  /* 0x0000380001337983 */ /* 0x000f280000100800 */
[----:B------:R-:W5:Y:S04]  /*8570*/  LDL R49, [R1+0x3c] ;  /* 0x00003c0001317983 */ /* 0x000f680000100800 */
[----:B------:R-:W5:Y:S04]  /*8580*/  LDL R7, [R1+0x34] ;  /* 0x0000340001077983 */ /* 0x000f680000100800 */
[----:B------:R-:W5:Y:S04]  /*8590*/  LDL R6, [R1+0x44] ;  /* 0x0000440001067983 */ /* 0x000f680000100800 */
[----:B------:R-:W5:Y:S01]  /*85a0*/  LDL R5, [R1+0x60] ;  /* 0x0000600001057983 */ /* 0x000f620000100800 */
[----:B------:R-:W-:Y:S01]  /*85b0*/  BSSY B1, `(.L_x_2391) ;  /* 0x0000035000017945 */ /* 0x000fe20003800000 */
[-C--:B--2---:R-:W-:Y:S01]  /*85c0*/  ISETP.GE.AND P6, PT, R54, R0.reuse, PT ;  /* 0x000000003600720c */ /* 0x084fe20003fc6270 */
[----:B0-----:R-:W-:Y:S01]  /*85d0*/  IMAD R3, R53, 0x2, R2 ;  /* 0x0000000235037824 */ /* 0x001fe200078e0202 */
[----:B---3--:R-:W-:-:S02]  /*85e0*/  ISETP.GE.AND P0, PT, R52, R0, PT ;  /* 0x000000003400720c */ /* 0x008fc40003f06270 */
[-C--:B----4-:R-:W-:Y:S02]  /*85f0*/  ISETP.GE.AND P1, PT, R51, R0.reuse, PT ;  /* 0x000000003300720c */ /* 0x090fe40003f26270 */
[-C--:B-----5:R-:W-:Y:S02]  /*8600*/  ISETP.GE.AND P2, PT, R49, R0.reuse, PT ;  /* 0x000000003100720c */ /* 0x0a0fe40003f46270 */
[-C--:B------:R-:W-:Y:S02]  /*8610*/  ISETP.GE.AND P3, PT, R7, R0.reuse, PT ;  /* 0x000000000700720c */ /* 0x080fe40003f66270 */
[----:B------:R-:W-:Y:S01]  /*8620*/  ISETP.GE.AND P4, PT, R6, R0, PT ;  /* 0x000000000600720c */ /* 0x000fe20003f86270 */
[----:B------:R-:W-:Y:S01]  /*8630*/  VIADD R0, R3, 0x20 ;  /* 0x0000002003007836 */ /* 0x000fe20000000000 */
        /* <DEDUP_REMOVED lines=44> */
.L_x_2392:
[----:B------:R-:W-:Y:S05]  /*8900*/  BSYNC B1 ;  /* 0x0000000000017941 */ /* 0x000fea0003800000 */
.L_x_2391:
        /* <DEDUP_REMOVED lines=45> */
.L_x_2394:
[----:B------:R-:W-:Y:S05]  /*8be0*/  BSYNC B1 ;  /* 0x0000000000017941 */ /* 0x000fea0003800000 */
.L_x_2393:
        /* <DEDUP_REMOVED lines=44> */
.L_x_2396:
[----:B------:R-:W-:Y:S05]  /*8eb0*/  BSYNC B1 ;  /* 0x0000000000017941 */ /* 0x000fea0003800000 */
.L_x_2395:
        /* <DEDUP_REMOVED lines=44> */
.L_x_2398:
[----:B------:R-:W-:Y:S05]  /*9180*/  BSYNC B1 ;  /* 0x0000000000017941 */ /* 0x000fea0003800000 */
.L_x_2397:
        /* <DEDUP_REMOVED lines=44> */
.L_x_2400:
[----:B------:R-:W-:Y:S05]  /*9450*/  BSYNC B1 ;  /* 0x0000000000017941 */ /* 0x000fea0003800000 */
.L_x_2399:
        /* <DEDUP_REMOVED lines=44> */
.L_x_2384:
[----:B------:R-:W1:Y:S01]  /*9720*/  LDC R9, c[0x0][0x448] ;  /* 0x00011200ff097b82 */ /* 0x000e620000000800 */
[----:B------:R-:W-:Y:S01]  /*9730*/  ULDC.64 UR4, c[0x0][0x3f8] ;  /* 0x0000fe0000047ab9 */ /* 0x000fe20000000a00 */
[----:B------:R-:W-:Y:S01]  /*9740*/  ULDC.64 UR6, c[0x0][0x408] ;  /* 0x0001020000067ab9 */ /* 0x000fe20000000a00 */
        /* <DEDUP_REMOVED lines=8> */
[----:B---3--:R-:W-:Y:S02]  /*97d0*/  @P0 SHF.R.U32.HI R3, RZ, R5, R0 ;  /* 0x00000005ff030219 */ /* 0x008fe40000011600 */
[----:B------:R-:W-:Y:S02]  /*97e0*/  MOV R5, R29 ;  /* 0x0000001d00057202 */ /* 0x000fe40000000f00 */
[----:B------:R-:W-:Y:S01]  /*97f0*/  SHF.R.S32.HI R0, RZ, 0x1f, R3 ;  /* 0x0000001fff007819 */ /* 0x000fe20000011403 */
[----:B------:R-:W-:-:S04]  /*9800*/  IMAD.WIDE.U32 R6, R3, UR6, R6 ;  /* 0x0000000603067c25 */ /* 0x000fc8000f8e0006 */
[C---:B------:R-:W-:Y:S02]  /*9810*/  IMAD R8, R0.reuse, UR4, RZ ;  /* 0x0000000400087c24 */ /* 0x040fe4000f8e02ff */
[----:B------:R-:W-:Y:S02]  /*9820*/  IMAD R0, R0, UR6, RZ ;  /* 0x0000000600007c24 */ /* 0x000fe4000f8e02ff */
[----:B------:R-:W-:-:S04]  /*9830*/  IMAD.WIDE.U32 R4, R3, UR4, R4 ;  /* 0x0000000403047c25 */ /* 0x000fc8000f8e0004 */
[C---:B------:R-:W-:Y:S01]  /*9840*/  IMAD R13, R3.reuse, UR5, R8 ;  /* 0x00000005030d7c24 */ /* 0x040fe2000f8e0208 */
[----:B------:R-:W-:Y:S01]  /*9850*/  ULDC.64 UR4, c[0x0][0x3e8] ;  /* 0x0000fa0000047ab9 */ /* 0x000fe20000000a00 */
        /* <DEDUP_REMOVED lines=10> */
[----:B------:R1:W3:Y:S04]  /*9900*/  SHFL.IDX PT, R3, R13, RZ, 0x1e1f ;  /* 0x001e1fff0d037589 */ /* 0x0002e800000e0000 */
[----:B------:R-:W4:Y:S04]  /*9910*/  SHFL.IDX PT, R0, R0, RZ, 0x1e1f ;  /* 0x001e1fff00007589 */ /* 0x000f2800000e0000 */
[----:B------:R-:W0:Y:S04]  /*9920*/  SHFL.IDX PT, R21, R21, RZ, 0x1e1f ;  /* 0x001e1fff15157589 */ /* 0x000e2800000e0000 */
[----:B-1----:R-:W0:Y:S02]  /*9930*/  SHFL.IDX PT, R20, R20, RZ, 0x1e1f ;  /* 0x001e1fff14147589 */ /* 0x002e2400000e0000 */
.L_x_2613:
[----:B------:R-:W5:Y:S01]  /*9940*/  LDL R4, [R1+0x48] ;  /* 0x0000480001047983 */ /* 0x000f620000100800 */
[----:B------:R-:W-:Y:S01]  /*9950*/  BSSY B1, `(.L_x_2402) ;  /* 0x0000039000017945 */ /* 0x000fe20003800000 */
[----:B------:R-:W-:Y:S02]  /*9960*/  CS2R R6, SRZ ;  /* 0x0000000000067805 */ /* 0x000fe4000001ff00 */
[----:B------:R-:W-:Y:S02]  /*9970*/  CS2R R12, SRZ ;  /* 0x00000000000c7805 */ /* 0x000fe4000001ff00 */
[----:B0-----:R-:W-:Y:S02]  /*9980*/  CS2R R14, SRZ ;  /* 0x00000000000e7805 */ /* 0x001fe4000001ff00 */
[----:B------:R-:W-:Y:S02]  /*9990*/  CS2R R24, SRZ ;  /* 0x0000000000187805 */ /* 0x000fe4000001ff00 */
[----:B------:R-:W-:-:S02]  /*99a0*/  CS2R R26, SRZ ;  /* 0x00000000001a7805 */ /* 0x000fc4000001ff00 */
[----:B------:R-:W-:Y:S02]  /*99b0*/  CS2R R28, SRZ ;  /* 0x00000000001c7805 */ /* 0x000fe4000001ff00 */
[----:B------:R-:W-:Y:S02]  /*99c0*/  CS2R R30, SRZ ;  /* 0x00000000001e7805 */ /* 0x000fe4000001ff00 */
[----:B------:R-:W-:Y:S01]  /*99d0*/  CS2R R34, SRZ ;  /* 0x0000000000227805 */ /* 0x000fe2000001ff00 */
[----:B-----5:R-:W-:Y:S01]  /*99e0*/  IMAD R9, R4, R9, RZ ;  /* 0x0000000904097224 */ /* 0x020fe200078e02ff */
[----:B------:R-:W-:-:S03]  /*99f0*/  CS2R R4, SRZ ;  /* 0x0000000000047805 */ /* 0x000fc6000001ff00 */
[----:B------:R-:W-:Y:S01]  /*9a00*/  IMAD R45, R33, -0xc0, R9 ;  /* 0xffffff40212d7824 */ /* 0x000fe200078e0209 */
[----:B------:R-:W-:Y:S02]  /*9a10*/  ISETP.GE.AND P0, PT, R10, R9, PT ;  /* 0x000000090a00720c */ /* 0x000fe40003f06270 */
[----:B------:R-:W-:Y:S02]  /*9a20*/  CS2R R8, SRZ ;  /* 0x0000000000087805 */ /* 0x000fe4000001ff00 */
[----:B------:R-:W-:Y:S02]  /*9a30*/  CS2R R10, SRZ ;  /* 0x00000000000a7805 */ /* 0x000fe4000001ff00 */
[----:B------:R-:W-:-:S07]  /*9a40*/  CS2R R32, SRZ ;  /* 0x0000000000207805 */ /* 0x000fce000001ff00 */
[----:B------:R-:W-:Y:S05]  /*9a50*/  @P0 BRA `(.L_x_2403) ;  /* 0x0000000000a00947 */ /* 0x000fea0003800000 */
[----:B------:R-:W2:Y:S01]  /*9a60*/  LDL R36, [R1+0x14] ;  /* 0x0000140001247983 */ /* 0x000ea20000100800 */
[----:B------:R-:W-:-:S03]  /*9a70*/  ULDC UR4, c[0x0][0x3f4] ;  /* 0x0000fd0000047ab9 */ /* 0x000fc60000000800 */
[----:B------:R-:W2:Y:S01]  /*9a80*/  LDL R37, [R1+0x10] ;  /* 0x0000100001257983 */ /* 0x000ea20000100800 */
[C---:B------:R-:W-:Y:S01]  /*9a90*/  VIADD R5, R16.reuse, 0x20 ;  /* 0x0000002010057836 */ /* 0x040fe20000000000 */
[C---:B------:R-:W-:Y:S01]  /*9aa0*/  ISETP.GE.AND P2, PT, R16.reuse, UR4, PT ;  /* 0x0000000410007c0c */ /* 0x040fe2000bf46270 */
[----:B------:R-:W-:-:S03]  /*9ab0*/  VIADD R4, R16, 0x10 ;  /* 0x0000001010047836 */ /* 0x000fc60000000000 */
[----:B------:R-:W-:Y:S02]  /*9ac0*/  ISETP.GE.AND P4, PT, R5, UR4, PT ;  /* 0x0000000405007c0c */ /* 0x000fe4000bf86270 */
[----:B------:R-:W-:Y:S01]  /*9ad0*/  ISETP.GE.AND P3, PT, R4, UR4, PT ;  /* 0x0000000404007c0c */ /* 0x000fe2000bf66270 */
[----:B---3--:R-:W-:Y:S01]  /*9ae0*/  IMAD.MOV.U32 R5, RZ, RZ, R3 ;  /* 0x000000ffff057224 */ /* 0x008fe200078e0003 */
[----:B----4-:R-:W-:-:S05]  /*9af0*/  MOV R4, R0 ;  /* 0x0000000000047202 */ /* 0x010fca0000000f00 */
[----:B------:R-:W-:Y:S01]  /*9b00*/  @!P2 IMAD.SHL.U32 R39, R16, 0x2, RZ ;  /* 0x000000021027a824 */ /* 0x000fe200078e00ff */
[----:B------:R-:W-:-:S04]  /*9b10*/  CS2R R28, SRZ ;  /* 0x00000000001c7805 */ /* 0x000fc8000001ff00 */
        /* <DEDUP_REMOVED lines=10> */
[----:B------:R-:W-:Y:S01]  /*9bc0*/  CS2R R6, SRZ ;  /* 0x0000000000067805 */ /* 0x000fe2000001ff00 */
[----:B--2---:R-:W-:Y:S01]  /*9bd0*/  @!P4 IMAD.SHL.U32 R49, R36, 0x8, RZ ;  /* 0x000000082431c824 */ /* 0x004fe200078e00ff */
[----:B------:R-:W-:-:S02]  /*9be0*/  @!P2 IADD3 R36, P0, R0, R39, RZ ;  /* 0x000000270024a210 */ /* 0x000fc40007f1e0ff */
[----:B------:R-:W-:Y:S01]  /*9bf0*/  @!P2 SHF.L.U64.HI R0, R16, 0x1, R17 ;  /* 0x000000011000a819 */ /* 0x000fe20000010211 */
[----:B------:R-:W-:Y:S02]  /*9c00*/  @!P3 IMAD.SHL.U32 R43, R37, 0x8, RZ ;  /* 0x00000008252bb824 */ /* 0x000fe400078e00ff */
[----:B------:R-:W-:-:S04]  /*9c10*/  @!P4 IMAD.WIDE R46, R49, 0x2, R4 ;  /* 0x00000002312ec825 */ /* 0x000fc800078e0204 */
[C---:B------:R-:W-:Y:S01]  /*9c20*/  @!P3 IMAD.WIDE R40, R43.reuse, 0x2, R4 ;  /* 0x000000022b28b825 */ /* 0x040fe200078e0204 */
        /* <DEDUP_REMOVED lines=11> */
.L_x_2403:
[----:B------:R-:W-:Y:S05]  /*9ce0*/  BSYNC B1 ;  /* 0x0000000000017941 */ /* 0x000fea0003800000 */
.L_x_2402:
[----:B------:R-:W-:Y:S01]  /*9cf0*/  ULEA.HI UR4, UR37, UR37, URZ, 0x1 ;  /* 0x0000002525047291 */ /* 0x000fe2000f8f083f */
[----:B---3-5:R-:W-:Y:S01]  /*9d00*/  IMAD.MOV.U32 R3, RZ, RZ, R4 ;  /* 0x000000ffff037224 */ /* 0x028fe200078e0004 */
[----:B----4-:R-:W-:Y:S01]  /*9d10*/  VIMNMX R0, R45, 0xc0, PT ;  /* 0x000000c02d007848 */ /* 0x010fe20003fe0100 */
[----:B------:R-:W-:Y:S01]  /*9d20*/  IMAD.MOV.U32 R20, RZ, RZ, R5 ;  /* 0x000000ffff147224 */ /* 0x000fe200078e0005 */
[----:B------:R-:W-:Y:S01]  /*9d30*/  ULOP3.LUT UR4, UR4, 0xfffffffe, URZ, 0xc0, !UPT ;  /* 0xfffffffe04047892 */ /* 0x000fe2000f8ec03f */
[----:B------:R-:W-:Y:S01]  /*9d40*/  MOV R21, R6 ;  /* 0x0000000600157202 */ /* 0x000fe20000000f00 */
[----:B0-----:R-:W-:Y:S01]  /*9d50*/  IMAD.MOV.U32 R37, RZ, RZ, R25 ;  /* 0x000000ffff257224 */ /* 0x001fe200078e0019 */
[----:B------:R-:W-:Y:S01]  /*9d60*/  PRMT R58, R3, 0x7610, R58 ;  /* 0x00007610033a7816 */ /* 0x000fe2000000003a */
        /* <DEDUP_REMOVED lines=16> */
[----:B------:R-:W-:Y:S01]  /*9e70*/  IMAD.MOV.U32 R21, RZ, RZ, R12 ;  /* 0x000000ffff157224 */ /* 0x000fe200078e000c */
[----:B------:R-:W-:Y:S01]  /*9e80*/  PRMT R57, R37, 0x7610, R57 ;  /* 0x0000761025397816 */ /* 0x000fe20000000039 */
[----:B------:R-:W-:Y:S01]  /*9e90*/  IMAD.MOV.U32 R37, RZ, RZ, R28 ;  /* 0x000000ffff257224 */ /* 0x000fe200078e001c */
        /* <DEDUP_REMOVED lines=14> */
[----:B------:R-:W-:Y:S02]  /*9f80*/  IMAD.MOV.U32 R21, RZ, RZ, R30 ;  /* 0x000000ffff157224 */ /* 0x000fe400078e001e */
[----:B------:R-:W-:-:S05]  /*9f90*/  IMAD.MOV.U32 R36, RZ, RZ, R31 ;  /* 0x000000ffff247224 */ /* 0x000fca00078e001f */
[----:B------:R-:W-:Y:S01]  /*9fa0*/  PRMT R50, R21, 0x5410, R36 ;  /* 0x0000541015327816 */ /* 0x000fe20000000024 */
[----:B------:R-:W-:Y:S01]  /*9fb0*/  IMAD.MOV.U32 R36, RZ, RZ, R34 ;  /* 0x000000ffff247224 */ /* 0x000fe200078e0022 */
[----:B------:R-:W-:Y:S01]  /*9fc0*/  PRMT R21, R37, 0x5410, R38 ;  /* 0x0000541025157816 */ /* 0x000fe20000000026 */
[----:B------:R-:W-:Y:S01]  /*9fd0*/  IMAD.MOV.U32 R37, RZ, RZ, R35 ;  /* 0x000000ffff257224 */ /* 0x000fe200078e0023 */
[----:B0-----:R-:W-:Y:S06]  /*9fe0*/  @!P0 BRA `(.L_x_2405) ;  /* 0x0000012c00bc8947 */ /* 0x001fec0003800000 */
.L_x_2614:
[----:B------:R-:W-:Y:S05]  /*9ff0*/  BSYNC B1 ;  /* 0x0000000000017941 */ /* 0x000fea0003800000 */
.L_x_2404:
[----:B------:R-:W-:Y:S01]  /*a000*/  PRMT R45, R36, 0x5410, R37 ;  /* 0x00005410242d7816 */ /* 0x000fe20000000025 */
[----:B------:R-:W-:Y:S06]  /*a010*/  @P1 BRA `(.L_x_2390) ;  /* 0x0000001000cc1947 */ /* 0x000fec0003800000 */
[----:B------:R1:W5:Y:S01]  /*a020*/  LDL R69, [R1+0xc] ;  /* 0x00000c0001457983 */ /* 0x0003620000100800 */
[----:B0-----:R-:W0:Y:S01]  /*a030*/  LDC R3, c[0x0][0x3f4] ;  /* 0x0000fd00ff037b82 */ /* 0x001e220000000800 */
[C---:B------:R-:W-:Y:S01]  /*a040*/  VIADD R36, R16.reuse, 0x10 ;  /* 0x0000001010247836 */ /* 0x040fe20000000000 */
[C---:B------:R-:W-:Y:S01]  /*a050*/  IADD3 R38, R16.reuse, 0x20, RZ ;  /* 0x0000002010267810 */ /* 0x040fe20007ffe0ff */
[----:B------:R-:W-:Y:S01]  /*a060*/  BSSY B1, `(.L_x_2406) ;  /* 0x000006a000017945 */ /* 0x000fe20003800000 */
[----:B------:R-:W-:Y:S02]  /*a070*/  SHF.R.U32.HI R67, RZ, 0x3, R157 ;  /* 0x00000003ff437819 */ /* 0x000fe4000001169d */
[-C--:B0-----:R-:W-:Y:S02]  /*a080*/  ISETP.GE.AND P0, PT, R16, R3.reuse, PT ;  /* 0x000000031000720c */ /* 0x081fe40003f06270 */
[-C--:B------:R-:W-:Y:S02]  /*a090*/  ISETP.GE.AND P1, PT, R36, R3.reuse, PT ;  /* 0x000000032400720c */ /* 0x080fe40003f26270 */
[----:B------:R-:W-:-:S09]  /*a0a0*/  ISETP.GE.AND P2, PT, R38, R3, PT ;  /* 0x000000032600720c */ /* 0x000fd20003f46270 */
[----:B-1----:R-:W-:Y:S05]  /*a0b0*/  @P0 BRA `(.L_x_2407) ;  /* 0x0000000400900947 */ /* 0x002fea0003800000 */
[----:B------:R-:W3:Y:S01]  /*a0c0*/  LDL R70, [R1+0x7c] ;  /* 0x00007c0001467983 */ /* 0x000ee20000100800 */
[----:B------:R-:W0:Y:S02]  /*a0d0*/  S2R R39, SR_TID.X ;  /* 0x0000000000277919 */ /* 0x000e240000002100 */
[----:B0-----:R-:W-:-:S05]  /*a0e0*/  VIADD R40, R39, 0xffffff80 ;  /* 0xffffff8027287836 */ /* 0x001fca0000000000 */
[----:B------:R-:W-:-:S04]  /*a0f0*/  LEA.HI R39, R40, R40, RZ, 0x1 ;  /* 0x0000002828277211 */ /* 0x000fc800078f08ff */
[----:B------:R-:W-:-:S05]  /*a100*/  LOP3.LUT R39, R39, 0xfffffffe, RZ, 0xc0, !PT ;  /* 0xfffffffe27277812 */ /* 0x000fca00078ec0ff */
[----:B------:R-:W-:-:S05]  /*a110*/  IMAD.IADD R39, R40, 0x1, -R39 ;  /* 0x0000000128277824 */ /* 0x000fca00078e0a27 */
[----:B------:R-:W-:-:S04]  /*a120*/  LEA.HI R36, R3, R39, RZ, 0x1d ;  /* 0x0000002703247211 */ /* 0x000fc800078fe8ff */
[----:B------:R-:W-:-:S04]  /*a130*/  SHF.R.S32.HI R37, RZ, 0x1f, R36 ;  /* 0x0000001fff257819 */ /* 0x000fc80000011424 */
[----:B------:R-:W-:Y:S01]  /*a140*/  LEA.HI R37, R37, R36, RZ, 0x2 ;  /* 0x0000002425257211 */ /* 0x000fe200078f10ff */
[----:B------:R-:W-:-:S03]  /*a150*/  IMAD.SHL.U32 R36, R36, 0x8, RZ ;  /* 0x0000000824247824 */ /* 0x000fc600078e00ff */
[----:B------:R-:W-:Y:S02]  /*a160*/  SHF.R.S32.HI R37, RZ, 0x2, R37 ;  /* 0x00000002ff257819 */ /* 0x000fe40000011425 */
[----:B------:R-:W-:-:S03]  /*a170*/  LOP3.LUT R36, R157, 0x18, R36, 0xf8, !PT ;  /* 0x000000189d247812 */ /* 0x000fc600078ef824 */
[----:B-----5:R-:W-:Y:S01]  /*a180*/  IMAD R40, R37, 0x1800, R69 ;  /* 0x0000180025287824 */ /* 0x020fe200078e0245 */
[----:B--2---:R-:W-:-:S05]  /*a190*/  LOP3.LUT R41, R36, R67, RZ, 0x3c, !PT ;  /* 0x0000004324297212 */ /* 0x004fca00078e3cff */
[----:B------:R-:W-:-:S04]  /*a1a0*/  IMAD.IADD R41, R40, 0x1, R41 ;  /* 0x0000000128297824 */ /* 0x000fc800078e0229 */
[----:B------:R-:W-:-:S05]  /*a1b0*/  IMAD R46, R41, 0x2, R2 ;  /* 0x00000002292e7824 */ /* 0x000fca00078e0202 */
[----:B------:R-:W0:Y:S01]  /*a1c0*/  LDS.128 R40, [R46+0xc400] ;  /* 0x00c400002e287984 */ /* 0x000e220000000c00 */
[--C-:B------:R-:W-:Y:S02]  /*a1d0*/  SHF.R.U64 R24, R24, 0x10, R25.reuse ;  /* 0x0000001018187819 */ /* 0x100fe40000001219 */
[----:B------:R-:W-:Y:S02]  /*a1e0*/  SHF.R.U32.HI R56, RZ, 0x10, R25 ;  /* 0x00000010ff387819 */ /* 0x000fe40000011619 */
[--C-:B------:R-:W-:Y:S02]  /*a1f0*/  SHF.R.U64 R25, R4, 0x10, R5.reuse ;  /* 0x0000001004197819 */ /* 0x100fe40000001205 */
[----:B------:R-:W-:Y:S01]  /*a200*/  SHF.R.U32.HI R60, RZ, 0x10, R5 ;  /* 0x00000010ff3c7819 */ /* 0x000fe20000011605 */
[----:B------:R-:W-:Y:S01]  /*a210*/  HADD2.F32 R59, -RZ, R59.H0_H0 ;  /* 0x2000003bff3b7230 */ /* 0x000fe20000004100 */
[----:B------:R-:W-:Y:S01]  /*a220*/  SHF.R.U64 R5, R6, 0x10, R7 ;  /* 0x0000001006057819 */ /* 0x000fe20000001207 */
[----:B------:R-:W-:Y:S01]  /*a230*/  HADD2.F32 R57, -RZ, R57.H0_H0 ;  /* 0x20000039ff397230 */ /* 0x000fe20000004100 */
[----:B------:R-:W-:Y:S01]  /*a240*/  SHF.R.U64 R4, R26, 0x10, R27 ;  /* 0x000000101a047819 */ /* 0x000fe2000000121b */
[----:B------:R-:W-:-:S02]  /*a250*/  HADD2.F32 R60, -RZ, R60.H0_H0 ;  /* 0x2000003cff3c7230 */ /* 0x000fc40000004100 */
[----:B------:R-:W-:Y:S01]  /*a260*/  HADD2.F32 R58, -RZ, R58.H0_H0 ;  /* 0x2000003aff3a7230 */ /* 0x000fe20000004100 */
[----:B------:R-:W-:Y:S02]  /*a270*/  SHF.R.U32.HI R27, RZ, 0x10, R27 ;  /* 0x00000010ff1b7819 */ /* 0x000fe4000001161b */
[----:B------:R-:W-:Y:S01]  /*a280*/  SHF.R.U32.HI R65, RZ, 0x10, R7 ;  /* 0x00000010ff417819 */ /* 0x000fe20000011607 */
[--C-:B0-----:R-:W-:Y:S02]  /*a290*/  HADD2.F32 R6, -RZ, R41.reuse.H0_H0 ;  /* 0x20000029ff067230 */ /* 0x101fe40000004100 */
[----:B------:R-:W-:-:S03]  /*a2a0*/  HADD2.F32 R41, -RZ, R41.H1_H1 ;  /* 0x30000029ff297230 */ /* 0x000fc60000004100 */
[C---:B------:R-:W-:Y:S01]  /*a2b0*/  FMUL.FTZ R61, R6.reuse, R59 ;  /* 0x0000003b063d7220 */ /* 0x040fe20000410000 */
[----:B------:R-:W-:Y:S01]  /*a2c0*/  FMUL.FTZ R63, R6, R57 ;  /* 0x00000039063f7220 */ /* 0x000fe20000410000 */
[----:B------:R-:W-:Y:S02]  /*a2d0*/  HADD2.F32 R53, -RZ, R40.H0_H0 ;  /* 0x20000028ff357230 */ /* 0x000fe40000004100 */
[----:B------:R-:W-:Y:S02]  /*a2e0*/  HADD2.F32 R54, -RZ, R42.H0_H0 ;  /* 0x2000002aff367230 */ /* 0x000fe40000004100 */
[--C-:B------:R-:W-:Y:S02]  /*a2f0*/  HADD2.F32 R55, -RZ, R43.reuse.H0_H0 ;  /* 0x2000002bff377230 */ /* 0x100fe40000004100 */
[----:B------:R-:W-:Y:S02]  /*a300*/  HADD2.F32 R43, -RZ, R43.H1_H1 ;  /* 0x3000002bff2b7230 */ /* 0x000fe40000004100 */
[----:B------:R-:W-:-:S02]  /*a310*/  HADD2.F32 R40, -RZ, R40.H1_H1 ;  /* 0x30000028ff287230 */ /* 0x000fc40000004100 */
[----:B------:R-:W-:Y:S02]  /*a320*/  HADD2.F32 R42, -RZ, R42.H1_H1 ;  /* 0x3000002aff2a7230 */ /* 0x000fe40000004100 */
[----:B------:R-:W-:Y:S01]  /*a330*/  HADD2.F32 R25, -RZ, R25.H0_H0 ;  /* 0x20000019ff197230 */ /* 0x000fe20000004100 */
[----:B---3--:R-:W0:Y:S02]  /*a340*/  LDS.128 R36, [R70] ;  /* 0x0000000046247984 */ /* 0x008e240000000c00 */
[--C-:B0-----:R-:W-:Y:S02]  /*a350*/  HADD2.F32 R26, -RZ, R37.reuse.H0_H0 ;  /* 0x20000025ff1a7230 */ /* 0x101fe40000004100 */
[----:B------:R-:W-:-:S03]  /*a360*/  HADD2.F32 R52, -RZ, R37.H1_H1 ;  /* 0x30000025ff347230 */ /* 0x000fc60000004100 */
[C---:B------:R-:W-:Y:S01]  /*a370*/  FFMA.FTZ R6, R26.reuse, R57, -R61 ;  /* 0x000000391a067223 */ /* 0x040fe2000001083d */
[----:B------:R-:W-:Y:S02]  /*a380*/  HADD2.F32 R57, -RZ, R56.H0_H0 ;  /* 0x20000038ff397230 */ /* 0x000fe40000004100 */
[C---:B------:R-:W-:Y:S01]  /*a390*/  FMUL.FTZ R61, R41.reuse, R60 ;  /* 0x0000003c293d7220 */ /* 0x040fe20000410000 */
[----:B------:R-:W-:Y:S02]  /*a3a0*/  HADD2.F32 R56, -RZ, R62.H0_H0 ;  /* 0x2000003eff387230 */ /* 0x000fe40000004100 */
[----:B------:R-:W-:Y:S01]  /*a3b0*/  FFMA.FTZ R26, R26, R59, R63 ;  /* 0x0000003b1a1a7223 */ /* 0x000fe2000001003f */
[----:B------:R-:W-:Y:S02]  /*a3c0*/  HADD2.F32 R51, -RZ, R36.H0_H0 ;  /* 0x20000024ff337230 */ /* 0x000fe40000004100 */
[-C--:B------:R-:W-:Y:S01]  /*a3d0*/  FMUL.FTZ R59, R41, R57.reuse ;  /* 0x00000039293b7220 */ /* 0x080fe20000410000 */
[----:B------:R-:W-:Y:S01]  /*a3e0*/  FFMA.FTZ R41, R52, R57, -R61 ;  /* 0x0000003934297223 */ /* 0x000fe2000001083d */
[----:B------:R-:W-:Y:S01]  /*a3f0*/  FMUL.FTZ R62, R53, R58 ;  /* 0x0000003a353e7220 */ /* 0x000fe20000410000 */
[----:B------:R-:W-:-:S02]  /*a400*/  HADD2.F32 R57, -RZ, R64.H0_H0 ;  /* 0x20000040ff397230 */ /* 0x000fc40000004100 */
[----:B------:R-:W-:Y:S01]  /*a410*/  FMUL.FTZ R53, R53, R56 ;  /* 0x0000003835357220 */ /* 0x000fe20000410000 */
[----:B------:R-:W-:Y:S01]  /*a420*/  FFMA.FTZ R59, R52, R60, R59 ;  /* 0x0000003c343b7223 */ /* 0x000fe2000001003b */
[----:B------:R-:W-:Y:S02]  /*a430*/  HADD2.F32 R37, -RZ, R38.H0_H0 ;  /* 0x20000026ff257230 */ /* 0x000fe40000004100 */
[C---:B------:R-:W-:Y:S01]  /*a440*/  FFMA.FTZ R62, R51.reuse, R56, -R62 ;  /* 0x00000038333e7223 */ /* 0x040fe2000001083e */
[----:B------:R-:W-:Y:S02]  /*a450*/  HADD2.F32 R52, -RZ, R66.H0_H0 ;  /* 0x20000042ff347230 */ /* 0x000fe40000004100 */
[----:B------:R-:W-:Y:S01]  /*a460*/  FFMA.FTZ R53, R51, R58, R53 ;  /* 0x0000003a33357223 */ /* 0x000fe20000010035 */
[----:B------:R-:W-:Y:S01]  /*a470*/  FMUL.FTZ R60, R54, R57 ;  /* 0x00000039363c7220 */ /* 0x000fe20000410000 */
[----:B------:R-:W-:Y:S02]  /*a480*/  HADD2.F32 R58, -RZ, R64.H1_H1 ;  /* 0x30000040ff3a7230 */ /* 0x000fe40000004100 */
[----:B------:R-:W-:-:S02]  /*a490*/  HADD2.F32 R56, -RZ, R66.H1_H1 ;  /* 0x30000042ff387230 */ /* 0x000fc40000004100 */
[-C--:B------:R-:W-:Y:S01]  /*a4a0*/  FMUL.FTZ R64, R54, R52.reuse ;  /* 0x0000003436407220 */ /* 0x080fe20000410000 */
[----:B------:R-:W-:Y:S02]  /*a4b0*/  HADD2.F32 R7, -RZ, R39.H0_H0 ;  /* 0x20000027ff077230 */ /* 0x000fe40000004100 */
[----:B------:R-:W-:Y:S01]  /*a4c0*/  FFMA.FTZ R60, R37, R52, -R60 ;  /* 0x00000034253c7223 */ /* 0x000fe2000001083c */
[----:B------:R-:W-:Y:S02]  /*a4d0*/  HADD2.F32 R54, -RZ, R65.H0_H0 ;  /* 0x20000041ff367230 */ /* 0x000fe40000004100 */
[C---:B------:R-:W-:Y:S01]  /*a4e0*/  FMUL.FTZ R66, R55.reuse, R58 ;  /* 0x0000003a37427220 */ /* 0x040fe20000410000 */
[----:B------:R-:W-:Y:S02]  /*a4f0*/  HADD2.F32 R52, -RZ, R27.H0_H0 ;  /* 0x2000001bff347230 */ /* 0x000fe40000004100 */
[----:B------:R-:W-:Y:S01]  /*a500*/  FMUL.FTZ R55, R55, R56 ;  /* 0x0000003837377220 */ /* 0x000fe20000410000 */
[----:B------:R-:W-:-:S02]  /*a510*/  HADD2.F32 R39, -RZ, R39.H1_H1 ;  /* 0x30000027ff277230 */ /* 0x000fc40000004100 */
[----:B------:R-:W-:Y:S01]  /*a520*/  FFMA.FTZ R66, R7, R56, -R66 ;  /* 0x0000003807427223 */ /* 0x000fe20000010842 */
[----:B------:R-:W-:Y:S01]  /*a530*/  FMUL.FTZ R68, R43, R54 ;  /* 0x000000362b447220 */ /* 0x000fe20000410000 */
[----:B------:R-:W-:Y:S01]  /*a540*/  FFMA.FTZ R55, R7, R58, R55 ;  /* 0x0000003a07377223 */ /* 0x000fe20000010037 */
[----:B------:R-:W-:Y:S01]  /*a550*/  FMUL.FTZ R56, R43, R52 ;  /* 0x000000342b387220 */ /* 0x000fe20000410000 */
[----:B------:R-:W-:Y:S02]  /*a560*/  HADD2.F32 R27, -RZ, R5.H0_H0 ;  /* 0x20000005ff1b7230 */ /* 0x000fe40000004100 */
[----:B------:R-:W-:Y:S02]  /*a570*/  HADD2.F32 R7, -RZ, R24.H0_H0 ;  /* 0x20000018ff077230 */ /* 0x000fe40000004100 */
[----:B------:R-:W-:Y:S02]  /*a580*/  HADD2.F32 R5, -RZ, R4.H0_H0 ;  /* 0x20000004ff057230 */ /* 0x000fe40000004100 */
[----:B------:R-:W-:Y:S01]  /*a590*/  FFMA.FTZ R64, R37, R57, R64 ;  /* 0x0000003925407223 */ /* 0x000fe20000010040 */
[----:B------:R-:W-:-:S02]  /*a5a0*/  HADD2.F32 R36, -RZ, R36.H1_H1 ;  /* 0x30000024ff247230 */ /* 0x000fc40000004100 */
        /* <DEDUP_REMOVED lines=21> */
.L_x_2407:
[----:B------:R-:W-:Y:S05]  /*a700*/  BSYNC B1 ;  /* 0x0000000000017941 */ /* 0x000fea0003800000 */
.L_x_2406:
[----:B------:R-:W-:Y:S04]  /*a710*/  BSSY B1, `(.L_x_2408) ;  /* 0x0000062000017945 */ /* 0x000fe80003800000 */
[----:B------:R-:W-:Y:S05]  /*a720*/  @P1 BRA `(.L_x_2409) ;  /* 0x0000000400801947 */ /* 0x000fea0003800000 */
[----:B0-----:R-:W3:Y:S04]  /*a730*/  LDL R4, [R1+0x10] ;  /* 0x0000100001047983 */ /* 0x001ee80000100800 */
[----:B------:R-:W4:Y:S01]  /*a740*/  LDL R59, [R1+0x78] ;  /* 0x00007800013b7983 */ /* 0x000f220000100800 */
[----:B------:R-:W-:Y:S01]  /*a750*/  SHF.R.U64 R55, R8, 0x10, R9 ;  /* 0x0000001008377819 */ /* 0x000fe20000001209 */
[----:B--2---:R-:W-:Y:S01]  /*a760*/  HADD2.F32 R41, -RZ, R47.H1_H1 ;  /* 0x3000002fff297230 */ /* 0x004fe20000004100 */
[----:B------:R-:W-:Y:S01]  /*a770*/  SHF.R.U64 R8, R30, 0x10, R31 ;  /* 0x000000101e087819 */ /* 0x000fe2000000121f */
[----:B------:R-:W-:Y:S01]  /*a780*/  HADD2.F32 R39, -RZ, R49.H1_H1 ;  /* 0x30000031ff277230 */ /* 0x000fe20000004100 */
[----:B------:R-:W-:Y:S02]  /*a790*/  SHF.R.U32.HI R42, RZ, 0x10, R9 ;  /* 0x00000010ff2a7819 */ /* 0x000fe40000011609 */
[----:B------:R-:W-:-:S02]  /*a7a0*/  SHF.R.U32.HI R46, RZ, 0x10, R29 ;  /* 0x00000010ff2e7819 */ /* 0x000fc4000001161d */
[----:B------:R-:W-:Y:S01]  /*a7b0*/  SHF.R.U32.HI R57, RZ, 0x10, R31 ;  /* 0x00000010ff397819 */ /* 0x000fe2000001161f */
[----:B------:R-:W-:Y:S01]  /*a7c0*/  HADD2.F32 R42, -RZ, R42.H0_H0 ;  /* 0x2000002aff2a7230 */ /* 0x000fe20000004100 */
[--C-:B------:R-:W-:Y:S02]  /*a7d0*/  SHF.R.U64 R53, R10, 0x10, R11.reuse ;  /* 0x000000100a357819 */ /* 0x100fe4000000120b */
[----:B------:R-:W-:Y:S02]  /*a7e0*/  SHF.R.U32.HI R51, RZ, 0x10, R11 ;  /* 0x00000010ff337819 */ /* 0x000fe4000001160b */
[----:B------:R-:W-:Y:S02]  /*a7f0*/  SHF.R.U64 R28, R28, 0x10, R29 ;  /* 0x000000101c1c7819 */ /* 0x000fe4000000121d */
[----:B---3--:R-:W-:-:S04]  /*a800*/  LEA.HI R4, R3, R4, RZ, 0x1d ;  /* 0x0000000403047211 */ /* 0x008fc800078fe8ff */
[----:B------:R-:W-:-:S04]  /*a810*/  SHF.R.S32.HI R5, RZ, 0x1f, R4 ;  /* 0x0000001fff057819 */ /* 0x000fc80000011404 */
[----:B------:R-:W-:Y:S01]  /*a820*/  LEA.HI R5, R5, R4, RZ, 0x2 ;  /* 0x0000000405057211 */ /* 0x000fe200078f10ff */
[----:B------:R-:W-:-:S03]  /*a830*/  IMAD.SHL.U32 R4, R4, 0x8, RZ ;  /* 0x0000000804047824 */ /* 0x000fc600078e00ff */
[----:B------:R-:W-:Y:S02]  /*a840*/  SHF.R.S32.HI R5, RZ, 0x2, R5 ;  /* 0x00000002ff057819 */ /* 0x000fe40000011405 */
[----:B------:R-:W-:-:S03]  /*a850*/  LOP3.LUT R4, R157, 0x18, R4, 0xf8, !PT ;  /* 0x000000189d047812 */ /* 0x000fc600078ef804 */
[----:B-----5:R-:W-:Y:S01]  /*a860*/  IMAD R24, R5, 0x1800, R69 ;  /* 0x0000180005187824 */ /* 0x020fe200078e0245 */
[----:B------:R-:W-:Y:S02]  /*a870*/  LOP3.LUT R25, R4, R67, RZ, 0x3c, !PT ;  /* 0x0000004304197212 */ /* 0x000fe400078e3cff */
[----:B----4-:R-:W0:Y:S03]  /*a880*/  LDS.128 R4, [R59] ;  /* 0x000000003b047984 */ /* 0x010e260000000c00 */
[----:B------:R-:W-:-:S05]  /*a890*/  IMAD.IADD R25, R24, 0x1, R25 ;  /* 0x0000000118197824 */ /* 0x000fca00078e0219 */
[----:B------:R-:W-:-:S05]  /*a8a0*/  LEA R36, R25, R2, 0x1 ;  /* 0x0000000219247211 */ /* 0x000fca00078e08ff */
[----:B------:R-:W1:Y:S01]  /*a8b0*/  LDS.128 R24, [R36+0xc400] ;  /* 0x00c4000024187984 */ /* 0x000e620000000c00 */
[--C-:B0-----:R-:W-:Y:S02]  /*a8c0*/  HADD2.F32 R9, -RZ, R5.reuse.H0_H0 ;  /* 0x20000005ff097230 */ /* 0x101fe40000004100 */
[----:B------:R-:W-:Y:S02]  /*a8d0*/  HADD2.F32 R10, -RZ, R5.H1_H1 ;  /* 0x30000005ff0a7230 */ /* 0x000fe40000004100 */
[----:B------:R-:W-:Y:S02]  /*a8e0*/  HADD2.F32 R5, -RZ, R4.H0_H0 ;  /* 0x20000004ff057230 */ /* 0x000fe40000004100 */
[----:B------:R-:W-:Y:S02]  /*a8f0*/  HADD2.F32 R11, -RZ, R6.H0_H0 ;  /* 0x20000006ff0b7230 */ /* 0x000fe40000004100 */
[--C-:B------:R-:W-:Y:S02]  /*a900*/  HADD2.F32 R29, -RZ, R7.reuse.H0_H0 ;  /* 0x20000007ff1d7230 */ /* 0x100fe40000004100 */
[----:B------:R-:W-:-:S02]  /*a910*/  HADD2.F32 R7, -RZ, R7.H1_H1 ;  /* 0x30000007ff077230 */ /* 0x000fc40000004100 */
[----:B------:R-:W-:Y:S02]  /*a920*/  HADD2.F32 R4, -RZ, R4.H1_H1 ;  /* 0x30000004ff047230 */ /* 0x000fe40000004100 */
[--C-:B-1----:R-:W-:Y:S02]  /*a930*/  HADD2.F32 R30, -RZ, R25.reuse.H0_H0 ;  /* 0x20000019ff1e7230 */ /* 0x102fe40000004100 */
[----:B------:R-:W-:Y:S02]  /*a940*/  HADD2.F32 R31, -RZ, R25.H1_H1 ;  /* 0x30000019ff1f7230 */ /* 0x000fe40000004100 */
[----:B------:R-:W-:Y:S02]  /*a950*/  HADD2.F32 R25, -RZ, R24.H0_H0 ;  /* 0x20000018ff197230 */ /* 0x000fe40000004100 */
[C---:B------:R-:W-:Y:S01]  /*a960*/  FMUL.FTZ R40, R30.reuse, R41 ;  /* 0x000000291e287220 */ /* 0x040fe20000410000 */
[----:B------:R-:W-:Y:S01]  /*a970*/  FMUL.FTZ R30, R30, R39 ;  /* 0x000000271e1e7220 */ /* 0x000fe20000410000 */
[----:B------:R-:W-:-:S02]  /*a980*/  HADD2.F32 R37, -RZ, R26.H0_H0 ;  /* 0x2000001aff257230 */ /* 0x000fc40000004100 */
[C---:B------:R-:W-:Y:S01]  /*a990*/  FFMA.FTZ R43, R9.reuse, R39, -R40 ;  /* 0x00000027092b7223 */ /* 0x040fe20000010828 */
[----:B------:R-:W-:Y:S02]  /*a9a0*/  HADD2.F32 R39, -RZ, R46.H0_H0 ;  /* 0x2000002eff277230 */ /* 0x000fe40000004100 */
[----:B------:R-:W-:Y:S01]  /*a9b0*/  FFMA.FTZ R41, R9, R41, R30 ;  /* 0x0000002909297223 */ /* 0x000fe2000001001e */
[----:B------:R-:W-:Y:S02]  /*a9c0*/  HADD2.F32 R40, -RZ, R47.H0_H0 ;  /* 0x2000002fff287230 */ /* 0x000fe40000004100 */
[C---:B------:R-:W-:Y:S01]  /*a9d0*/  FMUL.FTZ R47, R31.reuse, R42 ;  /* 0x0000002a1f2f7220 */ /* 0x040fe20000410000 */
[----:B------:R-:W-:Y:S02]  /*a9e0*/  HADD2.F32 R30, -RZ, R49.H0_H0 ;  /* 0x20000031ff1e7230 */ /* 0x000fe40000004100 */
[----:B------:R-:W-:Y:S01]  /*a9f0*/  FMUL.FTZ R31, R31, R39 ;  /* 0x000000271f1f7220 */ /* 0x000fe20000410000 */
[----:B------:R-:W-:-:S02]  /*aa00*/  HADD2.F32 R46, -RZ, R48.H0_H0 ;  /* 0x20000030ff2e7230 */ /* 0x000fc40000004100 */
[C---:B------:R-:W-:Y:S01]  /*aa10*/  FMUL.FTZ R52, R25.reuse, R40 ;  /* 0x0000002819347220 */ /* 0x040fe20000410000 */
[C---:B------:R-:W-:Y:S01]  /*aa20*/  FFMA.FTZ R54, R10.reuse, R39, -R47 ;  /* 0x000000270a367223 */ /* 0x040fe2000001082f */
[----:B------:R-:W-:Y:S01]  /*aa30*/  FFMA.FTZ R42, R10, R42, R31 ;  /* 0x0000002a0a2a7223 */ /* 0x000fe2000001001f */
[-C--:B------:R-:W-:Y:S01]  /*aa40*/  FMUL.FTZ R25, R25, R30.reuse ;  /* 0x0000001e19197220 */ /* 0x080fe20000410000 */
[----:B------:R-:W-:Y:S01]  /*aa50*/  FFMA.FTZ R52, R5, R30, -R52 ;  /* 0x0000001e05347223 */ /* 0x000fe20000010834 */
[--C-:B------:R-:W-:Y:S02]  /*aa60*/  HADD2.F32 R10, -RZ, R50.reuse.H0_H0 ;  /* 0x20000032ff0a7230 */ /* 0x100fe40000004100 */
[----:B------:R-:W-:Y:S01]  /*aa70*/  FMUL.FTZ R30, R37, R46 ;  /* 0x0000002e251e7220 */ /* 0x000fe20000410000 */
[----:B------:R-:W-:Y:S02]  /*aa80*/  HADD2.F32 R38, -RZ, R27.H0_H0 ;  /* 0x2000001bff267230 */ /* 0x000fe40000004100 */
[----:B------:R-:W-:Y:S01]  /*aa90*/  FFMA.FTZ R40, R5, R40, R25 ;  /* 0x0000002805287223 */ /* 0x000fe20000010019 */
[----:B------:R-:W-:-:S02]  /*aaa0*/  HADD2.F32 R50, -RZ, R50.H1_H1 ;  /* 0x30000032ff327230 */ /* 0x000fc40000004100 */
[-C--:B------:R-:W-:Y:S01]  /*aab0*/  FMUL.FTZ R56, R37, R10.reuse ;  /* 0x0000000a25387220 */ /* 0x080fe20000410000 */
[----:B------:R-:W-:Y:S02]  /*aac0*/  HADD2.F32 R48, -RZ, R48.H1_H1 ;  /* 0x30000030ff307230 */ /* 0x000fe40000004100 */
[----:B------:R-:W-:Y:S01]  /*aad0*/  FFMA.FTZ R31, R11, R10, -R30 ;  /* 0x0000000a0b1f7223 */ /* 0x000fe2000001081e */
[----:B------:R-:W-:Y:S02]  /*aae0*/  HADD2.F32 R27, -RZ, R27.H1_H1 ;  /* 0x3000001bff1b7230 */ /* 0x000fe40000004100 */
[C---:B------:R-:W-:Y:S01]  /*aaf0*/  FMUL.FTZ R5, R38.reuse, R50 ;  /* 0x0000003226057220 */ /* 0x040fe20000410000 */
[----:B------:R-:W-:Y:S02]  /*ab00*/  HADD2.F32 R30, -RZ, R51.H0_H0 ;  /* 0x20000033ff1e7230 */ /* 0x000fe40000004100 */
[----:B------:R-:W-:Y:S01]  /*ab10*/  FMUL.FTZ R58, R38, R48 ;  /* 0x00000030263a7220 */ /* 0x000fe20000410000 */
[----:B------:R-:W-:-:S02]  /*ab20*/  HADD2.F32 R10, -RZ, R57.H0_H0 ;  /* 0x20000039ff0a7230 */ /* 0x000fc40000004100 */
[----:B------:R-:W-:Y:S01]  /*ab30*/  FFMA.FTZ R56, R11, R46, R56 ;  /* 0x0000002e0b387223 */ /* 0x000fe20000010038 */
[----:B------:R-:W-:Y:S02]  /*ab40*/  HADD2.F32 R24, -RZ, R24.H1_H1 ;  /* 0x30000018ff187230 */ /* 0x000fe40000004100 */
[----:B------:R-:W-:Y:S01]  /*ab50*/  FMUL.FTZ R38, R27, R30 ;  /* 0x0000001e1b267220 */ /* 0x000fe20000410000 */
[----:B------:R-:W-:Y:S02]  /*ab60*/  HADD2.F32 R26, -RZ, R26.H1_H1 ;  /* 0x3000001aff1a7230 */ /* 0x000fe40000004100 */
        /* <DEDUP_REMOVED lines=8> */
[----:B------:R-:W-:Y:S02]  /*abf0*/  HADD2.F32 R9, -RZ, R8.H0_H0 ;  /* 0x20000008ff097230 */ /* 0x000fe40000004100 */
[----:B------:R-:W-:Y:S01]  /*ac00*/  FMUL.FTZ R37, R26, R25 ;  /* 0x000000191a257220 */ /* 0x000fe20000410000 */
[----:B------:R-:W-:Y:S02]  /*ac10*/  HADD2.F32 R6, -RZ, R6.H1_H1 ;  /* 0x30000006ff067230 */ /* 0x000fe40000004100 */
[----:B------:R-:W-:Y:S01]  /*ac20*/  FMUL.FTZ R24, R24, R5 ;  /* 0x0000000518187220 */ /* 0x000fe20000410000 */
[----:B------:R-:W-:Y:S01]  /*ac30*/  FFMA.FTZ R58, R29, R50, -R58 ;  /* 0x000000321d3a7223 */ /* 0x000fe2000001083a */
        /* <DEDUP_REMOVED lines=15> */
.L_x_2409:
[----:B------:R-:W-:Y:S05]  /*ad30*/  BSYNC B1 ;  /* 0x0000000000017941 */ /* 0x000fea0003800000 */
.L_x_2408:
[----:B------:R-:W-:Y:S05]  /*ad40*/  @P2 BRA `(.L_x_2390) ;  /* 0x0000000400802947 */ /* 0x000fea0003800000 */
[----:B01----:R-:W3:Y:S04]  /*ad50*/  LDL R4, [R1+0x14] ;  /* 0x0000140001047983 */ /* 0x003ee80000100800 */
[----:B------:R-:W4:Y:S01]  /*ad60*/  LDL R42, [R1+0x74] ;  /* 0x00007400012a7983 */ /* 0x000f220000100800 */
[--C-:B------:R-:W-:Y:S01]  /*ad70*/  HADD2.F32 R29, -RZ, R21.reuse.H1_H1 ;  /* 0x30000015ff1d7230 */ /* 0x100fe20000004100 */
[----:B--2---:R-:W-:Y:S01]  /*ad80*/  SHF.R.U64 R41, R32, 0x10, R33 ;  /* 0x0000001020297819 */ /* 0x004fe20000001221 */
[--C-:B------:R-:W-:Y:S01]  /*ad90*/  HADD2.F32 R31, -RZ, R0.reuse.H1_H1 ;  /* 0x30000000ff1f7230 */ /* 0x100fe20000004100 */
[----:B------:R-:W-:Y:S01]  /*ada0*/  SHF.R.U32.HI R30, RZ, 0x10, R13 ;  /* 0x00000010ff1e7819 */ /* 0x000fe2000001160d */
[----:B------:R-:W-:Y:S01]  /*adb0*/  HADD2.F32 R28, -RZ, R0.H0_H0 ;  /* 0x20000000ff1c7230 */ /* 0x000fe20000004100 */
[----:B------:R-:W-:Y:S01]  /*adc0*/  SHF.R.U32.HI R32, RZ, 0x10, R33 ;  /* 0x00000010ff207819 */ /* 0x000fe20000011621 */
[----:B------:R-:W-:Y:S01]  /*add0*/  HADD2.F32 R0, -RZ, R21.H0_H0 ;  /* 0x20000015ff007230 */ /* 0x000fe20000004100 */
[----:B------:R-:W-:Y:S01]  /*ade0*/  SHF.R.U64 R38, R12, 0x10, R13 ;  /* 0x000000100c267819 */ /* 0x000fe2000000120d */
[----:B------:R-:W-:Y:S01]  /*adf0*/  HADD2.F32 R30, -RZ, R30.H0_H0 ;  /* 0x2000001eff1e7230 */ /* 0x000fe20000004100 */
[--C-:B------:R-:W-:Y:S01]  /*ae00*/  SHF.R.U64 R40, R34, 0x10, R35.reuse ;  /* 0x0000001022287819 */ /* 0x100fe20000001223 */
[--C-:B------:R-:W-:Y:S01]  /*ae10*/  HADD2.F32 R21, -RZ, R20.reuse.H0_H0 ;  /* 0x20000014ff157230 */ /* 0x100fe20000004100 */
[----:B------:R-:W-:Y:S01]  /*ae20*/  SHF.R.U32.HI R39, RZ, 0x10, R35 ;  /* 0x00000010ff277819 */ /* 0x000fe20000011623 */
[----:B------:R-:W-:Y:S01]  /*ae30*/  HADD2.F32 R20, -RZ, R20.H1_H1 ;  /* 0x30000014ff147230 */ /* 0x000fe20000004100 */
[----:B------:R-:W-:-:S02]  /*ae40*/  SHF.R.U32.HI R36, RZ, 0x10, R15 ;  /* 0x00000010ff247819 */ /* 0x000fc4000001160f */
        /* <DEDUP_REMOVED lines=23> */
[-C--:B------:R-:W-:Y:S01]  /*afc0*/  FMUL.FTZ R35, R24, R29.reuse ;  /* 0x0000001d18237220 */ /* 0x080fe20000410000 */
[----:B------:R-:W-:Y:S02]  /*afd0*/  HADD2.F32 R24, -RZ, R32.H0_H0 ;  /* 0x20000020ff187230 */ /* 0x000fe40000004100 */
[----:B------:R-:W-:Y:S01]  /*afe0*/  FMUL.FTZ R32, R25, R30 ;  /* 0x0000001e19207220 */ /* 0x000fe20000410000 */
[C---:B------:R-:W-:Y:S01]  /*aff0*/  FFMA.FTZ R33, R12.reuse, R29, -R33 ;  /* 0x0000001d0c217223 */ /* 0x040fe20000010821 */
[----:B------:R-:W-:Y:S01]  /*b000*/  FFMA.FTZ R35, R12, R31, R35 ;  /* 0x0000001f0c237223 */ /* 0x000fe20000010023 */
[----:B------:R-:W-:Y:S01]  /*b010*/  FMUL.FTZ R12, R9, R28 ;  /* 0x0000001c090c7220 */ /* 0x000fe20000410000 */
[----:B------:R-:W-:-:S02]  /*b020*/  HADD2.F32 R26, -RZ, R10.H0_H0 ;  /* 0x2000000aff1a7230 */ /* 0x000fc40000004100 */
[----:B------:R-:W-:Y:S01]  /*b030*/  FMUL.FTZ R29, R9, R0 ;  /* 0x00000000091d7220 */ /* 0x000fe20000410000 */
[----:B------:R-:W-:Y:S02]  /*b040*/  HADD2.F32 R27, -RZ, R11.H0_H0 ;  /* 0x2000000bff1b7230 */ /* 0x000fe40000004100 */
[----:B------:R-:W-:Y:S01]  /*b050*/  FMUL.FTZ R34, R25, R24 ;  /* 0x0000001819227220 */ /* 0x000fe20000410000 */
[--C-:B------:R-:W-:Y:S02]  /*b060*/  HADD2.F32 R9, -RZ, R45.reuse.H0_H0 ;  /* 0x2000002dff097230 */ /* 0x100fe40000004100 */
[----:B------:R-:W-:Y:S01]  /*b070*/  FFMA.FTZ R25, R5, R0, -R12 ;  /* 0x0000000005197223 */ /* 0x000fe2000001080c */
[----:B------:R-:W-:Y:S01]  /*b080*/  FFMA.FTZ R32, R13, R24, -R32 ;  /* 0x000000180d207223 */ /* 0x000fe20000010820 */
[----:B------:R-:W-:Y:S01]  /*b090*/  FFMA.FTZ R29, R5, R28, R29 ;  /* 0x0000001c051d7223 */ /* 0x000fe2000001001d */
[----:B------:R-:W-:Y:S02]  /*b0a0*/  HADD2.F32 R0, -RZ, R45.H1_H1 ;  /* 0x3000002dff007230 */ /* 0x000fe40000004100 */
[----:B------:R-:W-:Y:S01]  /*b0b0*/  FFMA.FTZ R34, R13, R30, R34 ;  /* 0x0000001e0d227223 */ /* 0x000fe20000010022 */
[----:B------:R-:W-:-:S02]  /*b0c0*/  HADD2.F32 R11, -RZ, R11.H1_H1 ;  /* 0x3000000bff0b7230 */ /* 0x000fc40000004100 */
[C---:B------:R-:W-:Y:S01]  /*b0d0*/  FMUL.FTZ R5, R26.reuse, R21 ;  /* 0x000000151a057220 */ /* 0x040fe20000410000 */
[----:B------:R-:W-:Y:S02]  /*b0e0*/  HADD2.F32 R24, -RZ, R36.H0_H0 ;  /* 0x20000024ff187230 */ /* 0x000fe40000004100 */
[C---:B------:R-:W-:Y:S01]  /*b0f0*/  FMUL.FTZ R28, R27.reuse, R20 ;  /* 0x000000141b1c7220 */ /* 0x040fe20000410000 */
[----:B------:R-:W-:Y:S02]  /*b100*/  HADD2.F32 R12, -RZ, R39.H0_H0 ;  /* 0x20000027ff0c7230 */ /* 0x000fe40000004100 */
[-C--:B------:R-:W-:Y:S01]  /*b110*/  FMUL.FTZ R13, R26, R9.reuse ;  /* 0x000000091a0d7220 */ /* 0x080fe20000410000 */
[C---:B------:R-:W-:Y:S01]  /*b120*/  FFMA.FTZ R26, R14.reuse, R9, -R5 ;  /* 0x000000090e1a7223 */ /* 0x040fe20000010805 */
[-C--:B------:R-:W-:Y:S01]  /*b130*/  FMUL.FTZ R27, R27, R0.reuse ;  /* 0x000000001b1b7220 */ /* 0x080fe20000410000 */
[----:B------:R-:W-:Y:S01]  /*b140*/  FFMA.FTZ R28, R15, R0, -R28 ;  /* 0x000000000f1c7223 */ /* 0x000fe2000001081c */
[----:B------:R-:W-:Y:S01]  /*b150*/  FFMA.FTZ R14, R14, R21, R13 ;  /* 0x000000150e0e7223 */ /* 0x000fe2000001000d */
[C---:B------:R-:W-:Y:S01]  /*b160*/  FMUL.FTZ R30, R11.reuse, R24 ;  /* 0x000000180b1e7220 */ /* 0x040fe20000410000 */
[----:B------:R-:W-:Y:S01]  /*b170*/  FMUL.FTZ R0, R11, R12 ;  /* 0x0000000c0b007220 */ /* 0x000fe20000410000 */
[----:B------:R-:W-:-:S02]  /*b180*/  HADD2.F32 R8, -RZ, R8.H1_H1 ;  /* 0x30000008ff087230 */ /* 0x000fc40000004100 */
[----:B------:R-:W-:Y:S01]  /*b190*/  FFMA.FTZ R27, R15, R20, R27 ;  /* 0x000000140f1b7223 */ /* 0x000fe2000001001b */
[----:B------:R-:W-:Y:S02]  /*b1a0*/  HADD2.F32 R10, -RZ, R10.H1_H1 ;  /* 0x3000000aff0a7230 */ /* 0x000fe40000004100 */
[C---:B------:R-:W-:Y:S01]  /*b1b0*/  FFMA.FTZ R21, R7.reuse, R12, -R30 ;  /* 0x0000000c07157223 */ /* 0x040fe2000001081e */
[----:B------:R-:W-:Y:S02]  /*b1c0*/  HADD2.F32 R11, -RZ, R38.H0_H0 ;  /* 0x20000026ff0b7230 */ /* 0x000fe40000004100 */
[----:B------:R-:W-:Y:S01]  /*b1d0*/  FFMA.FTZ R24, R7, R24, R0 ;  /* 0x0000001807187223 */ /* 0x000fe20000010000 */
[----:B------:R-:W-:Y:S02]  /*b1e0*/  HADD2.F32 R13, -RZ, R37.H0_H0 ;  /* 0x20000025ff0d7230 */ /* 0x000fe40000004100 */
        /* <DEDUP_REMOVED lines=22> */
.L_x_2390:
[----:B------:R-:W-:Y:S05]  /*b350*/  BSYNC B0 ;  /* 0x0000000000007941 */ /* 0x000fea0003800000 */
.L_x_2383:
        /* <DEDUP_REMOVED lines=8> */
.L_x_2381:
[----:B01-3--:R-:W-:-:S05]  /*b3e0*/  IMAD.U32 R0, RZ, RZ, UR41 ;  /* 0x00000029ff007e24 */ /* 0x00bfca000f8e00ff */
[----:B------:R-:W-:-:S13]  /*b3f0*/  ISETP.NE.AND P0, PT, R0, 0x3, PT ;  /* 0x000000030000780c */ /* 0x000fda0003f05270 */
[----:B------:R-:W-:Y:S05]  /*b400*/  @!P0 BRA `(.L_x_2410) ;  /* 0x0000000000048947 */ /* 0x000fea0003800000 */
[----:B------:R-:W-:Y:S01]  /*b410*/  BPT.TRAP 0x1 ;  /* 0x000000040000795c */ /* 0x000fe20000300000 */
.L_x_2410:
[----:B------:R-:W-:Y:S01]  /*b420*/  IMAD R0, R19, 0x8, R2 ;  /* 0x0000000813007824 */ /* 0x000fe200078e0202 */
[----:B--2-4-:R-:W-:-:S04]  /*b430*/  SHF.L.U32 R5, R138, 0x1f, RZ ;  /* 0x0000001f8a057819 */ /* 0x014fc800000006ff */
[----:B------:R0:W1:Y:S01]  /*b440*/  SYNCS.PHASECHK.TRANS64.TRYWAIT P1, [R0+URZ+0x2d830], R5 ;  /* 0x02d83005000075a7 */ /* 0x000062000802017f */
[----:B------:R-:W-:Y:S05]  /*b450*/  @!P0 BRA `(.L_x_2411) ;  /* 0x0000000000048947 */ /* 0x000fea0003800000 */
[----:B------:R-:W-:Y:S01]  /*b460*/  BPT.TRAP 0x1 ;  /* 0x000000040000795c */ /* 0x000fe20000300000 */
.L_x_2411:
[----:B------:R-:W-:Y:S02]  /*b470*/  VIADD R3, R2, 0x15400 ;  /* 0x0001540002037836 */ /* 0x000fe40000000000 */
[----:B------:R-:W-:-:S03]  /*b480*/  IMAD R44, R44, 0x1000, R2 ;  /* 0x000010002c2c7824 */ /* 0x000fc600078e0202 */
[----:B------:R-:W-:Y:S02]  /*b490*/  SHF.R.U32.HI R3, RZ, 0x4, R3 ;  /* 0x00000004ff037819 */ /* 0x000fe40000011603 */
[----:B------:R-:W-:Y:S02]  /*b4a0*/  IADD3 R44, R44, 0xc400, RZ ;  /* 0x0000c4002c2c7810 */ /* 0x000fe40007ffe0ff */
        /* <DEDUP_REMOVED lines=8> */
.L_x_2412:
[----:B--2---:R-:W2:Y:S01]  /*b530*/  LDL R3, [R1+0x28] ;  /* 0x0000280001037983 */ /* 0x004ea20000100800 */
[----:B01----:R-:W-:Y:S01]  /*b540*/  IMAD.MOV.U32 R5, RZ, RZ, -0x7fffffe0 ;  /* 0x80000020ff057424 */ /* 0x003fe200078e00ff */
[----:B------:R-:W-:Y:S01]  /*b550*/  LOP3.LUT R142, R44, 0x10000, RZ, 0xfc, !PT ;  /* 0x000100002c8e7812 */ /* 0x000fe200078efcff */
[----:B------:R-:W-:Y:S01]  /*b560*/  IMAD.MOV.U32 R143, RZ, RZ, -0x7fffffe0 ;  /* 0x80000020ff8f7424 */ /* 0x000fe200078e00ff */
[----:B------:R-:W-:Y:S05]  /*b570*/  WARPSYNC.ALL ;  /* 0x0000000000007948 */ /* 0x000fea0003800000 */
[----:B------:R-:W-:Y:S01]  /*b580*/  R2UR UR7, R5 ;  /* 0x00000000050772ca */ /* 0x000fe200000e0000 */
[----:B-----5:R-:W-:Y:S01]  /*b590*/  WARPGROUP.ARRIVE ;  /* 0x00000000000079c5 */ /* 0x020fe20000000000 */
[C---:B------:R-:W-:Y:S01]  /*b5a0*/  R2UR UR4, R142.reuse ;  /* 0x000000008e0472ca */ /* 0x040fe200000e0000 */
[C---:B------:R-:W-:Y:S01]  /*b5b0*/  VIADD R152, R142.reuse, 0x2 ;  /* 0x000000028e987836 */ /* 0x040fe20000000000 */
[----:B------:R-:W-:Y:S01]  /*b5c0*/  R2UR UR5, R143 ;  /* 0x000000008f0572ca */ /* 0x000fe200000e0000 */
[----:B------:R-:W-:Y:S01]  /*b5d0*/  IMAD.MOV.U32 R7, RZ, RZ, -0x7fffffe0 ;  /* 0x80000020ff077424 */ /* 0x000fe200078e00ff */
[C---:B------:R-:W-:Y:S01]  /*b5e0*/  IADD3 R150, R142.reuse, 0x300, RZ ;  /* 0x000003008e967810 */ /* 0x040fe20007ffe0ff */
[----:B------:R-:W-:Y:S01]  /*b5f0*/  IMAD.MOV.U32 R153, RZ, RZ, -0x7fffffe0 ;  /* 0x80000020ff997424 */ /* 0x000fe200078e00ff */
[----:B------:R-:W-:Y:S01]  /*b600*/  IADD3 R146, R142, 0x600, RZ ;  /* 0x000006008e927810 */ /* 0x000fe20007ffe0ff */
[----:B------:R-:W-:-:S02]  /*b610*/  IMAD.MOV.U32 R151, RZ, RZ, -0x7fffffe0 ;  /* 0x80000020ff977424 */ /* 0x000fc400078e00ff */
[C---:B------:R-:W-:Y:S02]  /*b620*/  VIADD R148, R142.reuse, 0x302 ;  /* 0x000003028e947836 */ /* 0x040fe40000000000 */
[----:B------:R-:W-:Y:S02]  /*b630*/  IMAD.MOV.U32 R149, RZ, RZ, -0x7fffffe0 ;  /* 0x80000020ff957424 */ /* 0x000fe400078e00ff */
[----:B------:R-:W-:Y:S02]  /*b640*/  IMAD.MOV.U32 R147, RZ, RZ, -0x7fffffe0 ;  /* 0x80000020ff937424 */ /* 0x000fe400078e00ff */
[----:B------:R-:W-:Y:S02]  /*b650*/  VIADD R144, R142, 0x602 ;  /* 0x000006028e907836 */ /* 0x000fe40000000000 */
[----:B------:R-:W-:Y:S02]  /*b660*/  IMAD.MOV.U32 R5, RZ, RZ, -0x7fffffe0 ;  /* 0x80000020ff057424 */ /* 0x000fe400078e00ff */
[----:B------:R-:W-:-:S02]  /*b670*/  IMAD.MOV.U32 R145, RZ, RZ, -0x7fffffe0 ;  /* 0x80000020ff917424 */ /* 0x000fc400078e00ff */
        /* <DEDUP_REMOVED lines=49> */
.L_x_2414:
[----:B------:R-:W2:Y:S01]  /*b990*/  LDL R5, [R1+0x68] ;  /* 0x0000680001057983 */ /* 0x000ea20000100800 */
[----:B------:R-:W0:Y:S01]  /*b9a0*/  LDC R3, c[0x0][0x448] ;  /* 0x00011200ff037b82 */ /* 0x000e220000000800 */
[----:B------:R-:W-:Y:S02]  /*b9b0*/  ULDC UR45, c[0x0][0x988] ;  /* 0x00026200002d7ab9 */ /* 0x000fe40000000800 */
[----:B------:R-:W2:Y:S04]  /*b9c0*/  LDL R91, [R1+0x54] ;  /* 0x00005400015b7983 */ /* 0x000ea80000100800 */
[----:B------:R-:W3:Y:S04]  /*b9d0*/  LDL R8, [R1+0x64] ;  /* 0x0000640001087983 */ /* 0x000ee80000100800 */
[----:B------:R-:W4:Y:S04]  /*b9e0*/  LDL R89, [R1+0x58] ;  /* 0x0000580001597983 */ /* 0x000f280000100800 */
[----:B------:R-:W5:Y:S04]  /*b9f0*/  LDL R90, [R1+0x48] ;  /* 0x00004800015a7983 */ /* 0x000f680000100800 */
[----:B------:R-:W5:Y:S01]  /*ba00*/  LDL R92, [R1+0x4c] ;  /* 0x00004c00015c7983 */ /* 0x000f620000100800 */
[----:B------:R-:W-:Y:S01]  /*ba10*/  VIADD R0, R0, 0x2d840 ;  /* 0x0002d84000007836 */ /* 0x000fe20000000000 */
[----:B------:R-:W-:Y:S01]  /*ba20*/  LOP3.LUT R23, R23, 0xfffffff7, RZ, 0xc0, !PT ;  /* 0xfffffff717177812 */ /* 0x000fe200078ec0ff */
[----:B------:R-:W-:Y:S01]  /*ba30*/  ULDC UR43, c[0x0][0x988] ;  /* 0x00026200002b7ab9 */ /* 0x000fe20000000800 */
[----:B------:R-:W-:Y:S01]  /*ba40*/  ULDC UR44, c[0x0][0x988] ;  /* 0x00026200002c7ab9 */ /* 0x000fe20000000800 */
[----:B0-----:R-:W-:-:S13]  /*ba50*/  ISETP.NE.AND P4, PT, R3, 0x1, PT ;  /* 0x000000010300780c */ /* 0x001fda0003f85270 */
[----:B------:R-:W0:Y:S08]  /*ba60*/  @P4 LDC R3, c[0x0][0x44c] ;  /* 0x00011300ff034b82 */ /* 0x000e300000000800 */
[----:B------:R-:W1:Y:S01]  /*ba70*/  @P4 LDC R4, c[0x0][0x450] ;  /* 0x00011400ff044b82 */ /* 0x000e620000000800 */
[----:B--2---:R-:W-:-:S04]  /*ba80*/  IMAD.IADD R6, R5, 0x1, R91 ;  /* 0x0000000105067824 */ /* 0x004fc800078e025b */
[----:B0-----:R-:W-:-:S05]  /*ba90*/  @P4 IMAD.HI.U32 R3, R6, R3, RZ ;  /* 0x0000000306034227 */ /* 0x001fca00078e00ff */
[----:B-1----:R-:W-:Y:S02]  /*baa0*/  @P4 SHF.R.U32.HI R6, RZ, R4, R3 ;  /* 0x00000004ff064219 */ /* 0x002fe40000011603 */
[----:B------:R-:W-:-:S03]  /*bab0*/  MOV R3, 0xffffff80 ;  /* 0xffffff8000037802 */ /* 0x000fc60000000f00 */
[----:B------:R-:W0:Y:S02]  /*bac0*/  SHFL.IDX PT, R7, R6, 0x1, 0x1c1f ;  /* 0x003c1f0006077f89 */ /* 0x000e2400000e0000 */
[----:B------:R-:W-:-:S04]  /*bad0*/  IMAD R3, R88, R3, 0x80 ;  /* 0x0000008058037424 */ /* 0x000fc800078e0203 */
[----:B------:R-:W-:Y:S02]  /*bae0*/  VIADD R4, R3, 0x1 ;  /* 0x0000000103047836 */ /* 0x000fe40000000000 */
[----:B----4-:R-:W-:Y:S02]  /*baf0*/  IMAD.IADD R5, R89, 0x1, R3 ;  /* 0x0000000159057824 */ /* 0x010fe400078e0203 */
[C---:B---3--:R-:W-:Y:S02]  /*bb00*/  IMAD R4, R8.reuse, -0x2, R4 ;  /* 0xfffffffe08047824 */ /* 0x048fe400078e0204 */
[----:B------:R-:W-:-:S03]  /*bb10*/  IMAD R5, R8, -0x2, R5 ;  /* 0xfffffffe08057824 */ /* 0x000fc600078e0205 */
[----:B-----5:R-:W-:-:S04]  /*bb20*/  IADD3 R4, -R90, R4, R89 ;  /* 0x000000045a047210 */ /* 0x020fc80007ffe159 */
        /* <DEDUP_REMOVED lines=94> */
[----:B------:R-:W-:-:S04]  /*c110*/  FMNMX.FTZ R8, R86, R3, !PT ;  /* 0x0000000356087209 */ /* 0x000fc80007810000 */
[----:B------:R-:W-:-:S05]  /*c120*/  FMNMX.FTZ R8, R87, R8, !PT ;  /* 0x0000000857087209 */ /* 0x000fca0007810000 */
[----:B------:R-:W0:Y:S04]  /*c130*/  SHFL.BFLY PT, R3, R8, 0x2, 0x1f ;  /* 0x0c401f0008037f89 */ /* 0x000e2800000e0000 */
[----:B------:R-:W1:Y:S01]  /*c140*/  SHFL.IDX PT, R6, R6, RZ, 0x1c1f ;  /* 0x001c1fff06067589 */ /* 0x000e6200000e0000 */
[----:B0-----:R-:W-:-:S05]  /*c150*/  FMNMX.FTZ R10, R8, R3, !PT ;  /* 0x00000003080a7209 */ /* 0x001fca0007810000 */
[----:B------:R-:W0:Y:S01]  /*c160*/  SHFL.BFLY PT, R3, R10, 0x1, 0x1f ;  /* 0x0c201f000a037f89 */ /* 0x000e2200000e0000 */
[----:B-1----:R-:W-:-:S04]  /*c170*/  VIADDMNMX R4, R6, R4, R5, PT ;  /* 0x0000000406047246 */ /* 0x002fc80003800105 */
[C---:B------:R-:W-:Y:S02]  /*c180*/  ISETP.GT.AND P2, PT, R4.reuse, 0x1, PT ;  /* 0x000000010400780c */ /* 0x040fe40003f44270 */
[----:B------:R-:W-:Y:S02]  /*c190*/  ISETP.GT.AND P3, PT, R4, 0x8, PT ;  /* 0x000000080400780c */ /* 0x000fe40003f64270 */
[----:B------:R-:W-:Y:S02]  /*c1a0*/  FSEL R25, R25, -INF , P2 ;  /* 0xff80000019197808 */ /* 0x000fe40001000000 */
[----:B0-----:R-:W-:-:S04]  /*c1b0*/  FMNMX.FTZ R3, R10, R3, !PT ;  /* 0x000000030a037209 */ /* 0x001fc80007810000 */
[C---:B------:R-:W-:Y:S01]  /*c1c0*/  FSETP.NEU.FTZ.AND P1, PT, R3.reuse, -INF , PT ;  /* 0xff8000000300780b */ /* 0x040fe20003f3d000 */
[----:B------:R-:W-:-:S05]  /*c1d0*/  FMUL.FTZ R7, R3, UR45 ;  /* 0x0000002d03077c20 */ /* 0x000fca0008410000 */
[----:B------:R-:W-:Y:S02]  /*c1e0*/  FSEL R7, R7, RZ, P1 ;  /* 0x000000ff07077208 */ /* 0x000fe40000800000 */
[----:B------:R-:W-:-:S04]  /*c1f0*/  ISETP.GT.AND P1, PT, R4, RZ, PT ;  /* 0x000000ff0400720c */ /* 0x000fc80003f24270 */
[----:B------:R-:W-:Y:S02]  /*c200*/  FSEL R24, R24, -INF , P1 ;  /* 0xff80000018187808 */ /* 0x000fe40000800000 */
        /* <DEDUP_REMOVED lines=47> */
[----:B------:R-:W-:Y:S01]  /*c500*/  FMNMX.FTZ R12, R56, R21, !PT ;  /* 0x00000015380c7209 */ /* 0x000fe20007810000 */
[----:B------:R-:W-:Y:S01]  /*c510*/  FFMA.FTZ R5, R27, UR45, -R7 ;  /* 0x0000002d1b057c23 */ /* 0x000fe20008010807 */
        /* <DEDUP_REMOVED lines=41> */
[----:B------:R-:W-:Y:S02]  /*c7b0*/  FSEL R85, R85, -INF , P1 ;  /* 0xff80000055557808 */ /* 0x000fe40000800000 */
[----:B------:R-:W-:-:S04]  /*c7c0*/  FMNMX.FTZ R4, R84, R35, !PT ;  /* 0x0000002354047209 */ /* 0x000fc80007810000 */
[----:B------:R-:W-:-:S05]  /*c7d0*/  FMNMX.FTZ R4, R85, R4, !PT ;  /* 0x0000000455047209 */ /* 0x000fca0007810000 */
[----:B------:R-:W0:Y:S02]  /*c7e0*/  SHFL.BFLY PT, R35, R4, 0x2, 0x1f ;  /* 0x0c401f0004237f89 */ /* 0x000e2400000e0000 */
[----:B0-----:R-:W-:-:S05]  /*c7f0*/  FMNMX.FTZ R35, R4, R35, !PT ;  /* 0x0000002304237209 */ /* 0x001fca0007810000 */
[----:B------:R-:W0:Y:S01]  /*c800*/  SHFL.BFLY PT, R4, R35, 0x1, 0x1f ;  /* 0x0c201f0023047f89 */ /* 0x000e2200000e0000 */
[--C-:B------:R-:W-:Y:S01]  /*c810*/  FFMA.FTZ R34, R34, UR45, -R7.reuse ;  /* 0x0000002d22227c23 */ /* 0x100fe20008010807 */
[----:B------:R-:W-:-:S03]  /*c820*/  FFMA.FTZ R9, R26, UR45, -R7 ;  /* 0x0000002d1a097c23 */ /* 0x000fc60008010807 */
[----:B------:R1:W-:Y:S01]  /*c830*/  MUFU.EX2 R13, R34 ;  /* 0x00000022000d7308 */ /* 0x0003e20000000800 */
[--C-:B------:R-:W-:Y:S01]  /*c840*/  FFMA.FTZ R30, R30, UR45, -R7.reuse ;  /* 0x0000002d1e1e7c23 */ /* 0x100fe20008010807 */
[--C-:B-1----:R-:W-:Y:S01]  /*c850*/  FFMA.FTZ R34, R51, UR45, -R7.reuse ;  /* 0x0000002d33227c23 */ /* 0x102fe20008010807 */
[--C-:B------:R-:W-:Y:S01]  /*c860*/  FFMA.FTZ R51, R58, UR45, -R7.reuse ;  /* 0x0000002d3a337c23 */ /* 0x100fe20008010807 */
[----:B------:R-:W-:Y:S01]  /*c870*/  FFMA.FTZ R58, R67, UR45, -R7 ;  /* 0x0000002d433a7c23 */ /* 0x000fe20008010807 */
[----:B0-----:R-:W-:-:S04]  /*c880*/  FMNMX.FTZ R4, R35, R4, !PT ;  /* 0x0000000423047209 */ /* 0x001fc80007810000 */
[C---:B------:R-:W-:Y:S01]  /*c890*/  FSETP.NEU.FTZ.AND P1, PT, R4.reuse, -INF , PT ;  /* 0xff8000000400780b */ /* 0x040fe20003f3d000 */
[----:B------:R-:W-:Y:S01]  /*c8a0*/  FMUL.FTZ R67, R4, UR45 ;  /* 0x0000002d04437c20 */ /* 0x000fe20008410000 */
[----:B------:R-:W-:Y:S04]  /*c8b0*/  MUFU.EX2 R9, R9 ;  /* 0x0000000900097308 */ /* 0x000fe80000000800 */
[----:B------:R-:W-:-:S04]  /*c8c0*/  FSEL R67, R67, RZ, P1 ;  /* 0x000000ff43437208 */ /* 0x000fc80000800000 */
[----:B------:R-:W0:Y:S01]  /*c8d0*/  MUFU.EX2 R5, R5 ;  /* 0x0000000500057308 */ /* 0x000e220000000800 */
[--C-:B------:R-:W-:Y:S01]  /*c8e0*/  FFMA.FTZ R12, R24, UR45, -R67.reuse ;  /* 0x0000002d180c7c23 */ /* 0x100fe20008010843 */
[----:B------:R-:W-:Y:S01]  /*c8f0*/  FFMA.FTZ R25, R25, UR45, -R67 ;  /* 0x0000002d19197c23 */ /* 0x000fe20008010843 */
[----:B------:R-:W-:-:S05]  /*c900*/  FFMA.FTZ R54, R54, UR45, -R7 ;  /* 0x0000002d36367c23 */ /* 0x000fca0008010807 */
[----:B------:R-:W1:Y:S01]  /*c910*/  MUFU.EX2 R11, R30 ;  /* 0x0000001e000b7308 */ /* 0x000e620000000800 */
[--C-:B------:R-:W-:Y:S01]  /*c920*/  FFMA.FTZ R14, R28, UR45, -R67.reuse ;  /* 0x0000002d1c0e7c23 */ /* 0x100fe20008010843 */
[----:B------:R-:W-:-:S06]  /*c930*/  FFMA.FTZ R29, R29, UR45, -R67 ;  /* 0x0000002d1d1d7c23 */ /* 0x000fcc0008010843 */
[----:B------:R-:W2:Y:S01]  /*c940*/  MUFU.EX2 R6, R6 ;  /* 0x0000000600067308 */ /* 0x000ea20000000800 */
[----:B------:R-:W-:Y:S01]  /*c950*/  FFMA.FTZ R28, R32, UR45, -R67 ;  /* 0x0000002d201c7c23 */ /* 0x000fe20008010843 */
[----:B------:R-:W-:Y:S01]  /*c960*/  FFMA.FTZ R10, R39, UR45, -R7 ;  /* 0x0000002d270a7c23 */ /* 0x000fe20008010807 */
[----:B------:R-:W-:-:S05]  /*c970*/  FFMA.FTZ R32, R44, UR45, -R67 ;  /* 0x0000002d2c207c23 */ /* 0x000fca0008010843 */
[----:B------:R-:W-:Y:S01]  /*c980*/  MUFU.EX2 R12, R12 ;  /* 0x0000000c000c7308 */ /* 0x000fe20000000800 */
[--C-:B------:R-:W-:Y:S01]  /*c990*/  FFMA.FTZ R38, R38, UR45, -R7.reuse ;  /* 0x0000002d26267c23 */ /* 0x100fe20008010807 */
[----:B------:R-:W-:Y:S01]  /*c9a0*/  FFMA.FTZ R39, R62, UR45, -R7 ;  /* 0x0000002d3e277c23 */ /* 0x000fe20008010807 */
[----:B------:R-:W-:-:S05]  /*c9b0*/  FFMA.FTZ R44, R52, UR45, -R67 ;  /* 0x0000002d342c7c23 */ /* 0x000fca0008010843 */
[----:B------:R-:W3:Y:S01]  /*c9c0*/  MUFU.EX2 R25, R25 ;  /* 0x0000001900197308 */ /* 0x000ee20000000800 */
[----:B------:R-:W-:Y:S01]  /*c9d0*/  FFMA.FTZ R62, R75, UR45, -R7 ;  /* 0x0000002d4b3e7c23 */ /* 0x000fe20008010807 */
[----:B0-----:R-:W-:Y:S01]  /*c9e0*/  FADD.FTZ R52, R9, R5 ;  /* 0x0000000509347221 */ /* 0x001fe20000010000 */
[----:B------:R-:W-:-:S05]  /*c9f0*/  FFMA.FTZ R75, R37, UR45, -R67 ;  /* 0x0000002d254b7c23 */ /* 0x000fca0008010843 */
[----:B------:R0:W-:Y:S01]  /*ca00*/  MUFU.EX2 R31, R54 ;  /* 0x00000036001f7308 */ /* 0x0001e20000000800 */
[--C-:B------:R-:W-:Y:S01]  /*ca10*/  FFMA.FTZ R37, R45, UR45, -R67.reuse ;  /* 0x0000002d2d257c23 */ /* 0x100fe20008010843 */
[----:B------:R-:W-:-:S06]  /*ca20*/  FFMA.FTZ R45, R53, UR45, -R67 ;  /* 0x0000002d352d7c23 */ /* 0x000fcc0008010843 */
[----:B------:R-:W4:Y:S01]  /*ca30*/  MUFU.EX2 R14, R14 ;  /* 0x0000000e000e7308 */ /* 0x000f220000000800 */
[--C-:B0-----:R-:W-:Y:S01]  /*ca40*/  FFMA.FTZ R54, R59, UR45, -R7.reuse ;  /* 0x0000002d3b367c23 */ /* 0x101fe20008010807 */
[----:B------:R-:W-:Y:S01]  /*ca50*/  FFMA.FTZ R59, R71, UR45, -R7 ;  /* 0x0000002d473b7c23 */ /* 0x000fe20008010807 */
[--C-:B------:R-:W-:Y:S01]  /*ca60*/  FFMA.FTZ R71, R33, UR45, -R67.reuse ;  /* 0x0000002d21477c23 */ /* 0x100fe20008010843 */
[--C-:B------:R-:W-:Y:S01]  /*ca70*/  FFMA.FTZ R33, R41, UR45, -R67.reuse ;  /* 0x0000002d29217c23 */ /* 0x100fe20008010843 */
[----:B------:R-:W-:-:S03]  /*ca80*/  FFMA.FTZ R41, R49, UR45, -R67 ;  /* 0x0000002d31297c23 */ /* 0x000fc60008010843 */
[----:B------:R-:W0:Y:S01]  /*ca90*/  MUFU.EX2 R8, R8 ;  /* 0x0000000800087308 */ /* 0x000e220000000800 */
[--C-:B------:R-:W-:Y:S01]  /*caa0*/  FFMA.FTZ R49, R57, UR45, -R67.reuse ;  /* 0x0000002d39317c23 */ /* 0x100fe20008010843 */
[----:B------:R-:W-:Y:S01]  /*cab0*/  FFMA.FTZ R57, R65, UR45, -R67 ;  /* 0x0000002d41397c23 */ /* 0x000fe20008010843 */
[----:B------:R-:W-:Y:S02]  /*cac0*/  IMAD.U32 R53, RZ, RZ, UR40 ;  /* 0x00000028ff357e24 */ /* 0x000fe4000f8e00ff */
[----:B-1----:R-:W-:Y:S01]  /*cad0*/  FADD.FTZ R65, R11, R52 ;  /* 0x000000340b417221 */ /* 0x002fe20000010000 */
[----:B------:R-:W-:Y:S02]  /*cae0*/  FFMA.FTZ R20, R42, UR45, -R7 ;  /* 0x0000002d2a147c23 */ /* 0x000fe40008010807 */
[----:B------:R-:W1:Y:S01]  /*caf0*/  MUFU.EX2 R29, R29 ;  /* 0x0000001d001d7308 */ /* 0x000e620000000800 */
[--C-:B------:R-:W-:Y:S01]  /*cb00*/  FFMA.FTZ R24, R40, UR45, -R67.reuse ;  /* 0x0000002d28187c23 */ /* 0x100fe20008010843 */
[----:B------:R-:W-:Y:S01]  /*cb10*/  FFMA.FTZ R40, R56, UR45, -R67 ;  /* 0x0000002d38287c23 */ /* 0x000fe20008010843 */
[----:B--2---:R-:W-:-:S05]  /*cb20*/  FADD.FTZ R56, R6, R65 ;  /* 0x0000004106387221 */ /* 0x004fca0000010000 */
[----:B------:R-:W2:Y:S01]  /*cb30*/  MUFU.EX2 R15, R38 ;  /* 0x00000026000f7308 */ /* 0x000ea20000000800 */
[----:B------:R-:W-:Y:S01]  /*cb40*/  PRMT R0, R53, 0x654, R0 ;  /* 0x0000065435007816 */ /* 0x000fe20000000000 */
[----:B------:R-:W-:Y:S01]  /*cb50*/  FFMA.FTZ R53, R61, UR45, -R67 ;  /* 0x0000002d3d357c23 */ /* 0x000fe20008010843 */
[----:B------:R-:W-:-:S05]  /*cb60*/  FFMA.FTZ R43, R43, UR45, -R7 ;  /* 0x0000002d2b2b7c23 */ /* 0x000fca0008010807 */
[----:B------:R-:W5:Y:S01]  /*cb70*/  MUFU.EX2 R28, R28 ;  /* 0x0000001c001c7308 */ /* 0x000f620000000800 */
[----:B---3--:R-:W-:Y:S01]  /*cb80*/  FADD.FTZ R61, R12, R25 ;  /* 0x000000190c3d7221 */ /* 0x008fe20000010000 */
[----:B------:R-:W-:-:S06]  /*cb90*/  FADD.FTZ R65, R13, R56 ;  /* 0x000000380d417221 */ /* 0x000fcc0000010000 */
[----:B------:R-:W3:Y:S01]  /*cba0*/  MUFU.EX2 R10, R10 ;  /* 0x0000000a000a7308 */ /* 0x000ee20000000800 */
[----:B----4-:R-:W-:Y:S01]  /*cbb0*/  FADD.FTZ R52, R14, R61 ;  /* 0x0000003d0e347221 */ /* 0x010fe20000010000 */
[----:B------:R-:W-:-:S06]  /*cbc0*/  FFMA.FTZ R46, R46, UR45, -R7 ;  /* 0x0000002d2e2e7c23 */ /* 0x000fcc0008010807 */
[----:B------:R-:W4:Y:S01]  /*cbd0*/  MUFU.EX2 R71, R71 ;  /* 0x0000004700477308 */ /* 0x000f220000000800 */
[----:B0-----:R-:W-:-:S07]  /*cbe0*/  FADD.FTZ R56, R8, R65 ;  /* 0x0000004108387221 */ /* 0x001fce0000010000 */
[----:B------:R-:W0:Y:S01]  /*cbf0*/  MUFU.EX2 R20, R20 ;  /* 0x0000001400147308 */ /* 0x000e220000000800 */
[----:B-1----:R-:W-:Y:S01]  /*cc00*/  FADD.FTZ R61, R29, R52 ;  /* 0x000000341d3d7221 */ /* 0x002fe20000010000 */
[----:B--2---:R-:W-:Y:S01]  /*cc10*/  FADD.FTZ R65, R15, R56 ;  /* 0x000000380f417221 */ /* 0x004fe20000010000 */
[----:B------:R-:W-:-:S05]  /*cc20*/  FFMA.FTZ R26, R47, UR45, -R7 ;  /* 0x0000002d2f1a7c23 */ /* 0x000fca0008010807 */
[----:B------:R-:W-:Y:S08]  /*cc30*/  MUFU.EX2 R75, R75 ;  /* 0x0000004b004b7308 */ /* 0x000ff00000000800 */
[----:B------:R-:W-:Y:S01]  /*cc40*/  MUFU.EX2 R24, R24 ;  /* 0x0000001800187308 */ /* 0x000fe20000000800 */
[----:B------:R-:W-:-:S07]  /*cc50*/  F2FP.F16.F32.PACK_AB R11, R6, R11 ;  /* 0x0000000b060b723e */ /* 0x000fce00000000ff */
[----:B------:R-:W-:Y:S01]  /*cc60*/  MUFU.EX2 R33, R33 ;  /* 0x0000002100217308 */ /* 0x000fe20000000800 */
[----:B------:R-:W-:-:S07]  /*cc70*/  FFMA.FTZ R30, R50, UR45, -R7 ;  /* 0x0000002d321e7c23 */ /* 0x000fce0008010807 */
[----:B------:R-:W-:Y:S08]  /*cc80*/  MUFU.EX2 R32, R32 ;  /* 0x0000002000207308 */ /* 0x000ff00000000800 */
[----:B------:R-:W-:Y:S01]  /*cc90*/  MUFU.EX2 R37, R37 ;  /* 0x0000002500257308 */ /* 0x000fe20000000800 */
[----:B------:R-:W-:-:S07]  /*cca0*/  FFMA.FTZ R38, R55, UR45, -R7 ;  /* 0x0000002d37267c23 */ /* 0x000fce0008010807 */
[----:B------:R-:W-:Y:S08]  /*ccb0*/  MUFU.EX2 R34, R34 ;  /* 0x0000002200227308 */ /* 0x000ff00000000800 */
[----:B------:R-:W-:Y:S01]  /*ccc0*/  MUFU.EX2 R44, R44 ;  /* 0x0000002c002c7308 */ /* 0x000fe20000000800 */
[----:B------:R-:W-:Y:S01]  /*ccd0*/  F2FP.F16.F32.PACK_AB R9, R5, R9 ;  /* 0x000000090509723e */ /* 0x000fe200000000ff */
[----:B------:R-:W-:Y:S01]  /*cce0*/  FFMA.FTZ R60, R60, UR45, -R67 ;  /* 0x0000002d3c3c7c23 */ /* 0x000fe20008010843 */
[----:B------:R1:W-:Y:S05]  /*ccf0*/  SYNCS.ARRIVE.TRANS64.RED.A1T0 RZ, [R0+URZ], RZ ;  /* 0x000000ff00ff79a7 */ /* 0x0003ea000810043f */
[----:B------:R-:W2:Y:S01]  /*cd00*/  MUFU.EX2 R21, R43 ;  /* 0x0000002b00157308 */ /* 0x000ea20000000800 */
[----:B-----5:R-:W-:Y:S01]  /*cd10*/  FADD.FTZ R52, R28, R61 ;  /* 0x0000003d1c347221 */ /* 0x020fe20000010000 */
[----:B---3--:R-:W-:-:S06]  /*cd20*/  FADD.FTZ R65, R10, R65 ;  /* 0x000000410a417221 */ /* 0x008fcc0000010000 */
[----:B------:R-:W3:Y:S01]  /*cd30*/  MUFU.EX2 R27, R46 ;  /* 0x0000002e001b7308 */ /* 0x000ee20000000800 */
[----:B----4-:R-:W-:Y:S01]  /*cd40*/  FADD.FTZ R61, R71, R52 ;  /* 0x00000034473d7221 */ /* 0x010fe20000010000 */
[----:B0-----:R-:W-:Y:S01]  /*cd50*/  FADD.FTZ R52, R20, R65 ;  /* 0x0000004114347221 */ /* 0x001fe20000010000 */
[----:B------:R-:W-:Y:S02]  /*cd60*/  F2FP.F16.F32.PACK_AB R15, R10, R15 ;  /* 0x0000000f0a0f723e */ /* 0x000fe400000000ff */
[----:B------:R-:W-:Y:S01]  /*cd70*/  F2FP.F16.F32.PACK_AB R10, R29, R14 ;  /* 0x0000000e1d0a723e */ /* 0x000fe200000000ff */
[----:B--2---:R-:W-:-:S04]  /*cd80*/  FADD.FTZ R52, R21, R52 ;  /* 0x0000003415347221 */ /* 0x004fc80000010000 */
[----:B---3--:R-:W-:Y:S02]  /*cd90*/  FADD.FTZ R29, R27, R52 ;  /* 0x000000341b1d7221 */ /* 0x008fe40000010000 */
[----:B------:R-:W2:Y:S01]  /*cda0*/  LDL R52, [R1+0x50] ;  /* 0x0000500001347983 */ /* 0x000ea20000100800 */
[----:B------:R-:W-:Y:S01]  /*cdb0*/  FFMA.FTZ R47, R70, UR45, -R7 ;  /* 0x0000002d462f7c23 */ /* 0x000fe20008010807 */
[----:B------:R-:W-:-:S06]  /*cdc0*/  FFMA.FTZ R70, R36, UR45, -R67 ;  /* 0x0000002d24467c23 */ /* 0x000fcc0008010843 */
[----:B------:R-:W0:Y:S01]  /*cdd0*/  MUFU.EX2 R70, R70 ;  /* 0x0000004600467308 */ /* 0x000e220000000800 */
[----:B------:R-:W-:Y:S01]  /*cde0*/  FFMA.FTZ R36, R48, UR45, -R67 ;  /* 0x0000002d30247c23 */ /* 0x000fe20008010843 */
[----:B------:R-:W-:-:S06]  /*cdf0*/  F2FP.F16.F32.PACK_AB R13, R8, R13 ;  /* 0x0000000d080d723e */ /* 0x000fcc00000000ff */
[----:B------:R-:W3:Y:S01]  /*ce00*/  MUFU.EX2 R26, R26 ;  /* 0x0000001a001a7308 */ /* 0x000ee20000000800 */
[----:B------:R-:W-:Y:S01]  /*ce10*/  F2FP.F16.F32.PACK_AB R8, R25, R12 ;  /* 0x0000000c1908723e */ /* 0x000fe200000000ff */
[----:B0-----:R-:W-:-:S06]  /*ce20*/  FADD.FTZ R6, R70, R61 ;  /* 0x0000003d46067221 */ /* 0x001fcc0000010000 */
[----:B------:R-:W0:Y:S01]  /*ce30*/  MUFU.EX2 R36, R36 ;  /* 0x0000002400247308 */ /* 0x000e220000000800 */
[----:B------:R-:W-:-:S04]  /*ce40*/  FADD.FTZ R61, R75, R6 ;  /* 0x000000064b3d7221 */ /* 0x000fc80000010000 */
[----:B------:R-:W-:-:S03]  /*ce50*/  FADD.FTZ R12, R24, R61 ;  /* 0x0000003d180c7221 */ /* 0x000fc60000010000 */
[----:B------:R-:W4:Y:S01]  /*ce60*/  MUFU.EX2 R30, R30 ;  /* 0x0000001e001e7308 */ /* 0x000f220000000800 */
[----:B------:R-:W-:Y:S01]  /*ce70*/  FADD.FTZ R25, R33, R12 ;  /* 0x0000000c21197221 */ /* 0x000fe20000010000 */
[----:B------:R-:W-:-:S06]  /*ce80*/  F2FP.F16.F32.PACK_AB R12, R71, R28 ;  /* 0x0000001c470c723e */ /* 0x000fcc00000000ff */
[----:B------:R-:W5:Y:S01]  /*ce90*/  MUFU.EX2 R41, R41 ;  /* 0x0000002900297308 */ /* 0x000f620000000800 */
[----:B------:R-:W-:Y:S01]  /*cea0*/  FADD.FTZ R28, R32, R25 ;  /* 0x00000019201c7221 */ /* 0x000fe20000010000 */
[----:B---3--:R-:W-:-:S03]  /*ceb0*/  FADD.FTZ R61, R26, R29 ;  /* 0x0000001d1a3d7221 */ /* 0x008fc60000010000 */
[----:B------:R-:W-:-:S03]  /*cec0*/  FADD.FTZ R29, R37, R28 ;  /* 0x0000001c251d7221 */ /* 0x000fc60000010000 */
[----:B------:R-:W3:Y:S01]  /*ced0*/  MUFU.EX2 R45, R45 ;  /* 0x0000002d002d7308 */ /* 0x000ee20000000800 */
[----:B------:R-:W-:Y:S01]  /*cee0*/  F2FP.F16.F32.PACK_AB R25, R21, R20 ;  /* 0x000000141519723e */ /* 0x000fe200000000ff */
[----:B0-----:R-:W-:Y:S01]  /*cef0*/  FADD.FTZ R20, R36, R29 ;  /* 0x0000001d24147221 */ /* 0x001fe20000010000 */
[----:B----4-:R-:W-:-:S05]  /*cf00*/  FADD.FTZ R61, R30, R61 ;  /* 0x0000003d1e3d7221 */ /* 0x010fca0000010000 */
[----:B------:R-:W0:Y:S01]  /*cf10*/  MUFU.EX2 R38, R38 ;  /* 0x0000002600267308 */ /* 0x000e220000000800 */
[----:B-----5:R-:W-:Y:S01]  /*cf20*/  FADD.FTZ R21, R41, R20 ;  /* 0x0000001429157221 */ /* 0x020fe20000010000 */
[----:B------:R-:W-:-:S06]  /*cf30*/  FADD.FTZ R28, R34, R61 ;  /* 0x0000003d221c7221 */ /* 0x000fcc0000010000 */
[----:B------:R-:W4:Y:S01]  /*cf40*/  MUFU.EX2 R40, R40 ;  /* 0x0000002800287308 */ /* 0x000f220000000800 */
[----:B------:R-:W-:Y:S01]  /*cf50*/  FFMA.FTZ R55, R63, UR45, -R7 ;  /* 0x0000002d3f377c23 */ /* 0x000fe20008010807 */
[----:B------:R-:W-:-:S06]  /*cf60*/  F2FP.F16.F32.PACK_AB R14, R75, R70 ;  /* 0x000000464b0e723e */ /* 0x000fcc00000000ff */
[----:B------:R-:W5:Y:S01]  /*cf70*/  MUFU.EX2 R51, R51 ;  /* 0x0000003300337308 */ /* 0x000f620000000800 */
[----:B------:R1:W-:Y:S01]  /*cf80*/  STSM.16.M88.4 [R154+0x21800], R8 ;  /* 0x021800089a007844 */ /* 0x0003e20000000200 */
[----:B------:R-:W-:-:S06]  /*cf90*/  FFMA.FTZ R48, R64, UR45, -R67 ;  /* 0x0000002d40307c23 */ /* 0x000fcc0008010843 */
[----:B------:R-:W5:Y:S01]  /*cfa0*/  MUFU.EX2 R49, R49 ;  /* 0x0000003100317308 */ /* 0x000f620000000800 */
[----:B------:R-:W-:-:S07]  /*cfb0*/  FFMA.FTZ R50, R66, UR45, -R7 ;  /* 0x0000002d42327c23 */ /* 0x000fce0008010807 */
[----:B------:R-:W5:Y:S01]  /*cfc0*/  MUFU.EX2 R54, R54 ;  /* 0x0000003600367308 */ /* 0x000f620000000800 */
[----:B-1----:R-:W-:Y:S01]  /*cfd0*/  FADD.FTZ R10, R44, R21 ;  /* 0x000000152c0a7221 */ /* 0x002fe20000010000 */
[----:B------:R-:W-:Y:S01]  /*cfe0*/  FADD.FTZ R11, R31, R28 ;  /* 0x0000001c1f0b7221 */ /* 0x000fe20000010000 */
[----:B------:R3:W-:Y:S05]  /*cff0*/  STSM.16.M88.4 [R92], R12 ;  /* 0x0000000c5c007844 */ /* 0x0007ea0000000200 */
[----:B------:R-:W1:Y:S08]  /*d000*/  MUFU.EX2 R0, R60 ;  /* 0x0000003c00007308 */ /* 0x000e700000000800 */
[----:B------:R-:W1:Y:S08]  /*d010*/  MUFU.EX2 R39, R39 ;  /* 0x0000002700277308 */ /* 0x000e700000000800 */
[----:B------:R-:W1:Y:S01]  /*d020*/  MUFU.EX2 R53, R53 ;  /* 0x0000003500357308 */ /* 0x000e620000000800 */
[----:B---3--:R-:W-:Y:S01]  /*d030*/  FADD.FTZ R13, R45, R10 ;  /* 0x0000000a2d0d7221 */ /* 0x008fe20000010000 */
[----:B0-----:R-:W-:Y:S01]  /*d040*/  FADD.FTZ R12, R38, R11 ;  /* 0x0000000b260c7221 */ /* 0x001fe20000010000 */
[--C-:B------:R-:W-:Y:S01]  /*d050*/  FFMA.FTZ R68, R68, UR45, -R67.reuse ;  /* 0x0000002d44447c23 */ /* 0x100fe20008010843 */
[----:B------:R-:W-:-:S04]  /*d060*/  FFMA.FTZ R69, R69, UR45, -R67 ;  /* 0x0000002d45457c23 */ /* 0x000fc80008010843 */
[----:B------:R-:W-:Y:S01]  /*d070*/  MUFU.EX2 R57, R57 ;  /* 0x0000003900397308 */ /* 0x000fe20000000800 */
[----:B----4-:R-:W-:Y:S01]  /*d080*/  FADD.FTZ R14, R40, R13 ;  /* 0x0000000d280e7221 */ /* 0x010fe20000010000 */
[----:B-----5:R-:W-:Y:S01]  /*d090*/  FADD.FTZ R13, R51, R12 ;  /* 0x0000000c330d7221 */ /* 0x020fe20000010000 */
[----:B------:R-:W-:-:S05]  /*d0a0*/  F2FP.F16.F32.PACK_AB R27, R26, R27 ;  /* 0x0000001b1a1b723e */ /* 0x000fca00000000ff */
[----:B------:R-:W-:Y:S01]  /*d0b0*/  MUFU.EX2 R58, R58 ;  /* 0x0000003a003a7308 */ /* 0x000fe20000000800 */
[----:B------:R-:W-:Y:S01]  /*d0c0*/  F2FP.F16.F32.PACK_AB R24, R33, R24 ;  /* 0x000000182118723e */ /* 0x000fe200000000ff */
[----:B------:R-:W-:Y:S01]  /*d0d0*/  FFMA.FTZ R72, R72, UR45, -R67 ;  /* 0x0000002d48487c23 */ /* 0x000fe20008010843 */
[----:B------:R-:W-:Y:S01]  /*d0e0*/  FFMA.FTZ R46, R74, UR45, -R7 ;  /* 0x0000002d4a2e7c23 */ /* 0x000fe20008010807 */
[----:B------:R-:W-:Y:S01]  /*d0f0*/  FFMA.FTZ R73, R73, UR45, -R67 ;  /* 0x0000002d49497c23 */ /* 0x000fe20008010843 */
[----:B------:R-:W0:Y:S03]  /*d100*/  @P4 LDC R20, c[0x0][0x44c] ;  /* 0x00011300ff144b82 */ /* 0x000e260000000800 */
[----:B------:R-:W3:Y:S01]  /*d110*/  MUFU.EX2 R55, R55 ;  /* 0x0000003700377308 */ /* 0x000ee20000000800 */
[----:B------:R-:W-:Y:S01]  /*d120*/  FADD.FTZ R15, R49, R14 ;  /* 0x0000000e310f7221 */ /* 0x000fe20000010000 */
[----:B------:R-:W-:-:S06]  /*d130*/  FADD.FTZ R12, R54, R13 ;  /* 0x0000000d360c7221 */ /* 0x000fcc0000010000 */
[----:B------:R-:W-:Y:S08]  /*d140*/  MUFU.EX2 R48, R48 ;  /* 0x0000003000307308 */ /* 0x000ff00000000800 */
[----:B------:R-:W4:Y:S01]  /*d150*/  MUFU.EX2 R50, R50 ;  /* 0x0000003200327308 */ /* 0x000f220000000800 */
[----:B------:R-:W-:Y:S01]  /*d160*/  F2FP.F16.F32.PACK_AB R26, R37, R32 ;  /* 0x00000020251a723e */ /* 0x000fe200000000ff */
[----:B-1----:R-:W-:Y:S01]  /*d170*/  FADD.FTZ R14, R0, R15 ;  /* 0x0000000f000e7221 */ /* 0x002fe20000010000 */
[----:B------:R-:W-:Y:S01]  /*d180*/  F2FP.F16.F32.PACK_AB R9, R34, R30 ;  /* 0x0000001e2209723e */ /* 0x000fe200000000ff */
[----:B------:R-:W-:Y:S01]  /*d190*/  FADD.FTZ R12, R39, R12 ;  /* 0x0000000c270c7221 */ /* 0x000fe20000010000 */
[----:B------:R-:W-:-:S03]  /*d1a0*/  F2FP.F16.F32.PACK_AB R8, R41, R36 ;  /* 0x000000242908723e */ /* 0x000fc600000000ff */
[----:B------:R-:W1:Y:S01]  /*d1b0*/  MUFU.EX2 R5, R68 ;  /* 0x0000004400057308 */ /* 0x000e620000000800 */
[----:B------:R-:W-:Y:S02]  /*d1c0*/  F2FP.F16.F32.PACK_AB R10, R45, R44 ;  /* 0x0000002c2d0a723e */ /* 0x000fe400000000ff */
[----:B------:R-:W-:Y:S01]  /*d1d0*/  F2FP.F16.F32.PACK_AB R11, R38, R31 ;  /* 0x0000001f260b723e */ /* 0x000fe200000000ff */
[----:B------:R-:W-:-:S04]  /*d1e0*/  FADD.FTZ R13, R53, R14 ;  /* 0x0000000e350d7221 */ /* 0x000fc80000010000 */
[----:B------:R-:W5:Y:S01]  /*d1f0*/  MUFU.EX2 R47, R47 ;  /* 0x0000002f002f7308 */ /* 0x000f620000000800 */
[----:B------:R-:W-:Y:S01]  /*d200*/  STSM.16.M88.4 [R156], R24 ;  /* 0x000000189c007844 */ /* 0x000fe20000000200 */
[----:B---3--:R-:W-:-:S03]  /*d210*/  FADD.FTZ R15, R55, R12 ;  /* 0x0000000c370f7221 */ /* 0x008fc60000010000 */
[----:B------:R3:W-:Y:S03]  /*d220*/  STSM.16.M88.4 [R155], R8 ;  /* 0x000000089b007844 */ /* 0x0007e60000000200 */
[----:B------:R-:W0:Y:S01]  /*d230*/  MUFU.EX2 R6, R69 ;  /* 0x0000004500067308 */ /* 0x000e220000000800 */
[----:B------:R-:W-:Y:S01]  /*d240*/  FFMA.FTZ R76, R76, UR45, -R67 ;  /* 0x0000002d4c4c7c23 */ /* 0x000fe20008010843 */
[----:B----4-:R-:W-:-:S06]  /*d250*/  FADD.FTZ R15, R50, R15 ;  /* 0x0000000f320f7221 */ /* 0x010fcc0000010000 */
[----:B------:R-:W4:Y:S01]  /*d260*/  MUFU.EX2 R59, R59 ;  /* 0x0000003b003b7308 */ /* 0x000f220000000800 */
[----:B------:R-:W-:Y:S01]  /*d270*/  FFMA.FTZ R43, R78, UR45, -R7 ;  /* 0x0000002d4e2b7c23 */ /* 0x000fe20008010807 */
[----:B------:R-:W-:Y:S01]  /*d280*/  FFMA.FTZ R77, R77, UR45, -R67 ;  /* 0x0000002d4d4d7c23 */ /* 0x000fe20008010843 */
[----:B------:R-:W-:-:S05]  /*d290*/  FFMA.FTZ R63, R79, UR45, -R7 ;  /* 0x0000002d4f3f7c23 */ /* 0x000fca0008010807 */
[----:B------:R-:W-:Y:S01]  /*d2a0*/  MUFU.EX2 R62, R62 ;  /* 0x0000003e003e7308 */ /* 0x000fe20000000800 */
[----:B---3--:R-:W-:Y:S01]  /*d2b0*/  F2FP.F16.F32.PACK_AB R10, R53, R0 ;  /* 0x00000000350a723e */ /* 0x008fe200000000ff */
[----:B------:R-:W-:-:S06]  /*d2c0*/  FADD.FTZ R0, R48, R13 ;  /* 0x0000000d30007221 */ /* 0x000fcc0000010000 */
[----:B------:R-:W3:Y:S01]  /*d2d0*/  MUFU.EX2 R72, R72 ;  /* 0x0000004800487308 */ /* 0x000ee20000000800 */
[----:B------:R-:W-:Y:S01]  /*d2e0*/  FADD.FTZ R0, R57, R0 ;  /* 0x0000000039007221 */ /* 0x000fe20000010000 */
[----:B------:R-:W-:Y:S01]  /*d2f0*/  FADD.FTZ R14, R58, R15 ;  /* 0x0000000f3a0e7221 */ /* 0x000fe20000010000 */
[----:B------:R-:W-:Y:S01]  /*d300*/  FFMA.FTZ R80, R80, UR45, -R67 ;  /* 0x0000002d50507c23 */ /* 0x000fe20008010843 */
[----:B------:R-:W-:-:S04]  /*d310*/  FFMA.FTZ R42, R82, UR45, -R7 ;  /* 0x0000002d522a7c23 */ /* 0x000fc80008010807 */
[----:B------:R-:W3:Y:S01]  /*d320*/  MUFU.EX2 R46, R46 ;  /* 0x0000002e002e7308 */ /* 0x000ee20000000800 */
[----:B-1----:R-:W-:Y:S01]  /*d330*/  FADD.FTZ R15, R5, R0 ;  /* 0x00000000050f7221 */ /* 0x002fe20000010000 */
[----:B-----5:R-:W-:Y:S01]  /*d340*/  FADD.FTZ R0, R47, R14 ;  /* 0x0000000e2f007221 */ /* 0x020fe20000010000 */
[----:B------:R-:W1:Y:S05]  /*d350*/  @P4 LDC R26, c[0x0][0x450] ;  /* 0x00011400ff1a4b82 */ /* 0x000e6a0000000800 */
[----:B------:R-:W5:Y:S01]  /*d360*/  MUFU.EX2 R73, R73 ;  /* 0x0000004900497308 */ /* 0x000f620000000800 */
[C---:B0-----:R-:W-:Y:S01]  /*d370*/  FADD.FTZ R21, R6.reuse, R15 ;  /* 0x0000000f06157221 */ /* 0x041fe20000010000 */
[----:B------:R-:W-:-:S06]  /*d380*/  F2FP.F16.F32.PACK_AB R14, R6, R5 ;  /* 0x00000005060e723e */ /* 0x000fcc00000000ff */
[----:B------:R-:W0:Y:S01]  /*d390*/  MUFU.EX2 R76, R76 ;  /* 0x0000004c004c7308 */ /* 0x000e220000000800 */
[----:B------:R-:W-:Y:S01]  /*d3a0*/  FFMA.FTZ R81, R81, UR45, -R67 ;  /* 0x0000002d51517c23 */ /* 0x000fe20008010843 */
[----:B----4-:R-:W-:-:S06]  /*d3b0*/  FADD.FTZ R5, R59, R0 ;  /* 0x000000003b057221 */ /* 0x010fcc0000010000 */
[----:B------:R-:W4:Y:S01]  /*d3c0*/  MUFU.EX2 R43, R43 ;  /* 0x0000002b002b7308 */ /* 0x000f220000000800 */
[----:B------:R-:W-:Y:S01]  /*d3d0*/  FFMA.FTZ R66, R83, UR45, -R7 ;  /* 0x0000002d53427c23 */ /* 0x000fe20008010807 */
[----:B---3--:R-:W-:-:S06]  /*d3e0*/  FADD.FTZ R0, R72, R21 ;  /* 0x0000001548007221 */ /* 0x008fcc0000010000 */
[----:B------:R-:W3:Y:S01]  /*d3f0*/  MUFU.EX2 R77, R77 ;  /* 0x0000004d004d7308 */ /* 0x000ee20000000800 */
[----:B------:R-:W-:Y:S01]  /*d400*/  FFMA.FTZ R35, R86, UR45, -R7 ;  /* 0x0000002d56237c23 */ /* 0x000fe20008010807 */
[----:B------:R-:W-:-:S06]  /*d410*/  FADD.FTZ R5, R46, R5 ;  /* 0x000000052e057221 */ /* 0x000fcc0000010000 */
[----:B------:R-:W1:Y:S01]  /*d420*/  MUFU.EX2 R63, R63 ;  /* 0x0000003f003f7308 */ /* 0x000e620000000800 */
[----:B------:R-:W-:Y:S01]  /*d430*/  FFMA.FTZ R7, R87, UR45, -R7 ;  /* 0x0000002d57077c23 */ /* 0x000fe20008010807 */
[----:B-----5:R-:W-:-:S06]  /*d440*/  FADD.FTZ R21, R73, R0 ;  /* 0x0000000049157221 */ /* 0x020fcc0000010000 */
[----:B------:R-:W5:Y:S01]  /*d450*/  MUFU.EX2 R80, R80 ;  /* 0x0000005000507308 */ /* 0x000f620000000800 */
[----:B------:R-:W-:Y:S01]  /*d460*/  FADD.FTZ R6, R62, R5 ;  /* 0x000000053e067221 */ /* 0x000fe20000010000 */
[----:B------:R-:W-:-:S06]  /*d470*/  FFMA.FTZ R84, R84, UR45, -R67 ;  /* 0x0000002d54547c23 */ /* 0x000fcc0008010843 */
[----:B------:R-:W5:Y:S01]  /*d480*/  MUFU.EX2 R42, R42 ;  /* 0x0000002a002a7308 */ /* 0x000f620000000800 */
[----:B------:R-:W-:Y:S01]  /*d490*/  FFMA.FTZ R67, R85, UR45, -R67 ;  /* 0x0000002d55437c23 */ /* 0x000fe20008010843 */
[----:B------:R-:W-:Y:S01]  /*d4a0*/  F2FP.F16.F32.PACK_AB R8, R49, R40 ;  /* 0x000000283108723e */ /* 0x000fe200000000ff */
[----:B------:R-:W-:Y:S01]  /*d4b0*/  @P4 IMAD.HI.U32 R25, R91, R20, RZ ;  /* 0x000000145b194227 */ /* 0x000fe200078e00ff */
[----:B------:R-:W-:-:S04]  /*d4c0*/  F2FP.F16.F32.PACK_AB R9, R54, R51 ;  /* 0x000000333609723e */ /* 0x000fc800000000ff */
[----:B------:R-:W2:Y:S01]  /*d4d0*/  MUFU.EX2 R81, R81 ;  /* 0x0000005100517308 */ /* 0x000ea20000000800 */
[----:B------:R-:W-:Y:S01]  /*d4e0*/  F2FP.F16.F32.PACK_AB R11, R55, R39 ;  /* 0x00000027370b723e */ /* 0x000fe200000000ff */
[----:B0-----:R-:W-:Y:S01]  /*d4f0*/  FADD.FTZ R20, R76, R21 ;  /* 0x000000154c147221 */ /* 0x001fe20000010000 */
[----:B----4-:R-:W-:-:S05]  /*d500*/  FADD.FTZ R6, R43, R6 ;  /* 0x000000062b067221 */ /* 0x010fca0000010000 */
[----:B------:R-:W0:Y:S01]  /*d510*/  MUFU.EX2 R66, R66 ;  /* 0x0000004200427308 */ /* 0x000e220000000800 */
[----:B------:R1:W-:Y:S01]  /*d520*/  STSM.16.M88.4 [R154+0x27800], R8 ;  /* 0x027800089a007844 */ /* 0x0003e20000000200 */
[----:B---3--:R-:W-:-:S06]  /*d530*/  FADD.FTZ R5, R77, R20 ;  /* 0x000000144d057221 */ /* 0x008fcc0000010000 */
[----:B------:R-:W-:Y:S08]  /*d540*/  MUFU.EX2 R35, R35 ;  /* 0x0000002300237308 */ /* 0x000ff00000000800 */
[----:B------:R2:W3:Y:S01]  /*d550*/  MUFU.EX2 R0, R7 ;  /* 0x0000000700007308 */ /* 0x0004e20000000800 */
[----:B-1----:R-:W-:Y:S01]  /*d560*/  FADD.FTZ R11, R63, R6 ;  /* 0x000000063f0b7221 */ /* 0x002fe20000010000 */
[----:B-----5:R-:W-:Y:S01]  /*d570*/  FADD.FTZ R6, R80, R5 ;  /* 0x0000000550067221 */ /* 0x020fe20000010000 */
[----:B------:R-:W-:-:S05]  /*d580*/  IMAD.MOV.U32 R24, RZ, RZ, R91 ;  /* 0x000000ffff187224 */ /* 0x000fca00078e005b */
[----:B------:R-:W-:Y:S01]  /*d590*/  MUFU.EX2 R84, R84 ;  /* 0x0000005400547308 */ /* 0x000fe20000000800 */
[----:B------:R-:W-:Y:S01]  /*d5a0*/  FADD.FTZ R5, R42, R11 ;  /* 0x0000000b2a057221 */ /* 0x000fe20000010000 */
[----:B------:R-:W-:-:S06]  /*d5b0*/  F2FP.F16.F32.PACK_AB R12, R57, R48 ;  /* 0x00000030390c723e */ /* 0x000fcc00000000ff */
[----:B------:R-:W1:Y:S01]  /*d5c0*/  MUFU.EX2 R67, R67 ;  /* 0x0000004300437308 */ /* 0x000e620000000800 */
[----:B------:R-:W-:Y:S02]  /*d5d0*/  F2FP.F16.F32.PACK_AB R13, R58, R50 ;  /* 0x000000323a0d723e */ /* 0x000fe400000000ff */
[----:B------:R-:W-:Y:S02]  /*d5e0*/  F2FP.F16.F32.PACK_AB R15, R59, R47 ;  /* 0x0000002f3b0f723e */ /* 0x000fe400000000ff */
[----:B------:R-:W-:Y:S01]  /*d5f0*/  @P4 SHF.R.U32.HI R24, RZ, R26, R25 ;  /* 0x0000001aff184219 */ /* 0x000fe20000011619 */
[----:B--2---:R-:W-:Y:S01]  /*d600*/  FADD.FTZ R7, R81, R6 ;  /* 0x0000000651077221 */ /* 0x004fe20000010000 */
[----:B0-----:R-:W-:Y:S01]  /*d610*/  FADD.FTZ R6, R66, R5 ;  /* 0x0000000542067221 */ /* 0x001fe20000010000 */
[----:B------:R3:W-:Y:S01]  /*d620*/  STSM.16.M88.4 [R52], R12 ;  /* 0x0000000c34007844 */ /* 0x0007e20000000200 */
[----:B------:R-:W-:Y:S02]  /*d630*/  IADD3 R5, R24, R89, -R90 ;  /* 0x0000005918057210 */ /* 0x000fe40007ffe85a */
[----:B------:R-:W-:-:S02]  /*d640*/  F2FP.F16.F32.PACK_AB R8, R73, R72 ;  /* 0x000000484908723e */ /* 0x000fc400000000ff */
[----:B------:R-:W-:Y:S02]  /*d650*/  F2FP.F16.F32.PACK_AB R9, R62, R46 ;  /* 0x0000002e3e09723e */ /* 0x000fe400000000ff */
[----:B------:R-:W-:Y:S02]  /*d660*/  F2FP.F16.F32.PACK_AB R10, R77, R76 ;  /* 0x0000004c4d0a723e */ /* 0x000fe400000000ff */
[----:B------:R-:W-:Y:S02]  /*d670*/  F2FP.F16.F32.PACK_AB R11, R63, R43 ;  /* 0x0000002b3f0b723e */ /* 0x000fe400000000ff */
[----:B---3--:R-:W-:Y:S01]  /*d680*/  F2FP.F16.F32.PACK_AB R15, R0, R35 ;  /* 0x00000023000f723e */ /* 0x008fe200000000ff */
[----:B------:R-:W-:Y:S01]  /*d690*/  FADD.FTZ R35, R35, R6 ;  /* 0x0000000623237221 */ /* 0x000fe20000010000 */
[----:B------:R-:W-:Y:S02]  /*d6a0*/  SHF.R.S32.HI R6, RZ, 0x1f, R5 ;  /* 0x0000001fff067819 */ /* 0x000fe40000011405 */
[----:B------:R-:W-:-:S02]  /*d6b0*/  F2FP.F16.F32.PACK_AB R12, R81, R80 ;  /* 0x00000050510c723e */ /* 0x000fc400000000ff */
[----:B------:R-:W-:Y:S02]  /*d6c0*/  F2FP.F16.F32.PACK_AB R13, R66, R42 ;  /* 0x0000002a420d723e */ /* 0x000fe400000000ff */
[----:B-1----:R-:W-:Y:S02]  /*d6d0*/  F2FP.F16.F32.PACK_AB R14, R67, R84 ;  /* 0x00000054430e723e */ /* 0x002fe400000000ff */
[----:B------:R-:W-:Y:S01]  /*d6e0*/  LEA.HI R5, R6, R5, RZ, 0x7 ;  /* 0x0000000506057211 */ /* 0x000fe200078f38ff */
[----:B------:R0:W-:Y:S03]  /*d6f0*/  STSM.16.M88.4 [R156+0x6000], R8 ;  /* 0x006000089c007844 */ /* 0x0001e60000000200 */
[----:B------:R-:W-:Y:S01]  /*d700*/  SHF.R.S32.HI R5, RZ, 0x7, R5 ;  /* 0x00000007ff057819 */ /* 0x000fe20000011405 */
[----:B------:R0:W-:Y:S01]  /*d710*/  STSM.16.M88.4 [R155+0x6000], R12 ;  /* 0x0060000c9b007844 */ /* 0x0001e20000000200 */
[----:B------:R1:W-:Y:S06]  /*d720*/  MEMBAR.ALL.CTA ;  /* 0x0000000000007992 */ /* 0x0003ec0000008000 */
[----:B-1----:R-:W1:Y:S01]  /*d730*/  FENCE.VIEW.ASYNC.S ;  /* 0x00000000000073c6 */ /* 0x002e620000000000 */
[----:B------:R-:W-:Y:S01]  /*d740*/  VIMNMX R20, RZ, R5, !PT ;  /* 0x00000005ff147248 */ /* 0x000fe20007fe0100 */
[----:B------:R-:W-:-:S04]  /*d750*/  VIADD R6, R88, 0xfffffffe ;  /* 0xfffffffe58067836 */ /* 0x000fc80000000000 */
[----:B------:R0:W-:Y:S01]  /*d760*/  STL [R1+0x30], R20 ;  /* 0x0000301401007387 */ /* 0x0001e20000100800 */
[----:B------:R-:W-:Y:S01]  /*d770*/  ISETP.GE.AND P1, PT, R6, R20, PT ;  /* 0x000000140600720c */ /* 0x000fe20003f26270 */
[----:B------:R-:W-:Y:S01]  /*d780*/  FADD.FTZ R84, R84, R7 ;  /* 0x0000000754547221 */ /* 0x000fe20000010000 */
[----:B------:R-:W-:Y:S01]  /*d790*/  @P4 LOP3.LUT R23, R23, 0x8, RZ, 0xfc, !PT ;  /* 0x0000000817174812 */ /* 0x000fe200078efcff */
[----:B------:R-:W-:Y:S01]  /*d7a0*/  FADD.FTZ R0, R0, R35 ;  /* 0x0000002300007221 */ /* 0x000fe20000010000 */
[----:B------:R-:W-:Y:S01]  /*d7b0*/  CS2R R134, SRZ ;  /* 0x0000000000867805 */ /* 0x000fe2000001ff00 */
[----:B------:R-:W-:Y:S01]  /*d7c0*/  FADD.FTZ R139, R67, R84 ;  /* 0x00000054438b7221 */ /* 0x000fe20000010000 */
        /* <DEDUP_REMOVED lines=23> */
[----:B-1----:R-:W-:Y:S01]  /*d940*/  NOP ;  /* 0x0000000000007918 */ /* 0x002fe20000000000 */
[----:B0-----:R-:W-:Y:S05]  /*d950*/  @!P1 BRA `(.L_x_2415) ;  /* 0x0000002c00a49947 */ /* 0x001fea0003800000 */
[----:B------:R-:W-:Y:S01]  /*d960*/  IMAD.MOV.U32 R8, RZ, RZ, R3 ;  /* 0x000000ffff087224 */ /* 0x000fe200078e0003 */
[----:B------:R-:W-:Y:S01]  /*d970*/  MOV R5, R4 ;  /* 0x0000000400057202 */ /* 0x000fe20000000f00 */
[----:B------:R-:W-:Y:S02]  /*d980*/  IMAD.MOV.U32 R9, RZ, RZ, R138 ;  /* 0x000000ffff097224 */ /* 0x000fe400078e008a */
[----:B------:R-:W-:Y:S02]  /*d990*/  IMAD.MOV.U32 R7, RZ, RZ, R19 ;  /* 0x000000ffff077224 */ /* 0x000fe400078e0013 */
[----:B------:R-:W-:-:S07]  /*d9a0*/  IMAD.MOV.U32 R135, RZ, RZ, RZ ;  /* 0x000000ffff877224 */ /* 0x000fce00078e00ff */
.L_x_2427:
        /* <DEDUP_REMOVED lines=9> */
.L_x_2417:
[----:B------:R-:W-:Y:S01]  /*da40*/  VIADD R3, R7, 0x1 ;  /* 0x0000000107037836 */ /* 0x000fe20000000000 */
[----:B------:R-:W-:-:S04]  /*da50*/  SHF.L.U32 R4, R138, 0x1f, RZ ;  /* 0x0000001f8a047819 */ /* 0x000fc800000006ff */
[----:B------:R-:W-:-:S04]  /*da60*/  ISETP.NE.AND P2, PT, R3, 0x2, PT ;  /* 0x000000020300780c */ /* 0x000fc80003f45270 */
[----:B------:R-:W-:-:S05]  /*da70*/  SEL R3, R3, RZ, P2 ;  /* 0x000000ff03037207 */ /* 0x000fca0001000000 */
[----:B------:R-:W-:-:S04]  /*da80*/  IMAD R3, R3, 0x8, R2 ;  /* 0x0000000803037824 */ /* 0x000fc800078e0202 */
[----:B------:R0:W1:Y:S01]  /*da90*/  SYNCS.PHASECHK.TRANS64.TRYWAIT P2, [R3+URZ+0x2d830], R4 ;  /* 0x02d83004030075a7 */ /* 0x000062000804017f */
[----:B------:R-:W-:Y:S05]  /*daa0*/  @!P0 BRA `(.L_x_2418) ;  /* 0x0000000000048947 */ /* 0x000fea0003800000 */
[----:B------:R-:W-:Y:S01]  /*dab0*/  BPT.TRAP 0x1 ;  /* 0x000000040000795c */ /* 0x000fe20000300000 */
.L_x_2418:
[----:B------:R-:W-:Y:S04]  /*dac0*/  BSSY B0, `(.L_x_2416) ;  /* 0x0000004000007945 */ /* 0x000fe80003800000 */
[----:B-1----:R-:W-:Y:S05]  /*dad0*/  @P2 BRA `(.L_x_2419) ;  /* 0x0000000000082947 */ /* 0x002fea0003800000 */
[----:B------:R-:W1:Y:S02]  /*dae0*/  SYNCS.PHASECHK.TRANS64.TRYWAIT P2, [R3+URZ+0x2d830], R4 ;  /* 0x02d83004030075a7 */ /* 0x000e64000804017f */
[----:B-1----:R-:W-:Y:S05]  /*daf0*/  @!P2 BRA `(.L_x_2420) ;  /* 0x000000f40020a947 */ /* 0x002fea0003800000 */
.L_x_2419:
[----:B------:R-:W-:Y:S05]  /*db00*/  BSYNC B0 ;  /* 0x0000000000007941 */ /* 0x000fea0003800000 */
.L_x_2416:
        /* <DEDUP_REMOVED lines=21> */
[----:B------:R-:W-:-:S04]  /*dc60*/  IADD3 R14, R10, 0x2, RZ ;  /* 0x000000020a0e7810 */ /* 0x000fc80007ffe0ff */
        /* <DEDUP_REMOVED lines=18> */
[----:B------:R-:W-:Y:S01]  /*dd90*/  VIADD R20, R10, 0x400 ;  /* 0x000004000a147836 */ /* 0x000fe20000000000 */
[----:B------:R-:W-:Y:S02]  /*dda0*/  MOV R21, 0x80000020 ;  /* 0x8000002000157802 */ /* 0x000fe40000000f00 */
        /* <DEDUP_REMOVED lines=22> */
.L_x_2422:
[----:B------:R-:W-:Y:S01]  /*df10*/  SHF.L.U32 R3, R9, 0x1f, RZ ;  /* 0x0000001f09037819 */ /* 0x000fe200000006ff */
[----:B------:R-:W-:-:S04]  /*df20*/  IMAD R4, R7, 0x8, R2 ;  /* 0x0000000807047824 */ /* 0x000fc800078e0202 */
[----:B------:R0:W1:Y:S01]  /*df30*/  SYNCS.PHASECHK.TRANS64.TRYWAIT P1, [R4+URZ+0x2d850], R3 ;  /* 0x02d85003040075a7 */ /* 0x000062000802017f */
[----:B------:R-:W-:Y:S05]  /*df40*/  @!P0 BRA `(.L_x_2423) ;  /* 0x0000000000048947 */ /* 0x000fea0003800000 */
[----:B------:R-:W-:Y:S01]  /*df50*/  BPT.TRAP 0x1 ;  /* 0x000000040000795c */ /* 0x000fe20000300000 */
.L_x_2423:
[----:B-1----:R-:W-:Y:S05]  /*df60*/  @P1 BRA `(.L_x_2421) ;  /* 0x0000000000081947 */ /* 0x002fea0003800000 */
[----:B------:R-:W1:Y:S02]  /*df70*/  SYNCS.PHASECHK.TRANS64.TRYWAIT P1, [R4+URZ+0x2d850], R3 ;  /* 0x02d85003040075a7 */ /* 0x000e64000802017f */
[----:B-1----:R-:W-:Y:S05]  /*df80*/  @!P1 BRA `(.L_x_2424) ;  /* 0x000000f000109947 */ /* 0x002fea0003800000 */
.L_x_2421:
        /* <DEDUP_REMOVED lines=8> */
[----:B------:R-:W-:Y:S02]  /*e010*/  R2UR UR7, R11 ;  /* 0x000000000b0772ca */ /* 0x000fe400000e0000 */
[----:B------:R-:W-:Y:S02]  /*e020*/  LOP3.LUT R3, R3, 0x2000000, RZ, 0xfc, !PT ;  /* 0x0200000003037812 */ /* 0x000fe400078efcff */
[----:B------:R-:W-:Y:S01]  /*e030*/  R2UR UR35, R11 ;  /* 0x000000000b2372ca */ /* 0x000fe200000e0000 */
[----:B------:R-:W-:Y:S01]  /*e040*/  IMAD.MOV.U32 R11, RZ, RZ, 0x40000040 ;  /* 0x40000040ff0b7424 */ /* 0x000fe200078e00ff */
[----:B------:R-:W-:Y:S01]  /*e050*/  R2UR UR11, R13 ;  /* 0x000000000d0b72ca */ /* 0x000fe200000e0000 */
        /* <DEDUP_REMOVED lines=16> */
[----:B------:R-:W-:Y:S02]  /*e160*/  R2UR UR18, R12 ;  /* 0x000000000c1272ca */ /* 0x000fe400000e0000 */
[----:B------:R-:W-:Y:S02]  /*e170*/  IADD3 R12, R10, 0x100, RZ ;  /* 0x000001000a0c7810 */ /* 0x000fe40007ffe0ff */
[----:B------:R-:W-:Y:S02]  /*e180*/  R2UR UR9, R13 ;  /* 0x000000000d0972ca */ /* 0x000fe400000e0000 */
[----:B------:R-:W-:Y:S01]  /*e190*/  R2UR UR22, R12 ;  /* 0x000000000c1672ca */ /* 0x000fe200000e0000 */
[----:B------:R-:W-:Y:S01]  /*e1a0*/  VIADD R12, R10, 0x140 ;  /* 0x000001400a0c7836 */ /* 0x000fe20000000000 */
[----:B------:R-:W-:-:S04]  /*e1b0*/  MOV R13, 0x40000040 ;  /* 0x40000040000d7802 */ /* 0x000fc80000000f00 */
        /* <DEDUP_REMOVED lines=12> */
[----:B------:R-:W-:-:S04]  /*e280*/  MOV R13, 0x40000040 ;  /* 0x40000040000d7802 */ /* 0x000fc80000000f00 */
        /* <DEDUP_REMOVED lines=48> */
.L_x_2425:
[----:B------:R-:W2:Y:S01]  /*e590*/  LDL R13, [R1+0x54] ;  /* 0x00005400010d7983 */ /* 0x000ea20000100800 */
[----:B------:R-:W1:Y:S03]  /*e5a0*/  LDC R4, c[0x0][0x448] ;  /* 0x00011200ff047b82 */ /* 0x000e660000000800 */
[----:B0-----:R-:W2:Y:S04]  /*e5b0*/  LDL R3, [R1+0x68] ;  /* 0x0000680001037983 */ /* 0x001ea80000100800 */
[----:B------:R-:W3:Y:S04]  /*e5c0*/  LDL R12, [R1+0x64] ;  /* 0x00006400010c7983 */ /* 0x000ee80000100800 */
[----:B------:R-:W4:Y:S04]  /*e5d0*/  LDL R11, [R1+0x58] ;  /* 0x00005800010b7983 */ /* 0x000f280000100800 */
[----:B------:R-:W4:Y:S01]  /*e5e0*/  LDL R10, [R1+0x48] ;  /* 0x00004800010a7983 */ /* 0x000f220000100800 */
[----:B------:R-:W-:Y:S01]  /*e5f0*/  LOP3.LUT R23, R23, 0xffffffdf, RZ, 0xc0, !PT ;  /* 0xffffffdf17177812 */ /* 0x000fe200078ec0ff */
[----:B------:R-:W-:Y:S01]  /*e600*/  UMOV UR45, UR44 ;  /* 0x0000002c002d7c82 */ /* 0x000fe20008000000 */
[----:B------:R-:W-:Y:S01]  /*e610*/  LEA R15, R19, R2, 0x3 ;  /* 0x00000002130f7211 */ /* 0x000fe200078e18ff */
[----:B------:R-:W-:Y:S01]  /*e620*/  IMAD.U32 R20, RZ, RZ, UR40 ;  /* 0x00000028ff147e24 */ /* 0x000fe2000f8e00ff */
[----:B------:R-:W-:-:S03]  /*e630*/  @P0 LOP3.LUT R23, R23, 0x20, RZ, 0xfc, !PT ;  /* 0x0000002017170812 */ /* 0x000fc600078efcff */
[----:B------:R-:W-:Y:S01]  /*e640*/  VIADD R15, R15, 0x2d840 ;  /* 0x0002d8400f0f7836 */ /* 0x000fe20000000000 */
[----:B-1----:R-:W-:Y:S02]  /*e650*/  ISETP.NE.AND P1, PT, R4, 0x1, PT ;  /* 0x000000010400780c */ /* 0x002fe40003f25270 */
[----:B------:R-:W-:Y:S02]  /*e660*/  LOP3.LUT R23, R23, 0xffffffbf, RZ, 0xc0, !PT ;  /* 0xffffffbf17177812 */ /* 0x000fe400078ec0ff */
[----:B------:R-:W-:-:S04]  /*e670*/  PRMT R15, R20, 0x654, R15 ;  /* 0x00000654140f7816 */ /* 0x000fc8000000000f */
[----:B------:R0:W-:Y:S05]  /*e680*/  SYNCS.ARRIVE.TRANS64.RED.A1T0 RZ, [R15+URZ], RZ ;  /* 0x000000ff0fff79a7 */ /* 0x0001ea000810043f */
[----:B------:R-:W1:Y:S08]  /*e690*/  @P1 LDC R9, c[0x0][0x44c] ;  /* 0x00011300ff091b82 */ /* 0x000e700000000800 */
[----:B------:R-:W5:Y:S01]  /*e6a0*/  @P1 LDC R4, c[0x0][0x450] ;  /* 0x00011400ff041b82 */ /* 0x000f620000000800 */
[----:B--2---:R-:W-:-:S04]  /*e6b0*/  IMAD.IADD R3, R3, 0x1, R13 ;  /* 0x0000000103037824 */ /* 0x004fc800078e020d */
[----:B-1----:R-:W-:-:S05]  /*e6c0*/  @P1 IMAD.HI.U32 R9, R3, R9, RZ ;  /* 0x0000000903091227 */ /* 0x002fca00078e00ff */
[----:B-----5:R-:W-:Y:S01]  /*e6d0*/  @P1 SHF.R.U32.HI R3, RZ, R4, R9 ;  /* 0x00000004ff031219 */ /* 0x020fe20000011609 */
[----:B------:R-:W-:-:S04]  /*e6e0*/  IMAD.MOV.U32 R9, RZ, RZ, -0x80 ;  /* 0xffffff80ff097424 */ /* 0x000fc800078e00ff */
[----:B------:R-:W1:Y:S01]  /*e6f0*/  SHFL.IDX PT, R4, R3, RZ, 0x1c1f ;  /* 0x001c1fff03047589 */ /* 0x000e6200000e0000 */
[----:B------:R-:W-:-:S03]  /*e700*/  IMAD R9, R6, R9, 0x1 ;  /* 0x0000000106097424 */ /* 0x000fc600078e0209 */
[----:B------:R-:W2:Y:S01]  /*e710*/  SHFL.IDX PT, R3, R3, 0x1, 0x1c1f ;  /* 0x003c1f0003037f89 */ /* 0x000ea200000e0000 */
[----:B---3--:R-:W-:-:S05]  /*e720*/  IMAD R9, R12, -0x2, R9 ;  /* 0xfffffffe0c097824 */ /* 0x008fca00078e0209 */
[----:B----4-:R-:W-:-:S05]  /*e730*/  IADD3 R9, -R10, R9, R11 ;  /* 0x000000090a097210 */ /* 0x010fca0007ffe10b */
[C---:B-1----:R-:W-:Y:S02]  /*e740*/  IMAD.IADD R4, R9.reuse, 0x1, R4 ;  /* 0x0000000109047824 */ /* 0x042fe400078e0204 */
[----:B--2---:R-:W-:-:S03]  /*e750*/  IMAD.IADD R3, R9, 0x1, R3 ;  /* 0x0000000109037824 */ /* 0x004fc600078e0203 */
[C---:B------:R-:W-:Y:S02]  /*e760*/  ISETP.GT.AND P4, PT, R4.reuse, RZ, PT ;  /* 0x000000ff0400720c */ /* 0x040fe40003f84270 */
[C---:B------:R-:W-:Y:S02]  /*e770*/  ISETP.GT.AND P3, PT, R4.reuse, 0x1, PT ;  /* 0x000000010400780c */ /* 0x040fe40003f64270 */
[C---:B------:R-:W-:Y:S02]  /*e780*/  ISETP.GT.AND P2, PT, R4.reuse, 0x8, PT ;  /* 0x000000080400780c */ /* 0x040fe40003f44270 */
[----:B------:R-:W-:Y:S02]  /*e790*/  ISETP.GT.AND P1, PT, R4, 0x9, PT ;  /* 0x000000090400780c */ /* 0x000fe40003f24270 */
[----:B------:R-:W-:Y:S02]  /*e7a0*/  FSEL R24, R24, -INF , P4 ;  /* 0xff80000018187808 */ /* 0x000fe40002000000 */
[----:B------:R-:W-:-:S02]  /*e7b0*/  FSEL R25, R25, -INF , P3 ;  /* 0xff80000019197808 */ /* 0x000fc40001800000 */
[----:B------:R-:W-:Y:S02]  /*e7c0*/  FSEL R28, R28, -INF , P2 ;  /* 0xff8000001c1c7808 */ /* 0x000fe40001000000 */
[----:B------:R-:W-:Y:S02]  /*e7d0*/  FSEL R29, R29, -INF , P1 ;  /* 0xff8000001d1d7808 */ /* 0x000fe40000800000 */
[C---:B------:R-:W-:Y:S02]  /*e7e0*/  ISETP.GT.AND P4, PT, R4.reuse, 0x10, PT ;  /* 0x000000100400780c */ /* 0x040fe40003f84270 */
[C---:B------:R-:W-:Y:S02]  /*e7f0*/  ISETP.GT.AND P3, PT, R4.reuse, 0x11, PT ;  /* 0x000000110400780c */ /* 0x040fe40003f64270 */
[C---:B------:R-:W-:Y:S02]  /*e800*/  ISETP.GT.AND P2, PT, R4.reuse, 0x18, PT ;  /* 0x000000180400780c */ /* 0x040fe40003f44270 */
        /* <DEDUP_REMOVED lines=8> */
[----:B------:R-:W-:Y:S02]  /*e890*/  ISETP.GT.AND P1, PT, R4, 0x29, PT ;  /* 0x000000290400780c */ /* 0x000fe40003f24270 */
[----:B------:R-:W-:Y:S02]  /*e8a0*/  FSEL R40, R40, -INF , P4 ;  /* 0xff80000028287808 */ /* 0x000fe40002000000 */
[----:B------:R-:W-:Y:S02]  /*e8b0*/  FSEL R41, R41, -INF , P3 ;  /* 0xff80000029297808 */ /* 0x000fe40001800000 */
[----:B------:R-:W-:Y:S02]  /*e8c0*/  FSEL R44, R44, -INF , P2 ;  /* 0xff8000002c2c7808 */ /* 0x000fe40001000000 */
[----:B------:R-:W-:-:S02]  /*e8d0*/  FSEL R45, R45, -INF , P1 ;  /* 0xff8000002d2d7808 */ /* 0x000fc40000800000 */
[C---:B------:R-:W-:Y:S02]  /*e8e0*/  ISETP.GT.AND P4, PT, R4.reuse, 0x30, PT ;  /* 0x000000300400780c */ /* 0x040fe40003f84270 */
        /* <DEDUP_REMOVED lines=35> */
[----:B------:R-:W-:Y:S02]  /*eb20*/  FMNMX.FTZ R4, R24, R5, !PT ;  /* 0x0000000518047209 */ /* 0x000fe40007810000 */
        /* <DEDUP_REMOVED lines=8> */
[----:B------:R-:W-:Y:S02]  /*ebb0*/  ISETP.GT.AND P4, PT, R3, RZ, PT ;  /* 0x000000ff0300720c */ /* 0x000fe40003f84270 */
[----:B------:R-:W-:Y:S02]  /*ebc0*/  FMNMX.FTZ R4, R33, R4, !PT ;  /* 0x0000000421047209 */ /* 0x000fe40007810000 */
[----:B------:R-:W-:-:S02]  /*ebd0*/  ISETP.GT.AND P3, PT, R3, 0x1, PT ;  /* 0x000000010300780c */ /* 0x000fc40003f64270 */
[----:B------:R-:W-:Y:S02]  /*ebe0*/  FMNMX.FTZ R4, R36, R4, !PT ;  /* 0x0000000424047209 */ /* 0x000fe40007810000 */
[----:B------:R-:W-:Y:S02]  /*ebf0*/  ISETP.GT.AND P2, PT, R3, 0x8, PT ;  /* 0x000000080300780c */ /* 0x000fe40003f44270 */
[----:B------:R-:W-:Y:S02]  /*ec00*/  FMNMX.FTZ R4, R37, R4, !PT ;  /* 0x0000000425047209 */ /* 0x000fe40007810000 */
[----:B------:R-:W-:Y:S02]  /*ec10*/  ISETP.GT.AND P1, PT, R3, 0x9, PT ;  /* 0x000000090300780c */ /* 0x000fe40003f24270 */
[----:B------:R-:W-:Y:S02]  /*ec20*/  FMNMX.FTZ R4, R40, R4, !PT ;  /* 0x0000000428047209 */ /* 0x000fe40007810000 */
[----:B------:R-:W-:-:S02]  /*ec30*/  FSEL R26, R26, -INF , P4 ;  /* 0xff8000001a1a7808 */ /* 0x000fc40002000000 */
[----:B------:R-:W-:Y:S02]  /*ec40*/  FMNMX.FTZ R4, R41, R4, !PT ;  /* 0x0000000429047209 */ /* 0x000fe40007810000 */
[----:B------:R-:W-:Y:S02]  /*ec50*/  FSEL R27, R27, -INF , P3 ;  /* 0xff8000001b1b7808 */ /* 0x000fe40001800000 */
[----:B------:R-:W-:Y:S02]  /*ec60*/  FMNMX.FTZ R4, R44, R4, !PT ;  /* 0x000000042c047209 */ /* 0x000fe40007810000 */
[----:B------:R-:W-:Y:S02]  /*ec70*/  FSEL R30, R30, -INF , P2 ;  /* 0xff8000001e1e7808 */ /* 0x000fe40001000000 */
[----:B------:R-:W-:Y:S02]  /*ec80*/  FMNMX.FTZ R4, R45, R4, !PT ;  /* 0x000000042d047209 */ /* 0x000fe40007810000 */
[----:B------:R-:W-:-:S02]  /*ec90*/  FSEL R31, R31, -INF , P1 ;  /* 0xff8000001f1f7808 */ /* 0x000fc40000800000 */
[----:B------:R-:W-:Y:S02]  /*eca0*/  FMNMX.FTZ R4, R48, R4, !PT ;  /* 0x0000000430047209 */ /* 0x000fe40007810000 */
[----:B------:R-:W-:Y:S02]  /*ecb0*/  ISETP.GT.AND P4, PT, R3, 0x10, PT ;  /* 0x000000100300780c */ /* 0x000fe40003f84270 */
[----:B------:R-:W-:Y:S02]  /*ecc0*/  FMNMX.FTZ R4, R49, R4, !PT ;  /* 0x0000000431047209 */ /* 0x000fe40007810000 */
[C---:B------:R-:W-:Y:S02]  /*ecd0*/  ISETP.GT.AND P3, PT, R3.reuse, 0x11, PT ;  /* 0x000000110300780c */ /* 0x040fe40003f64270 */
[----:B------:R-:W-:Y:S02]  /*ece0*/  FMNMX.FTZ R4, R52, R4, !PT ;  /* 0x0000000434047209 */ /* 0x000fe40007810000 */
[----:B------:R-:W-:-:S02]  /*ecf0*/  ISETP.GT.AND P2, PT, R3, 0x18, PT ;  /* 0x000000180300780c */ /* 0x000fc40003f44270 */
[----:B------:R-:W-:Y:S02]  /*ed00*/  FMNMX.FTZ R4, R53, R4, !PT ;  /* 0x0000000435047209 */ /* 0x000fe40007810000 */
[----:B------:R-:W-:Y:S02]  /*ed10*/  ISETP.GT.AND P1, PT, R3, 0x19, PT ;  /* 0x000000190300780c */ /* 0x000fe40003f24270 */
        /* <DEDUP_REMOVED lines=9> */
[----:B------:R-:W-:-:S02]  /*edb0*/  ISETP.GT.AND P4, PT, R3, 0x20, PT ;  /* 0x000000200300780c */ /* 0x000fc40003f84270 */
[----:B------:R-:W-:Y:S02]  /*edc0*/  FMNMX.FTZ R4, R65, R4, !PT ;  /* 0x0000000441047209 */ /* 0x000fe40007810000 */
[C---:B------:R-:W-:Y:S02]  /*edd0*/  ISETP.GT.AND P3, PT, R3.reuse, 0x21, PT ;  /* 0x000000210300780c */ /* 0x040fe40003f64270 */
[----:B------:R-:W-:Y:S02]  /*ede0*/  FMNMX.FTZ R4, R68, R4, !PT ;  /* 0x0000000444047209 */ /* 0x000fe40007810000 */
[----:B------:R-:W-:Y:S02]  /*edf0*/  ISETP.GT.AND P2, PT, R3, 0x28, PT ;  /* 0x000000280300780c */ /* 0x000fe40003f44270 */
[----:B------:R-:W-:Y:S02]  /*ee00*/  FMNMX.FTZ R4, R69, R4, !PT ;  /* 0x0000000445047209 */ /* 0x000fe40007810000 */
        /* <DEDUP_REMOVED lines=10> */
[----:B------:R-:W-:Y:S02]  /*eeb0*/  ISETP.GT.AND P4, PT, R3, 0x30, PT ;  /* 0x000000300300780c */ /* 0x000fe40003f84270 */
[----:B------:R-:W-:Y:S02]  /*eec0*/  FMNMX.FTZ R4, R81, R4, !PT ;  /* 0x0000000451047209 */ /* 0x000fe40007810000 */
[----:B------:R-:W-:-:S02]  /*eed0*/  ISETP.GT.AND P3, PT, R3, 0x31, PT ;  /* 0x000000310300780c */ /* 0x000fc40003f64270 */
[----:B------:R-:W-:Y:S02]  /*eee0*/  FMNMX.FTZ R4, R84, R4, !PT ;  /* 0x0000000454047209 */ /* 0x000fe40007810000 */
[----:B------:R-:W-:Y:S02]  /*eef0*/  ISETP.GT.AND P2, PT, R3, 0x38, PT ;  /* 0x000000380300780c */ /* 0x000fe40003f44270 */
[----:B------:R-:W-:Y:S02]  /*ef00*/  FMNMX.FTZ R4, R85, R4, !PT ;  /* 0x0000000455047209 */ /* 0x000fe40007810000 */
[C---:B------:R-:W-:Y:S02]  /*ef10*/  ISETP.GT.AND P1, PT, R3.reuse, 0x39, PT ;  /* 0x000000390300780c */ /* 0x040fe40003f24270 */
[----:B------:R-:W-:Y:S01]  /*ef20*/  ISETP.GT.AND P0, PT, R3, 0x61, PT ;  /* 0x000000610300780c */ /* 0x000fe20003f04270 */
[----:B------:R-:W1:Y:S01]  /*ef30*/  SHFL.BFLY PT, R9, R4, 0x2, 0x1f ;  /* 0x0c401f0004097f89 */ /* 0x000e6200000e0000 */
[----:B------:R-:W-:-:S02]  /*ef40*/  FSEL R50, R50, -INF , P4 ;  /* 0xff80000032327808 */ /* 0x000fc40002000000 */
[----:B------:R-:W-:Y:S02]  /*ef50*/  FSEL R51, R51, -INF , P3 ;  /* 0xff80000033337808 */ /* 0x000fe40001800000 */
[----:B------:R-:W-:Y:S02]  /*ef60*/  FSEL R54, R54, -INF , P2 ;  /* 0xff80000036367808 */ /* 0x000fe40001000000 */
[----:B------:R-:W-:Y:S02]  /*ef70*/  FSEL R55, R55, -INF , P1 ;  /* 0xff80000037377808 */ /* 0x000fe40000800000 */
        /* <DEDUP_REMOVED lines=8> */
[----:B-1----:R-:W-:-:S02]  /*f000*/  FMNMX.FTZ R4, R4, R9, !PT ;  /* 0x0000000904047209 */ /* 0x002fc40007810000 */
[C---:B------:R-:W-:Y:S02]  /*f010*/  ISETP.GT.AND P4, PT, R3.reuse, 0x50, PT ;  /* 0x000000500300780c */ /* 0x040fe40003f84270 */
[C---:B------:R-:W-:Y:S01]  /*f020*/  ISETP.GT.AND P3, PT, R3.reuse, 0x51, PT ;  /* 0x000000510300780c */ /* 0x040fe20003f64270 */
[----:B------:R-:W1:Y:S01]  /*f030*/  SHFL.BFLY PT, R9, R4, 0x1, 0x1f ;  /* 0x0c201f0004097f89 */ /* 0x000e6200000e0000 */
[C---:B------:R-:W-:Y:S02]  /*f040*/  ISETP.GT.AND P2, PT, R3.reuse, 0x58, PT ;  /* 0x000000580300780c */ /* 0x040fe40003f44270 */
[----:B------:R-:W-:Y:S02]  /*f050*/  ISETP.GT.AND P1, PT, R3, 0x59, PT ;  /* 0x000000590300780c */ /* 0x000fe40003f24270 */
[----:B------:R-:W-:Y:S02]  /*f060*/  FSEL R66, R66, -INF , P4 ;  /* 0xff80000042427808 */ /* 0x000fe40002000000 */
[----:B------:R-:W-:-:S02]  /*f070*/  FSEL R67, R67, -INF , P3 ;  /* 0xff80000043437808 */ /* 0x000fc40001800000 */
[----:B------:R-:W-:Y:S02]  /*f080*/  @P0 LOP3.LUT R23, R23, 0x40, RZ, 0xfc, !PT ;  /* 0x0000004017170812 */ /* 0x000fe400078efcff */
[----:B------:R-:W-:Y:S02]  /*f090*/  FSEL R70, R70, -INF , P2 ;  /* 0xff80000046467808 */ /* 0x000fe40001000000 */
[----:B------:R-:W-:Y:S02]  /*f0a0*/  FSEL R71, R71, -INF , P1 ;  /* 0xff80000047477808 */ /* 0x000fe40000800000 */
[C---:B------:R-:W-:Y:S02]  /*f0b0*/  ISETP.GT.AND P1, PT, R3.reuse, 0x69, PT ;  /* 0x000000690300780c */ /* 0x040fe40003f24270 */
[C---:B------:R-:W-:Y:S02]  /*f0c0*/  ISETP.GT.AND P2, PT, R3.reuse, 0x70, PT ;  /* 0x000000700300780c */ /* 0x040fe40003f44270 */
[----:B------:R-:W-:-:S02]  /*f0d0*/  ISETP.GT.AND P3, PT, R3, 0x71, PT ;  /* 0x000000710300780c */ /* 0x000fc40003f64270 */
[C---:B------:R-:W-:Y:S02]  /*f0e0*/  ISETP.GT.AND P4, PT, R3.reuse, 0x78, PT ;  /* 0x000000780300780c */ /* 0x040fe40003f84270 */
[C---:B------:R-:W-:Y:S02]  /*f0f0*/  ISETP.GT.AND P5, PT, R3.reuse, 0x79, PT ;  /* 0x000000790300780c */ /* 0x040fe40003fa4270 */
[----:B-1----:R-:W-:Y:S02]  /*f100*/  FMNMX.FTZ R4, R4, R9, !PT ;  /* 0x0000000904047209 */ /* 0x002fe40007810000 */
[----:B------:R-:W-:Y:S02]  /*f110*/  ISETP.GT.AND P0, PT, R3, 0x60, PT ;  /* 0x000000600300780c */ /* 0x000fe40003f04270 */
[----:B------:R-:W-:Y:S02]  /*f120*/  FSETP.NEU.FTZ.AND P6, PT, R4, -INF , PT ;  /* 0xff8000000400780b */ /* 0x000fe40003fdd000 */
[----:B------:R-:W-:-:S02]  /*f130*/  FSEL R74, R74, -INF , P0 ;  /* 0xff8000004a4a7808 */ /* 0x000fc40000000000 */
[C---:B------:R-:W-:Y:S02]  /*f140*/  FSEL R9, R4.reuse, RZ, P6 ;  /* 0x000000ff04097208 */ /* 0x040fe40003000000 */
[----:B------:R-:W-:Y:S02]  /*f150*/  LOP3.LUT P0, RZ, R23, 0x40, RZ, 0xc0, !PT ;  /* 0x0000004017ff7812 */ /* 0x000fe4000780c0ff */
[----:B------:R-:W-:Y:S01]  /*f160*/  FSEL R79, R79, -INF , P1 ;  /* 0xff8000004f4f7808 */ /* 0x000fe20000800000 */
[----:B------:R-:W-:Y:S01]  /*f170*/  FADD.FTZ R5, -R9, R5 ;  /* 0x0000000509057221 */ /* 0x000fe20000010100 */
[----:B------:R-:W-:Y:S01]  /*f180*/  FMUL.FTZ R9, R4, UR45 ;  /* 0x0000002d04097c20 */ /* 0x000fe20008410000 */
[----:B------:R-:W-:Y:S02]  /*f190*/  FSEL R75, R75, -INF , P0 ;  /* 0xff8000004b4b7808 */ /* 0x000fe40000000000 */
[----:B------:R-:W-:Y:S01]  /*f1a0*/  FSEL R82, R82, -INF , P2 ;  /* 0xff80000052527808 */ /* 0x000fe20001000000 */
[----:B------:R-:W-:Y:S01]  /*f1b0*/  FMUL.FTZ R5, R5, UR45 ;  /* 0x0000002d05057c20 */ /* 0x000fe20008410000 */
[----:B------:R-:W-:-:S02]  /*f1c0*/  FSEL R9, R9, RZ, P6 ;  /* 0x000000ff09097208 */ /* 0x000fc40003000000 */
[----:B------:R-:W-:Y:S02]  /*f1d0*/  ISETP.GT.AND P6, PT, R3, 0x68, PT ;  /* 0x000000680300780c */ /* 0x000fe40003fc4270 */
[----:B------:R-:W-:Y:S01]  /*f1e0*/  FMNMX.FTZ R3, R26, R8, !PT ;  /* 0x000000081a037209 */ /* 0x000fe20007810000 */
[--C-:B------:R-:W-:Y:S01]  /*f1f0*/  FFMA.FTZ R24, R24, UR45, -R9.reuse ;  /* 0x0000002d18187c23 */ /* 0x100fe20008010809 */
[----:B------:R-:W-:Y:S01]  /*f200*/  FSEL R78, R78, -INF , P6 ;  /* 0xff8000004e4e7808 */ /* 0x000fe20003000000 */
[--C-:B------:R-:W-:Y:S01]  /*f210*/  FFMA.FTZ R25, R25, UR45, -R9.reuse ;  /* 0x0000002d19197c23 */ /* 0x100fe20008010809 */
[----:B------:R-:W-:Y:S01]  /*f220*/  FMNMX.FTZ R3, R27, R3, !PT ;  /* 0x000000031b037209 */ /* 0x000fe20007810000 */
[----:B------:R-:W-:Y:S01]  /*f230*/  MUFU.EX2 R5, R5 ;  /* 0x0000000500057308 */ /* 0x000fe20000000800 */
[----:B------:R-:W-:Y:S01]  /*f240*/  FSEL R83, R83, -INF , P3 ;  /* 0xff80000053537808 */ /* 0x000fe20001800000 */
[--C-:B------:R-:W-:Y:S01]  /*f250*/  FFMA.FTZ R28, R28, UR45, -R9.reuse ;  /* 0x0000002d1c1c7c23 */ /* 0x100fe20008010809 */
[----:B------:R-:W-:Y:S01]  /*f260*/  FMNMX.FTZ R3, R30, R3, !PT ;  /* 0x000000031e037209 */ /* 0x000fe20007810000 */
[--C-:B------:R-:W-:Y:S01]  /*f270*/  FFMA.FTZ R29, R29, UR45, -R9.reuse ;  /* 0x0000002d1d1d7c23 */ /* 0x100fe20008010809 */
[----:B------:R-:W-:Y:S01]  /*f280*/  FSEL R86, R86, -INF , P4 ;  /* 0xff80000056567808 */ /* 0x000fe20002000000 */
[--C-:B------:R-:W-:Y:S01]  /*f290*/  FFMA.FTZ R32, R32, UR45, -R9.reuse ;  /* 0x0000002d20207c23 */ /* 0x100fe20008010809 */
[----:B------:R-:W-:Y:S01]  /*f2a0*/  FMNMX.FTZ R3, R31, R3, !PT ;  /* 0x000000031f037209 */ /* 0x000fe20007810000 */
[----:B------:R-:W1:Y:S01]  /*f2b0*/  MUFU.EX2 R24, R24 ;  /* 0x0000001800187308 */ /* 0x000e620000000800 */
[----:B------:R-:W-:Y:S01]  /*f2c0*/  FSEL R87, R87, -INF , P5 ;  /* 0xff80000057577808 */ /* 0x000fe20002800000 */
[--C-:B------:R-:W-:Y:S01]  /*f2d0*/  FFMA.FTZ R33, R33, UR45, -R9.reuse ;  /* 0x0000002d21217c23 */ /* 0x100fe20008010809 */
[----:B------:R-:W-:Y:S01]  /*f2e0*/  FMNMX.FTZ R3, R34, R3, !PT ;  /* 0x0000000322037209 */ /* 0x000fe20007810000 */
[--C-:B------:R-:W-:Y:S01]  /*f2f0*/  FFMA.FTZ R36, R36, UR45, -R9.reuse ;  /* 0x0000002d24247c23 */ /* 0x100fe20008010809 */
[--C-:B------:R-:W-:Y:S01]  /*f300*/  FFMA.FTZ R37, R37, UR45, -R9.reuse ;  /* 0x0000002d25257c23 */ /* 0x100fe20008010809 */
[--C-:B------:R-:W-:Y:S01]  /*f310*/  FFMA.FTZ R40, R40, UR45, -R9.reuse ;  /* 0x0000002d28287c23 */ /* 0x100fe20008010809 */
[----:B------:R-:W-:Y:S01]  /*f320*/  FMNMX.FTZ R3, R35, R3, !PT ;  /* 0x0000000323037209 */ /* 0x000fe20007810000 */
[----:B------:R-:W2:Y:S01]  /*f330*/  MUFU.EX2 R25, R25 ;  /* 0x0000001900197308 */ /* 0x000ea20000000800 */
[--C-:B------:R-:W-:Y:S01]  /*f340*/  FFMA.FTZ R41, R41, UR45, -R9.reuse ;  /* 0x0000002d29297c23 */ /* 0x100fe20008010809 */
[--C-:B------:R-:W-:Y:S01]  /*f350*/  FFMA.FTZ R44, R44, UR45, -R9.reuse ;  /* 0x0000002d2c2c7c23 */ /* 0x100fe20008010809 */
[----:B------:R-:W-:Y:S01]  /*f360*/  FMNMX.FTZ R3, R38, R3, !PT ;  /* 0x0000000326037209 */ /* 0x000fe20007810000 */
[--C-:B------:R-:W-:Y:S01]  /*f370*/  FFMA.FTZ R45, R45, UR45, -R9.reuse ;  /* 0x0000002d2d2d7c23 */ /* 0x100fe20008010809 */
[--C-:B------:R-:W-:Y:S01]  /*f380*/  FFMA.FTZ R48, R48, UR45, -R9.reuse ;  /* 0x0000002d30307c23 */ /* 0x100fe20008010809 */
[--C-:B------:R-:W-:Y:S01]  /*f390*/  FFMA.FTZ R49, R49, UR45, -R9.reuse ;  /* 0x0000002d31317c23 */ /* 0x100fe20008010809 */
[----:B------:R-:W-:Y:S01]  /*f3a0*/  FMNMX.FTZ R3, R39, R3, !PT ;  /* 0x0000000327037209 */ /* 0x000fe20007810000 */
[----:B------:R-:W-:Y:S01]  /*f3b0*/  MUFU.EX2 R28, R28 ;  /* 0x0000001c001c7308 */ /* 0x000fe20000000800 */
[----:B-1----:R-:W-:Y:S01]  /*f3c0*/  FFMA.FTZ R139, R5, R139, R24 ;  /* 0x0000008b058b7223 */ /* 0x002fe20000010018 */
[--C-:B------:R-:W-:Y:S01]  /*f3d0*/  FFMA.FTZ R52, R52, UR45, -R9.reuse ;  /* 0x0000002d34347c23 */ /* 0x100fe20008010809 */
[----:B------:R-:W-:Y:S01]  /*f3e0*/  FMNMX.FTZ R3, R42, R3, !PT ;  /* 0x000000032a037209 */ /* 0x000fe20007810000 */
[--C-:B------:R-:W-:Y:S01]  /*f3f0*/  FFMA.FTZ R53, R53, UR45, -R9.reuse ;  /* 0x0000002d35357c23 */ /* 0x100fe20008010809 */
[--C-:B------:R-:W-:Y:S01]  /*f400*/  FFMA.FTZ R56, R56, UR45, -R9.reuse ;  /* 0x0000002d38387c23 */ /* 0x100fe20008010809 */
[----:B------:R-:W-:Y:S01]  /*f410*/  FFMA.FTZ R57, R57, UR45, -R9 ;  /* 0x0000002d39397c23 */ /* 0x000fe20008010809 */
[----:B------:R-:W-:Y:S01]  /*f420*/  FMNMX.FTZ R3, R43, R3, !PT ;  /* 0x000000032b037209 */ /* 0x000fe20007810000 */
[----:B------:R-:W-:Y:S01]  /*f430*/  MUFU.EX2 R29, R29 ;  /* 0x0000001d001d7308 */ /* 0x000fe20000000800 */
[----:B--2---:R-:W-:Y:S01]  /*f440*/  FADD.FTZ R139, R25, R139 ;  /* 0x0000008b198b7221 */ /* 0x004fe20000010000 */
        /* <DEDUP_REMOVED lines=20> */
[----:B------:R-:W-:Y:S01]  /*f590*/  FFMA.FTZ R9, R85, UR45, -R9 ;  /* 0x0000002d55097c23 */ /* 0x000fe20008010809 */
[----:B------:R-:W-:Y:S01]  /*f5a0*/  FMNMX.FTZ R3, R55, R3, !PT ;  /* 0x0000000337037209 */ /* 0x000fe20007810000 */
[----:B------:R-:W-:Y:S01]  /*f5b0*/  MUFU.EX2 R36, R36 ;  /* 0x0000002400247308 */ /* 0x000fe20000000800 */
[----:B------:R-:W-:-:S02]  /*f5c0*/  LOP3.LUT P0, RZ, R23, 0x20, RZ, 0xc0, !PT ;  /* 0x0000002017ff7812 */ /* 0x000fc4000780c0ff */
        /* <DEDUP_REMOVED lines=24> */
[----:B------:R-:W1:Y:S04]  /*f750*/  SHFL.BFLY PT, R10, R3, 0x2, 0x1f ;  /* 0x0c401f00030a7f89 */ /* 0x000e6800000e0000 */
[----:B------:R-:W-:Y:S08]  /*f760*/  MUFU.EX2 R53, R53 ;  /* 0x0000003500357308 */ /* 0x000ff00000000800 */
[----:B------:R-:W-:Y:S08]  /*f770*/  MUFU.EX2 R56, R56 ;  /* 0x0000003800387308 */ /* 0x000ff00000000800 */
[----:B------:R-:W-:Y:S01]  /*f780*/  MUFU.EX2 R57, R57 ;  /* 0x0000003900397308 */ /* 0x000fe20000000800 */
[----:B-1----:R-:W-:-:S07]  /*f790*/  FMNMX.FTZ R3, R3, R10, !PT ;  /* 0x0000000a03037209 */ /* 0x002fce0007810000 */
[----:B------:R-:W-:Y:S01]  /*f7a0*/  MUFU.EX2 R60, R60 ;  /* 0x0000003c003c7308 */ /* 0x000fe20000000800 */
[----:B------:R-:W1:Y:S07]  /*f7b0*/  SHFL.BFLY PT, R10, R3, 0x1, 0x1f ;  /* 0x0c201f00030a7f89 */ /* 0x000e6e00000e0000 */
[----:B------:R-:W-:Y:S08]  /*f7c0*/  MUFU.EX2 R61, R61 ;  /* 0x0000003d003d7308 */ /* 0x000ff00000000800 */
[----:B------:R-:W-:Y:S08]  /*f7d0*/  MUFU.EX2 R64, R64 ;  /* 0x0000004000407308 */ /* 0x000ff00000000800 */
[----:B------:R-:W-:Y:S01]  /*f7e0*/  MUFU.EX2 R65, R65 ;  /* 0x0000004100417308 */ /* 0x000fe20000000800 */
[----:B-1----:R-:W-:-:S04]  /*f7f0*/  FMNMX.FTZ R3, R3, R10, !PT ;  /* 0x0000000a03037209 */ /* 0x002fc80007810000 */
[----:B------:R-:W-:-:S03]  /*f800*/  FSETP.NEU.FTZ.AND P1, PT, R3, -INF , PT ;  /* 0xff8000000300780b */ /* 0x000fc60003f3d000 */
[----:B------:R-:W-:Y:S01]  /*f810*/  MUFU.EX2 R68, R68 ;  /* 0x0000004400447308 */ /* 0x000fe20000000800 */
[----:B------:R-:W-:-:S05]  /*f820*/  FSEL R10, R3, RZ, P1 ;  /* 0x000000ff030a7208 */ /* 0x000fca0000800000 */
[----:B------:R-:W-:Y:S01]  /*f830*/  FADD.FTZ R8, -R10, R8 ;  /* 0x000000080a087221 */ /* 0x000fe20000010100 */
[----:B------:R-:W-:Y:S01]  /*f840*/  FMUL.FTZ R10, R3, UR45 ;  /* 0x0000002d030a7c20 */ /* 0x000fe20008410000 */
[----:B------:R-:W-:Y:S02]  /*f850*/  MUFU.EX2 R69, R69 ;  /* 0x0000004500457308 */ /* 0x000fe40000000800 */
[----:B------:R-:W-:Y:S02]  /*f860*/  FMUL.FTZ R8, R8, UR45 ;  /* 0x0000002d08087c20 */ /* 0x000fe40008410000 */
[----:B------:R-:W-:-:S04]  /*f870*/  FSEL R10, R10, RZ, P1 ;  /* 0x000000ff0a0a7208 */ /* 0x000fc80000800000 */
        /* <DEDUP_REMOVED lines=34> */
[----:B------:R-:W-:Y:S01]  /*faa0*/  FADD.FTZ R0, R28, R139 ;  /* 0x0000008b1c007221 */ /* 0x000fe20000010000 */
[--C-:B------:R-:W-:Y:S01]  /*fab0*/  FFMA.FTZ R79, R79, UR45, -R10.reuse ;  /* 0x0000002d4f4f7c23 */ /* 0x100fe2000801080a */
[--C-:B------:R-:W-:Y:S01]  /*fac0*/  FFMA.FTZ R82, R82, UR45, -R10.reuse ;  /* 0x0000002d52527c23 */ /* 0x100fe2000801080a */
[----:B------:R-:W-:Y:S01]  /*fad0*/  FFMA.FTZ R83, R83, UR45, -R10 ;  /* 0x0000002d53537c23 */ /* 0x000fe2000801080a */
[----:B------:R-:W-:Y:S01]  /*fae0*/  FADD.FTZ R0, R29, R0 ;  /* 0x000000001d007221 */ /* 0x000fe20000010000 */
[----:B------:R-:W-:Y:S01]  /*faf0*/  FFMA.FTZ R86, R86, UR45, -R10 ;  /* 0x0000002d56567c23 */ /* 0x000fe2000801080a */
        /* <DEDUP_REMOVED lines=97> */
.L_x_2426:
        /* <DEDUP_REMOVED lines=89> */
[----:B------:R-:W-:Y:S01]  /*106a0*/  IMAD.MOV.U32 R8, RZ, RZ, R3 ;  /* 0x000000ffff087224 */ /* 0x000fe200078e0003 */
[----:B------:R-:W-:Y:S01]  /*106b0*/  MOV R5, R4 ;  /* 0x0000000400057202 */ /* 0x000fe20000000f00 */
        /* <DEDUP_REMOVED lines=19> */
.L_x_2415:
[----:B------:R-:W-:-:S13]  /*107f0*/  ISETP.GE.AND P1, PT, R6, RZ, PT ;  /* 0x000000ff0600720c */ /* 0x000fda0003f26270 */
[----:B------:R-:W-:Y:S05]  /*10800*/  @!P1 BRA `(.L_x_2428) ;  /* 0x00000024001c9947 */ /* 0x000fea0003800000 */
[----:B------:R-:W-:Y:S02]  /*10810*/  IMAD.MOV.U32 R9, RZ, RZ, R3 ;  /* 0x000000ffff097224 */ /* 0x000fe400078e0003 */
[----:B------:R-:W-:Y:S02]  /*10820*/  IMAD.MOV.U32 R8, RZ, RZ, R4 ;  /* 0x000000ffff087224 */ /* 0x000fe400078e0004 */
[----:B------:R-:W-:Y:S02]  /*10830*/  IMAD.MOV.U32 R7, RZ, RZ, R138 ;  /* 0x000000ffff077224 */ /* 0x000fe400078e008a */
[----:B------:R-:W-:-:S07]  /*10840*/  IMAD.MOV.U32 R5, RZ, RZ, R19 ;  /* 0x000000ffff057224 */ /* 0x000fce00078e0013 */
.L_x_2440:
[----:B------:R-:W2:Y:S01]  /*10850*/  LDL R3, [R1+0x24] ;  /* 0x0000240001037983 */ /* 0x000ea20000100800 */
[----:B------:R-:W-:Y:S01]  /*10860*/  ISETP.NE.AND P1, PT, R5, 0x1, PT ;  /* 0x000000010500780c */ /* 0x000fe20003f25270 */
[----:B------:R-:W-:Y:S05]  /*10870*/  YIELD ;  /* 0x0000000000007946 */ /* 0x000fea0003800000 */
[----:B------:R-:W-:-:S04]  /*10880*/  SEL R138, RZ, 0x1, P1 ;  /* 0x00000001ff8a7807 */ /* 0x000fc80000800000 */
[----:B------:R-:W-:Y:S02]  /*10890*/  LOP3.LUT R138, R7, R138, RZ, 0x3c, !PT ;  /* 0x0000008a078a7212 */ /* 0x000fe400078e3cff */
[----:B--2---:R-:W-:-:S13]  /*108a0*/  ISETP.NE.AND P1, PT, R3, RZ, PT ;  /* 0x000000ff0300720c */ /* 0x004fda0003f25270 */
[----:B-1----:R-:W-:Y:S05]  /*108b0*/  @P1 BRA `(.L_x_2429) ;  /* 0x00000000003c1947 */ /* 0x002fea0003800000 */
[----:B------:R-:W-:Y:S05]  /*108c0*/  @!P0 BRA `(.L_x_2430) ;  /* 0x0000000000048947 */ /* 0x000fea0003800000 */
[----:B------:R-:W-:Y:S01]  /*108d0*/  BPT.TRAP 0x1 ;  /* 0x000000040000795c */ /* 0x000fe20000300000 */
.L_x_2430:
[----:B------:R-:W-:Y:S01]  /*108e0*/  VIADD R3, R5, 0x1 ;  /* 0x0000000105037836 */ /* 0x000fe20000000000 */
[----:B------:R-:W-:-:S04]  /*108f0*/  SHF.L.U32 R4, R138, 0x1f, RZ ;  /* 0x0000001f8a047819 */ /* 0x000fc800000006ff */
[----:B------:R-:W-:-:S04]  /*10900*/  ISETP.NE.AND P2, PT, R3, 0x2, PT ;  /* 0x000000020300780c */ /* 0x000fc80003f45270 */
[----:B------:R-:W-:-:S04]  /*10910*/  SEL R3, R3, RZ, P2 ;  /* 0x000000ff03037207 */ /* 0x000fc80001000000 */
[----:B------:R-:W-:-:S04]  /*10920*/  LEA R3, R3, R2, 0x3 ;  /* 0x0000000203037211 */ /* 0x000fc800078e18ff */
[----:B------:R0:W1:Y:S01]  /*10930*/  SYNCS.PHASECHK.TRANS64.TRYWAIT P2, [R3+URZ+0x2d830], R4 ;  /* 0x02d83004030075a7 */ /* 0x000062000804017f */
[----:B------:R-:W-:Y:S05]  /*10940*/  @!P0 BRA `(.L_x_2431) ;  /* 0x0000000000048947 */ /* 0x000fea0003800000 */
[----:B------:R-:W-:Y:S01]  /*10950*/  BPT.TRAP 0x1 ;  /* 0x000000040000795c */ /* 0x000fe20000300000 */
.L_x_2431:
[----:B------:R-:W-:Y:S04]  /*10960*/  BSSY B0, `(.L_x_2429) ;  /* 0x0000004000007945 */ /* 0x000fe80003800000 */
[----:B-1----:R-:W-:Y:S05]  /*10970*/  @P2 BRA `(.L_x_2432) ;  /* 0x0000000000082947 */ /* 0x002fea0003800000 */
[----:B------:R-:W1:Y:S02]  /*10980*/  SYNCS.PHASECHK.TRANS64.TRYWAIT P2, [R3+URZ+0x2d830], R4 ;  /* 0x02d83004030075a7 */ /* 0x000e64000804017f */
[----:B-1----:R-:W-:Y:S05]  /*10990*/  @!P2 BRA `(.L_x_2433) ;  /* 0x000000c400a0a947 */ /* 0x002fea0003800000 */
.L_x_2432:
[----:B------:R-:W-:Y:S05]  /*109a0*/  BSYNC B0 ;  /* 0x0000000000007941 */ /* 0x000fea0003800000 */
.L_x_2429:
        /* <DEDUP_REMOVED lines=40> */
[----:B------:R-:W-:Y:S01]  /*10c30*/  IMAD.MOV.U32 R21, RZ, RZ, -0x7fffffe0 ;  /* 0x80000020ff157424 */ /* 0x000fe200078e00ff */
[----:B------:R-:W-:Y:S02]  /*10c40*/  IADD3 R20, R10, 0x400, RZ ;  /* 0x000004000a147810 */ /* 0x000fe40007ffe0ff */
        /* <DEDUP_REMOVED lines=22> */
.L_x_2435:
[----:B------:R-:W-:Y:S01]  /*10db0*/  SHF.L.U32 R3, R7, 0x1f, RZ ;  /* 0x0000001f07037819 */ /* 0x000fe200000006ff */
[----:B------:R-:W-:-:S04]  /*10dc0*/  IMAD R4, R5, 0x8, R2 ;  /* 0x0000000805047824 */ /* 0x000fc800078e0202 */
[----:B------:R0:W1:Y:S01]  /*10dd0*/  SYNCS.PHASECHK.TRANS64.TRYWAIT P1, [R4+URZ+0x2d850], R3 ;  /* 0x02d85003040075a7 */ /* 0x000062000802017f */
[----:B------:R-:W-:Y:S05]  /*10de0*/  @!P0 BRA `(.L_x_2436) ;  /* 0x0000000000048947 */ /* 0x000fea0003800000 */
[----:B------:R-:W-:Y:S01]  /*10df0*/  BPT.TRAP 0x1 ;  /* 0x000000040000795c */ /* 0x000fe20000300000 */
.L_x_2436:
[----:B-1----:R-:W-:Y:S05]  /*10e00*/  @P1 BRA `(.L_x_2434) ;  /* 0x0000000000081947 */ /* 0x002fea0003800000 */
[----:B------:R-:W1:Y:S02]  /*10e10*/  SYNCS.PHASECHK.TRANS64.TRYWAIT P1, [R4+URZ+0x2d850], R3 ;  /* 0x02d85003040075a7 */ /* 0x000e64000802017f */
[----:B-1----:R-:W-:Y:S05]  /*10e20*/  @!P1 BRA `(.L_x_2437) ;  /* 0x000000c000909947 */ /* 0x002fea0003800000 */
.L_x_2434:
        /* <DEDUP_REMOVED lines=16> */
[----:B------:R-:W-:Y:S01]  /*10f30*/  IMAD.MOV.U32 R11, RZ, RZ, 0x40000040 ;  /* 0x40000040ff0b7424 */ /* 0x000fe200078e00ff */
[----:B------:R-:W-:-:S02]  /*10f40*/  IADD3 R12, R10, 0x40, RZ ;  /* 0x000000400a0c7810 */ /* 0x000fc40007ffe0ff */
[----:B------:R-:W-:Y:S02]  /*10f50*/  R2UR UR6, R10 ;  /* 0x000000000a0672ca */ /* 0x000fe400000e0000 */
[----:B------:R-:W-:Y:S01]  /*10f60*/  R2UR UR10, R12 ;  /* 0x000000000c0a72ca */ /* 0x000fe200000e0000 */
[----:B------:R-:W-:Y:S01]  /*10f70*/  VIADD R12, R10, 0x80 ;  /* 0x000000800a0c7836 */ /* 0x000fe20000000000 */
[C---:B------:R-:W-:Y:S02]  /*10f80*/  R2UR UR19, R13.reuse ;  /* 0x000000000d1372ca */ /* 0x040fe400000e0000 */
[C---:B------:R-:W-:Y:S02]  /*10f90*/  R2UR UR23, R13.reuse ;  /* 0x000000000d1772ca */ /* 0x040fe400000e0000 */
[----:B------:R-:W-:Y:S01]  /*10fa0*/  R2UR UR14, R12 ;  /* 0x000000000c0e72ca */ /* 0x000fe200000e0000 */
[----:B------:R-:W-:Y:S01]  /*10fb0*/  VIADD R12, R10, 0xc0 ;  /* 0x000000c00a0c7836 */ /* 0x000fe20000000000 */
[----:B------:R-:W-:-:S02]  /*10fc0*/  R2UR UR27, R13 ;  /* 0x000000000d1b72ca */ /* 0x000fc400000e0000 */
[----:B------:R-:W-:Y:S01]  /*10fd0*/  R2UR UR31, R13 ;  /* 0x000000000d1f72ca */ /* 0x000fe200000e0000 */
[----:B------:R-:W-:Y:S01]  /*10fe0*/  IMAD.MOV.U32 R13, RZ, RZ, 0x40000040 ;  /* 0x40000040ff0d7424 */ /* 0x000fe200078e00ff */
[----:B------:R-:W-:Y:S01]  /*10ff0*/  R2UR UR18, R12 ;  /* 0x000000000c1272ca */ /* 0x000fe200000e0000 */
[----:B------:R-:W-:Y:S01]  /*11000*/  VIADD R12, R10, 0x100 ;  /* 0x000001000a0c7836 */ /* 0x000fe20000000000 */
[----:B------:R-:W-:Y:S02]  /*11010*/  R2UR UR33, R11 ;  /* 0x000000000b2172ca */ /* 0x000fe400000e0000 */
[----:B------:R-:W-:Y:S01]  /*11020*/  R2UR UR9, R13 ;  /* 0x000000000d0972ca */ /* 0x000fe200000e0000 */
[----:B------:R-:W-:Y:S01]  /*11030*/  IMAD.MOV.U32 R13, RZ, RZ, 0x40000040 ;  /* 0x40000040ff0d7424 */ /* 0x000fe200078e00ff */
[----:B------:R-:W-:Y:S01]  /*11040*/  R2UR UR22, R12 ;  /* 0x000000000c1672ca */ /* 0x000fe200000e0000 */
[----:B------:R-:W-:-:S03]  /*11050*/  VIADD R12, R10, 0x140 ;  /* 0x000001400a0c7836 */ /* 0x000fc60000000000 */
[----:B------:R-:W-:Y:S02]  /*11060*/  R2UR UR13, R13 ;  /* 0x000000000d0d72ca */ /* 0x000fe400000e0000 */
[----:B------:R-:W-:Y:S01]  /*11070*/  R2UR UR26, R12 ;  /* 0x000000000c1a72ca */ /* 0x000fe200000e0000 */
[C---:B------:R-:W-:Y:S01]  /*11080*/  VIADD R12, R10.reuse, 0x180 ;  /* 0x000001800a0c7836 */ /* 0x040fe20000000000 */
[----:B------:R-:W-:Y:S02]  /*11090*/  IADD3 R10, R10, 0x1c0, RZ ;  /* 0x000001c00a0a7810 */ /* 0x000fe40007ffe0ff */
[----:B------:R-:W-:Y:S02]  /*110a0*/  MOV R13, 0x40000040 ;  /* 0x40000040000d7802 */ /* 0x000fe40000000f00 */
[----:B------:R-:W-:Y:S02]  /*110b0*/  R2UR UR34, R10 ;  /* 0x000000000a2272ca */ /* 0x000fe400000e0000 */
[----:B------:R-:W-:-:S02]  /*110c0*/  R2UR UR30, R12 ;  /* 0x000000000c1e72ca */ /* 0x000fc400000e0000 */
[----:B------:R-:W-:Y:S01]  /*110d0*/  R2UR UR17, R13 ;  /* 0x000000000d1172ca */ /* 0x000fe200000e0000 */
[----:B------:R-:W-:-:S05]  /*110e0*/  IMAD.MOV.U32 R13, RZ, RZ, 0x40000040 ;  /* 0x40000040ff0d7424 */ /* 0x000fca00078e00ff */
        /* <DEDUP_REMOVED lines=52> */
.L_x_2438:
        /* <DEDUP_REMOVED lines=44> */
[----:B------:R-:W-:-:S03]  /*116f0*/  FMNMX.FTZ R3, R27, R3, !PT ;  /* 0x000000031b037209 */ /* 0x000fc60007810000 */
[----:B------:R-:W-:Y:S01]  /*11700*/  FMUL.FTZ R8, R8, UR45 ;  /* 0x0000002d08087c20 */ /* 0x000fe20008410000 */
[----:B------:R-:W-:-:S04]  /*11710*/  FMNMX.FTZ R3, R30, R3, !PT ;  /* 0x000000031e037209 */ /* 0x000fc80007810000 */
[----:B------:R-:W-:Y:S01]  /*11720*/  FMNMX.FTZ R3, R31, R3, !PT ;  /* 0x000000031f037209 */ /* 0x000fe20007810000 */
[----:B------:R-:W-:Y:S03]  /*11730*/  MUFU.EX2 R8, R8 ;  /* 0x0000000800087308 */ /* 0x000fe60000000800 */
        /* <DEDUP_REMOVED lines=95> */
[----:B------:R-:W-:Y:S01]  /*11d30*/  FFMA.FTZ R72, R72, UR45, -R7 ;  /* 0x0000002d48487c23 */ /* 0x000fe20008010807 */
[--C-:B------:R-:W-:Y:S01]  /*11d40*/  FFMA.FTZ R74, R74, UR45, -R10.reuse ;  /* 0x0000002d4a4a7c23 */ /* 0x100fe2000801080a */
        /* <DEDUP_REMOVED lines=18> */
[----:B------:R-:W-:Y:S01]  /*11e70*/  FFMA.FTZ R7, R85, UR45, -R7 ;  /* 0x0000002d55077c23 */ /* 0x000fe20008010807 */
[----:B------:R-:W-:-:S05]  /*11e80*/  FFMA.FTZ R10, R87, UR45, -R10 ;  /* 0x0000002d570a7c23 */ /* 0x000fca000801080a */
        /* <DEDUP_REMOVED lines=114> */
.L_x_2439:
[----:B------:R-:W2:Y:S04]  /*125b0*/  LDL R46, [R1+0x4c] ;  /* 0x00004c00012e7983 */ /* 0x000ea80000100800 */
[----:B------:R-:W3:Y:S01]  /*125c0*/  LDL R38, [R1+0x50] ;  /* 0x0000500001267983 */ /* 0x000ee20000100800 */
[----:B------:R-:W-:Y:S01]  /*125d0*/  IMAD R5, R5, 0x8, R2 ;  /* 0x0000000805057824 */ /* 0x000fe200078e0202 */
[----:B------:R-:W-:Y:S01]  /*125e0*/  F2FP.F16.F32.PACK_AB R24, R25, R24 ;  /* 0x000000181918723e */ /* 0x000fe200000000ff */
[----:B------:R-:W-:Y:S01]  /*125f0*/  IMAD.U32 R30, RZ, RZ, UR40 ;  /* 0x00000028ff1e7e24 */ /* 0x000fe2000f8e00ff */
[----:B------:R-:W-:Y:S01]  /*12600*/  F2FP.F16.F32.PACK_AB R25, R21, R26 ;  /* 0x0000001a1519723e */ /* 0x000fe200000000ff */
[-C--:B------:R-:W-:Y:S01]  /*12610*/  FMUL.FTZ R88, R88, R8.reuse ;  /* 0x0000000858587220 */ /* 0x080fe20000410000 */
[----:B------:R-:W-:Y:S01]  /*12620*/  IADD3 R5, R5, 0x2d860, RZ ;  /* 0x0002d86005057810 */ /* 0x000fe20007ffe0ff */
[----:B------:R-:W-:Y:S01]  /*12630*/  FMUL.FTZ R89, R89, R8 ;  /* 0x0000000859597220 */ /* 0x000fe20000410000 */
[----:B------:R-:W-:Y:S01]  /*12640*/  F2FP.F16.F32.PACK_AB R32, R33, R32 ;  /* 0x000000202120723e */ /* 0x000fe200000000ff */
[-C--:B------:R-:W-:Y:S01]  /*12650*/  FMUL.FTZ R92, R92, R8.reuse ;  /* 0x000000085c5c7220 */ /* 0x080fe20000410000 */
[----:B------:R-:W-:Y:S01]  /*12660*/  PRMT R5, R30, 0x654, R5 ;  /* 0x000006541e057816 */ /* 0x000fe20000000005 */
[----:B------:R-:W-:Y:S01]  /*12670*/  FMUL.FTZ R93, R93, R8 ;  /* 0x000000085d5d7220 */ /* 0x000fe20000410000 */
[----:B------:R-:W-:Y:S01]  /*12680*/  F2FP.F16.F32.PACK_AB R26, R29, R28 ;  /* 0x0000001c1d1a723e */ /* 0x000fe200000000ff */
[----:B------:R-:W-:Y:S01]  /*12690*/  FMUL.FTZ R96, R96, R8 ;  /* 0x0000000860607220 */ /* 0x000fe20000410000 */
[----:B------:R-:W-:Y:S01]  /*126a0*/  F2FP.F16.F32.PACK_AB R27, R31, R27 ;  /* 0x0000001b1f1b723e */ /* 0x000fe200000000ff */
[----:B------:R0:W-:Y:S01]  /*126b0*/  SYNCS.ARRIVE.TRANS64.RED.A1T0 RZ, [R5+URZ], RZ ;  /* 0x000000ff05ff79a7 */ /* 0x0001e2000810043f */
[----:B------:R-:W-:Y:S01]  /*126c0*/  F2FP.F16.F32.PACK_AB R33, R20, R34 ;  /* 0x000000221421723e */ /* 0x000fe200000000ff */
[----:B------:R-:W-:Y:S01]  /*126d0*/  FMUL.FTZ R97, R97, R8 ;  /* 0x0000000861617220 */ /* 0x000fe20000410000 */
[----:B------:R-:W-:Y:S01]  /*126e0*/  F2FP.F16.F32.PACK_AB R40, R41, R40 ;  /* 0x000000282928723e */ /* 0x000fe200000000ff */
[----:B------:R1:W-:Y:S01]  /*126f0*/  STSM.16.M88.4 [R154+0x21800], R24 ;  /* 0x021800189a007844 */ /* 0x0003e20000000200 */
        /* <DEDUP_REMOVED lines=85> */
[----:B0-----:R-:W0:Y:S02]  /*12c50*/  FENCE.VIEW.ASYNC.S ;  /* 0x00000000000073c6 */ /* 0x001e240000000000 */
[----:B0-----:R-:W-:Y:S01]  /*12c60*/  NOP ;  /* 0x0000000000007918 */ /* 0x001fe20000000000 */
[----:B------:R-:W-:Y:S05]  /*12c70*/  @P1 BRA `(.L_x_2440) ;  /* 0xffffffd800f41947 */ /* 0x000fea000383ffff */
.L_x_2428:
[----:B------:R-:W-:Y:S05]  /*12c80*/  WARPSYNC.ALL ;  /* 0x0000000000007948 */ /* 0x000fea0003800000 */
[----:B------:R-:W-:Y:S06]  /*12c90*/  BAR.ARV 0x8, 0x200 ;  /* 0x0208000000007b1d */ /* 0x000fec0000002000 */
[----:B------:R-:W-:Y:S05]  /*12ca0*/  @!P0 BRA `(.L_x_2441) ;  /* 0x0000000000048947 */ /* 0x000fea0003800000 */
[----:B------:R-:W-:Y:S01]  /*12cb0*/  BPT.TRAP 0x1 ;  /* 0x000000040000795c */ /* 0x000fe20000300000 */
.L_x_2441:
[----:B------:R-:W-:Y:S02]  /*12cc0*/  LEA R5, R19, R2, 0x3 ;  /* 0x0000000213057211 */ /* 0x000fe400078e18ff */
[----:B------:R-:W-:-:S04]  /*12cd0*/  SHF.L.U32 R8, R138, 0x1f, RZ ;  /* 0x0000001f8a087819 */ /* 0x000fc800000006ff */
[----:B------:R0:W2:Y:S01]  /*12ce0*/  SYNCS.PHASECHK.TRANS64.TRYWAIT P1, [R5+URZ+0x2d850], R8 ;  /* 0x02d85008050075a7 */ /* 0x0000a2000802017f */
[----:B------:R-:W-:Y:S05]  /*12cf0*/  @!P0 BRA `(.L_x_2442) ;  /* 0x0000000000048947 */ /* 0x000fea0003800000 */
[----:B------:R-:W-:Y:S01]  /*12d00*/  BPT.TRAP 0x1 ;  /* 0x000000040000795c */ /* 0x000fe20000300000 */
.L_x_2442:
[----:B------:R-:W3:Y:S01]  /*12d10*/  LDL.LU R6, [R1+0x2c] ;  /* 0x00002c0001067983 */ /* 0x000ee20000300800 */
[----:B------:R-:W-:Y:S02]  /*12d20*/  VIADD R2, R2, 0x400 ;  /* 0x0000040002027836 */ /* 0x000fe40000000000 */
        /* <DEDUP_REMOVED lines=8> */
.L_x_2443:
[----:B0-2---:R-:W-:Y:S01]  /*12db0*/  IMAD R8, R19, 0x600, R2 ;  /* 0x0000060013087824 */ /* 0x005fe200078e0202 */
        /* <DEDUP_REMOVED lines=10> */
[----:B------:R-:W-:Y:S01]  /*12e60*/  MOV R13, 0x80000020 ;  /* 0x80000020000d7802 */ /* 0x000fe20000000f00 */
[----:B------:R-:W-:Y:S01]  /*12e70*/  IMAD.MOV.U32 R7, RZ, RZ, 0x40000040 ;  /* 0x40000040ff077424 */ /* 0x000fe200078e00ff */
[----:B------:R-:W0:Y:S01]  /*12e80*/  SHFL.BFLY PT, R2, R139, 0x2, 0x1f ;  /* 0x0c401f008b027f89 */ /* 0x000e2200000e0000 */
[----:B------:R-:W-:Y:S01]  /*12e90*/  IMAD.MOV.U32 R9, RZ, RZ, -0x7fffffe0 ;  /* 0x80000020ff097424 */ /* 0x000fe200078e00ff */
[----:B------:R-:W-:Y:S01]  /*12ea0*/  MOV R15, UR45 ;  /* 0x0000002d000f7c02 */ /* 0x000fe20008000f00 */
[----:B-1----:R-:W-:-:S06]  /*12eb0*/  IMAD.MOV.U32 R40, RZ, RZ, -0x800000 ;  /* 0xff800000ff287424 */ /* 0x002fcc00078e00ff */
        /* <DEDUP_REMOVED lines=14> */
[----:B------:R-:W-:Y:S02]  /*12fa0*/  R2UR UR5, R11 ;  /* 0x000000000b0572ca */ /* 0x000fe400000e0000 */
[----:B------:R-:W-:Y:S01]  /*12fb0*/  R2UR UR6, R12 ;  /* 0x000000000c0672ca */ /* 0x000fe200000e0000 */
[----:B------:R-:W-:Y:S01]  /*12fc0*/  VIADD R12, R8, 0xc0 ;  /* 0x000000c0080c7836 */ /* 0x000fe20000000000 */
[----:B------:R-:W-:Y:S01]  /*12fd0*/  R2UR UR7, R13 ;  /* 0x000000000d0772ca */ /* 0x000fe200000e0000 */
[----:B------:R-:W-:Y:S01]  /*12fe0*/  IMAD.MOV.U32 R13, RZ, RZ, -0x7fffffe0 ;  /* 0x80000020ff0d7424 */ /* 0x000fe200078e00ff */
        /* <DEDUP_REMOVED lines=34> */
[----:B------:R-:W-:Y:S01]  /*13210*/  IADD3 R6, R6, 0x606, RZ ;  /* 0x0000060606067810 */ /* 0x000fe20007ffe0ff */
        /* <DEDUP_REMOVED lines=11> */
[----:B------:R-:W-:Y:S01]  /*132d0*/  R2UR UR4, R6 ;  /* 0x00000000060472ca */ /* 0x000fe200000e0000 */
[----:B0-----:R-:W-:Y:S01]  /*132e0*/  FADD.FTZ R6, R2, R139 ;  /* 0x0000008b02067221 */ /* 0x001fe20000010000 */
[----:B------:R-:W-:Y:S01]  /*132f0*/  R2UR UR5, R7 ;  /* 0x00000000070572ca */ /* 0x000fe200000e0000 */
[----:B------:R-:W-:Y:S01]  /*13300*/  IMAD.MOV.U32 R2, RZ, RZ, RZ ;  /* 0x000000ffff027224 */ /* 0x000fe200078e00ff */
[----:B------:R-:W-:Y:S01]  /*13310*/  R2UR UR6, R8 ;  /* 0x00000000080672ca */ /* 0x000fe200000e0000 */
[----:B------:R-:W0:Y:S01]  /*13320*/  SHFL.BFLY PT, R7, R0, 0x2, 0x1f ;  /* 0x0c401f0000077f89 */ /* 0x000e2200000e0000 */
[----:B------:R-:W-:Y:S01]  /*13330*/  R2UR UR7, R9 ;  /* 0x00000000090772ca */ /* 0x000fe200000e0000 */
[----:B0-----:R-:W-:Y:S01]  /*13340*/  FADD.FTZ R8, R7, R0 ;  /* 0x0000000007087221 */ /* 0x001fe20000010000 */
        /* <DEDUP_REMOVED lines=17> */
[----:B-1----:R-:W-:Y:S01]  /*13460*/  @P2 FMUL.FTZ R6, R11, 0.69314718246459960938 ;  /* 0x3f3172180b062820 */ /* 0x002fe20000410000 */
[----:B------:R-:W-:Y:S02]  /*13470*/  WARPGROUP.DEPBAR.LE gsb0, 0x0 ;  /* 0x00008000000079c5 */ /* 0x000fe40000010000 */
[----:B------:R-:W-:Y:S01]  /*13480*/  WARPGROUP.ARRIVE ;  /* 0x00000000000079c5 */ /* 0x000fe20000000000 */
[----:B------:R-:W-:-:S05]  /*13490*/  @P2 FFMA.FTZ R0, R15, R3, R6 ;  /* 0x000000030f002223 */ /* 0x000fca0000010006 */
[----:B------:R-:W-:Y:S03]  /*134a0*/  HGMMA.64x96x16.F32 R88, gdesc[UR4].tnspB, R88, gsb0 ;  /* 0x41600000045879f0 */ /* 0x000fe60008000858 */
[----:B------:R-:W-:Y:S02]  /*134b0*/  WARPGROUP.DEPBAR.LE gsb0, 0x0 ;  /* 0x00008000000079c5 */ /* 0x000fe40000010000 */
[----:B------:R-:W-:Y:S05]  /*134c0*/  @!P0 BRA `(.L_x_2445) ;  /* 0x0000000000048947 */ /* 0x000fea0003800000 */
[----:B------:R-:W-:Y:S01]  /*134d0*/  BPT.TRAP 0x1 ;  /* 0x000000040000795c */ /* 0x000fe20000300000 */
.L_x_2445:
[----:B------:R-:W-:Y:S02]  /*134e0*/  VIADD R5, R5, 0x2d860 ;  /* 0x0002d86005057836 */ /* 0x000fe40000000000 */
[-C--:B---3--:R-:W-:Y:S01]  /*134f0*/  FMUL.FTZ R3, R88, R7.reuse ;  /* 0x0000000758037220 */ /* 0x088fe20000410000 */
        /* <DEDUP_REMOVED lines=11> */
[-C--:B------:R-:W-:Y:S01]  /*135b0*/  FMUL.FTZ R101, R101, R7.reuse ;  /* 0x0000000765657220 */ /* 0x080fe20000410000 */
[-C--:B------:R-:W-:Y:S01]  /*135c0*/  FMUL.FTZ R104, R104, R7.reuse ;  /* 0x0000000768687220 */ /* 0x080fe20000410000 */
[-C--:B------:R-:W-:Y:S01]  /*135d0*/  FMUL.FTZ R105, R105, R7.reuse ;  /* 0x0000000769697220 */ /* 0x080fe20000410000 */
[-C--:B------:R-:W-:Y:S01]  /*135e0*/  FMUL.FTZ R26, R108, R7.reuse ;  /* 0x000000076c1a7220 */ /* 0x080fe20000410000 */
[-C--:B------:R-:W-:Y:S01]  /*135f0*/  FMUL.FTZ R109, R109, R7.reuse ;  /* 0x000000076d6d7220 */ /* 0x080fe20000410000 */
[-C--:B------:R-:W-:Y:S01]  /*13600*/  FMUL.FTZ R112, R112, R7.reuse ;  /* 0x0000000770707220 */ /* 0x080fe20000410000 */
[----:B-1----:R-:W-:Y:S01]  /*13610*/  SEL R5, RZ, 0x1, P0 ;  /* 0x00000001ff057807 */ /* 0x002fe20000000000 */
        /* <DEDUP_REMOVED lines=11> */
[-C--:B0-----:R-:W-:Y:S01]  /*136d0*/  FMUL.FTZ R90, R90, R2.reuse ;  /* 0x000000025a5a7220 */ /* 0x081fe20000410000 */
        /* <DEDUP_REMOVED lines=26> */
[----:B------:R-:W-:-:S11]  /*13880*/  SEL R19, R19, RZ, P0 ;  /* 0x000000ff13137207 */ /* 0x000fd60000000000 */
.L_x_2373:
[----:B------:R-:W-:Y:S05]  /*13890*/  WARPSYNC.ALL ;  /* 0x0000000000007948 */ /* 0x000fea0003800000 */
        /* <DEDUP_REMOVED lines=9> */
[----:B------:R-:W3:Y:S04]  /*13930*/  LDL R4, [R1+0x84] ;  /* 0x0000840001047983 */ /* 0x000ee80000100800 */
[----:B------:R-:W4:Y:S01]  /*13940*/  LDL R38, [R1+0x6c] ;  /* 0x00006c0001267983 */ /* 0x000f220000100800 */
[----:B------:R-:W2:Y:S01]  /*13950*/  S2R R5, SR_SWINHI ;  /* 0x0000000000057919 */ /* 0x000ea20000002f00 */
[----:B------:R-:W-:Y:S05]  /*13960*/  WARPSYNC.ALL ;  /* 0x0000000000007948 */ /* 0x000fea0003800000 */
[----:B------:R-:W-:Y:S01]  /*13970*/  F2FP.F16.F32.PACK_AB R7, R30, R7 ;  /* 0x000000071e07723e */ /* 0x000fe200000000ff */
[----:B------:R-:W-:Y:S01]  /*13980*/  ULDC.64 UR4, c[0x0][0xc00] ;  /* 0x0003000000047ab9 */ /* 0x000fe20000000a00 */
[----:B------:R-:W4:Y:S01]  /*13990*/  LDL R54, [R1+0x70] ;  /* 0x0000700001367983 */ /* 0x000f220000100800 */
[----:B------:R-:W-:-:S02]  /*139a0*/  MOV R20, R2 ;  /* 0x0000000200147202 */ /* 0x000fc40000000f00 */
[----:B--2---:R-:W-:Y:S02]  /*139b0*/  MOV R21, R5 ;  /* 0x0000000500157202 */ /* 0x004fe40000000f00 */
[----:B------:R-:W-:Y:S02]  /*139c0*/  F2FP.F16.F32.PACK_AB R6, R93, R6 ;  /* 0x000000065d06723e */ /* 0x000fe400000000ff */
[----:B------:R-:W-:Y:S01]  /*139d0*/  F2FP.F16.F32.PACK_AB R26, R109, R26 ;  /* 0x0000001a6d1a723e */ /* 0x000fe200000000ff */
[----:B------:R-:W-:Y:S01]  /*139e0*/  IMAD.MOV.U32 R42, RZ, RZ, RZ ;  /* 0x000000ffff2a7224 */ /* 0x000fe200078e00ff */
[----:B------:R-:W-:Y:S01]  /*139f0*/  BAR.SYNC.DEFER_BLOCKING 0x1, 0x180 ;  /* 0x0046000000007b1d */ /* 0x000fe20000010000 */
[----:B---3--:R-:W-:-:S03]  /*13a00*/  IMAD.WIDE R4, R4, 0x2, R20 ;  /* 0x0000000204047825 */ /* 0x008fc600078e0214 */
[----:B------:R-:W-:-:S04]  /*13a10*/  IADD3 R29, P4, R4, 0x20, RZ ;  /* 0x00000020041d7810 */ /* 0x000fc80007f9e0ff */
[----:B------:R-:W-:Y:S02]  /*13a20*/  LOP3.LUT R8, R29, 0x180, RZ, 0xc0, !PT ;  /* 0x000001801d087812 */ /* 0x000fe400078ec0ff */
[----:B------:R-:W-:Y:S02]  /*13a30*/  IADD3 R31, P3, R4, 0x3000, RZ ;  /* 0x00003000041f7810 */ /* 0x000fe40007f7e0ff */
[----:B------:R-:W-:Y:S02]  /*13a40*/  SHF.R.U64 R8, R8, 0x3, RZ ;  /* 0x0000000308087819 */ /* 0x000fe400000012ff */
[C---:B------:R-:W-:Y:S02]  /*13a50*/  IADD3 R37, P2, R4.reuse, 0x3020, RZ ;  /* 0x0000302004257810 */ /* 0x040fe40007f5e0ff */
[C---:B-1----:R-:W-:Y:S02]  /*13a60*/  IADD3 R32, P1, R4.reuse, 0x6000, RZ ;  /* 0x0000600004207810 */ /* 0x042fe40007f3e0ff */
[----:B------:R-:W-:-:S02]  /*13a70*/  LOP3.LUT R9, R4, 0x180, RZ, 0xc0, !PT ;  /* 0x0000018004097812 */ /* 0x000fc400078ec0ff */
[----:B------:R-:W-:Y:S02]  /*13a80*/  LOP3.LUT R12, R8, R29, RZ, 0x3c, !PT ;  /* 0x0000001d080c7212 */ /* 0x000fe400078e3cff */
[----:B------:R-:W-:Y:S02]  /*13a90*/  LOP3.LUT R8, R31, 0x180, RZ, 0xc0, !PT ;  /* 0x000001801f087812 */ /* 0x000fe400078ec0ff */
[----:B------:R-:W-:Y:S02]  /*13aa0*/  LOP3.LUT R10, R37, 0x180, RZ, 0xc0, !PT ;  /* 0x00000180250a7812 */ /* 0x000fe400078ec0ff */
[----:B------:R-:W-:Y:S02]  /*13ab0*/  LOP3.LUT R29, R32, 0x180, RZ, 0xc0, !PT ;  /* 0x00000180201d7812 */ /* 0x000fe400078ec0ff */
[----:B------:R-:W-:Y:S02]  /*13ac0*/  SHF.R.U64 R9, R9, 0x3, RZ ;  /* 0x0000000309097819 */ /* 0x000fe400000012ff */
[----:B------:R-:W-:-:S02]  /*13ad0*/  SHF.R.U64 R8, R8, 0x3, RZ ;  /* 0x0000000308087819 */ /* 0x000fc400000012ff */
[----:B------:R-:W-:Y:S01]  /*13ae0*/  SHF.R.U64 R10, R10, 0x3, RZ ;  /* 0x000000030a0a7819 */ /* 0x000fe200000012ff */
[--C-:B------:R-:W-:Y:S01]  /*13af0*/  IMAD.X R15, RZ, RZ, R5.reuse, P3 ;  /* 0x000000ffff0f7224 */ /* 0x100fe200018e0605 */
[----:B------:R-:W-:Y:S02]  /*13b00*/  IADD3 R39, P0, R4, 0x6020, RZ ;  /* 0x0000602004277810 */ /* 0x000fe40007f1e0ff */
[----:B------:R-:W-:Y:S01]  /*13b10*/  SHF.R.U64 R29, R29, 0x3, RZ ;  /* 0x000000031d1d7819 */ /* 0x000fe200000012ff */
[----:B------:R-:W-:Y:S01]  /*13b20*/  IMAD.X R25, RZ, RZ, R5, P2 ;  /* 0x000000ffff197224 */ /* 0x000fe200010e0605 */
[----:B------:R-:W-:Y:S02]  /*13b30*/  LOP3.LUT R4, R9, R4, RZ, 0x3c, !PT ;  /* 0x0000000409047212 */ /* 0x000fe400078e3cff */
[----:B------:R-:W-:Y:S02]  /*13b40*/  IADD3.X R13, RZ, R5, RZ, P4, !PT ;  /* 0x00000005ff0d7210 */ /* 0x000fe400027fe4ff */
[----:B------:R-:W-:-:S02]  /*13b50*/  LOP3.LUT R14, R8, R31, RZ, 0x3c, !PT ;  /* 0x0000001f080e7212 */ /* 0x000fc400078e3cff */
[----:B------:R-:W-:Y:S01]  /*13b60*/  LOP3.LUT R24, R10, R37, RZ, 0x3c, !PT ;  /* 0x000000250a187212 */ /* 0x000fe200078e3cff */
[--C-:B------:R-:W-:Y:S01]  /*13b70*/  IMAD.X R9, RZ, RZ, R5.reuse, P1 ;  /* 0x000000ffff097224 */ /* 0x100fe200008e0605 */
[----:B------:R-:W-:Y:S01]  /*13b80*/  LOP3.LUT R8, R29, R32, RZ, 0x3c, !PT ;  /* 0x000000201d087212 */ /* 0x000fe200078e3cff */
[----:B------:R-:W-:Y:S01]  /*13b90*/  IMAD.X R11, RZ, RZ, R5, P0 ;  /* 0x000000ffff0b7224 */ /* 0x000fe200000e0605 */
[----:B------:R-:W-:Y:S02]  /*13ba0*/  MOV R32, R4 ;  /* 0x0000000400207202 */ /* 0x000fe40000000f00 */
[----:B------:R-:W-:Y:S02]  /*13bb0*/  F2FP.F16.F32.PACK_AB R4, R28, R3 ;  /* 0x000000031c04723e */ /* 0x000fe400000000ff */
[----:B------:R-:W-:Y:S02]  /*13bc0*/  F2FP.F16.F32.PACK_AB R5, R91, R90 ;  /* 0x0000005a5b05723e */ /* 0x000fe400000000ff */
[----:B------:R-:W-:-:S02]  /*13bd0*/  MOV R31, R12 ;  /* 0x0000000c001f7202 */ /* 0x000fc40000000f00 */
[----:B------:R-:W-:Y:S02]  /*13be0*/  MOV R30, R14 ;  /* 0x0000000e001e7202 */ /* 0x000fe40000000f00 */
[----:B------:R-:W-:Y:S02]  /*13bf0*/  MOV R29, R24 ;  /* 0x00000018001d7202 */ /* 0x000fe40000000f00 */
[----:B------:R-:W-:Y:S02]  /*13c00*/  F2FP.F16.F32.PACK_AB R12, R27, R96 ;  /* 0x000000601b0c723e */ /* 0x000fe400000000ff */
[----:B------:R-:W-:Y:S02]  /*13c10*/  F2FP.F16.F32.PACK_AB R13, R99, R98 ;  /* 0x00000062630d723e */ /* 0x000fe400000000ff */
[----:B------:R-:W-:Y:S02]  /*13c20*/  F2FP.F16.F32.PACK_AB R14, R101, R100 ;  /* 0x00000064650e723e */ /* 0x000fe400000000ff */
[----:B------:R-:W-:-:S02]  /*13c30*/  F2FP.F16.F32.PACK_AB R15, R103, R102 ;  /* 0x00000066670f723e */ /* 0x000fc400000000ff */
[----:B------:R-:W-:Y:S02]  /*13c40*/  LOP3.LUT R36, R39, 0x180, RZ, 0xc0, !PT ;  /* 0x0000018027247812 */ /* 0x000fe400078ec0ff */
[----:B------:R-:W-:Y:S02]  /*13c50*/  F2FP.F16.F32.PACK_AB R24, R105, R104 ;  /* 0x000000686918723e */ /* 0x000fe400000000ff */
[----:B------:R-:W-:Y:S02]  /*13c60*/  F2FP.F16.F32.PACK_AB R25, R107, R106 ;  /* 0x0000006a6b19723e */ /* 0x000fe400000000ff */
[----:B------:R-:W-:Y:S01]  /*13c70*/  F2FP.F16.F32.PACK_AB R27, R111, R110 ;  /* 0x0000006e6f1b723e */ /* 0x000fe200000000ff */
[----:B------:R1:W-:Y:S01]  /*13c80*/  STSM.16.M88.4 [R32], R4 ;  /* 0x0000000420007844 */ /* 0x0003e20000000200 */
[----:B------:R-:W-:-:S03]  /*13c90*/  SHF.R.U64 R36, R36, 0x3, RZ ;  /* 0x0000000324247819 */ /* 0x000fc600000012ff */
[----:B------:R-:W-:Y:S01]  /*13ca0*/  STSM.16.M88.4 [R31], R12 ;  /* 0x0000000c1f007844 */ /* 0x000fe20000000200 */
[----:B----4-:R-:W-:-:S03]  /*13cb0*/  SHF.R.S32.HI R48, RZ, 0x1f, R38 ;  /* 0x0000001fff307819 */ /* 0x010fc60000011426 */
[----:B------:R2:W-:Y:S01]  /*13cc0*/  STSM.16.M88.4 [R30], R24 ;  /* 0x000000181e007844 */ /* 0x0005e20000000200 */
[----:B------:R-:W-:Y:S02]  /*13cd0*/  LOP3.LUT R10, R36, R39, RZ, 0x3c, !PT ;  /* 0x00000027240a7212 */ /* 0x000fe400078e3cff */
[----:B------:R-:W-:Y:S02]  /*13ce0*/  ISETP.NE.U32.AND P0, PT, RZ, UR4, PT ;  /* 0x00000004ff007c0c */ /* 0x000fe4000bf05070 */
[----:B------:R-:W-:Y:S02]  /*13cf0*/  MOV R28, R8 ;  /* 0x00000008001c7202 */ /* 0x000fe40000000f00 */
[----:B------:R-:W-:Y:S01]  /*13d00*/  MOV R3, R10 ;  /* 0x0000000a00037202 */ /* 0x000fe20000000f00 */
[----:B-1----:R-:W1:Y:S01]  /*13d10*/  LDC R32, c[0x0][0xbe8] ;  /* 0x0002fa00ff207b82 */ /* 0x002e620000000800 */
[----:B------:R-:W-:Y:S01]  /*13d20*/  F2FP.F16.F32.PACK_AB R4, R113, R112 ;  /* 0x000000707104723e */ /* 0x000fe200000000ff */
[C---:B--2---:R-:W-:Y:S01]  /*13d30*/  IMAD.SHL.U32 R26, R38.reuse, 0x4, RZ ;  /* 0x00000004261a7824 */ /* 0x044fe200078e00ff */
[----:B------:R-:W-:-:S02]  /*13d40*/  SHF.L.U64.HI R30, R38, 0x2, R48 ;  /* 0x00000002261e7819 */ /* 0x000fc40000010230 */
[----:B------:R-:W-:Y:S02]  /*13d50*/  F2FP.F16.F32.PACK_AB R5, R115, R114 ;  /* 0x000000727305723e */ /* 0x000fe400000000ff */
[----:B------:R-:W-:Y:S02]  /*13d60*/  IADD3 R24, P1, R26, UR4, RZ ;  /* 0x000000041a187c10 */ /* 0x000fe4000ff3e0ff */
        /* <DEDUP_REMOVED lines=10> */
[----:B------:R-:W-:Y:S02]  /*13e10*/  ISETP.NE.AND.EX P0, PT, RZ, UR5, PT, P0 ;  /* 0x00000005ff007c0c */ /* 0x000fe4000bf05300 */
[----:B------:R-:W-:Y:S01]  /*13e20*/  IADD3.X R25, R30, UR5, RZ, P1, !PT ;  /* 0x000000051e197c10 */ /* 0x000fe20008ffe4ff */
[----:B------:R-:W-:Y:S01]  /*13e30*/  ULDC.64 UR4, c[0x0][0xc08] ;  /* 0x0003020000047ab9 */ /* 0x000fe20000000a00 */
[----:B------:R2:W-:Y:S01]  /*13e40*/  STSM.16.M88.4 [R29], R4 ;  /* 0x000000041d007844 */ /* 0x0005e20000000200 */
[----:B------:R-:W-:-:S03]  /*13e50*/  ISETP.NE.U32.AND P2, PT, RZ, UR4, PT ;  /* 0x00000004ff007c0c */ /* 0x000fc6000bf45070 */
[----:B------:R3:W-:Y:S01]  /*13e60*/  STSM.16.M88.4 [R28], R8 ;  /* 0x000000081c007844 */ /* 0x0007e20000000200 */
[----:B------:R-:W-:-:S03]  /*13e70*/  ISETP.NE.AND.EX P2, PT, RZ, UR5, PT, P2 ;  /* 0x00000005ff007c0c */ /* 0x000fc6000bf45320 */
[----:B------:R3:W-:Y:S01]  /*13e80*/  STSM.16.M88.4 [R3], R12 ;  /* 0x0000000c03007844 */ /* 0x0007e20000000200 */
[----:B------:R-:W-:Y:S09]  /*13e90*/  BAR.SYNC.DEFER_BLOCKING 0x1, 0x180 ;  /* 0x0046000000007b1d */ /* 0x000ff20000010000 */
[----:B--2---:R-:W-:Y:S01]  /*13ea0*/  @P2 IADD3 R4, P3, R26, UR4, RZ ;  /* 0x000000041a042c10 */ /* 0x004fe2000ff7e0ff */
[----:B------:R-:W-:-:S02]  /*13eb0*/  ULDC UR4, c[0x0][0xa88] ;  /* 0x0002a20000047ab9 */ /* 0x000fc40000000800 */
[----:B------:R-:W-:Y:S02]  /*13ec0*/  MOV R7, UR4 ;  /* 0x0000000400077c02 */ /* 0x000fe40008000f00 */
[----:B------:R-:W-:Y:S01]  /*13ed0*/  @P2 IADD3.X R5, R30, UR5, RZ, P3, !PT ;  /* 0x000000051e052c10 */ /* 0x000fe20009ffe4ff */
[----:B------:R3:W5:Y:S04]  /*13ee0*/  @P0 LDG.E R42, desc[UR38][R24.64] ;  /* 0x00000026182a0981 */ /* 0x000768000c1e1900 */
[----:B------:R3:W5:Y:S01]  /*13ef0*/  @P2 LDG.E R7, desc[UR38][R4.64] ;  /* 0x0000002604072981 */ /* 0x000762000c1e1900 */
[----:B-1----:R-:W-:-:S13]  /*13f00*/  ISETP.NE.AND P1, PT, R32, 0x1, PT ;  /* 0x000000012000780c */ /* 0x002fda0003f25270 */
[----:B------:R-:W1:Y:S08]  /*13f10*/  @P1 LDC R6, c[0x0][0xbec] ;  /* 0x0002fb00ff061b82 */ /* 0x000e700000000800 */
[----:B------:R-:W2:Y:S01]  /*13f20*/  @P1 LDC R27, c[0x0][0xbf0] ;  /* 0x0002fc00ff1b1b82 */ /* 0x000ea20000000800 */
[----:B------:R-:W-:Y:S01]  /*13f30*/  SHF.R.S32.HI R41, RZ, 0x1f, R54 ;  /* 0x0000001fff297819 */ /* 0x000fe20000011436 */
[----:B---3--:R-:W-:Y:S06]  /*13f40*/  @P2 BRA `(.L_x_2448) ;  /* 0x0000000000102947 */ /* 0x008fec0003800000 */
[----:B------:R-:W-:Y:S05]  /*13f50*/  @!P0 BRA `(.L_x_2448) ;  /* 0x00000000000c8947 */ /* 0x000fea0003800000 */
[----:B------:R-:W3:Y:S04]  /*13f60*/  LDG.E R4, desc[UR38][R24.64] ;  /* 0x0000002618047981 */ /* 0x000ee8000c1e1900 */
[----:B-----5:R-:W3:Y:S02]  /*13f70*/  LDG.E R7, desc[UR38][R24.64+0x4] ;  /* 0x0000042618077981 */ /* 0x020ee4000c1e1900 */
[----:B---3--:R-:W-:-:S07]  /*13f80*/  IMAD.IADD R7, R7, 0x1, -R4 ;  /* 0x0000000107077824 */ /* 0x008fce00078e0a04 */
.L_x_2448:
[----:B------:R-:W3:Y:S01]  /*13f90*/  LDL R5, [R1+0x68] ;  /* 0x0000680001057983 */ /* 0x000ee20000100800 */
[----:B------:R-:W-:Y:S01]  /*13fa0*/  ULDC.64 UR4, c[0x0][0xb90] ;  /* 0x0002e40000047ab9 */ /* 0x000fe20000000a00 */
[----:B------:R-:W4:Y:S01]  /*13fb0*/  S2R R4, SR_TID.X ;  /* 0x0000000000047919 */ /* 0x000f220000002100 */
[----:B-----5:R-:W-:Y:S02]  /*13fc0*/  SHF.R.S32.HI R43, RZ, 0x1f, R42 ;  /* 0x0000001fff2b7819 */ /* 0x020fe4000001142a */
[----:B------:R-:W-:Y:S01]  /*13fd0*/  SEL R48, R48, RZ, !P0 ;  /* 0x000000ff30307207 */ /* 0x000fe20004000000 */
[----:B------:R-:W3:Y:S01]  /*13fe0*/  LDL.LU R53, [R1+0x54] ;  /* 0x0000540001357983 */ /* 0x000ee20000300800 */
[----:B------:R-:W-:Y:S01]  /*13ff0*/  IMAD R3, R41, UR4, RZ ;  /* 0x0000000429037c24 */ /* 0x000fe2000f8e02ff */
[----:B------:R-:W-:Y:S01]  /*14000*/  SEL R49, R38, RZ, !P0 ;  /* 0x000000ff26317207 */ /* 0x000fe20004000000 */
[----:B------:R-:W-:Y:S01]  /*14010*/  IMAD R50, R7, R32, RZ ;  /* 0x0000002007327224 */ /* 0x000fe200078e02ff */
[----:B------:R-:W2:Y:S01]  /*14020*/  LDL R10, [R1+0x80] ;  /* 0x00008000010a7983 */ /* 0x000ea20000100800 */
[----:B------:R-:W-:Y:S01]  /*14030*/  IMAD R13, R54, UR5, R3 ;  /* 0x00000005360d7c24 */ /* 0x000fe2000f8e0203 */
[----:B------:R-:W0:Y:S01]  /*14040*/  @P1 LDC R51, c[0x0][0xbec] ;  /* 0x0002fb00ff331b82 */ /* 0x000e220000000800 */
[----:B----4-:R-:W-:-:S05]  /*14050*/  VIADD R24, R4, 0xffffff80 ;  /* 0xffffff8004187836 */ /* 0x010fca0000000000 */
[--C-:B------:R-:W-:Y:S02]  /*14060*/  SHF.R.S32.HI R55, RZ, 0x1f, R24.reuse ;  /* 0x0000001fff377819 */ /* 0x100fe40000011418 */
[----:B------:R-:W-:Y:S02]  /*14070*/  SHF.R.S32.HI R52, RZ, 0x1f, R24 ;  /* 0x0000001fff347819 */ /* 0x000fe40000011418 */
[-C--:B------:R-:W-:Y:S02]  /*14080*/  LEA.HI R55, R55, R24.reuse, RZ, 0x2 ;  /* 0x0000001837377211 */ /* 0x080fe400078f10ff */
[----:B------:R-:W-:Y:S02]  /*14090*/  LEA.HI R52, R52, R24, RZ, 0x2 ;  /* 0x0000001834347211 */ /* 0x000fe400078f10ff */
[----:B------:R-:W-:Y:S02]  /*140a0*/  LOP3.LUT R55, R55, 0xfffffffc, RZ, 0xc0, !PT ;  /* 0xfffffffc37377812 */ /* 0x000fe400078ec0ff */
[----:B------:R-:W-:-:S03]  /*140b0*/  SHF.R.S32.HI R52, RZ, 0x2, R52 ;  /* 0x00000002ff347819 */ /* 0x000fc60000011434 */
[----:B------:R-:W-:-:S04]  /*140c0*/  IMAD.IADD R55, R24, 0x1, -R55 ;  /* 0x0000000118377824 */ /* 0x000fc800078e0a37 */
[----:B------:R-:W-:-:S05]  /*140d0*/  IMAD.SHL.U32 R3, R55, 0x8, RZ ;  /* 0x0000000837037824 */ /* 0x000fca00078e00ff */
[----:B------:R-:W-:-:S05]  /*140e0*/  LEA R11, R52, R3, 0x5 ;  /* 0x00000003340b7211 */ /* 0x000fca00078e28ff */
[----:B------:R-:W-:Y:S01]  /*140f0*/  IMAD.WIDE R20, R11, 0x2, R20 ;  /* 0x000000020b147825 */ /* 0x000fe200078e0214 */
[----:B------:R-:W-:-:S04]  /*14100*/  SHF.R.S32.HI R14, RZ, 0x1f, R24 ;  /* 0x0000001fff0e7819 */ /* 0x000fc80000011418 */
[----:B------:R-:W-:-:S04]  /*14110*/  LEA.HI R14, R14, R24, RZ, 0x7 ;  /* 0x000000180e0e7211 */ /* 0x000fc800078f38ff */
[----:B------:R-:W-:-:S05]  /*14120*/  LOP3.LUT R14, R14, 0xffffff80, RZ, 0xc0, !PT ;  /* 0xffffff800e0e7812 */ /* 0x000fca00078ec0ff */
[----:B------:R-:W-:Y:S01]  /*14130*/  IMAD.IADD R14, R24, 0x1, -R14 ;  /* 0x00000001180e7824 */ /* 0x000fe200078e0a0e */
[C---:B------:R-:W-:Y:S02]  /*14140*/  IADD3 R25, P5, R20.reuse, 0x4800, RZ ;  /* 0x0000480014197810 */ /* 0x040fe40007fbe0ff */
[----:B------:R-:W-:Y:S02]  /*14150*/  IADD3 R29, P4, R20, 0x6000, RZ ;  /* 0x00006000141d7810 */ /* 0x000fe40007f9e0ff */
[----:B------:R-:W-:Y:S02]  /*14160*/  LOP3.LUT R24, R25, 0x180, RZ, 0xc0, !PT ;  /* 0x0000018019187812 */ /* 0x000fe400078ec0ff */
[----:B------:R-:W-:Y:S02]  /*14170*/  LOP3.LUT R28, R29, 0x180, RZ, 0xc0, !PT ;  /* 0x000001801d1c7812 */ /* 0x000fe400078ec0ff */
[----:B------:R-:W-:Y:S02]  /*14180*/  SHF.R.U64 R24, R24, 0x3, RZ ;  /* 0x0000000318187819 */ /* 0x000fe400000012ff */
[----:B------:R-:W-:-:S02]  /*14190*/  SHF.R.U64 R28, R28, 0x3, RZ ;  /* 0x000000031c1c7819 */ /* 0x000fc400000012ff */
[----:B------:R-:W-:Y:S01]  /*141a0*/  LOP3.LUT R24, R24, R25, RZ, 0x3c, !PT ;  /* 0x0000001918187212 */ /* 0x000fe200078e3cff */
[--C-:B------:R-:W-:Y:S01]  /*141b0*/  IMAD.X R25, RZ, RZ, R21.reuse, P5 ;  /* 0x000000ffff197224 */ /* 0x100fe200028e0615 */
[----:B------:R-:W-:Y:S01]  /*141c0*/  LOP3.LUT R28, R28, R29, RZ, 0x3c, !PT ;  /* 0x0000001d1c1c7212 */ /* 0x000fe200078e3cff */
[----:B------:R-:W-:Y:S01]  /*141d0*/  IMAD.X R29, RZ, RZ, R21, P4 ;  /* 0x000000ffff1d7224 */ /* 0x000fe200020e0615 */
[----:B------:R-:W-:Y:S01]  /*141e0*/  BSSY B1, `(.L_x_2449) ;  /* 0x0000081000017945 */ /* 0x000fe20003800000 */
[----:B---3--:R-:W-:Y:S02]  /*141f0*/  IMAD.IADD R15, R5, 0x1, R53 ;  /* 0x00000001050f7824 */ /* 0x008fe400078e0235 */
[----:B------:R-:W-:Y:S01]  /*14200*/  IMAD.WIDE.U32 R4, R54, UR4, R42 ;  /* 0x0000000436047c25 */ /* 0x000fe2000f8e002a */
[----:B------:R-:W-:-:S03]  /*14210*/  ULDC.64 UR4, c[0x0][0xb98] ;  /* 0x0002e60000047ab9 */ /* 0x000fc60000000a00 */
[----:B-1----:R-:W-:-:S04]  /*14220*/  @P1 IMAD.HI.U32 R6, R15, R6, RZ ;  /* 0x000000060f061227 */ /* 0x002fc800078e00ff */
[----:B------:R-:W-:Y:S01]  /*14230*/  IMAD.MOV.U32 R9, RZ, RZ, R15 ;  /* 0x000000ffff097224 */ /* 0x000fe200078e000f */
[----:B--2---:R-:W-:Y:S01]  /*14240*/  @P1 SHF.R.U32.HI R9, RZ, R27, R6 ;  /* 0x0000001bff091219 */ /* 0x004fe20000011606 */
[----:B------:R-:W-:-:S04]  /*14250*/  IMAD.IADD R5, R5, 0x1, R13 ;  /* 0x0000000105057824 */ /* 0x000fc800078e020d */
[----:B------:R-:W-:Y:S02]  /*14260*/  IMAD.MOV R13, RZ, RZ, -R9 ;  /* 0x000000ffff0d7224 */ /* 0x000fe400078e0a09 */
[----:B------:R-:W-:Y:S02]  /*14270*/  IMAD R6, R48, UR4, RZ ;  /* 0x0000000430067c24 */ /* 0x000fe4000f8e02ff */
[----:B------:R-:W-:-:S04]  /*14280*/  IMAD.WIDE.U32 R4, R49, UR4, R4 ;  /* 0x0000000431047c25 */ /* 0x000fc8000f8e0004 */
[----:B------:R-:W-:Y:S01]  /*14290*/  IMAD R11, R32, R13, R15 ;  /* 0x0000000d200b7224 */ /* 0x000fe200078e020f */
[----:B------:R-:W-:Y:S01]  /*142a0*/  SHF.R.S32.HI R13, RZ, 0x1f, R9 ;  /* 0x0000001fff0d7819 */ /* 0x000fe20000011409 */
[----:B------:R-:W-:Y:S01]  /*142b0*/  IMAD R8, R49, UR5, R6 ;  /* 0x0000000531087c24 */ /* 0x000fe2000f8e0206 */
[----:B------:R-:W-:Y:S01]  /*142c0*/  IADD3 R4, P0, R9, R4, RZ ;  /* 0x0000000409047210 */ /* 0x000fe20007f1e0ff */
        /* <DEDUP_REMOVED lines=8> */
[----:B------:R-:W-:Y:S01]  /*14350*/  IMAD.IADD R5, R5, 0x1, R15 ;  /* 0x0000000105057824 */ /* 0x000fe200078e020f */
[----:B------:R-:W-:-:S04]  /*14360*/  IADD3 R9, P2, R20, 0x1800, RZ ;  /* 0x0000180014097810 */ /* 0x000fc80007f5e0ff */
[----:B------:R-:W-:Y:S02]  /*14370*/  LEA.HI.X R4, R4, UR5, R5, 0x2, P0 ;  /* 0x0000000504047c11 */ /* 0x000fe400080f1405 */
[----:B------:R-:W-:Y:S01]  /*14380*/  LOP3.LUT R8, R9, 0x180, RZ, 0xc0, !PT ;  /* 0x0000018009087812 */ /* 0x000fe200078ec0ff */
[----:B------:R-:W-:Y:S01]  /*14390*/  SHFL.IDX PT, R44, R6, RZ, 0x1c1f ;  /* 0x001c1fff062c7589 */ /* 0x000fe200000e0000 */
[----:B------:R-:W-:Y:S01]  /*143a0*/  IMAD.IADD R5, R10, 0x1, R53 ;  /* 0x000000010a057824 */ /* 0x000fe200078e0235 */
[----:B------:R-:W-:Y:S01]  /*143b0*/  IADD3 R13, P3, R20, 0x3000, RZ ;  /* 0x00003000140d7810 */ /* 0x000fe20007f7e0ff */
[----:B------:R-:W-:Y:S01]  /*143c0*/  ULDC.64 UR4, c[0x0][0xaa0] ;  /* 0x0002a80000047ab9 */ /* 0x000fe20000000a00 */
[----:B------:R-:W1:Y:S01]  /*143d0*/  SHFL.IDX PT, R45, R4, RZ, 0x1c1f ;  /* 0x001c1fff042d7589 */ /* 0x000e6200000e0000 */
[----:B------:R-:W-:-:S03]  /*143e0*/  SHF.R.U64 R8, R8, 0x3, RZ ;  /* 0x0000000308087819 */ /* 0x000fc600000012ff */
[----:B------:R-:W-:Y:S01]  /*143f0*/  SHFL.IDX PT, R46, R6, 0x1, 0x1c1f ;  /* 0x003c1f00062e7f89 */ /* 0x000fe200000e0000 */
[----:B------:R-:W-:-:S03]  /*14400*/  LOP3.LUT P0, RZ, R14, 0x3, RZ, 0xc0, !PT ;  /* 0x000000030eff7812 */ /* 0x000fc6000780c0ff */
[----:B------:R-:W2:Y:S01]  /*14410*/  SHFL.IDX PT, R47, R4, 0x1, 0x1c1f ;  /* 0x003c1f00042f7f89 */ /* 0x000ea200000e0000 */
[----:B------:R-:W-:Y:S01]  /*14420*/  LOP3.LUT R8, R8, R9, RZ, 0x3c, !PT ;  /* 0x0000000908087212 */ /* 0x000fe200078e3cff */
[----:B------:R-:W-:Y:S01]  /*14430*/  IMAD.X R9, RZ, RZ, R21, P2 ;  /* 0x000000ffff097224 */ /* 0x000fe200010e0615 */
[C---:B------:R-:W-:Y:S02]  /*14440*/  ISETP.GE.OR P2, PT, R5.reuse, R50, P0 ;  /* 0x000000320500720c */ /* 0x040fe40000746670 */
[----:B------:R-:W-:-:S04]  /*14450*/  IADD3 R5, R5, 0x8, RZ ;  /* 0x0000000805057810 */ /* 0x000fc80007ffe0ff */
[----:B------:R-:W-:Y:S02]  /*14460*/  ISETP.GE.OR P0, PT, R5, R50, P0 ;  /* 0x000000320500720c */ /* 0x000fe40000706670 */
[----:B------:R-:W-:-:S04]  /*14470*/  LOP3.LUT R12, R13, 0x180, RZ, 0xc0, !PT ;  /* 0x000001800d0c7812 */ /* 0x000fc800078ec0ff */
[----:B------:R-:W-:Y:S01]  /*14480*/  SHF.R.U64 R12, R12, 0x3, RZ ;  /* 0x000000030c0c7819 */ /* 0x000fe200000012ff */
[----:B-1----:R-:W-:Y:S03]  /*14490*/  @!P2 ST.E desc[UR38][R44.64], R40 ;  /* 0x000000282c00a985 */ /* 0x002fe6000c101926 */
[----:B------:R-:W-:Y:S01]  /*144a0*/  LOP3.LUT R12, R12, R13, RZ, 0x3c, !PT ;  /* 0x0000000d0c0c7212 */ /* 0x000fe200078e3cff */
[--C-:B------:R-:W-:Y:S01]  /*144b0*/  IMAD.X R13, RZ, RZ, R21.reuse, P3 ;  /* 0x000000ffff0d7224 */ /* 0x100fe200018e0615 */
[C---:B------:R-:W-:Y:S02]  /*144c0*/  IADD3 R7, P3, R20.reuse, 0x7800, RZ ;  /* 0x0000780014077810 */ /* 0x040fe40007f7e0ff */
[----:B------:R-:W-:Y:S01]  /*144d0*/  LOP3.LUT R11, R20, 0x180, RZ, 0xc0, !PT ;  /* 0x00000180140b7812 */ /* 0x000fe200078ec0ff */
[----:B--2---:R1:W-:Y:S01]  /*144e0*/  @!P0 ST.E desc[UR38][R46.64], R0 ;  /* 0x000000002e008985 */ /* 0x0043e2000c101926 */
[----:B------:R-:W-:Y:S01]  /*144f0*/  LOP3.LUT R4, R7, 0x180, RZ, 0xc0, !PT ;  /* 0x0000018007047812 */ /* 0x000fe200078ec0ff */
[----:B------:R-:W-:Y:S01]  /*14500*/  IMAD R43, R43, UR4, RZ ;  /* 0x000000042b2b7c24 */ /* 0x000fe2000f8e02ff */
[----:B------:R-:W-:Y:S01]  /*14510*/  SHF.R.U64 R11, R11, 0x3, RZ ;  /* 0x000000030b0b7819 */ /* 0x000fe200000012ff */
[----:B------:R-:W-:Y:S01]  /*14520*/  IMAD.X R37, RZ, RZ, R21, P3 ;  /* 0x000000ffff257224 */ /* 0x000fe200018e0615 */
[----:B------:R-:W-:Y:S01]  /*14530*/  SHF.R.U64 R4, R4, 0x3, RZ ;  /* 0x0000000304047819 */ /* 0x000fe200000012ff */
[----:B-1----:R-:W1:Y:S01]  /*14540*/  @P1 LDC R47, c[0x0][0xbf0] ;  /* 0x0002fc00ff2f1b82 */ /* 0x002e620000000800 */
[----:B------:R-:W-:Y:S01]  /*14550*/  LOP3.LUT R20, R11, R20, RZ, 0x3c, !PT ;  /* 0x000000140b147212 */ /* 0x000fe200078e3cff */
[----:B------:R-:W-:-:S02]  /*14560*/  IMAD R45, R42, UR5, R43 ;  /* 0x000000052a2d7c24 */ /* 0x000fc4000f8e022b */
[----:B------:R-:W-:Y:S01]  /*14570*/  IMAD R0, R55, 0x60, R52 ;  /* 0x0000006037007824 */ /* 0x000fe200078e0234 */
[----:B------:R-:W-:Y:S01]  /*14580*/  LOP3.LUT R36, R4, R7, RZ, 0x3c, !PT ;  /* 0x0000000704247212 */ /* 0x000fe200078e3cff */
[----:B------:R-:W-:Y:S01]  /*14590*/  IMAD.WIDE.U32 R42, R42, UR4, RZ ;  /* 0x000000042a2a7c25 */ /* 0x000fe2000f8e00ff */
[----:B------:R-:W-:Y:S01]  /*145a0*/  ULDC.64 UR4, c[0x0][0xae8] ;  /* 0x0002ba0000047ab9 */ /* 0x000fe20000000a00 */
[----:B------:R2:W5:Y:S01]  /*145b0*/  LD.E.128 R4, desc[UR38][R20.64] ;  /* 0x0000002614047980 */ /* 0x000562000c101d00 */
[----:B------:R-:W-:Y:S01]  /*145c0*/  IADD3 R40, R53, R0, RZ ;  /* 0x0000000035287210 */ /* 0x000fe20007ffe0ff */
[----:B------:R-:W-:Y:S02]  /*145d0*/  IMAD R41, R41, UR4, RZ ;  /* 0x0000000429297c24 */ /* 0x000fe4000f8e02ff */
[----:B------:R-:W5:Y:S02]  /*145e0*/  LD.E.128 R8, desc[UR38][R8.64] ;  /* 0x0000002608087980 */ /* 0x000f64000c101d00 */
[----:B------:R-:W-:-:S02]  /*145f0*/  IMAD R41, R54, UR5, R41 ;  /* 0x0000000536297c24 */ /* 0x000fc4000f8e0229 */
[----:B------:R-:W5:Y:S01]  /*14600*/  LD.E.128 R12, desc[UR38][R12.64] ;  /* 0x000000260c0c7980 */ /* 0x000f62000c101d00 */
[----:B--2---:R-:W-:Y:S02]  /*14610*/  IMAD.IADD R21, R43, 0x1, R45 ;  /* 0x000000012b157824 */ /* 0x004fe400078e022d */
[----:B------:R-:W-:Y:S01]  /*14620*/  IMAD.MOV.U32 R20, RZ, RZ, R42 ;  /* 0x000000ffff147224 */ /* 0x000fe200078e002a */
[----:B------:R-:W5:Y:S01]  /*14630*/  LD.E.128 R24, desc[UR38][R24.64] ;  /* 0x0000002618187980 */ /* 0x000f62000c101d00 */
[----:B0-----:R-:W-:-:S03]  /*14640*/  @P1 IMAD.HI.U32 R0, R40, R51, RZ ;  /* 0x0000003328001227 */ /* 0x001fc600078e00ff */
[----:B------:R-:W5:Y:S01]  /*14650*/  LD.E.128 R28, desc[UR38][R28.64] ;  /* 0x000000261c1c7980 */ /* 0x000f62000c101d00 */
[----:B------:R-:W-:Y:S01]  /*14660*/  IMAD.WIDE.U32 R20, R54, UR4, R20 ;  /* 0x0000000436147c25 */ /* 0x000fe2000f8e0014 */
[----:B------:R-:W-:Y:S02]  /*14670*/  ULDC.64 UR4, c[0x0][0xaf0] ;  /* 0x0002bc0000047ab9 */ /* 0x000fe40000000a00 */
[----:B------:R-:W5:Y:S01]  /*14680*/  LD.E.128 R36, desc[UR38][R36.64] ;  /* 0x0000002624247980 */ /* 0x000f62000c101d00 */
        /* <DEDUP_REMOVED lines=16> */
[----:B------:R-:W-:Y:S02]  /*14790*/  IMAD R0, R0, UR4, RZ ;  /* 0x0000000400007c24 */ /* 0x000fe4000f8e02ff */
[----:B------:R-:W-:Y:S02]  /*147a0*/  IMAD R43, R32, R45, R40 ;  /* 0x0000002d202b7224 */ /* 0x000fe400078e0228 */
[----:B------:R-:W-:-:S02]  /*147b0*/  IMAD R45, R41, UR5, R0 ;  /* 0x00000005292d7c24 */ /* 0x000fc4000f8e0200 */
[----:B------:R-:W-:Y:S01]  /*147c0*/  IMAD.WIDE.U32 R20, R41, UR4, R20 ;  /* 0x0000000429147c25 */ /* 0x000fe2000f8e0014 */
[----:B------:R-:W-:Y:S01]  /*147d0*/  SHF.R.S32.HI R0, RZ, 0x1f, R43 ;  /* 0x0000001fff007819 */ /* 0x000fe2000001142b */
[----:B------:R-:W-:Y:S02]  /*147e0*/  ULDC.64 UR4, c[0x0][0xad8] ;  /* 0x0002b60000047ab9 */ /* 0x000fe40000000a00 */
[----:B------:R-:W-:Y:S02]  /*147f0*/  IMAD.IADD R21, R21, 0x1, R45 ;  /* 0x0000000115157824 */ /* 0x000fe400078e022d */
[----:B------:R-:W-:Y:S02]  /*14800*/  IMAD R0, R0, UR4, RZ ;  /* 0x0000000400007c24 */ /* 0x000fe4000f8e02ff */
[----:B------:R-:W-:-:S04]  /*14810*/  IMAD.WIDE.U32 R20, R43, UR4, R20 ;  /* 0x000000042b147c25 */ /* 0x000fc8000f8e0014 */
[----:B------:R-:W-:Y:S01]  /*14820*/  IMAD R41, R43, UR5, R0 ;  /* 0x000000052b297c24 */ /* 0x000fe2000f8e0200 */
[----:B------:R-:W-:Y:S01]  /*14830*/  ULDC.64 UR4, c[0x0][0xa80] ;  /* 0x0002a00000047ab9 */ /* 0x000fe20000000a00 */
[----:B------:R-:W-:Y:S01]  /*14840*/  IMAD.IADD R47, R52, 0x1, R53 ;  /* 0x00000001342f7824 */ /* 0x000fe200078e0235 */
[----:B------:R-:W-:Y:S01]  /*14850*/  LEA R32, P0, R20, UR4, 0x1 ;  /* 0x0000000414207c11 */ /* 0x000fe2000f8008ff */
[----:B------:R-:W-:-:S05]  /*14860*/  IMAD.IADD R21, R21, 0x1, R41 ;  /* 0x0000000115157824 */ /* 0x000fca00078e0229 */
[----:B------:R-:W-:Y:S02]  /*14870*/  LEA.HI.X R46, R20, UR5, R21, 0x1, P0 ;  /* 0x00000005142e7c11 */ /* 0x000fe400080f0c15 */
[----:B------:R-:W-:Y:S02]  /*14880*/  ISETP.GE.AND P0, PT, R47, R50, PT ;  /* 0x000000322f00720c */ /* 0x000fe40003f06270 */
[----:B------:R-:W-:Y:S01]  /*14890*/  IADD3 R0, R2, 0x2d820, RZ ;  /* 0x0002d82002007810 */ /* 0x000fe20007ffe0ff */
[----:B------:R-:W-:-:S03]  /*148a0*/  VIADD R49, R3, 0x20 ;  /* 0x0000002003317836 */ /* 0x000fc60000000000 */
[----:B------:R-:W-:Y:S01]  /*148b0*/  PRMT R0, RZ, 0x654, R0 ;  /* 0x00000654ff007816 */ /* 0x000fe20000000000 */
[----:B------:R-:W-:Y:S01]  /*148c0*/  VIADD R51, R3, 0x40 ;  /* 0x0000004003337836 */ /* 0x000fe20000000000 */
[----:B0-----:R0:W1:Y:S02]  /*148d0*/  SHFL.IDX PT, R40, R32, RZ, 0x1c1f ;  /* 0x001c1fff20287589 */ /* 0x00106400000e0000 */
[----:B------:R2:W-:Y:S02]  /*148e0*/  SYNCS.ARRIVE.TRANS64.RED.A1T0 RZ, [R0+URZ], RZ ;  /* 0x000000ff00ff79a7 */ /* 0x0005e4000810043f */
[----:B------:R0:W3:Y:S01]  /*148f0*/  SHFL.IDX PT, R41, R46, RZ, 0x1c1f ;  /* 0x001c1fff2e297589 */ /* 0x0000e200000e0000 */
[----:B------:R-:W-:Y:S02]  /*14900*/  SHF.R.S32.HI R48, RZ, 0x1f, R51 ;  /* 0x0000001fff307819 */ /* 0x000fe40000011433 */
[----:B--2---:R-:W-:Y:S01]  /*14910*/  SHF.R.S32.HI R0, RZ, 0x1f, R49 ;  /* 0x0000001fff007819 */ /* 0x004fe20000011431 */
[----:B------:R-:W-:Y:S06]  /*14920*/  @P0 BRA `(.L_x_2450) ;  /* 0x0000000000300947 */ /* 0x000fec0003800000 */
[----:B------:R-:W-:Y:S02]  /*14930*/  ULDC UR4, c[0x0][0xac8] ;  /* 0x0002b20000047ab9 */ /* 0x000fe40000000800 */
[----:B------:R-:W-:Y:S02]  /*14940*/  ISETP.GE.AND P1, PT, R49, UR4, PT ;  /* 0x0000000431007c0c */ /* 0x000fe4000bf26270 */
[----:B------:R-:W-:Y:S02]  /*14950*/  ISETP.GE.AND P2, PT, R51, UR4, PT ;  /* 0x0000000433007c0c */ /* 0x000fe4000bf46270 */
[----:B------:R-:W-:-:S09]  /*14960*/  ISETP.GE.AND P0, PT, R3, UR4, PT ;  /* 0x0000000403007c0c */ /* 0x000fd2000bf06270 */
[-C--:B-1----:R-:W-:Y:S02]  /*14970*/  @!P1 LEA R42, P3, R49, R40.reuse, 0x1 ;  /* 0x00000028312a9211 */ /* 0x082fe400078608ff */
[----:B------:R-:W-:Y:S02]  /*14980*/  @!P2 LEA R44, P4, R51, R40, 0x1 ;  /* 0x00000028332ca211 */ /* 0x000fe400078808ff */
[----:B---3--:R-:W-:Y:S01]  /*14990*/  @!P0 IMAD.WIDE R20, R3, 0x2, R40 ;  /* 0x0000000203148825 */ /* 0x008fe200078e0228 */
[-C--:B------:R-:W-:Y:S02]  /*149a0*/  @!P1 LEA.HI.X R43, R49, R41.reuse, R0, 0x1, P3 ;  /* 0x00000029312b9211 */ /* 0x080fe400018f0c00 */
[----:B------:R-:W-:Y:S02]  /*149b0*/  @!P2 LEA.HI.X R45, R51, R41, R48, 0x1, P4 ;  /* 0x00000029332da211 */ /* 0x000fe400020f0c30 */
[----:B-----5:R2:W-:Y:S04]  /*149c0*/  @!P0 ST.E.128 desc[UR38][R20.64], R4 ;  /* 0x0000000414008985 */ /* 0x0205e8000c101d26 */
[----:B------:R2:W-:Y:S04]  /*149d0*/  @!P1 ST.E.128 desc[UR38][R42.64], R12 ;  /* 0x0000000c2a009985 */ /* 0x0005e8000c101d26 */
[----:B------:R2:W-:Y:S02]  /*149e0*/  @!P2 ST.E.128 desc[UR38][R44.64], R28 ;  /* 0x0000001c2c00a985 */ /* 0x0005e4000c101d26 */
.L_x_2450:
[----:B------:R-:W-:Y:S05]  /*149f0*/  BSYNC B1 ;  /* 0x0000000000017941 */ /* 0x000fea0003800000 */
.L_x_2449:
[----:B--2--5:R-:W-:Y:S01]  /*14a00*/  VIADD R5, R47, 0x60 ;  /* 0x000000602f057836 */ /* 0x024fe20000000000 */
[----:B------:R2:W4:Y:S04]  /*14a10*/  SHFL.IDX PT, R7, R46, 0x1, 0x1c1f ;  /* 0x003c1f002e077f89 */ /* 0x00052800000e0000 */
[----:B------:R-:W-:Y:S01]  /*14a20*/  ISETP.GE.AND P0, PT, R5, R50, PT ;  /* 0x000000320500720c */ /* 0x000fe20003f06270 */
[----:B------:R2:W0:-:S12]  /*14a30*/  SHFL.IDX PT, R6, R32, 0x1, 0x1c1f ;  /* 0x003c1f0020067f89 */ /* 0x00041800000e0000 */
[----:B--2---:R-:W-:Y:S05]  /*14a40*/  @P0 BRA `(.L_x_2451) ;  /* 0x0000000800e00947 */ /* 0x004fea0003800000 */
        /* <DEDUP_REMOVED lines=10> */
[----:B--2---:R-:W-:-:S04]  /*14af0*/  LEA R4, P0, R51, R6, 0x1 ;  /* 0x0000000633047211 */ /* 0x004fc800078008ff */
[----:B------:R-:W-:-:S05]  /*14b00*/  LEA.HI.X R5, R51, R7, R48, 0x1, P0 ;  /* 0x0000000733057211 */ /* 0x000fca00000f0c30 */
[----:B------:R0:W-:Y:S01]  /*14b10*/  ST.E.128 desc[UR38][R4.64], R36 ;  /* 0x0000002404007985 */ /* 0x0001e2000c101d26 */
[----:B------:R-:W-:Y:S05]  /*14b20*/  BRA `(.L_x_2451) ;  /* 0x0000000800a87947 */ /* 0x000fea0003800000 */
.L_x_2447:
[----:B------:R-:W3:Y:S01]  /*14b30*/  LDL R9, [R1+0x6c] ;  /* 0x00006c0001097983 */ /* 0x000ee20000100800 */
[----:B------:R-:W-:Y:S01]  /*14b40*/  ULDC.64 UR4, c[0x0][0xc00] ;  /* 0x0003000000047ab9 */ /* 0x000fe20000000a00 */
[----:B------:R-:W-:Y:S01]  /*14b50*/  IMAD.MOV.U32 R0, RZ, RZ, RZ ;  /* 0x000000ffff007224 */ /* 0x000fe200078e00ff */
[----:B------:R-:W-:Y:S01]  /*14b60*/  ISETP.NE.U32.AND P0, PT, RZ, UR4, PT ;  /* 0x00000004ff007c0c */ /* 0x000fe2000bf05070 */
[----:B------:R-:W4:Y:S03]  /*14b70*/  LDC R25, c[0x0][0xbe8] ;  /* 0x0002fa00ff197b82 */ /* 0x000f260000000800 */
[----:B------:R-:W-:Y:S01]  /*14b80*/  ISETP.NE.AND.EX P0, PT, RZ, UR5, PT, P0 ;  /* 0x00000005ff007c0c */ /* 0x000fe2000bf05300 */
[----:B---3--:R-:W-:Y:S01]  /*14b90*/  IMAD.SHL.U32 R6, R9, 0x4, RZ ;  /* 0x0000000409067824 */ /* 0x008fe200078e00ff */
[----:B------:R-:W-:-:S04]  /*14ba0*/  SHF.R.S32.HI R14, RZ, 0x1f, R9 ;  /* 0x0000001fff0e7819 */ /* 0x000fc80000011409 */
[----:B------:R-:W-:Y:S02]  /*14bb0*/  IADD3 R4, P1, R6, UR4, RZ ;  /* 0x0000000406047c10 */ /* 0x000fe4000ff3e0ff */
[----:B------:R-:W-:-:S04]  /*14bc0*/  SHF.L.U64.HI R3, R9, 0x2, R14 ;  /* 0x0000000209037819 */ /* 0x000fc8000001020e */
[----:B------:R-:W-:Y:S01]  /*14bd0*/  IADD3.X R5, R3, UR5, RZ, P1, !PT ;  /* 0x0000000503057c10 */ /* 0x000fe20008ffe4ff */
[----:B------:R-:W-:Y:S02]  /*14be0*/  ULDC.64 UR4, c[0x0][0xc08] ;  /* 0x0003020000047ab9 */ /* 0x000fe40000000a00 */
[----:B------:R-:W-:Y:S02]  /*14bf0*/  ISETP.NE.U32.AND P1, PT, RZ, UR4, PT ;  /* 0x00000004ff007c0c */ /* 0x000fe4000bf25070 */
[----:B------:R3:W5:Y:S02]  /*14c00*/  @P0 LDG.E R0, desc[UR38][R4.64] ;  /* 0x0000002604000981 */ /* 0x000764000c1e1900 */
[----:B------:R-:W-:Y:S01]  /*14c10*/  ISETP.NE.AND.EX P1, PT, RZ, UR5, PT, P1 ;  /* 0x00000005ff007c0c */ /* 0x000fe2000bf25310 */
[----:B------:R-:W2:-:S12]  /*14c20*/  S2R R10, SR_TID.X ;  /* 0x00000000000a7919 */ /* 0x000e980000002100 */
[----:B------:R-:W-:Y:S01]  /*14c30*/  @P1 IADD3 R6, P2, R6, UR4, RZ ;  /* 0x0000000406061c10 */ /* 0x000fe2000ff5e0ff */
[----:B------:R-:W-:Y:S02]  /*14c40*/  ULDC UR4, c[0x0][0xa88] ;  /* 0x0002a20000047ab9 */ /* 0x000fe40000000800 */
[----:B------:R-:W-:Y:S02]  /*14c50*/  MOV R8, UR4 ;  /* 0x0000000400087c02 */ /* 0x000fe40008000f00 */
[----:B------:R-:W-:-:S05]  /*14c60*/  @P1 IADD3.X R7, R3, UR5, RZ, P2, !PT ;  /* 0x0000000503071c10 */ /* 0x000fca00097fe4ff */
[----:B------:R3:W5:Y:S01]  /*14c70*/  @P1 LDG.E R8, desc[UR38][R6.64] ;  /* 0x0000002606081981 */ /* 0x000762000c1e1900 */
[----:B----4-:R-:W-:Y:S01]  /*14c80*/  ISETP.NE.AND P2, PT, R25, 0x1, PT ;  /* 0x000000011900780c */ /* 0x010fe20003f45270 */
[----:B--2---:R-:W-:-:S12]  /*14c90*/  VIADD R29, R10, 0xffffff80 ;  /* 0xffffff800a1d7836 */ /* 0x004fd80000000000 */
[----:B------:R-:W2:Y:S01]  /*14ca0*/  @P2 LDC R20, c[0x0][0xbec] ;  /* 0x0002fb00ff142b82 */ /* 0x000ea20000000800 */
[----:B------:R-:W-:-:S07]  /*14cb0*/  ISETP.GE.AND P3, PT, R29, 0xc0, PT ;  /* 0x000000c01d00780c */ /* 0x000fce0003f66270 */
[----:B------:R-:W4:Y:S01]  /*14cc0*/  @P2 LDC R27, c[0x0][0xbf0] ;  /* 0x0002fc00ff1b2b82 */ /* 0x000f220000000800 */
[----:B---3--:R-:W-:Y:S05]  /*14cd0*/  @P1 BRA `(.L_x_2452) ;  /* 0x0000000000101947 */ /* 0x008fea0003800000 */
[----:B------:R-:W-:Y:S05]  /*14ce0*/  @!P0 BRA `(.L_x_2452) ;  /* 0x00000000000c8947 */ /* 0x000fea0003800000 */
[----:B------:R-:W3:Y:S04]  /*14cf0*/  LDG.E R3, desc[UR38][R4.64] ;  /* 0x0000002604037981 */ /* 0x000ee8000c1e1900 */
[----:B-----5:R-:W3:Y:S02]  /*14d00*/  LDG.E R8, desc[UR38][R4.64+0x4] ;  /* 0x0000042604087981 */ /* 0x020ee4000c1e1900 */
[----:B---3--:R-:W-:-:S07]  /*14d10*/  IMAD.IADD R8, R8, 0x1, -R3 ;  /* 0x0000000108087824 */ /* 0x008fce00078e0a03 */
.L_x_2452:
[----:B------:R-:W3:Y:S04]  /*14d20*/  LDL R28, [R1+0x70] ;  /* 0x00007000011c7983 */ /* 0x000ee80000100800 */
[----:B------:R0:W5:Y:S01]  /*14d30*/  LDL R26, [R1+0x54] ;  /* 0x00005400011a7983 */ /* 0x0001620000100800 */
[----:B------:R-:W-:Y:S01]  /*14d40*/  BSSY B1, `(.L_x_2453) ;  /* 0x000002c000017945 */ /* 0x000fe20003800000 */
[----:B------:R-:W-:Y:S02]  /*14d50*/  SEL R13, R9, RZ, !P0 ;  /* 0x000000ff090d7207 */ /* 0x000fe40004000000 */
[----:B------:R-:W-:Y:S02]  /*14d60*/  SEL R14, R14, RZ, !P0 ;  /* 0x000000ff0e0e7207 */ /* 0x000fe40004000000 */
[----:B-----5:R-:W-:-:S02]  /*14d70*/  SHF.R.S32.HI R11, RZ, 0x1f, R0 ;  /* 0x0000001fff0b7819 */ /* 0x020fc40000011400 */
[----:B---3--:R-:W-:Y:S01]  /*14d80*/  SHF.R.S32.HI R12, RZ, 0x1f, R28 ;  /* 0x0000001fff0c7819 */ /* 0x008fe2000001141c */
[----:B0-----:R-:W-:Y:S06]  /*14d90*/  @P3 BRA `(.L_x_2454) ;  /* 0x0000000000983947 */ /* 0x001fec0003800000 */
[----:B------:R-:W0:Y:S01]  /*14da0*/  LDC R9, c[0x0][0xbe8] ;  /* 0x0002fa00ff097b82 */ /* 0x000e220000000800 */
[----:B------:R-:W-:Y:S01]  /*14db0*/  IADD3 R10, R26, -0x80, R10 ;  /* 0xffffff801a0a7810 */ /* 0x000fe20007ffe00a */
        /* <DEDUP_REMOVED lines=14> */
[----:B------:R-:W3:Y:S01]  /*14ea0*/  @P0 LDC R21, c[0x0][0xbf0] ;  /* 0x0002fc00ff150b82 */ /* 0x000ee20000000800 */
[----:B------:R-:W-:-:S04]  /*14eb0*/  IMAD.WIDE.U32 R4, R13, UR4, R4 ;  /* 0x000000040d047c25 */ /* 0x000fc8000f8e0004 */
[----:B0-----:R-:W-:-:S05]  /*14ec0*/  @P0 IMAD.HI.U32 R6, R10, R15, RZ ;  /* 0x0000000f0a060227 */ /* 0x001fca00078e00ff */
[----:B---3--:R-:W-:Y:S01]  /*14ed0*/  @P0 SHF.R.U32.HI R3, RZ, R21, R6 ;  /* 0x00000015ff030219 */ /* 0x008fe20000011606 */
        /* <DEDUP_REMOVED lines=18> */
.L_x_2454:
[----:B------:R-:W-:Y:S05]  /*15000*/  BSYNC B1 ;  /* 0x0000000000017941 */ /* 0x000fea0003800000 */
.L_x_2453:
        /* <DEDUP_REMOVED lines=15> */
[----:B------:R-:W-:Y:S02]  /*15100*/  IMAD.IADD R9, R26, 0x1, R0 ;  /* 0x000000011a097824 */ /* 0x000fe400078e0200 */
[----:B------:R-:W-:-:S02]  /*15110*/  IMAD R7, R28, UR5, R6 ;  /* 0x000000051c077c24 */ /* 0x000fc4000f8e0206 */
[----:B------:R-:W-:Y:S01]  /*15120*/  IMAD.WIDE.U32 R4, R28, UR4, R4 ;  /* 0x000000041c047c25 */ /* 0x000fe2000f8e0004 */
[----:B------:R-:W-:-:S03]  /*15130*/  ULDC.64 UR4, c[0x0][0xaf0] ;  /* 0x0002bc0000047ab9 */ /* 0x000fc60000000a00 */
[----:B--2---:R-:W-:Y:S01]  /*15140*/  @P2 IMAD.HI.U32 R0, R9, R20, RZ ;  /* 0x0000001409002227 */ /* 0x004fe200078e00ff */
[----:B------:R-:W-:-:S03]  /*15150*/  IADD3 R5, R5, R7, RZ ;  /* 0x0000000705057210 */ /* 0x000fc60007ffe0ff */
[----:B------:R-:W-:Y:S01]  /*15160*/  IMAD.MOV.U32 R3, RZ, RZ, R9 ;  /* 0x000000ffff037224 */ /* 0x000fe200078e0009 */
[----:B----4-:R-:W-:Y:S01]  /*15170*/  @P2 SHF.R.U32.HI R3, RZ, R27, R0 ;  /* 0x0000001bff032219 */ /* 0x010fe20000011600 */
[----:B------:R-:W-:Y:S02]  /*15180*/  IMAD R6, R14, UR4, RZ ;  /* 0x000000040e067c24 */ /* 0x000fe4000f8e02ff */
        /* <DEDUP_REMOVED lines=17> */
[----:B------:R-:W-:Y:S01]  /*152a0*/  IMAD.SHL.U32 R9, R10, 0x8, RZ ;  /* 0x000000080a097824 */ /* 0x000fe200078e00ff */
[C---:B------:R-:W-:Y:S01]  /*152b0*/  LEA R0, P0, R4.reuse, UR4, 0x1 ;  /* 0x0000000404007c11 */ /* 0x040fe2000f8008ff */
[----:B------:R-:W-:Y:S01]  /*152c0*/  UMOV UR4, 0xffffffff ;  /* 0xffffffff00047882 */ /* 0x000fe20000000000 */
[----:B------:R-:W-:Y:S01]  /*152d0*/  IADD3 R3, R5, R3, RZ ;  /* 0x0000000305037210 */ /* 0x000fe20007ffe0ff */
[C---:B------:R-:W-:Y:S02]  /*152e0*/  VIADD R7, R9.reuse, 0x40 ;  /* 0x0000004009077836 */ /* 0x040fe40000000000 */
[----:B------:R-:W-:Y:S01]  /*152f0*/  VIADD R20, R9, 0x20 ;  /* 0x0000002009147836 */ /* 0x000fe20000000000 */
[----:B------:R-:W-:Y:S02]  /*15300*/  LEA.HI.X R4, R4, UR5, R3, 0x1, P0 ;  /* 0x0000000504047c11 */ /* 0x000fe400080f0c03 */
[----:B------:R-:W-:-:S02]  /*15310*/  SHF.R.S32.HI R10, RZ, 0x1f, R7 ;  /* 0x0000001fff0a7819 */ /* 0x000fc40000011407 */
[----:B------:R-:W-:Y:S01]  /*15320*/  SHF.R.S32.HI R21, RZ, 0x1f, R20 ;  /* 0x0000001fff157819 */ /* 0x000fe20000011414 */
[----:B------:R-:W-:Y:S06]  /*15330*/  BRA.DIV UR4, `(.L_x_2455) ;  /* 0x0000007e04747947 */ /* 0x000fec000b800000 */
[----:B------:R0:W2:Y:S04]  /*15340*/  SHFL.IDX PT, R3, R4, RZ, 0x1c1f ;  /* 0x001c1fff04037589 */ /* 0x0000a800000e0000 */
[----:B------:R0:W3:Y:S02]  /*15350*/  SHFL.IDX PT, R14, R0, RZ, 0x1c1f ;  /* 0x001c1fff000e7589 */ /* 0x0000e400000e0000 */
.L_x_2617:
        /* <DEDUP_REMOVED lines=18> */
.L_x_2457:
[----:B------:R-:W-:Y:S05]  /*15480*/  BSYNC B1 ;  /* 0x0000000000017941 */ /* 0x000fea0003800000 */
.L_x_2456:
[----:B------:R-:W-:-:S03]  /*15490*/  UMOV UR4, 0xffffffff ;  /* 0xffffffff00047882 */ /* 0x000fc60000000000 */
[----:B------:R-:W-:Y:S05]  /*154a0*/  BRA.DIV UR4, `(.L_x_2458) ;  /* 0x0000007e044c7947 */ /* 0x000fea000b800000 */
[----:B--2---:R2:W0:Y:S04]  /*154b0*/  SHFL.IDX PT, R3, R4, 0x1, 0x1c1f ;  /* 0x003c1f0004037f89 */ /* 0x00442800000e0000 */
[----:B---3--:R2:W3:Y:S02]  /*154c0*/  SHFL.IDX PT, R14, R0, 0x1, 0x1c1f ;  /* 0x003c1f00000e7f89 */ /* 0x0084e400000e0000 */
.L_x_2621:
        /* <DEDUP_REMOVED lines=16> */
.L_x_2451:
[----:B------:R-:W-:Y:S05]  /*155d0*/  BSYNC B0 ;  /* 0x0000000000007941 */ /* 0x000fea0003800000 */
.L_x_2446:
[----:B------:R-:W-:Y:S02]  /*155e0*/  ULDC UR4, c[0x0][0xc3c] ;  /* 0x00030f0000047ab9 */ /* 0x000fe40000000800 */
[----:B-1----:R-:W-:-:S13]  /*155f0*/  ISETP.GE.AND P0, PT, R35, UR4, PT ;  /* 0x0000000423007c0c */ /* 0x002fda000bf06270 */
[----:B------:R-:W-:Y:S05]  /*15600*/  @!P0 BRA `(.L_x_2459) ;  /* 0xfffffebc009c8947 */ /* 0x000fea000383ffff */
[----:B------:R-:W-:Y:S05]  /*15610*/  BRA `(.L_x_2304) ;  /* 0x0000006c00c47947 */ /* 0x000fea0003800000 */
.L_x_2302:
        /* <DEDUP_REMOVED lines=16> */
.L_x_2460:
        /* <DEDUP_REMOVED lines=42> */
.L_x_2466:
[----:B------:R-:W-:Y:S01]  /*159c0*/  UIADD3 UR4, UR4, 0x1f, URZ ;  /* 0x0000001f04047890 */ /* 0x000fe2000fffe03f */
[----:B------:R-:W-:-:S05]  /*159d0*/  MOV R19, UR7 ;  /* 0x0000000700137c02 */ /* 0x000fca0008000f00 */
        /* <DEDUP_REMOVED lines=10> */
.L_x_2465:
[----:B------:R-:W-:Y:S05]  /*15a80*/  BSYNC B0 ;  /* 0x0000000000007941 */ /* 0x000fea0003800000 */
.L_x_2464:
        /* <DEDUP_REMOVED lines=15> */
[----:B------:R-:W0:Y:S02]  /*15b80*/  SHFL.IDX PT, R3, R9, 0x1f, 0x1f ;  /* 0x03e01f0009037f89 */ /* 0x000e2400000e0000 */
[----:B0-----:R-:W-:-:S04]  /*15b90*/  IMAD R3, R3, UR5, RZ ;  /* 0x0000000503037c24 */ /* 0x001fc8000f8e02ff */
[----:B------:R-:W-:-:S05]  /*15ba0*/  IMAD.IADD R4, R3, 0x1, R4 ;  /* 0x0000000103047824 */ /* 0x000fca00078e0204 */
[----:B------:R-:W-:-:S13]  /*15bb0*/  ISETP.GT.AND P6, PT, R4, UR6, PT ;  /* 0x0000000604007c0c */ /* 0x000fda000bfc4270 */
[----:B------:R-:W-:Y:S05]  /*15bc0*/  @!P6 BRA `(.L_x_2466) ;  /* 0xfffffffc007ce947 */ /* 0x000fea000383ffff */
[----:B------:R-:W-:-:S07]  /*15bd0*/  IMAD.MOV.U32 R6, RZ, RZ, R9 ;  /* 0x000000ffff067224 */ /* 0x000fce00078e0009 */
.L_x_2462:
        /* <DEDUP_REMOVED lines=19> */
[----:B------:R-:W-:-:S05]  /*15d10*/  IADD3 R9, R15, -0x1, RZ ;  /* 0xffffffff0f097810 */ /* 0x000fca0007ffe0ff */
[----:B------:R0:W1:Y:S02]  /*15d20*/  SHFL.IDX PT, R16, R6, R9, 0x1f ;  /* 0x00001f0906107589 */ /* 0x00006400000e0000 */
.L_x_2467:
        /* <DEDUP_REMOVED lines=19> */
[----:B------:R-:W-:-:S06]  /*15e60*/  @P0 IADD3 R2, R2, 0x1, RZ ;  /* 0x0000000102020810 */ /* 0x000fcc0007ffe0ff */
        /* <DEDUP_REMOVED lines=18> */
[----:B------:R-:W-:-:S03]  /*15f90*/  MOV R9, R11 ;  /* 0x0000000b00097202 */ /* 0x000fc60000000f00 */
        /* <DEDUP_REMOVED lines=13> */
[----:B------:R-:W-:Y:S02]  /*16070*/  @!P1 LOP3.LUT R2, RZ, R7, RZ, 0x33, !PT ;  /* 0x00000007ff029212 */ /* 0x000fe400078e33ff */
[----:B------:R-:W-:Y:S02]  /*16080*/  IADD3 R7, -R7, RZ, RZ ;  /* 0x000000ff07077210 */ /* 0x000fe40007ffe1ff */
[----:B------:R-:W-:-:S03]  /*16090*/  LOP3.LUT R17, RZ, R2, RZ, 0x33, !PT ;  /* 0x00000002ff117212 */ /* 0x000fc600078e33ff */
[----:B------:R-:W-:Y:S02]  /*160a0*/  IMAD R18, R2, R7, R3 ;  /* 0x0000000702127224 */ /* 0x000fe400078e0203 */
[----:B------:R-:W-:Y:S01]  /*160b0*/  IMAD.IADD R17, R0, 0x1, R17 ;  /* 0x0000000100117824 */ /* 0x000fe200078e0211 */
[----:B------:R-:W-:Y:S06]  /*160c0*/  BRA `(.L_x_2468) ;  /* 0x00000000000c7947 */ /* 0x000fec0003800000 */
.L_x_2463:
[----:B------:R-:W-:Y:S02]  /*160d0*/  IMAD.MOV.U32 R17, RZ, RZ, RZ ;  /* 0x000000ffff117224 */ /* 0x000fe400078e00ff */
[----:B------:R-:W-:Y:S02]  /*160e0*/  IMAD.U32 R16, RZ, RZ, UR6 ;  /* 0x00000006ff107e24 */ /* 0x000fe4000f8e00ff */
[----:B------:R-:W-:-:S07]  /*160f0*/  IMAD.MOV.U32 R18, RZ, RZ, RZ ;  /* 0x000000ffff127224 */ /* 0x000fce00078e00ff */
.L_x_2468:
[----:B------:R-:W-:-:S13]  /*16100*/  ISETP.NE.AND P0, PT, R5, RZ, PT ;  /* 0x000000ff0500720c */ /* 0x000fda0003f05270 */
[----:B------:R-:W0:Y:S01]  /*16110*/  @!P0 S2R R3, SR_CgaCtaId ;  /* 0x0000000000038919 */ /* 0x000e220000008800 */
[----:B------:R-:W-:-:S04]  /*16120*/  @!P0 MOV R0, 0x400 ;  /* 0x0000040000008802 */ /* 0x000fc80000000f00 */
[----:B0-----:R-:W-:-:S05]  /*16130*/  @!P0 LEA R0, R3, R0, 0x18 ;  /* 0x0000000003008211 */ /* 0x001fca00078ec0ff */
[----:B------:R0:W-:Y:S01]  /*16140*/  @!P0 STS.128 [R0+0x2d8d0], R16 ;  /* 0x02d8d01000008388 */ /* 0x0001e20000000c00 */
[----:B------:R-:W-:Y:S06]  /*16150*/  BAR.ARV 0x5, 0x200 ;  /* 0x0148000000007b1d */ /* 0x000fec0000002000 */
.L_x_2461:
[----:B0-----:R-:W-:Y:S01]  /*16160*/  IMAD.MOV.U32 R0, RZ, RZ, 0x1 ;  /* 0x00000001ff007424 */ /* 0x001fe200078e00ff */
[----:B------:R0:W-:Y:S01]  /*16170*/  STL [R1+0x48], RZ ;  /* 0x000048ff01007387 */ /* 0x0001e20000100800 */
[----:B------:R-:W-:Y:S01]  /*16180*/  ULDC UR4, c[0x0][0xc3c] ;  /* 0x00030f0000047ab9 */ /* 0x000fe20000000800 */
[----:B------:R-:W-:Y:S01]  /*16190*/  IMAD.MOV.U32 R26, RZ, RZ, RZ ;  /* 0x000000ffff1a7224 */ /* 0x000fe200078e00ff */
[----:B-1----:R-:W-:Y:S01]  /*161a0*/  ISETP.GE.AND P0, PT, R19, UR4, PT ;  /* 0x0000000413007c0c */ /* 0x002fe2000bf06270 */
[----:B------:R0:W-:-:S12]  /*161b0*/  STL [R1], R0 ;  /* 0x0000000001007387 */ /* 0x0001d80000100800 */
[----:B0-----:R-:W-:Y:S05]  /*161c0*/  @P0 BRA `(.L_x_2469) ;  /* 0x0000005c00f40947 */ /* 0x001fea0003800000 */
[----:B------:R-:W0:Y:S01]  /*161d0*/  S2R R7, SR_TID.X ;  /* 0x0000000000077919 */ /* 0x000e220000002100 */
[----:B------:R-:W1:Y:S01]  /*161e0*/  S2UR UR5, SR_CgaCtaId ;  /* 0x00000000000579c3 */ /* 0x000e620000008800 */
[----:B------:R-:W-:Y:S01]  /*161f0*/  UMOV UR4, 0x400 ;  /* 0x0000040000047882 */ /* 0x000fe20000000000 */
[----:B------:R-:W-:Y:S01]  /*16200*/  BSSY B8, `(.L_x_2469) ;  /* 0x00005f9000087945 */ /* 0x000fe20003800000 */
[----:B------:R-:W-:Y:S01]  /*16210*/  IMAD.MOV.U32 R26, RZ, RZ, RZ ;  /* 0x000000ffff1a7224 */ /* 0x000fe200078e00ff */
[----:B------:R-:W-:Y:S01]  /*16220*/  ULDC.64 UR42, c[0x0][0x198] ;  /* 0x00006600002a7ab9 */ /* 0x000fe20000000a00 */
[----:B------:R-:W-:Y:S01]  /*16230*/  IMAD.MOV.U32 R28, RZ, RZ, RZ ;  /* 0x000000ffff1c7224 */ /* 0x000fe200078e00ff */
[----:B------:R-:W-:Y:S01]  /*16240*/  ULOP3.LUT UR40, UR36, 0x2, URZ, 0xfc, !UPT ;  /* 0x0000000224287892 */ /* 0x000fe2000f8efc3f */
[----:B------:R-:W-:Y:S01]  /*16250*/  ULDC UR37, c[0x0][0xc] ;  /* 0x0000030000257ab9 */ /* 0x000fe20000000800 */
[----:B-1----:R-:W-:-:S06]  /*16260*/  ULEA UR4, UR5, UR4, 0x18 ;  /* 0x0000000405047291 */ /* 0x002fcc000f8ec03f */
[----:B------:R-:W-:Y:S02]  /*16270*/  MOV R22, UR4 ;  /* 0x0000000400167c02 */ /* 0x000fe40008000f00 */
[C---:B0-----:R-:W-:Y:S02]  /*16280*/  LOP3.LUT R6, R7.reuse, 0x7f, RZ, 0xc0, !PT ;  /* 0x0000007f07067812 */ /* 0x041fe400078ec0ff */
[----:B------:R-:W-:-:S03]  /*16290*/  SHF.L.U32 R0, R7, 0x3, RZ ;  /* 0x0000000307007819 */ /* 0x000fc600000006ff */
        /* <DEDUP_REMOVED lines=13> */
[----:B------:R0:W-:Y:S04]  /*16370*/  STL [R1], R4 ;  /* 0x0000000401007387 */ /* 0x0001e80000100800 */
[----:B------:R1:W-:Y:S04]  /*16380*/  STL [R1+0x48], RZ ;  /* 0x000048ff01007387 */ /* 0x0003e80000100800 */
[----:B------:R1:W-:Y:S01]  /*16390*/  STL [R1+0x4], R6 ;  /* 0x0000040601007387 */ /* 0x0003e20000100800 */
[----:B0-----:R-:W-:Y:S02]  /*163a0*/  LOP3.LUT R4, R3, R2, RZ, 0xfc, !PT ;  /* 0x0000000203047212 */ /* 0x001fe400078efcff */
[----:B------:R-:W-:-:S02]  /*163b0*/  LOP3.LUT R3, R0, 0x20, RZ, 0xfc, !PT ;  /* 0x0000002000037812 */ /* 0x000fc400078efcff */
[----:B------:R-:W-:Y:S01]  /*163c0*/  LOP3.LUT R2, R0, 0x40, RZ, 0xfc, !PT ;  /* 0x0000004000027812 */ /* 0x000fe200078efcff */
[----:B------:R-:W-:-:S05]  /*163d0*/  IMAD R0, R5, 0x2, R22 ;  /* 0x0000000205007824 */ /* 0x000fca00078e0216 */
[----:B------:R1:W-:Y:S02]  /*163e0*/  STL [R1+0x30], R0 ;  /* 0x0000300001007387 */ /* 0x0003e40000100800 */
.L_x_2570:
[----:B0-----:R-:W0:Y:S02]  /*163f0*/  LDC.64 R2, c[0x0][0xc88] ;  /* 0x00032200ff027b82 */ /* 0x001e240000000a00 */
[----:B0-----:R-:W-:-:S05]  /*16400*/  IMAD.WIDE R2, R19, 0x4, R2 ;  /* 0x0000000413027825 */ /* 0x001fca00078e0202 */
[----:B--2---:R-:W2:Y:S01]  /*16410*/  LDG.E R29, desc[UR38][R2.64] ;  /* 0x00000026021d7981 */ /* 0x004ea2000c1e1900 */
[----:B------:R-:W-:Y:S05]  /*16420*/  YIELD ;  /* 0x0000000000007946 */ /* 0x000fea0003800000 */
[----:B------:R-:W-:Y:S01]  /*16430*/  ULDC.64 UR4, c[0x0][0xa28] ;  /* 0x00028a0000047ab9 */ /* 0x000fe20000000a00 */
[----:B------:R-:W-:Y:S01]  /*16440*/  IMAD.MOV.U32 R10, RZ, RZ, RZ ;  /* 0x000000ffff0a7224 */ /* 0x000fe200078e00ff */
[----:B------:R-:W-:Y:S01]  /*16450*/  ISETP.NE.U32.AND P0, PT, RZ, UR4, PT ;  /* 0x00000004ff007c0c */ /* 0x000fe2000bf05070 */
[----:B-1----:R-:W-:Y:S01]  /*16460*/  IMAD.MOV.U32 R6, RZ, RZ, RZ ;  /* 0x000000ffff067224 */ /* 0x002fe200078e00ff */
[----:B------:R-:W-:Y:S01]  /*16470*/  ULDC.64 UR8, c[0x0][0xa18] ;  /* 0x0002860000087ab9 */ /* 0x000fe20000000a00 */
[----:B------:R-:W-:Y:S01]  /*16480*/  ULDC.64 UR6, c[0x0][0xa10] ;  /* 0x0002840000067ab9 */ /* 0x000fe20000000a00 */
[----:B------:R-:W-:-:S02]  /*16490*/  ISETP.NE.AND.EX P0, PT, RZ, UR5, PT, P0 ;  /* 0x00000005ff007c0c */ /* 0x000fc4000bf05300 */
[----:B--2---:R-:W-:-:S11]  /*164a0*/  SHF.R.S32.HI R0, RZ, 0x1f, R29 ;  /* 0x0000001fff007819 */ /* 0x004fd6000001141d */
        /* <DEDUP_REMOVED lines=8> */
[----:B------:R-:W-:Y:S01]  /*16530*/  ISETP.NE.U32.AND P2, PT, RZ, UR8, PT ;  /* 0x00000008ff007c0c */ /* 0x000fe2000bf45070 */
[----:B0-----:R-:W-:Y:S01]  /*16540*/  IMAD.MOV.U32 R0, RZ, RZ, RZ ;  /* 0x000000ffff007224 */ /* 0x001fe200078e00ff */
[----:B------:R-:W-:Y:S02]  /*16550*/  ISETP.NE.AND.EX P0, PT, RZ, UR5, PT, P0 ;  /* 0x00000005ff007c0c */ /* 0x000fe4000bf05300 */
[----:B------:R-:W-:Y:S02]  /*16560*/  ISETP.NE.AND.EX P2, PT, RZ, UR9, PT, P2 ;  /* 0x00000009ff007c0c */ /* 0x000fe4000bf45320 */
[----:B------:R-:W-:Y:S02]  /*16570*/  ISETP.NE.U32.AND P1, PT, RZ, UR6, PT ;  /* 0x00000006ff007c0c */ /* 0x000fe4000bf25070 */
[----:B-1----:R-:W-:-:S02]  /*16580*/  IADD3 R2, P3, R24, UR4, RZ ;  /* 0x0000000418027c10 */ /* 0x002fc4000ff7e0ff */
[----:B------:R-:W-:Y:S02]  /*16590*/  ISETP.NE.AND.EX P1, PT, RZ, UR7, PT, P1 ;  /* 0x00000007ff007c0c */ /* 0x000fe4000bf25310 */
[----:B------:R-:W-:Y:S02]  /*165a0*/  IADD3.X R3, R25, UR5, RZ, P3, !PT ;  /* 0x0000000519037c10 */ /* 0x000fe40009ffe4ff */
[----:B------:R-:W-:-:S03]  /*165b0*/  IADD3 R4, P4, R24, UR6, RZ ;  /* 0x0000000618047c10 */ /* 0x000fc6000ff9e0ff */
[----:B---3--:R-:W3:Y:S01]  /*165c0*/  @P0 LDG.E R6, desc[UR38][R2.64] ;  /* 0x0000002602060981 */ /* 0x008ee2000c1e1900 */
[----:B------:R-:W-:Y:S01]  /*165d0*/  ULDC UR4, c[0x0][0x288] ;  /* 0x0000a20000047ab9 */ /* 0x000fe20000000800 */
[----:B------:R-:W-:Y:S01]  /*165e0*/  IADD3.X R5, R25, UR7, RZ, P4, !PT ;  /* 0x0000000719057c10 */ /* 0x000fe2000a7fe4ff */
[----:B------:R-:W-:Y:S01]  /*165f0*/  IMAD.U32 R8, RZ, RZ, UR4 ;  /* 0x00000004ff087e24 */ /* 0x000fe2000f8e00ff */
[----:B------:R-:W-:-:S03]  /*16600*/  ULDC.64 UR4, c[0x0][0x418] ;  /* 0x0001060000047ab9 */ /* 0x000fc60000000a00 */
[----:B------:R-:W5:Y:S04]  /*16610*/  @P1 LDG.E R0, desc[UR38][R4.64] ;  /* 0x0000002604001981 */ /* 0x000f68000c1e1900 */
[----:B---3--:R0:W-:Y:S02]  /*16620*/  STL [R1+0x8], R6 ;  /* 0x0000080601007387 */ /* 0x0081e40000100800 */
[----:B0-----:R-:W-:-:S04]  /*16630*/  @P2 IADD3 R6, P3, R24, UR8, RZ ;  /* 0x0000000818062c10 */ /* 0x001fc8000ff7e0ff */
[----:B------:R-:W-:-:S05]  /*16640*/  @P2 IADD3.X R7, R25, UR9, RZ, P3, !PT ;  /* 0x0000000919072c10 */ /* 0x000fca0009ffe4ff */
[----:B------:R0:W3:Y:S01]  /*16650*/  @P2 LDG.E R8, desc[UR38][R6.64] ;  /* 0x0000002606082981 */ /* 0x0000e2000c1e1900 */
[----:B------:R-:W-:-:S03]  /*16660*/  UISETP.NE.U32.AND UP0, UPT, UR4, URZ, UPT ;  /* 0x0000003f0400728c */ /* 0x000fc6000bf05070 */
[----:B------:R-:W-:Y:S01]  /*16670*/  ULDC UR4, c[0x0][0x424] ;  /* 0x0001090000047ab9 */ /* 0x000fe20000000800 */
[----:B------:R-:W-:-:S03]  /*16680*/  UISETP.NE.AND.EX UP0, UPT, UR5, URZ, UPT, UP0 ;  /* 0x0000003f0500728c */ /* 0x000fc6000bf05300 */
[----:B------:R-:W-:Y:S01]  /*16690*/  ULDC UR5, c[0x0][0x2f0] ;  /* 0x0000bc0000057ab9 */ /* 0x000fe20000000800 */
[----:B------:R-:W-:-:S04]  /*166a0*/  USEL UR4, UR4, 0x1, UP0 ;  /* 0x0000000104047887 */ /* 0x000fc80008000000 */
[----:B------:R-:W-:-:S03]  /*166b0*/  UIMAD UR4, UR4, UR5, URZ ;  /* 0x00000005040472a4 */ /* 0x000fc6000f8e023f */
[----:B------:R-:W-:Y:S02]  /*166c0*/  ULDC UR5, c[0x0][0x348] ;  /* 0x0000d20000057ab9 */ /* 0x000fe40000000800 */
[----:B0-----:R-:W-:Y:S02]  /*166d0*/  IMAD.U32 R6, RZ, RZ, UR5 ;  /* 0x00000005ff067e24 */ /* 0x001fe4000f8e00ff */
[----:B------:R-:W-:Y:S01]  /*166e0*/  IMAD.U32 R7, RZ, RZ, UR4 ;  /* 0x00000004ff077e24 */ /* 0x000fe2000f8e00ff */
[----:B---3--:R0:W-:Y:S04]  /*166f0*/  STL [R1+0x40], R8 ;  /* 0x0000400801007387 */ /* 0x0081e80000100800 */
[----:B--2---:R0:W-:Y:S01]  /*16700*/  STL [R1+0x28], R10 ;  /* 0x0000280a01007387 */ /* 0x0041e20000100800 */
[----:B------:R-:W-:Y:S01]  /*16710*/  MOV R9, R8 ;  /* 0x0000000800097202 */ /* 0x000fe20000000f00 */
[----:B------:R-:W-:Y:S06]  /*16720*/  @P2 BRA `(.L_x_2470) ;  /* 0x0000000000142947 */ /* 0x000fec0003800000 */
[----:B------:R-:W-:Y:S05]  /*16730*/  @!P0 BRA `(.L_x_2470) ;  /* 0x0000000000108947 */ /* 0x000fea0003800000 */
[----:B0-----:R-:W2:Y:S04]  /*16740*/  LDG.E R8, desc[UR38][R2.64] ;  /* 0x0000002602087981 */ /* 0x001ea8000c1e1900 */
[----:B------:R-:W2:Y:S02]  /*16750*/  LDG.E R2, desc[UR38][R2.64+0x4] ;  /* 0x0000042602027981 */ /* 0x000ea4000c1e1900 */
[----:B--2---:R-:W-:-:S05]  /*16760*/  IMAD.IADD R9, R2, 0x1, -R8 ;  /* 0x0000000102097824 */ /* 0x004fca00078e0a08 */
[----:B------:R1:W-:Y:S02]  /*16770*/  STL [R1+0x40], R9 ;  /* 0x0000400901007387 */ /* 0x0003e40000100800 */
.L_x_2470:
[----:B0-----:R-:W-:Y:S01]  /*16780*/  IMAD.MOV.U32 R8, RZ, RZ, R29 ;  /* 0x000000ffff087224 */ /* 0x001fe200078e001d */
[----:B------:R-:W-:Y:S02]  /*16790*/  ULDC.64 UR4, c[0x0][0xa20] ;  /* 0x0002880000047ab9 */ /* 0x000fe40000000a00 */
[----:B------:R-:W-:Y:S02]  /*167a0*/  ISETP.NE.U32.AND P0, PT, RZ, UR4, PT ;  /* 0x00000004ff007c0c */ /* 0x000fe4000bf05070 */
[----:B------:R0:W-:Y:S02]  /*167b0*/  STL [R1+0x10], R8 ;  /* 0x0000100801007387 */ /* 0x0001e40000100800 */
[----:B------:R-:W-:-:S13]  /*167c0*/  ISETP.NE.AND.EX P0, PT, RZ, UR5, PT, P0 ;  /* 0x00000005ff007c0c */ /* 0x000fda000bf05300 */
[----:B0-----:R-:W-:Y:S05]  /*167d0*/  @!P0 BRA `(.L_x_2471) ;  /* 0x0000000000108947 */ /* 0x001fea0003800000 */
[----:B------:R-:W-:-:S04]  /*167e0*/  IADD3 R2, P0, R24, UR4, RZ ;  /* 0x0000000418027c10 */ /* 0x000fc8000ff1e0ff */
[----:B------:R-:W-:-:S05]  /*167f0*/  IADD3.X R3, R25, UR5, RZ, P0, !PT ;  /* 0x0000000519037c10 */ /* 0x000fca00087fe4ff */
[----:B------:R0:W5:Y:S01]  /*16800*/  LDG.E R7, desc[UR38][R2.64] ;  /* 0x0000002602077981 */ /* 0x000162000c1e1900 */
[----:B------:R-:W-:Y:S05]  /*16810*/  BRA `(.L_x_2472) ;  /* 0x0000000000247947 */ /* 0x000fea0003800000 */
.L_x_2471:
[----:B------:R-:W-:Y:S02]  /*16820*/  ULDC.64 UR4, c[0x0][0xa08] ;  /* 0x0002820000047ab9 */ /* 0x000fe40000000a00 */
[----:B------:R-:W-:-:S04]  /*16830*/  ISETP.NE.U32.AND P0, PT, RZ, UR4, PT ;  /* 0x00000004ff007c0c */ /* 0x000fc8000bf05070 */
[----:B------:R-:W-:-:S13]  /*16840*/  ISETP.NE.AND.EX P0, PT, RZ, UR5, PT, P0 ;  /* 0x00000005ff007c0c */ /* 0x000fda000bf05300 */
[----:B------:R-:W-:Y:S05]  /*16850*/  @!P0 BRA `(.L_x_2472) ;  /* 0x0000000000148947 */ /* 0x000fea0003800000 */
[----:B------:R-:W0:Y:S02]  /*16860*/  LDC.64 R2, c[0x0][0xa08] ;  /* 0x00028200ff027b82 */ /* 0x000e240000000a00 */
[----:B0-----:R-:W-:-:S05]  /*16870*/  IMAD.WIDE R2, R8, 0x4, R2 ;  /* 0x0000000408027825 */ /* 0x001fca00078e0202 */
[----:B------:R-:W2:Y:S04]  /*16880*/  LDG.E R7, desc[UR38][R2.64] ;  /* 0x0000002602077981 */ /* 0x000ea8000c1e1900 */
[----:B------:R-:W2:Y:S02]  /*16890*/  LDG.E R2, desc[UR38][R2.64+0x4] ;  /* 0x0000042602027981 */ /* 0x000ea4000c1e1900 */
[----:B--2---:R-:W-:-:S07]  /*168a0*/  IMAD.IADD R7, R2, 0x1, -R7 ;  /* 0x0000000102077824 */ /* 0x004fce00078e0a07 */
.L_x_2472:
[----:B0-----:R-:W2:Y:S01]  /*168b0*/  @P1 LDG.E R2, desc[UR38][R4.64] ;  /* 0x0000002604021981 */ /* 0x001ea2000c1e1900 */
[----:B------:R-:W0:Y:S03]  /*168c0*/  LDC R3, c[0x0][0x448] ;  /* 0x00011200ff037b82 */ /* 0x000e260000000800 */
[----:B------:R3:W2:Y:S01]  /*168d0*/  @P1 LDG.E R4, desc[UR38][R4.64+0x4] ;  /* 0x0000042604041981 */ /* 0x0006a2000c1e1900 */
[----:B-----5:R-:W-:Y:S01]  /*168e0*/  IMAD.IADD R7, R7, 0x1, -R10 ;  /* 0x0000000107077824 */ /* 0x020fe200078e0a0a */
[----:B------:R-:W-:Y:S01]  /*168f0*/  BSSY B0, `(.L_x_2473) ;  /* 0x0000169000007945 */ /* 0x000fe20003800000 */
[----:B0-----:R-:W-:-:S13]  /*16900*/  ISETP.NE.AND P0, PT, R3, 0x1, PT ;  /* 0x000000010300780c */ /* 0x001fda0003f05270 */
[----:B------:R-:W0:Y:S08]  /*16910*/  @P0 LDC R3, c[0x0][0x44c] ;  /* 0x00011300ff030b82 */ /* 0x000e300000000800 */
[----:B---3--:R-:W3:Y:S01]  /*16920*/  @P0 LDC R5, c[0x0][0x450] ;  /* 0x00011400ff050b82 */ /* 0x008ee20000000800 */
[----:B--2---:R-:W-:Y:S02]  /*16930*/  @P1 IMAD.IADD R6, R4, 0x1, -R2 ;  /* 0x0000000104061824 */ /* 0x004fe400078e0a02 */
[----:B------:R-:W-:-:S02]  /*16940*/  IMAD R2, R17, 0xc0, RZ ;  /* 0x000000c011027824 */ /* 0x000fc400078e02ff */
[----:B------:R-:W-:-:S03]  /*16950*/  IMAD.IADD R4, R7, 0x1, R6 ;  /* 0x0000000107047824 */ /* 0x000fc600078e0206 */
[----:B------:R-:W-:Y:S01]  /*16960*/  IADD3 R2, R2, 0xbf, RZ ;  /* 0x000000bf02027810 */ /* 0x000fe20007ffe0ff */
[C---:B------:R-:W-:Y:S01]  /*16970*/  VIADD R21, R4.reuse, 0x7f ;  /* 0x0000007f04157836 */ /* 0x040fe20000000000 */
[----:B------:R-:W-:Y:S01]  /*16980*/  IADD3 R20, R4, 0x80, -R9 ;  /* 0x0000008004147810 */ /* 0x000fe20007ffe809 */
[----:B------:R2:W-:Y:S02]  /*16990*/  STL [R1+0x24], R4 ;  /* 0x0000240401007387 */ /* 0x0005e40000100800 */
[----:B0-----:R-:W-:-:S05]  /*169a0*/  @P0 IMAD.HI.U32 R3, R2, R3, RZ ;  /* 0x0000000302030227 */ /* 0x001fca00078e00ff */
[----:B---3--:R-:W-:Y:S02]  /*169b0*/  @P0 SHF.R.U32.HI R2, RZ, R5, R3 ;  /* 0x00000005ff020219 */ /* 0x008fe40000011603 */
[----:B------:R-:W-:-:S03]  /*169c0*/  SHF.R.S32.HI R3, RZ, 0x1f, R21 ;  /* 0x0000001fff037819 */ /* 0x000fc60000011415 */
[----:B------:R-:W-:Y:S01]  /*169d0*/  IMAD.IADD R2, R20, 0x1, R2 ;  /* 0x0000000114027824 */ /* 0x000fe200078e0202 */
[----:B------:R-:W-:-:S04]  /*169e0*/  LEA.HI R21, R3, R21, RZ, 0x7 ;  /* 0x0000001503157211 */ /* 0x000fc800078f38ff */
[----:B------:R-:W-:Y:S02]  /*169f0*/  SHF.R.S32.HI R3, RZ, 0x1f, R2 ;  /* 0x0000001fff037819 */ /* 0x000fe40000011402 */
[----:B------:R-:W-:Y:S02]  /*16a00*/  SHF.R.S32.HI R21, RZ, 0x7, R21 ;  /* 0x00000007ff157819 */ /* 0x000fe40000011415 */
[----:B------:R-:W-:-:S04]  /*16a10*/  LEA.HI R3, R3, R2, RZ, 0x7 ;  /* 0x0000000203037211 */ /* 0x000fc800078f38ff */
[----:B------:R-:W-:-:S04]  /*16a20*/  SHF.R.S32.HI R3, RZ, 0x7, R3 ;  /* 0x00000007ff037819 */ /* 0x000fc80000011403 */
[----:B------:R-:W-:-:S05]  /*16a30*/  VIMNMX R3, R21, R3, PT ;  /* 0x0000000315037248 */ /* 0x000fca0003fe0100 */
[--C-:B------:R-:W-:Y:S02]  /*16a40*/  IMAD R3, R3, 0x80, -R7.reuse ;  /* 0x0000008003037824 */ /* 0x100fe400078e0a07 */
[----:B------:R-:W-:-:S03]  /*16a50*/  IMAD.MOV R7, RZ, RZ, -R7 ;  /* 0x000000ffff077224 */ /* 0x000fc600078e0a07 */
[----:B------:R-:W-:Y:S02]  /*16a60*/  VIMNMX R2, R3, R6, PT ;  /* 0x0000000603027248 */ /* 0x000fe40003fe0100 */
[----:B------:R-:W-:-:S04]  /*16a70*/  VIMNMX R3, RZ, R7, !PT ;  /* 0x00000007ff037248 */ /* 0x000fc80007fe0100 */
[----:B------:R-:W-:Y:S02]  /*16a80*/  ISETP.GT.AND P0, PT, R2, R3, PT ;  /* 0x000000030200720c */ /* 0x000fe40003f04270 */
[----:B------:R-:W-:-:S11]  /*16a90*/  SHF.R.U32.HI R3, RZ, 0x7, R3 ;  /* 0x00000007ff037819 */ /* 0x000fd60000011603 */
[----:B------:R-:W-:-:S04]  /*16aa0*/  @P0 IADD3 R2, R2, 0x7f, RZ ;  /* 0x0000007f02020810 */ /* 0x000fc80007ffe0ff */
[----:B--2---:R-:W-:-:S04]  /*16ab0*/  @P0 SHF.R.S32.HI R4, RZ, 0x1f, R2 ;  /* 0x0000001fff040819 */ /* 0x004fc80000011402 */
        /* <DEDUP_REMOVED lines=12> */
[----:B------:R0:W2:Y:S02]  /*16b80*/  SHFL.IDX PT, R14, R5, RZ, 0x1f ;  /* 0x00001fff050e7589 */ /* 0x0000a400000e0000 */
.L_x_2624:
[----:B--2---:R-:W-:Y:S02]  /*16b90*/  ISETP.NE.AND P0, PT, R14, RZ, PT ;  /* 0x000000ff0e00720c */ /* 0x004fe40003f05270 */
[----:B------:R-:W-:-:S11]  /*16ba0*/  PLOP3.LUT P6, PT, PT, PT, PT, 0x8, 0x0 ;  /* 0x000000000000781c */ /* 0x000fd60003fce170 */
[----:B------:R-:W-:Y:S05]  /*16bb0*/  @P0 BRA `(.L_x_2476) ;  /* 0x00000000000c0947 */ /* 0x000fea0003800000 */
[----:B------:R-:W-:-:S03]  /*16bc0*/  UMOV UR4, 0xffffffff ;  /* 0xffffffff00047882 */ /* 0x000fc60000000000 */
[----:B------:R-:W-:Y:S05]  /*16bd0*/  BRA.DIV UR4, `(.L_x_2477) ;  /* 0x0000006604fc7947 */ /* 0x000fea000b800000 */
[----:B------:R-:W-:-:S13]  /*16be0*/  ELECT P6, URZ, PT ;  /* 0x00000000003f782f */ /* 0x000fda00038c0000 */
.L_x_2476:
        /* <DEDUP_REMOVED lines=9> */
.L_x_2627:
[----:B------:R-:W-:Y:S05]  /*16c80*/  BSYNC B1 ;  /* 0x0000000000017941 */ /* 0x000fea0003800000 */
.L_x_2478:
[----:B------:R-:W-:Y:S04]  /*16c90*/  BSSY B1, `(.L_x_2480) ;  /* 0x000008c000017945 */ /* 0x000fe80003800000 */
[----:B------:R-:W-:Y:S05]  /*16ca0*/  @!P6 BRA `(.L_x_2481) ;  /* 0x000000080028e947 */ /* 0x000fea0003800000 */
[----:B------:R-:W2:Y:S01]  /*16cb0*/  LDL R7, [R1+0x4] ;  /* 0x0000040001077983 */ /* 0x000ea20000100800 */
[----:B------:R-:W-:Y:S01]  /*16cc0*/  IMAD R8, R28, 0x8, R22 ;  /* 0x000000081c087824 */ /* 0x000fe200078e0216 */
[----:B------:R-:W3:Y:S01]  /*16cd0*/  S2R R6, SR_TID.X ;  /* 0x0000000000067919 */ /* 0x000ee20000002100 */
[----:B------:R-:W-:Y:S01]  /*16ce0*/  BSSY B2, `(.L_x_2482) ;  /* 0x0000006000027945 */ /* 0x000fe20003800000 */
[----:B---3--:R-:W-:-:S04]  /*16cf0*/  LOP3.LUT R6, R6, 0x7f, RZ, 0xc0, !PT ;  /* 0x0000007f06067812 */ /* 0x008fc800078ec0ff */
[----:B------:R-:W-:Y:S02]  /*16d00*/  ISETP.NE.AND P1, PT, R6, RZ, PT ;  /* 0x000000ff0600720c */ /* 0x000fe40003f25270 */
[----:B--2---:R-:W-:-:S04]  /*16d10*/  SHF.L.U32 R10, R7, 0x1f, RZ ;  /* 0x0000001f070a7819 */ /* 0x004fc800000006ff */
[----:B------:R-:W2:Y:S02]  /*16d20*/  SYNCS.PHASECHK.TRANS64.TRYWAIT P0, [R8+URZ+0x2d8a0], R10 ;  /* 0x02d8a00a080075a7 */ /* 0x000ea4000800017f */
[----:B--2---:R-:W-:Y:S05]  /*16d30*/  @!P0 BRA `(.L_x_2483) ;  /* 0x0000006400d88947 */ /* 0x004fea0003800000 */
.L_x_2628:
[----:B------:R-:W-:Y:S05]  /*16d40*/  BSYNC B2 ;  /* 0x0000000000027941 */ /* 0x000fea0003800000 */
.L_x_2482:
[----:B------:R-:W-:Y:S04]  /*16d50*/  BSSY B2, `(.L_x_2484) ;  /* 0x0000009000027945 */ /* 0x000fe80003800000 */
[----:B------:R-:W-:Y:S05]  /*16d60*/  @P1 BRA `(.L_x_2485) ;  /* 0x00000000001c1947 */ /* 0x000fea0003800000 */
[----:B0-----:R-:W0:Y:S02]  /*16d70*/  S2R R5, SR_TID.X ;  /* 0x0000000000057919 */ /* 0x001e240000002100 */
[----:B0-----:R-:W-:Y:S01]  /*16d80*/  LOP3.LUT R6, R5, 0x1f, RZ, 0xc0, !PT ;  /* 0x0000001f05067812 */ /* 0x001fe200078ec0ff */
[----:B------:R-:W-:-:S03]  /*16d90*/  IMAD.MOV.U32 R5, RZ, RZ, 0x6000 ;  /* 0x00006000ff057424 */ /* 0x000fc600078e00ff */
[----:B------:R-:W-:Y:S01]  /*16da0*/  ISETP.NE.AND P0, PT, R6, RZ, PT ;  /* 0x000000ff0600720c */ /* 0x000fe20003f05270 */
[----:B------:R3:W-:-:S12]  /*16db0*/  SYNCS.ARRIVE.TRANS64 RZ, [R8+URZ+0x2d890], R5 ;  /* 0x02d8900508ff79a7 */ /* 0x0007d8000800003f */
[----:B---3--:R-:W-:Y:S05]  /*16dc0*/  @!P0 BRA `(.L_x_2485) ;  /* 0x0000000000048947 */ /* 0x008fea0003800000 */
[----:B------:R-:W-:Y:S01]  /*16dd0*/  BPT.TRAP 0x1 ;  /* 0x000000040000795c */ /* 0x000fe20000300000 */
.L_x_2485:
[----:B------:R-:W-:Y:S05]  /*16de0*/  BSYNC B2 ;  /* 0x0000000000027941 */ /* 0x000fea0003800000 */
.L_x_2484:
[----:B------:R-:W-:Y:S01]  /*16df0*/  IMAD.MOV.U32 R14, RZ, RZ, RZ ;  /* 0x000000ffff0e7224 */ /* 0x000fe200078e00ff */
[----:B------:R-:W-:Y:S01]  /*16e00*/  LEA R6, R4, R0, 0x7 ;  /* 0x0000000004067211 */ /* 0x000fe200078e38ff */
[----:B------:R-:W-:Y:S01]  /*16e10*/  IMAD R7, R28, 0x6000, R22 ;  /* 0x000060001c077824 */ /* 0x000fe200078e0216 */
[----:B------:R-:W-:Y:S01]  /*16e20*/  UIADD3 UR4, UP0, UR42, 0x570, URZ ;  /* 0x000005702a047890 */ /* 0x000fe2000ff1e03f */
[----:B------:R-:W-:Y:S01]  /*16e30*/  PLOP3.LUT P0, PT, PT, PT, PT, 0x80, 0x0 ;  /* 0x000000000000781c */ /* 0x000fe20003f0f070 */
[----:B0-----:R-:W-:Y:S01]  /*16e40*/  VIADD R5, R8, 0x2d890 ;  /* 0x0002d89008057836 */ /* 0x001fe20000000000 */
[----:B------:R-:W-:Y:S01]  /*16e50*/  R2UR UR10, R14 ;  /* 0x000000000e0a72ca */ /* 0x000fe200000e0000 */
[----:B------:R-:W-:Y:S01]  /*16e60*/  VIADD R6, R6, 0xffffff80 ;  /* 0xffffff8006067836 */ /* 0x000fe20000000000 */
[----:B------:R-:W-:Y:S01]  /*16e70*/  UIADD3.X UR5, URZ, UR43, URZ, UP0, !UPT ;  /* 0x0000002b3f057290 */ /* 0x000fe200087fe43f */
[----:B-1----:R-:W-:Y:S01]  /*16e80*/  VIADD R9, R7, 0x15400 ;  /* 0x0001540007097836 */ /* 0x002fe20000000000 */
[----:B------:R-:W-:Y:S01]  /*16e90*/  UMOV UR6, 0x0 ;  /* 0x0000000000067882 */ /* 0x000fe20000000000 */
[----:B------:R-:W-:-:S10]  /*16ea0*/  UMOV UR7, 0x12f00000 ;  /* 0x12f0000000077882 */ /* 0x000fd40000000000 */
.L_x_2486:
        /* <DEDUP_REMOVED lines=16> */
.L_x_2487:
        /* <DEDUP_REMOVED lines=12> */
[----:B------:R-:W-:Y:S01]  /*17070*/  UMOV UR6, 0x0 ;  /* 0x0000000000067882 */ /* 0x000fe20000000000 */
[----:B------:R-:W-:Y:S01]  /*17080*/  IADD3 R9, R7, 0x19400, RZ ;  /* 0x0001940007097810 */ /* 0x000fe20007ffe0ff */
[----:B------:R-:W-:Y:S01]  /*17090*/  UMOV UR7, 0x12f00000 ;  /* 0x12f0000000077882 */ /* 0x000fe20000000000 */
[----:B------:R-:W-:-:S15]  /*170a0*/  R2UR UR10, R12 ;  /* 0x000000000c0a72ca */ /* 0x000fde00000e0000 */
.L_x_2488:
        /* <DEDUP_REMOVED lines=13> */
.L_x_2629:
[----:B------:R-:W-:Y:S05]  /*17180*/  BSYNC B2 ;  /* 0x0000000000027941 */ /* 0x000fea0003800000 */
.L_x_2489:
[----:B------:R-:W-:Y:S01]  /*17190*/  BSSY B2, `(.L_x_2491) ;  /* 0x000000b000027945 */ /* 0x000fe20003800000 */
[----:B0-2---:R-:W-:Y:S02]  /*171a0*/  IMAD.MOV.U32 R10, RZ, RZ, 0x0 ;  /* 0x00000000ff0a7424 */ /* 0x005fe400078e00ff */
[----:B------:R-:W-:Y:S01]  /*171b0*/  IMAD.MOV.U32 R11, RZ, RZ, 0x12f00000 ;  /* 0x12f00000ff0b7424 */ /* 0x000fe200078e00ff */
[----:B------:R-:W-:Y:S06]  /*171c0*/  @P1 BRA `(.L_x_2492) ;  /* 0x00000000001c1947 */ /* 0x000fec0003800000 */
[----:B------:R-:W0:Y:S02]  /*171d0*/  S2R R5, SR_TID.X ;  /* 0x0000000000057919 */ /* 0x000e240000002100 */
[----:B0-----:R-:W-:Y:S01]  /*171e0*/  LOP3.LUT R9, R5, 0x1f, RZ, 0xc0, !PT ;  /* 0x0000001f05097812 */ /* 0x001fe200078ec0ff */
[----:B------:R-:W-:-:S03]  /*171f0*/  IMAD.MOV.U32 R5, RZ, RZ, 0x6000 ;  /* 0x00006000ff057424 */ /* 0x000fc600078e00ff */
[----:B------:R-:W-:Y:S01]  /*17200*/  ISETP.NE.AND P0, PT, R9, RZ, PT ;  /* 0x000000ff0900720c */ /* 0x000fe20003f05270 */
[----:B------:R0:W-:-:S12]  /*17210*/  SYNCS.ARRIVE.TRANS64 RZ, [R8+URZ+0x2d8b0], R5 ;  /* 0x02d8b00508ff79a7 */ /* 0x0001d8000800003f */
[----:B0-----:R-:W-:Y:S05]  /*17220*/  @!P0 BRA `(.L_x_2492) ;  /* 0x0000000000048947 */ /* 0x001fea0003800000 */
[----:B------:R-:W-:Y:S01]  /*17230*/  BPT.TRAP 0x1 ;  /* 0x000000040000795c */ /* 0x000fe20000300000 */
.L_x_2492:
[----:B------:R-:W-:Y:S05]  /*17240*/  BSYNC B2 ;  /* 0x0000000000027941 */ /* 0x000fea0003800000 */
.L_x_2491:
        /* <DEDUP_REMOVED lines=8> */
.L_x_2493:
        /* <DEDUP_REMOVED lines=15> */
.L_x_2494:
        /* <DEDUP_REMOVED lines=15> */
.L_x_2495:
        /* <DEDUP_REMOVED lines=9> */
[----:B--2---:R-:W-:Y:S05]  /*17540*/  @P0 BRA.U.ANY `(.L_x_2495) ;  /* 0xfffffffd00d80947 */ /* 0x004fea000393ffff */
.L_x_2481:
[----:B------:R-:W-:Y:S05]  /*17550*/  BSYNC B1 ;  /* 0x0000000000017941 */ /* 0x000fea0003800000 */
.L_x_2480:
[----:B0-----:R-:W2:Y:S01]  /*17560*/  LDL.LU R5, [R1+0x4] ;  /* 0x0000040001057983 */ /* 0x001ea20000300800 */
[----:B------:R-:W-:Y:S01]  /*17570*/  VIADD R28, R28, 0x1 ;  /* 0x000000011c1c7836 */ /* 0x000fe20000000000 */
[----:B------:R-:W-:Y:S01]  /*17580*/  PLOP3.LUT P0, PT, PT, PT, PT, 0x8, 0x0 ;  /* 0x000000000000781c */ /* 0x000fe20003f0e170 */
[----:B-1----:R-:W-:-:S03]  /*17590*/  VIADD R9, R4, 0xfffffffe ;  /* 0xfffffffe04097836 */ /* 0x002fc60000000000 */
[C---:B------:R-:W-:Y:S02]  /*175a0*/  ISETP.NE.AND P1, PT, R28.reuse, 0x2, PT ;  /* 0x000000021c00780c */ /* 0x040fe40003f25270 */
[----:B------:R-:W-:Y:S02]  /*175b0*/  ISETP.GE.AND P2, PT, R9, R3, PT ;  /* 0x000000030900720c */ /* 0x000fe40003f46270 */
[----:B------:R-:W-:Y:S02]  /*175c0*/  SEL R4, RZ, 0x1, P1 ;  /* 0x00000001ff047807 */ /* 0x000fe40000800000 */
[----:B------:R-:W-:Y:S02]  /*175d0*/  SEL R28, R28, RZ, P1 ;  /* 0x000000ff1c1c7207 */ /* 0x000fe40000800000 */
[----:B--2---:R-:W-:-:S05]  /*175e0*/  LOP3.LUT R5, R5, R4, RZ, 0x3c, !PT ;  /* 0x0000000405057212 */ /* 0x004fca00078e3cff */
[----:B------:R0:W-:Y:S02]  /*175f0*/  STL [R1+0x4], R5 ;  /* 0x0000040501007387 */ /* 0x0001e40000100800 */
[----:B------:R-:W-:Y:S05]  /*17600*/  @!P2 BRA `(.L_x_2474) ;  /* 0x00000008005ca947 */ /* 0x000fea0003800000 */
.L_x_2512:
[----:B------:R-:W-:Y:S05]  /*17610*/  YIELD ;  /* 0x0000000000007946 */ /* 0x000fea0003800000 */
[----:B------:R-:W-:Y:S04]  /*17620*/  BSSY B1, `(.L_x_2496) ;  /* 0x000008b000017945 */ /* 0x000fe80003800000 */
[----:B--2---:R-:W-:Y:S05]  /*17630*/  @!P6 BRA `(.L_x_2497) ;  /* 0x000000080024e947 */ /* 0x004fea0003800000 */
        /* <DEDUP_REMOVED lines=9> */
.L_x_2630:
[----:B------:R-:W-:Y:S05]  /*176d0*/  BSYNC B2 ;  /* 0x0000000000027941 */ /* 0x000fea0003800000 */
.L_x_2498:
        /* <DEDUP_REMOVED lines=9> */
.L_x_2501:
[----:B------:R-:W-:Y:S05]  /*17770*/  BSYNC B2 ;  /* 0x0000000000027941 */ /* 0x000fea0003800000 */
.L_x_2500:
[----:B------:R-:W-:Y:S01]  /*17780*/  IMAD.MOV.U32 R12, RZ, RZ, RZ ;  /* 0x000000ffff0c7224 */ /* 0x000fe200078e00ff */
[----:B------:R-:W-:Y:S01]  /*17790*/  UIADD3 UR4, UP0, UR42, 0x570, URZ ;  /* 0x000005702a047890 */ /* 0x000fe2000ff1e03f */
[----:B------:R-:W-:Y:S01]  /*177a0*/  IMAD R6, R28, 0x6000, R22 ;  /* 0x000060001c067824 */ /* 0x000fe200078e0216 */
[----:B------:R-:W-:Y:S01]  /*177b0*/  PLOP3.LUT P1, PT, PT, PT, PT, 0x80, 0x0 ;  /* 0x000000000000781c */ /* 0x000fe20003f2f070 */
[----:B------:R-:W-:Y:S01]  /*177c0*/  IMAD R5, R9, 0x80, R0 ;  /* 0x0000008009057824 */ /* 0x000fe200078e0200 */
[----:B------:R-:W-:Y:S01]  /*177d0*/  R2UR UR10, R12 ;  /* 0x000000000c0a72ca */ /* 0x000fe200000e0000 */
[----:B------:R-:W-:Y:S01]  /*177e0*/  VIADD R10, R6, 0x15400 ;  /* 0x00015400060a7836 */ /* 0x000fe20000000000 */
[----:B------:R-:W-:Y:S01]  /*177f0*/  IADD3 R4, R8, 0x2d890, RZ ;  /* 0x0002d89008047810 */ /* 0x000fe20007ffe0ff */
[----:B------:R-:W-:Y:S01]  /*17800*/  UIADD3.X UR5, URZ, UR43, URZ, UP0, !UPT ;  /* 0x0000002b3f057290 */ /* 0x000fe200087fe43f */
[----:B------:R-:W-:Y:S01]  /*17810*/  UMOV UR6, 0x0 ;  /* 0x0000000000067882 */ /* 0x000fe20000000000 */
[----:B------:R-:W-:-:S10]  /*17820*/  UMOV UR7, 0x12f00000 ;  /* 0x12f0000000077882 */ /* 0x000fd40000000000 */
.L_x_2502:
        /* <DEDUP_REMOVED lines=16> */
.L_x_2503:
        /* <DEDUP_REMOVED lines=16> */
.L_x_2504:
        /* <DEDUP_REMOVED lines=13> */
.L_x_2631:
[----:B------:R-:W-:Y:S05]  /*17b00*/  BSYNC B2 ;  /* 0x0000000000027941 */ /* 0x000fea0003800000 */
.L_x_2505:
[----:B------:R-:W-:Y:S01]  /*17b10*/  BSSY B2, `(.L_x_2507) ;  /* 0x000000b000027945 */ /* 0x000fe20003800000 */
[----:B------:R-:W-:Y:S01]  /*17b20*/  IMAD.MOV.U32 R10, RZ, RZ, 0x0 ;  /* 0x00000000ff0a7424 */ /* 0x000fe200078e00ff */
[----:B------:R-:W-:Y:S02]  /*17b30*/  MOV R11, 0x12f00000 ;  /* 0x12f00000000b7802 */ /* 0x000fe40000000f00 */
[----:B------:R-:W-:Y:S05]  /*17b40*/  @P2 BRA `(.L_x_2508) ;  /* 0x00000000001c2947 */ /* 0x000fea0003800000 */
[----:B------:R-:W2:Y:S02]  /*17b50*/  S2R R4, SR_TID.X ;  /* 0x0000000000047919 */ /* 0x000ea40000002100 */
[----:B--2---:R-:W-:Y:S01]  /*17b60*/  LOP3.LUT R15, R4, 0x1f, RZ, 0xc0, !PT ;  /* 0x0000001f040f7812 */ /* 0x004fe200078ec0ff */
[----:B------:R-:W-:-:S03]  /*17b70*/  IMAD.MOV.U32 R4, RZ, RZ, 0x6000 ;  /* 0x00006000ff047424 */ /* 0x000fc600078e00ff */
[----:B------:R-:W-:Y:S01]  /*17b80*/  ISETP.NE.AND P1, PT, R15, RZ, PT ;  /* 0x000000ff0f00720c */ /* 0x000fe20003f25270 */
[----:B------:R2:W-:-:S12]  /*17b90*/  SYNCS.ARRIVE.TRANS64 RZ, [R8+URZ+0x2d8b0], R4 ;  /* 0x02d8b00408ff79a7 */ /* 0x0005d8000800003f */
[----:B--2---:R-:W-:Y:S05]  /*17ba0*/  @!P1 BRA `(.L_x_2508) ;  /* 0x0000000000049947 */ /* 0x004fea0003800000 */
[----:B------:R-:W-:Y:S01]  /*17bb0*/  BPT.TRAP 0x1 ;  /* 0x000000040000795c */ /* 0x000fe20000300000 */
.L_x_2508:
[----:B------:R-:W-:Y:S05]  /*17bc0*/  BSYNC B2 ;  /* 0x0000000000027941 */ /* 0x000fea0003800000 */
.L_x_2507:
        /* <DEDUP_REMOVED lines=8> */
.L_x_2509:
        /* <DEDUP_REMOVED lines=15> */
.L_x_2510:
        /* <DEDUP_REMOVED lines=15> */
.L_x_2511:
        /* <DEDUP_REMOVED lines=10> */
.L_x_2497:
[----:B------:R-:W-:Y:S05]  /*17ed0*/  BSYNC B1 ;  /* 0x0000000000017941 */ /* 0x000fea0003800000 */
.L_x_2496:
[----:B------:R-:W2:Y:S01]  /*17ee0*/  LDL.LU R7, [R1+0x4] ;  /* 0x0000040001077983 */ /* 0x000ea20000300800 */
[----:B------:R-:W-:Y:S01]  /*17ef0*/  VIADD R28, R28, 0x1 ;  /* 0x000000011c1c7836 */ /* 0x000fe20000000000 */
[C---:B------:R-:W-:Y:S02]  /*17f00*/  ISETP.GT.AND P2, PT, R9.reuse, R3, PT ;  /* 0x000000030900720c */ /* 0x040fe40003f44270 */
[----:B------:R-:W-:Y:S02]  /*17f10*/  IADD3 R9, R9, -0x1, RZ ;  /* 0xffffffff09097810 */ /* 0x000fe40007ffe0ff */
[----:B------:R-:W-:-:S04]  /*17f20*/  ISETP.NE.AND P1, PT, R28, 0x2, PT ;  /* 0x000000021c00780c */ /* 0x000fc80003f25270 */
[----:B------:R-:W-:Y:S02]  /*17f30*/  SEL R4, RZ, 0x1, P1 ;  /* 0x00000001ff047807 */ /* 0x000fe40000800000 */
[----:B------:R-:W-:Y:S02]  /*17f40*/  SEL R28, R28, RZ, P1 ;  /* 0x000000ff1c1c7207 */ /* 0x000fe40000800000 */
[----:B--2---:R-:W-:-:S05]  /*17f50*/  LOP3.LUT R7, R7, R4, RZ, 0x3c, !PT ;  /* 0x0000000407077212 */ /* 0x004fca00078e3cff */
[----:B------:R2:W-:Y:S01]  /*17f60*/  STL [R1+0x4], R7 ;  /* 0x0000040701007387 */ /* 0x0005e20000100800 */
[----:B------:R-:W-:Y:S05]  /*17f70*/  @P2 BRA `(.L_x_2512) ;  /* 0xfffffff400a42947 */ /* 0x000fea000383ffff */
.L_x_2474:
[----:B------:R-:W-:Y:S05]  /*17f80*/  BSYNC B0 ;  /* 0x0000000000007941 */ /* 0x000fea0003800000 */
.L_x_2473:
[----:B------:R-:W3:Y:S01]  /*17f90*/  LDC R0, c[0x0][0x448] ;  /* 0x00011200ff007b82 */ /* 0x000ee20000000800 */
[----:B------:R-:W-:Y:S01]  /*17fa0*/  IMAD.MOV.U32 R2, RZ, RZ, 0xc0 ;  /* 0x000000c0ff027424 */ /* 0x000fe200078e00ff */
[----:B------:R-:W-:Y:S05]  /*17fb0*/  @!P0 WARPSYNC.ALL ;  /* 0x0000000000008948 */ /* 0x000fea0003800000 */
[----:B------:R-:W-:Y:S01]  /*17fc0*/  IMAD R2, R17, R2, 0xbf ;  /* 0x000000bf11027424 */ /* 0x000fe200078e0202 */
[----:B------:R-:W-:Y:S01]  /*17fd0*/  BSSY B7, `(.L_x_2513) ;  /* 0x000035a000077945 */ /* 0x000fe20003800000 */
[----:B------:R-:W-:Y:S01]  /*17fe0*/  @!P0 BAR.SYNC.DEFER_BLOCKING 0xc, 0x200 ;  /* 0x0308000000008b1d */ /* 0x000fe20000010000 */
[----:B---3--:R-:W-:-:S13]  /*17ff0*/  ISETP.NE.AND P1, PT, R0, 0x1, PT ;  /* 0x000000010000780c */ /* 0x008fda0003f25270 */
[----:B------:R-:W3:Y:S08]  /*18000*/  @P1 LDC R0, c[0x0][0x44c] ;  /* 0x00011300ff001b82 */ /* 0x000ef00000000800 */
[----:B------:R-:W4:Y:S01]  /*18010*/  @P1 LDC R3, c[0x0][0x450] ;  /* 0x00011400ff031b82 */ /* 0x000f220000000800 */
[----:B---3--:R-:W-:-:S05]  /*18020*/  @P1 IMAD.HI.U32 R0, R2, R0, RZ ;  /* 0x0000000002001227 */ /* 0x008fca00078e00ff */
[----:B----4-:R-:W-:-:S05]  /*18030*/  @P1 SHF.R.U32.HI R2, RZ, R3, R0 ;  /* 0x00000003ff021219 */ /* 0x010fca0000011600 */
[----:B------:R-:W-:-:S05]  /*18040*/  IMAD.IADD R2, R20, 0x1, R2 ;  /* 0x0000000114027824 */ /* 0x000fca00078e0202 */
[----:B------:R-:W-:-:S04]  /*18050*/  SHF.R.S32.HI R0, RZ, 0x1f, R2 ;  /* 0x0000001fff007819 */ /* 0x000fc80000011402 */
[----:B------:R-:W-:-:S04]  /*18060*/  LEA.HI R0, R0, R2, RZ, 0x7 ;  /* 0x0000000200007211 */ /* 0x000fc800078f38ff */
[----:B------:R-:W-:-:S04]  /*18070*/  SHF.R.S32.HI R0, RZ, 0x7, R0 ;  /* 0x00000007ff007819 */ /* 0x000fc80000011400 */
[----:B------:R-:W-:-:S04]  /*18080*/  VIMNMX R4, R21, R0, PT ;  /* 0x0000000015047248 */ /* 0x000fc80003fe0100 */
[----:B------:R-:W-:Y:S01]  /*18090*/  ISETP.GT.AND P0, PT, R4, RZ, PT ;  /* 0x000000ff0400720c */ /* 0x000fe20003f04270 */
[----:B------:R3:W-:-:S12]  /*180a0*/  STL [R1+0x34], R4 ;  /* 0x0000340401007387 */ /* 0x0007d80000100800 */
[----:B---3--:R-:W-:Y:S05]  /*180b0*/  @P0 BRA `(.L_x_2514) ;  /* 0x0000000000440947 */ /* 0x008fea0003800000 */
[----:B------:R-:W3:Y:S02]  /*180c0*/  S2R R4, SR_TID.X ;  /* 0x0000000000047919 */ /* 0x000ee40000002100 */
[----:B---3--:R-:W-:-:S04]  /*180d0*/  LOP3.LUT R4, R4, 0x7f, RZ, 0xc0, !PT ;  /* 0x0000007f04047812 */ /* 0x008fc800078ec0ff */
[----:B------:R-:W-:-:S13]  /*180e0*/  ISETP.NE.AND P0, PT, R4, RZ, PT ;  /* 0x000000ff0400720c */ /* 0x000fda0003f05270 */
[----:B------:R-:W-:Y:S05]  /*180f0*/  @P0 BRA `(.L_x_2515) ;  /* 0x00000034001c0947 */ /* 0x000fea0003800000 */
[----:B0-----:R-:W0:Y:S01]  /*18100*/  S2R R5, SR_LANEID ;  /* 0x0000000000057919 */ /* 0x001e220000000000 */
[----:B------:R-:W-:Y:S01]  /*18110*/  VOTEU.ANY UR4, UPT, PT ;  /* 0x0000000000047886 */ /* 0x000fe200038e0100 */
[----:B------:R-:W3:Y:S01]  /*18120*/  LDC.64 R2, c[0x0][0xc60] ;  /* 0x00031800ff027b82 */ /* 0x000ee20000000a00 */
[----:B------:R-:W0:Y:S02]  /*18130*/  FLO.U32 R0, UR4 ;  /* 0x0000000400007d00 */ /* 0x000e2400080e0000 */
[----:B0-----:R-:W-:-:S06]  /*18140*/  ISETP.EQ.U32.AND P0, PT, R0, R5, PT ;  /* 0x000000050000720c */ /* 0x001fcc0003f02070 */
[----:B------:R-:W3:Y:S07]  /*18150*/  POPC R5, UR4 ;  /* 0x0000000400057d09 */ /* 0x000eee0008000000 */
[----:B---3--:R-:W3:Y:S01]  /*18160*/  @P0 ATOMG.E.ADD.STRONG.GPU PT, R3, desc[UR38][R2.64], R5 ;  /* 0x00000005020309a8 */ /* 0x008ee200081ee1e6 */
[----:B------:R-:W0:Y:S02]  /*18170*/  S2R R4, SR_LTMASK ;  /* 0x0000000000047919 */ /* 0x000e240000003900 */
[----:B0-----:R-:W-:-:S04]  /*18180*/  LOP3.LUT R4, R4, UR4, RZ, 0xc0, !PT ;  /* 0x0000000404047c12 */ /* 0x001fc8000f8ec0ff */
[----:B--2---:R-:W0:Y:S01]  /*18190*/  POPC R7, R4 ;  /* 0x0000000400077309 */ /* 0x004e220000000000 */
[----:B---3--:R-:W0:Y:S02]  /*181a0*/  SHFL.IDX PT, R0, R3, R0, 0x1f ;  /* 0x00001f0003007589 */ /* 0x008e2400000e0000 */
[----:B0-----:R-:W-:Y:S01]  /*181b0*/  IADD3 R16, R0, UR37, R7 ;  /* 0x0000002500107c10 */ /* 0x001fe2000fffe007 */
[----:B------:R-:W-:Y:S06]  /*181c0*/  BRA `(.L_x_2515) ;  /* 0x0000003000e87947 */ /* 0x000fec0003800000 */
.L_x_2514:
        /* <DEDUP_REMOVED lines=9> */
[----:B--2---:R-:W-:Y:S01]  /*18260*/  MOV R7, UR9 ;  /* 0x0000000900077c02 */ /* 0x004fe20008000f00 */
[----:B------:R-:W2:Y:S01]  /*18270*/  LDC.64 R2, c[0x4][R2] ;  /* 0x0100000002027b82 */ /* 0x000ea20000000a00 */
[----:B0-----:R-:W-:Y:S02]  /*18280*/  IMAD.U32 R5, RZ, RZ, UR7 ;  /* 0x00000007ff057e24 */ /* 0x001fe4000f8e00ff */
[----:B------:R-:W-:Y:S02]  /*18290*/  IMAD.U32 R6, RZ, RZ, UR8 ;  /* 0x00000008ff067e24 */ /* 0x000fe4000f8e00ff */
[----:B------:R-:W-:-:S02]  /*182a0*/  IMAD.U32 R10, RZ, RZ, UR4 ;  /* 0x00000004ff0a7e24 */ /* 0x000fc4000f8e00ff */
[----:B------:R-:W-:Y:S02]  /*182b0*/  IMAD.U32 R11, RZ, RZ, UR5 ;  /* 0x00000005ff0b7e24 */ /* 0x000fe4000f8e00ff */
[----:B------:R-:W-:Y:S02]  /*182c0*/  IMAD.MOV.U32 R8, RZ, RZ, 0x70 ;  /* 0x00000070ff087424 */ /* 0x000fe400078e00ff */
[----:B------:R-:W-:Y:S02]  /*182d0*/  IMAD.MOV.U32 R12, RZ, RZ, 0x1 ;  /* 0x00000001ff0c7424 */ /* 0x000fe400078e00ff */
[----:B------:R-:W-:-:S07]  /*182e0*/  IMAD.MOV.U32 R13, RZ, RZ, RZ ;  /* 0x000000ffff0d7224 */ /* 0x000fce00078e00ff */
[----:B------:R-:W-:-:S07]  /*182f0*/  LEPC R20, `(.L_x_2517) ;  /* 0x000000001014794e */ /* 0x000fce0000000000 */
[----:B-12---:R-:W-:Y:S05]  /*18300*/  CALL.ABS.NOINC R2 ;  /* 0x0000000002007343 */ /* 0x006fea0003c00000 */
.L_x_2517:
[----:B------:R-:W-:Y:S05]  /*18310*/  BSYNC B6 ;  /* 0x0000000000067941 */ /* 0x000fea0003800000 */
.L_x_2516:
        /* <DEDUP_REMOVED lines=8> */
[----:B------:R3:W4:Y:S01]  /*183a0*/  LDC.64 R2, c[0x4][R27] ;  /* 0x010000001b027b82 */ /* 0x0007220000000a00 */
[----:B------:R-:W-:Y:S01]  /*183b0*/  MOV R4, UR6 ;  /* 0x0000000600047c02 */ /* 0x000fe20008000f00 */
[----:B0-----:R-:W-:Y:S01]  /*183c0*/  IMAD.U32 R5, RZ, RZ, UR7 ;  /* 0x00000007ff057e24 */ /* 0x001fe2000f8e00ff */
[----:B------:R-:W-:Y:S01]  /*183d0*/  MOV R12, 0x1 ;  /* 0x00000001000c7802 */ /* 0x000fe20000000f00 */
[----:B------:R-:W-:Y:S02]  /*183e0*/  IMAD.U32 R6, RZ, RZ, UR8 ;  /* 0x00000008ff067e24 */ /* 0x000fe4000f8e00ff */
[----:B--2---:R-:W-:-:S02]  /*183f0*/  IMAD.U32 R7, RZ, RZ, UR9 ;  /* 0x00000009ff077e24 */ /* 0x004fc4000f8e00ff */
[----:B------:R-:W-:Y:S02]  /*18400*/  IMAD.U32 R10, RZ, RZ, UR4 ;  /* 0x00000004ff0a7e24 */ /* 0x000fe4000f8e00ff */
[----:B------:R-:W-:Y:S02]  /*18410*/  IMAD.U32 R11, RZ, RZ, UR5 ;  /* 0x00000005ff0b7e24 */ /* 0x000fe4000f8e00ff */
[----:B------:R-:W-:Y:S02]  /*18420*/  IMAD.MOV.U32 R8, RZ, RZ, 0x70 ;  /* 0x00000070ff087424 */ /* 0x000fe400078e00ff */
[----:B---3--:R-:W-:-:S07]  /*18430*/  IMAD.MOV.U32 R13, RZ, RZ, RZ ;  /* 0x000000ffff0d7224 */ /* 0x008fce00078e00ff */
[----:B------:R-:W-:-:S07]  /*18440*/  LEPC R20, `(.L_x_2520) ;  /* 0x000000001014794e */ /* 0x000fce0000000000 */
[----:B-1--4-:R-:W-:Y:S05]  /*18450*/  CALL.ABS.NOINC R2 ;  /* 0x0000000002007343 */ /* 0x012fea0003c00000 */
.L_x_2520:
        /* <DEDUP_REMOVED lines=15> */
.L_x_2519:
[----:B------:R-:W-:Y:S05]  /*18550*/  BSYNC B6 ;  /* 0x0000000000067941 */ /* 0x000fea0003800000 */
.L_x_2518:
[----:B------:R3:W4:Y:S01]  /*18560*/  LDL R20, [R1+0x10] ;  /* 0x0000100001147983 */ /* 0x0007220000100800 */
[----:B------:R-:W-:Y:S01]  /*18570*/  ULDC.64 UR4, c[0x0][0x9f8] ;  /* 0x00027e0000047ab9 */ /* 0x000fe20000000a00 */
[----:B--2---:R-:W2:Y:S01]  /*18580*/  LDC R7, c[0x0][0x430] ;  /* 0x00010c00ff077b82 */ /* 0x004ea20000000800 */
[----:B------:R-:W-:Y:S01]  /*18590*/  ISETP.NE.U32.AND P0, PT, RZ, UR4, PT ;  /* 0x00000004ff007c0c */ /* 0x000fe2000bf05070 */
[----:B------:R-:W3:Y:S03]  /*185a0*/  LDL R27, [R1+0x34] ;  /* 0x00003400011b7983 */ /* 0x000ee60000100800 */
[----:B------:R-:W-:Y:S01]  /*185b0*/  ISETP.NE.AND.EX P0, PT, RZ, UR5, PT, P0 ;  /* 0x00000005ff007c0c */ /* 0x000fe2000bf05300 */
[----:B------:R-:W3:Y:S04]  /*185c0*/  LDL R21, [R1+0x24] ;  /* 0x0000240001157983 */ /* 0x000ee80000100800 */
[----:B------:R-:W3:Y:S08]  /*185d0*/  LDL R2, [R1+0x28] ;  /* 0x0000280001027983 */ /* 0x000ef00000100800 */
[----:B------:R-:W-:Y:S01]  /*185e0*/  @P0 IADD3 R24, P1, R24, UR4, RZ ;  /* 0x0000000418180c10 */ /* 0x000fe2000ff3e0ff */
[----:B------:R-:W0:Y:S01]  /*185f0*/  S2R R3, SR_TID.X ;  /* 0x0000000000037919 */ /* 0x000e220000002100 */
[----:B------:R-:W-:-:S02]  /*18600*/  ULDC UR4, c[0x0][0x2f4] ;  /* 0x0000bd0000047ab9 */ /* 0x000fc40000000800 */
[----:B------:R-:W-:Y:S01]  /*18610*/  @P0 IADD3.X R25, R25, UR5, RZ, P1, !PT ;  /* 0x0000000519190c10 */ /* 0x000fe20008ffe4ff */
[----:B------:R-:W1:Y:S04]  /*18620*/  S2R R0, SR_TID.X ;  /* 0x0000000000007919 */ /* 0x000e680000002100 */
[----:B----4-:R-:W4:Y:S01]  /*18630*/  @P0 LDG.E R20, desc[UR38][R24.64] ;  /* 0x0000002618140981 */ /* 0x010f22000c1e1900 */
[----:B--2---:R-:W-:Y:S01]  /*18640*/  ISETP.NE.AND P1, PT, R7, 0x1, PT ;  /* 0x000000010700780c */ /* 0x004fe20003f25270 */
[----:B0-----:R-:W-:Y:S01]  /*18650*/  IMAD.SHL.U32 R3, R3, 0x20, RZ ;  /* 0x0000002003037824 */ /* 0x001fe200078e00ff */
[----:B-1----:R-:W-:Y:S01]  /*18660*/  LOP3.LUT R0, R0, 0x7f, RZ, 0xc0, !PT ;  /* 0x0000007f00007812 */ /* 0x002fe200078ec0ff */
[----:B---3--:R-:W-:-:S03]  /*18670*/  VIADD R27, R27, 0xffffffff ;  /* 0xffffffff1b1b7836 */ /* 0x008fc60000000000 */
[----:B------:R-:W-:Y:S01]  /*18680*/  SHF.R.U32.HI R0, RZ, 0x2, R0 ;  /* 0x00000002ff007819 */ /* 0x000fe20000011600 */
[----:B------:R-:W-:Y:S01]  /*18690*/  IMAD.SHL.U32 R10, R27, 0x80, RZ ;  /* 0x000000801b0a7824 */ /* 0x000fe200078e00ff */
[----:B------:R-:W-:-:S04]  /*186a0*/  LOP3.LUT R3, R3, 0x60, RZ, 0xc0, !PT ;  /* 0x0000006003037812 */ /* 0x000fc800078ec0ff */
[----:B------:R-:W-:Y:S01]  /*186b0*/  LOP3.LUT R0, R10, R0, R3, 0xfe, !PT ;  /* 0x000000000a007212 */ /* 0x000fe200078efe03 */
[----:B------:R-:W0:Y:S08]  /*186c0*/  @P1 LDC R4, c[0x0][0x434] ;  /* 0x00010d00ff041b82 */ /* 0x000e300000000800 */
[----:B------:R-:W1:Y:S01]  /*186d0*/  @P1 LDC R5, c[0x0][0x438] ;  /* 0x00010e00ff051b82 */ /* 0x000e620000000800 */
[----:B------:R-:W2:Y:S01]  /*186e0*/  S2R R11, SR_TID.X ;  /* 0x00000000000b7919 */ /* 0x000ea20000002100 */
[----:B------:R-:W-:Y:S01]  /*186f0*/  LOP3.LUT R23, R23, 0xfffffff7, RZ, 0xc0, !PT ;  /* 0xfffffff717177812 */ /* 0x000fe200078ec0ff */
[----:B--2---:R-:W-:-:S05]  /*18700*/  IMAD.SHL.U32 R11, R11, 0x8, RZ ;  /* 0x000000080b0b7824 */ /* 0x004fca00078e00ff */
[----:B------:R-:W-:-:S04]  /*18710*/  LOP3.LUT R11, R11, 0x18, RZ, 0xc0, !PT ;  /* 0x000000180b0b7812 */ /* 0x000fc800078ec0ff */
[----:B------:R-:W-:Y:S01]  /*18720*/  LOP3.LUT R12, R11, 0x20, RZ, 0xfc, !PT ;  /* 0x000000200b0c7812 */ /* 0x000fe200078efcff */
[----:B------:R-:W-:Y:S01]  /*18730*/  UMOV UR5, 0xffffffff ;  /* 0xffffffff00057882 */ /* 0x000fe20000000000 */
[----:B----4-:R-:W-:Y:S01]  /*18740*/  @P0 STL [R1+0x10], R20 ;  /* 0x0000101401000387 */ /* 0x010fe20000100800 */
[C---:B------:R-:W-:Y:S02]  /*18750*/  ISETP.GE.AND P0, PT, R0.reuse, R21, PT ;  /* 0x000000150000720c */ /* 0x040fe40003f06270 */
[----:B------:R-:W-:-:S11]  /*18760*/  IADD3 R0, R0, R2, RZ ;  /* 0x0000000200007210 */ /* 0x000fd60007ffe0ff */
[----:B------:R-:W2:Y:S01]  /*18770*/  @!P0 LDC.64 R2, c[0x0][0x428] ;  /* 0x00010a00ff028b82 */ /* 0x000ea20000000a00 */
[----:B0-----:R-:W-:-:S04]  /*18780*/  @P1 IMAD.HI.U32 R4, R0, R4, RZ ;  /* 0x0000000400041227 */ /* 0x001fc800078e00ff */
[----:B------:R-:W-:Y:S01]  /*18790*/  IMAD.MOV.U32 R6, RZ, RZ, R0 ;  /* 0x000000ffff067224 */ /* 0x000fe200078e0000 */
[----:B-1----:R-:W-:Y:S02]  /*187a0*/  @P1 SHF.R.U32.HI R6, RZ, R5, R4 ;  /* 0x00000005ff061219 */ /* 0x002fe40000011604 */
[----:B------:R-:W-:-:S03]  /*187b0*/  SHF.R.S32.HI R8, RZ, 0x1f, R20 ;  /* 0x0000001fff087819 */ /* 0x000fc60000011414 */
[----:B------:R-:W-:-:S04]  /*187c0*/  IMAD.MOV R4, RZ, RZ, -R6 ;  /* 0x000000ffff047224 */ /* 0x000fc800078e0a06 */
[----:B------:R-:W-:Y:S01]  /*187d0*/  IMAD R4, R7, R4, R0 ;  /* 0x0000000407047224 */ /* 0x000fe200078e0200 */
[--C-:B------:R-:W-:Y:S01]  /*187e0*/  @!P0 SHF.R.S32.HI R7, RZ, 0x1f, R6.reuse ;  /* 0x0000001fff078819 */ /* 0x100fe20000011406 */
[-C--:B--2---:R-:W-:Y:S02]  /*187f0*/  @!P0 IMAD R0, R8, R2.reuse, RZ ;  /* 0x0000000208008224 */ /* 0x084fe400078e02ff */
        /* <DEDUP_REMOVED lines=23> */
.L_x_2634:
[----:B------:R-:W-:-:S05]  /*18970*/  SHF.R.S32.HI R9, RZ, 0x1f, R18 ;  /* 0x0000001fff097819 */ /* 0x000fca0000011412 */
[----:B------:R0:W-:Y:S01]  /*18980*/  STL [R1+0xc], R9 ;  /* 0x00000c0901007387 */ /* 0x0001e20000100800 */
[----:B------:R-:W-:Y:S05]  /*18990*/  @!P2 BRA `(.L_x_2522) ;  /* 0x000000000004a947 */ /* 0x000fea0003800000 */
[----:B------:R-:W-:Y:S01]  /*189a0*/  BPT.TRAP 0x1 ;  /* 0x000000040000795c */ /* 0x000fe20000300000 */
.L_x_2522:
        /* <DEDUP_REMOVED lines=26> */
.L_x_2635:
[----:B------:R-:W-:Y:S05]  /*18b50*/  BSYNC B0 ;  /* 0x0000000000007941 */ /* 0x000fea0003800000 */
.L_x_2523:
        /* <DEDUP_REMOVED lines=16> */
[----:B------:R-:W-:-:S03]  /*18c60*/  ULDC.64 UR4, c[0x0][0x308] ;  /* 0x0000c20000047ab9 */ /* 0x000fc60000000a00 */
[----:B------:R-:W-:Y:S02]  /*18c70*/  IMAD.IADD R3, R5, 0x1, R2 ;  /* 0x0000000105037824 */ /* 0x000fe400078e0202 */
[----:B------:R-:W-:Y:S01]  /*18c80*/  IMAD.MOV.U32 R2, RZ, RZ, R4 ;  /* 0x000000ffff027224 */ /* 0x000fe200078e0004 */
[C---:B------:R-:W-:Y:S02]  /*18c90*/  LOP3.LUT P4, RZ, R23.reuse, 0x4, RZ, 0xc0, !PT ;  /* 0x0000000417ff7812 */ /* 0x040fe4000788c0ff */
[C---:B------:R-:W-:Y:S02]  /*18ca0*/  LOP3.LUT P3, RZ, R23.reuse, 0x2, RZ, 0xc0, !PT ;  /* 0x0000000217ff7812 */ /* 0x040fe4000786c0ff */
[----:B------:R-:W-:Y:S01]  /*18cb0*/  LOP3.LUT P2, RZ, R23, 0x1, RZ, 0xc0, !PT ;  /* 0x0000000117ff7812 */ /* 0x000fe2000784c0ff */
[----:B--2---:R-:W-:-:S04]  /*18cc0*/  IMAD R4, R7, UR4, RZ ;  /* 0x0000000407047c24 */ /* 0x004fc8000f8e02ff */
[C---:B------:R-:W-:Y:S02]  /*18cd0*/  IMAD R7, R18.reuse, UR5, R4 ;  /* 0x0000000512077c24 */ /* 0x040fe4000f8e0204 */
[----:B------:R-:W-:Y:S01]  /*18ce0*/  IMAD.WIDE.U32 R4, R18, UR4, R2 ;  /* 0x0000000412047c25 */ /* 0x000fe2000f8e0002 */
[----:B------:R-:W-:Y:S01]  /*18cf0*/  ULDC.64 UR4, c[0x0][0x2e8] ;  /* 0x0000ba0000047ab9 */ /* 0x000fe20000000a00 */
[----:B----4-:R-:W-:Y:S02]  /*18d00*/  IADD3 R3, -R11, R12, -R10 ;  /* 0x0000000c0b037210 */ /* 0x010fe40007ffe90a */
[----:B---3--:R-:W-:Y:S01]  /*18d10*/  IMAD R8, R26, 0x3000, R9 ;  /* 0x000030001a087824 */ /* 0x008fe200078e0209 */
[----:B------:R-:W-:Y:S02]  /*18d20*/  IADD3 R7, R5, R7, RZ ;  /* 0x0000000705077210 */ /* 0x000fe40007ffe0ff */
[----:B------:R-:W-:Y:S01]  /*18d30*/  LEA R2, P0, R4, UR4, 0x1 ;  /* 0x0000000404027c11 */ /* 0x000fe2000f8008ff */
[----:B0-----:R-:W-:Y:S01]  /*18d40*/  IMAD.SHL.U32 R9, R6, 0x8, RZ ;  /* 0x0000000806097824 */ /* 0x001fe200078e00ff */
[----:B------:R-:W-:-:S02]  /*18d50*/  UMOV UR4, 0xffffffff ;  /* 0xffffffff00047882 */ /* 0x000fc40000000000 */
        /* <DEDUP_REMOVED lines=8> */
[----:B------:R-:W-:Y:S01]  /*18de0*/  ISETP.GE.AND P1, PT, R3, 0x21, PT ;  /* 0x000000210300780c */ /* 0x000fe20003f26270 */
[----:B------:R-:W-:-:S03]  /*18df0*/  @P0 IMAD R6, R8, 0x2, R22 ;  /* 0x0000000208060824 */ /* 0x000fc600078e0216 */
        /* <DEDUP_REMOVED lines=24> */
[----:B-1----:R-:W-:Y:S01]  /*18f80*/  @P1 IMAD.X R4, RZ, RZ, R6, P0 ;  /* 0x000000ffff041224 */ /* 0x002fe200000e0606 */
[----:B------:R-:W-:-:S04]  /*18f90*/  @P1 LEA R6, R8, R22, 0x1 ;  /* 0x0000001608061211 */ /* 0x000fc800078e08ff */
[----:B------:R-:W-:-:S04]  /*18fa0*/  @P1 LOP3.LUT R5, R5, R4, RZ, 0x3c, !PT ;  /* 0x0000000405051212 */ /* 0x000fc800078e3cff */
[----:B------:R-:W-:-:S04]  /*18fb0*/  @P1 LOP3.LUT R4, R5, R4, RZ, 0x3c, !PT ;  /* 0x0000000405041212 */ /* 0x000fc800078e3cff */
[----:B------:R-:W-:-:S05]  /*18fc0*/  @P1 LOP3.LUT R5, R5, R4, RZ, 0x3c, !PT ;  /* 0x0000000405051212 */ /* 0x000fca00078e3cff */
[----:B------:R0:W-:Y:S04]  /*18fd0*/  @P1 LDGSTS.E.BYPASS.LTC128B.128 [R6+0x16400], desc[UR38][R4.64], !P4 ;  /* 0x1640000004061fae */ /* 0x0001e8000e101d66 */
[----:B------:R0:W-:Y:S04]  /*18fe0*/  @P1 LDGSTS.E.BYPASS.LTC128B.128 [R6+0x18400], desc[UR38][R4.64+0x40], !P3 ;  /* 0x1840004004061fae */ /* 0x0001e8000d901d66 */
[----:B--23--:R0:W-:Y:S02]  /*18ff0*/  @P1 LDGSTS.E.BYPASS.LTC128B.128 [R6+0x1a400], desc[UR38][R4.64+0x80], !P2 ;  /* 0x1a40008004061fae */ /* 0x00c1e4000d101d66 */
.L_x_2645:
[----:B------:R-:W-:-:S13]  /*19000*/  ISETP.GE.AND P0, PT, R3, 0x61, PT ;  /* 0x000000610300780c */ /* 0x000fda0003f06270 */
[----:B------:R-:W-:Y:S01]  /*19010*/  @P0 LEA R2, P1, R9, R2, 0x1 ;  /* 0x0000000209020211 */ /* 0x000fe200078208ff */
        /* <DEDUP_REMOVED lines=10> */
.L_x_2526:
        /* <DEDUP_REMOVED lines=11> */
.L_x_2527:
        /* <DEDUP_REMOVED lines=27> */
[----:B------:R-:W-:Y:S01]  /*19320*/  IMAD.U32 R4, RZ, RZ, UR4 ;  /* 0x00000004ff047e24 */ /* 0x000fe2000f8e00ff */
[----:B------:R-:W-:Y:S01]  /*19330*/  MOV R5, UR5 ;  /* 0x0000000500057c02 */ /* 0x000fe20008000f00 */
[----:B------:R-:W0:Y:S01]  /*19340*/  LDC.64 R2, c[0x4][R2] ;  /* 0x0100000002027b82 */ /* 0x000e220000000a00 */
[----:B------:R-:W-:Y:S01]  /*19350*/  IMAD.U32 R6, RZ, RZ, UR6 ;  /* 0x00000006ff067e24 */ /* 0x000fe2000f8e00ff */
[----:B------:R-:W-:Y:S01]  /*19360*/  MOV R13, RZ ;  /* 0x000000ff000d7202 */ /* 0x000fe20000000f00 */
[----:B------:R-:W-:Y:S02]  /*19370*/  IMAD.U32 R7, RZ, RZ, UR7 ;  /* 0x00000007ff077e24 */ /* 0x000fe4000f8e00ff */
[----:B------:R-:W-:-:S02]  /*19380*/  IMAD.U32 R10, RZ, RZ, UR8 ;  /* 0x00000008ff0a7e24 */ /* 0x000fc4000f8e00ff */
[----:B------:R-:W-:Y:S02]  /*19390*/  IMAD.U32 R11, RZ, RZ, UR9 ;  /* 0x00000009ff0b7e24 */ /* 0x000fe4000f8e00ff */
[----:B------:R-:W-:Y:S02]  /*193a0*/  IMAD.MOV.U32 R8, RZ, RZ, 0x70 ;  /* 0x00000070ff087424 */ /* 0x000fe400078e00ff */
[----:B------:R-:W-:-:S07]  /*193b0*/  IMAD.MOV.U32 R12, RZ, RZ, 0x1 ;  /* 0x00000001ff0c7424 */ /* 0x000fce00078e00ff */
[----:B------:R-:W-:-:S07]  /*193c0*/  LEPC R20, `(.L_x_2529) ;  /* 0x000000001014794e */ /* 0x000fce0000000000 */
[----:B0-----:R-:W-:Y:S05]  /*193d0*/  CALL.ABS.NOINC R2 ;  /* 0x0000000002007343 */ /* 0x001fea0003c00000 */
.L_x_2529:
[----:B------:R-:W-:Y:S05]  /*193e0*/  BSYNC B6 ;  /* 0x0000000000067941 */ /* 0x000fea0003800000 */
.L_x_2528:
        /* <DEDUP_REMOVED lines=12> */
[----:B--2---:R-:W-:-:S02]  /*194b0*/  IMAD.MOV.U32 R4, RZ, RZ, R0 ;  /* 0x000000ffff047224 */ /* 0x004fc400078e0000 */
[----:B---3--:R-:W-:Y:S02]  /*194c0*/  IMAD.MOV.U32 R3, RZ, RZ, R21 ;  /* 0x000000ffff037224 */ /* 0x008fe400078e0015 */
        /* <DEDUP_REMOVED lines=34> */
[----:B------:R-:W-:Y:S02]  /*196f0*/  VIADD R0, R0, 0x80 ;  /* 0x0000008000007836 */ /* 0x000fe40000000000 */
[----:B------:R-:W-:Y:S01]  /*19700*/  IMAD.IADD R6, R5, 0x1, R6 ;  /* 0x0000000105067824 */ /* 0x000fe200078e0206 */
[C---:B------:R-:W-:Y:S01]  /*19710*/  LEA R5, P0, R4.reuse, UR8, 0x1 ;  /* 0x0000000804057c11 */ /* 0x040fe2000f8008ff */
[----:B------:R-:W1:Y:S03]  /*19720*/  S2R R13, SR_TID.X ;  /* 0x00000000000d7919 */ /* 0x000e660000002100 */
[----:B------:R-:W-:Y:S01]  /*19730*/  LEA.HI.X R4, R4, UR9, R6, 0x1, P0 ;  /* 0x0000000904047c11 */ /* 0x000fe200080f0c06 */
[----:B------:R-:W-:-:S02]  /*19740*/  IMAD.MOV.U32 R6, RZ, RZ, R0 ;  /* 0x000000ffff067224 */ /* 0x000fc400078e0000 */
[----:B0-----:R-:W-:-:S05]  /*19750*/  @P1 IMAD.HI.U32 R7, R0, R7, RZ ;  /* 0x0000000700071227 */ /* 0x001fca00078e00ff */
[----:B------:R-:W-:-:S05]  /*19760*/  @P1 SHF.R.U32.HI R6, RZ, R8, R7 ;  /* 0x00000008ff061219 */ /* 0x000fca0000011607 */
[----:B------:R-:W-:-:S04]  /*19770*/  IMAD.MOV R7, RZ, RZ, -R6 ;  /* 0x000000ffff077224 */ /* 0x000fc800078e0a06 */
[----:B------:R-:W-:Y:S01]  /*19780*/  IMAD R0, R9, R7, R0 ;  /* 0x0000000709007224 */ /* 0x000fe200078e0200 */
[----:B------:R-:W-:Y:S01]  /*19790*/  SHF.R.S32.HI R7, RZ, 0x1f, R6 ;  /* 0x0000001fff077819 */ /* 0x000fe20000011406 */
[----:B------:R-:W-:-:S04]  /*197a0*/  IMAD.WIDE.U32 R2, R6, UR4, R2 ;  /* 0x0000000406027c25 */ /* 0x000fc8000f8e0002 */
[----:B------:R-:W-:Y:S01]  /*197b0*/  IMAD R7, R7, UR4, RZ ;  /* 0x0000000407077c24 */ /* 0x000fe2000f8e02ff */
[----:B------:R-:W-:-:S03]  /*197c0*/  ULDC UR4, c[0x0][0x2b8] ;  /* 0x0000ae0000047ab9 */ /* 0x000fc60000000800 */
[----:B------:R-:W-:-:S04]  /*197d0*/  IMAD R6, R6, UR5, R7 ;  /* 0x0000000506067c24 */ /* 0x000fc8000f8e0207 */
[----:B------:R-:W-:Y:S01]  /*197e0*/  IMAD.IADD R3, R3, 0x1, R6 ;  /* 0x0000000103037824 */ /* 0x000fe200078e0206 */
[----:B------:R-:W-:Y:S01]  /*197f0*/  SHF.R.S32.HI R6, RZ, 0x1f, R0 ;  /* 0x0000001fff067819 */ /* 0x000fe20000011400 */
[----:B-1----:R-:W-:-:S04]  /*19800*/  IMAD.SHL.U32 R11, R13, 0x8, RZ ;  /* 0x000000080d0b7824 */ /* 0x002fc800078e00ff */
[----:B------:R-:W-:Y:S02]  /*19810*/  IMAD R6, R6, UR6, RZ ;  /* 0x0000000606067c24 */ /* 0x000fe4000f8e02ff */
[----:B------:R-:W-:Y:S01]  /*19820*/  IMAD.WIDE.U32 R2, R0, UR6, R2 ;  /* 0x0000000600027c25 */ /* 0x000fe2000f8e0002 */
[----:B------:R-:W-:-:S03]  /*19830*/  LOP3.LUT R11, R11, 0x18, RZ, 0xc0, !PT ;  /* 0x000000180b0b7812 */ /* 0x000fc600078ec0ff */
[----:B------:R-:W-:Y:S02]  /*19840*/  IMAD R0, R0, UR7, R6 ;  /* 0x0000000700007c24 */ /* 0x000fe4000f8e0206 */
[----:B------:R-:W-:Y:S01]  /*19850*/  IMAD.SHL.U32 R10, R13, 0x8, RZ ;  /* 0x000000080d0a7824 */ /* 0x000fe200078e00ff */
[----:B------:R-:W-:Y:S02]  /*19860*/  LEA R7, P0, R2, UR8, 0x1 ;  /* 0x0000000802077c11 */ /* 0x000fe4000f8008ff */
[----:B------:R-:W-:Y:S02]  /*19870*/  IADD3 R0, R3, R0, RZ ;  /* 0x0000000003007210 */ /* 0x000fe40007ffe0ff */
        /* <DEDUP_REMOVED lines=43> */
[----:B0-----:R-:W-:-:S04]  /*19b30*/  @!P3 LEA R3, P4, R10, R2, 0x1 ;  /* 0x000000020a03b211 */ /* 0x001fc800078808ff */
[----:B------:R-:W-:-:S04]  /*19b40*/  @!P3 IADD3.X R2, RZ, R8, RZ, P4, !PT ;  /* 0x00000008ff02b210 */ /* 0x000fc800027fe4ff */
        /* <DEDUP_REMOVED lines=24> */
.L_x_2658:
        /* <DEDUP_REMOVED lines=13> */
.L_x_2531:
[----:B------:R-:W-:Y:S02]  /*19da0*/  PLOP3.LUT P1, PT, P1, P0, PT, 0xa2, 0x0 ;  /* 0x000000000000781c */ /* 0x000fe40000f21472 */
[----:B------:R-:W-:-:S08]  /*19db0*/  @P0 R2UR P1, UR4, R22 ;  /* 0x00000000160402ca */ /* 0x000fd00000020000 */
[----:B------:R-:W-:-:S05]  /*19dc0*/  @P0 PLOP3.LUT P0, PT, P1, PT, PT, 0x80, 0x0 ;  /* 0x000000000000081c */ /* 0x000fca0000f0f070 */
[----:B------:R-:W-:Y:S01]  /*19dd0*/  @!P1 SYNCS.ARRIVE.TRANS64.RED.A0T1 RZ, [UR4+0x2d800], RZ ;  /* 0x02d800ffffff99a7 */ /* 0x000fe20008200404 */
[----:B------:R-:W-:Y:S07]  /*19de0*/  @!P1 ARRIVES.LDGSTSBAR.64.TRANSCNT [UR4+0x2d800] ;  /* 0x02d80000ff0099b0 */ /* 0x000fee0008000a84 */
[----:B------:R-:W-:Y:S05]  /*19df0*/  @P0 BRA.U.ANY `(.L_x_2531) ;  /* 0xfffffffd00e80947 */ /* 0x000fea000393ffff */
[----:B-1----:R-:W2:Y:S02]  /*19e00*/  LDL.LU R2, [R1+0x48] ;  /* 0x0000480001027983 */ /* 0x002ea40000300800 */
[----:B--2---:R-:W-:-:S04]  /*19e10*/  IADD3 R2, R2, 0x1, RZ ;  /* 0x0000000102027810 */ /* 0x004fc80007ffe0ff */
[----:B------:R-:W-:Y:S01]  /*19e20*/  LEA.HI R0, R2, R2, RZ, 0x1 ;  /* 0x0000000202007211 */ /* 0x000fe200078f08ff */
[----:B------:R1:W-:Y:S03]  /*19e30*/  STL [R1+0x48], R2 ;  /* 0x0000480201007387 */ /* 0x0003e60000100800 */
        /* <DEDUP_REMOVED lines=8> */
.L_x_2659:
[----:B------:R-:W-:Y:S05]  /*19ec0*/  BSYNC B0 ;  /* 0x0000000000007941 */ /* 0x000fea0003800000 */
.L_x_2532:
[----:B------:R-:W2:Y:S01]  /*19ed0*/  LDL R3, [R1+0x34] ;  /* 0x0000340001037983 */ /* 0x000ea20000100800 */
[----:B------:R-:W-:Y:S01]  /*19ee0*/  BSSY B0, `(.L_x_2534) ;  /* 0x00000f6000007945 */ /* 0x000fe20003800000 */
[----:B--2---:R-:W-:-:S13]  /*19ef0*/  ISETP.GE.AND P0, PT, R3, 0x2, PT ;  /* 0x000000020300780c */ /* 0x004fda0003f06270 */
[----:B------:R-:W-:Y:S05]  /*19f00*/  @!P0 BRA `(.L_x_2535) ;  /* 0x0000000c00cc8947 */ /* 0x000fea0003800000 */
[----:B------:R-:W2:Y:S01]  /*19f10*/  S2R R2, SR_TID.X ;  /* 0x0000000000027919 */ /* 0x000ea20000002100 */
[----:B-1----:R-:W-:Y:S01]  /*19f20*/  VIADD R0, R3, 0xfffffffe ;  /* 0xfffffffe03007836 */ /* 0x002fe20000000000 */
[----:B------:R-:W-:Y:S01]  /*19f30*/  ULDC UR4, c[0x0][0x2f4] ;  /* 0x0000bd0000047ab9 */ /* 0x000fe20000000800 */
[----:B------:R1:W5:Y:S04]  /*19f40*/  LDL.LU R17, [R1] ;  /* 0x0000000001117983 */ /* 0x0003680000300800 */
[----:B------:R1:W-:Y:S01]  /*19f50*/  STL [R1+0x8], R27 ;  /* 0x0000081b01007387 */ /* 0x0003e20000100800 */
[----:B------:R-:W-:Y:S02]  /*19f60*/  IMAD.MOV.U32 R10, RZ, RZ, R26 ;  /* 0x000000ffff0a7224 */ /* 0x000fe400078e001a */
[----:B--2---:R-:W-:-:S05]  /*19f70*/  IMAD.SHL.U32 R4, R2, 0x8, RZ ;  /* 0x0000000802047824 */ /* 0x004fca00078e00ff */
[----:B------:R-:W-:-:S04]  /*19f80*/  LOP3.LUT R4, R4, 0x18, RZ, 0xc0, !PT ;  /* 0x0000001804047812 */ /* 0x000fc800078ec0ff */
[C---:B------:R-:W-:Y:S02]  /*19f90*/  LOP3.LUT R3, R4.reuse, 0x20, RZ, 0xfc, !PT ;  /* 0x0000002004037812 */ /* 0x040fe400078efcff */
[C---:B------:R-:W-:Y:S02]  /*19fa0*/  LOP3.LUT R2, R4.reuse, 0x40, RZ, 0xfc, !PT ;  /* 0x0000004004027812 */ /* 0x040fe400078efcff */
[----:B------:R-:W-:Y:S02]  /*19fb0*/  ISETP.GE.AND P3, PT, R4, UR4, PT ;  /* 0x0000000404007c0c */ /* 0x000fe4000bf66270 */
[----:B------:R-:W-:Y:S02]  /*19fc0*/  ISETP.GE.AND P2, PT, R3, UR4, PT ;  /* 0x0000000403007c0c */ /* 0x000fe4000bf46270 */
[----:B-1----:R-:W-:-:S13]  /*19fd0*/  ISETP.GE.AND P1, PT, R2, UR4, PT ;  /* 0x0000000402007c0c */ /* 0x002fda000bf26270 */
.L_x_2548:
        /* <DEDUP_REMOVED lines=16> */
[----:B-1----:R-:W-:Y:S01]  /*1a0e0*/  @P0 IMAD.HI.U32 R5, R4, R5, RZ ;  /* 0x0000000504050227 */ /* 0x002fe200078e00ff */
[----:B------:R-:W-:-:S04]  /*1a0f0*/  MOV R2, R4 ;  /* 0x0000000400027202 */ /* 0x000fc80000000f00 */
        /* <DEDUP_REMOVED lines=24> */
.L_x_2536:
[----:B------:R-:W-:Y:S01]  /*1a280*/  IMAD R5, R26, 0x8, R22 ;  /* 0x000000081a057824 */ /* 0x000fe200078e0216 */
[----:B------:R-:W-:Y:S01]  /*1a290*/  SHF.L.U32 R0, R2, 0x1f, RZ ;  /* 0x0000001f02007819 */ /* 0x000fe200000006ff */
[----:B------:R-:W-:Y:S03]  /*1a2a0*/  BSSY B1, `(.L_x_2537) ;  /* 0x0000003000017945 */ /* 0x000fe60003800000 */
[----:B------:R-:W0:Y:S02]  /*1a2b0*/  SYNCS.PHASECHK.TRANS64.TRYWAIT P0, [R5+URZ+0x2d840], R0 ;  /* 0x02d84000050075a7 */ /* 0x000e24000800017f */
[----:B0-----:R-:W-:Y:S05]  /*1a2c0*/  @!P0 BRA `(.L_x_2538) ;  /* 0x00000040009c8947 */ /* 0x001fea0003800000 */
.L_x_2660:
[----:B------:R-:W-:Y:S05]  /*1a2d0*/  BSYNC B1 ;  /* 0x0000000000017941 */ /* 0x000fea0003800000 */
.L_x_2537:
        /* <DEDUP_REMOVED lines=42> */
[----:B0-----:R-:W-:-:S04]  /*1a580*/  IADD3 R2, P0, R2, R0, RZ ;  /* 0x0000000002027210 */ /* 0x001fc80007f1e0ff */
[----:B-1----:R-:W-:-:S05]  /*1a590*/  IADD3.X R3, RZ, R3, RZ, P0, !PT ;  /* 0x00000003ff037210 */ /* 0x002fca00007fe4ff */
        /* <DEDUP_REMOVED lines=11> */
.L_x_2670:
        /* <DEDUP_REMOVED lines=11> */
.L_x_2540:
        /* <DEDUP_REMOVED lines=11> */
.L_x_2541:
[----:B------:R1:W-:Y:S01]  /*1a7b0*/  SYNCS.ARRIVE.TRANS64.A1T0 RZ, [R5+URZ+0x2d830], RZ ;  /* 0x02d830ff05ff79a7 */ /* 0x0003e2000810003f */
[----:B------:R-:W-:Y:S05]  /*1a7c0*/  @!P5 BRA `(.L_x_2542) ;  /* 0x000000000004d947 */ /* 0x000fea0003800000 */
[----:B------:R-:W-:Y:S01]  /*1a7d0*/  BPT.TRAP 0x1 ;  /* 0x000000040000795c */ /* 0x000fe20000300000 */
.L_x_2542:
[----:B------:R-:W-:Y:S01]  /*1a7e0*/  SHF.L.U32 R2, R17, 0x1f, RZ ;  /* 0x0000001f11027819 */ /* 0x000fe200000006ff */
[----:B-1----:R-:W-:Y:S01]  /*1a7f0*/  IMAD R5, R10, 0x8, R22 ;  /* 0x000000080a057824 */ /* 0x002fe200078e0216 */
[----:B------:R-:W-:Y:S03]  /*1a800*/  BSSY B1, `(.L_x_2543) ;  /* 0x0000003000017945 */ /* 0x000fe60003800000 */
[----:B------:R-:W1:Y:S02]  /*1a810*/  SYNCS.PHASECHK.TRANS64.TRYWAIT P0, [R5+URZ+0x2d860], R2 ;  /* 0x02d86002050075a7 */ /* 0x000e64000800017f */
[----:B-1----:R-:W-:Y:S05]  /*1a820*/  @!P0 BRA `(.L_x_2544) ;  /* 0x0000004000ac8947 */ /* 0x002fea0003800000 */
.L_x_2671:
[----:B------:R-:W-:Y:S05]  /*1a830*/  BSYNC B1 ;  /* 0x0000000000017941 */ /* 0x000fea0003800000 */
.L_x_2543:
        /* <DEDUP_REMOVED lines=12> */
[----:B------:R-:W-:-:S03]  /*1a900*/  LEA R4, R4, R22, 0x1 ;  /* 0x0000001604047211 */ /* 0x000fc600078e08ff */
        /* <DEDUP_REMOVED lines=32> */
.L_x_2681:
        /* <DEDUP_REMOVED lines=32> */
.L_x_2546:
        /* <DEDUP_REMOVED lines=12> */
.L_x_2547:
[----:B------:R2:W5:Y:S01]  /*1add0*/  LDL R17, [R1] ;  /* 0x0000000001117983 */ /* 0x0005620000100800 */
[----:B------:R2:W-:Y:S01]  /*1ade0*/  SYNCS.ARRIVE.TRANS64.A1T0 RZ, [R5+URZ+0x2d850], RZ ;  /* 0x02d850ff05ff79a7 */ /* 0x0005e2000810003f */
[C---:B------:R-:W-:Y:S02]  /*1adf0*/  VIADD R0, R27.reuse, 0xffffffff ;  /* 0xffffffff1b007836 */ /* 0x040fe40000000000 */
[----:B------:R2:W-:Y:S01]  /*1ae00*/  STL [R1+0x8], R27 ;  /* 0x0000081b01007387 */ /* 0x0005e20000100800 */
[----:B------:R-:W-:Y:S01]  /*1ae10*/  ISETP.GT.AND P0, PT, R27, RZ, PT ;  /* 0x000000ff1b00720c */ /* 0x000fe20003f04270 */
[----:B------:R-:W-:-:S12]  /*1ae20*/  IMAD.MOV.U32 R10, RZ, RZ, R26 ;  /* 0x000000ffff0a7224 */ /* 0x000fd800078e001a */
[----:B--2---:R-:W-:Y:S05]  /*1ae30*/  @P0 BRA `(.L_x_2548) ;  /* 0xfffffff000680947 */ /* 0x004fea000383ffff */
.L_x_2535:
[----:B------:R-:W-:Y:S05]  /*1ae40*/  BSYNC B0 ;  /* 0x0000000000007941 */ /* 0x000fea0003800000 */
.L_x_2534:
        /* <DEDUP_REMOVED lines=17> */
.L_x_2550:
[----:B------:R-:W-:Y:S05]  /*1af60*/  BSYNC B0 ;  /* 0x0000000000007941 */ /* 0x000fea0003800000 */
.L_x_2549:
[----:B-1----:R-:W-:-:S05]  /*1af70*/  IMAD.U32 R0, RZ, RZ, UR40 ;  /* 0x00000028ff007e24 */ /* 0x002fca000f8e00ff */
[----:B------:R-:W-:-:S13]  /*1af80*/  ISETP.NE.AND P0, PT, R0, 0x3, PT ;  /* 0x000000030000780c */ /* 0x000fda0003f05270 */
[----:B------:R-:W-:Y:S05]  /*1af90*/  @!P0 BRA `(.L_x_2551) ;  /* 0x0000000000048947 */ /* 0x000fea0003800000 */
[----:B------:R-:W-:Y:S01]  /*1afa0*/  BPT.TRAP 0x1 ;  /* 0x000000040000795c */ /* 0x000fe20000300000 */
.L_x_2551:
        /* <DEDUP_REMOVED lines=8> */
.L_x_2682:
[----:B------:R-:W-:Y:S05]  /*1b030*/  BSYNC B0 ;  /* 0x0000000000007941 */ /* 0x000fea0003800000 */
.L_x_2552:
        /* <DEDUP_REMOVED lines=13> */
[----:B0-----:R-:W-:-:S04]  /*1b110*/  SHF.L.U32 R7, R2, 0x3, RZ ;  /* 0x0000000302077819 */ /* 0x001fc800000006ff */
        /* <DEDUP_REMOVED lines=37> */
.L_x_2692:
        /* <DEDUP_REMOVED lines=13> */
.L_x_2555:
[----:B------:R-:W-:Y:S02]  /*1b440*/  PLOP3.LUT P1, PT, P1, P0, PT, 0xa2, 0x0 ;  /* 0x000000000000781c */ /* 0x000fe40000f21472 */
[----:B------:R-:W-:-:S08]  /*1b450*/  @P0 R2UR P1, UR4, R0 ;  /* 0x00000000000402ca */ /* 0x000fd00000020000 */
[----:B------:R-:W-:-:S05]  /*1b460*/  @P0 PLOP3.LUT P0, PT, P1, PT, PT, 0x80, 0x0 ;  /* 0x000000000000081c */ /* 0x000fca0000f0f070 */
[----:B------:R-:W-:Y:S01]  /*1b470*/  @!P1 SYNCS.ARRIVE.TRANS64.RED.A0T1 RZ, [UR4+0x2d850], RZ ;  /* 0x02d850ffffff99a7 */ /* 0x000fe20008200404 */
[----:B------:R-:W-:Y:S07]  /*1b480*/  @!P1 ARRIVES.LDGSTSBAR.64.TRANSCNT [UR4+0x2d850] ;  /* 0x02d85000ff0099b0 */ /* 0x000fee0008000a84 */
[----:B------:R-:W-:Y:S05]  /*1b490*/  @P0 BRA.U.ANY `(.L_x_2555) ;  /* 0xfffffffd00e80947 */ /* 0x000fea000393ffff */
[----:B------:R-:W-:Y:S01]  /*1b4a0*/  NOP ;  /* 0x0000000000007918 */ /* 0x000fe20000000000 */
[----:B0-----:R-:W-:-:S04]  /*1b4b0*/  MOV R2, UR40 ;  /* 0x0000002800027c02 */ /* 0x001fc80008000f00 */
[----:B------:R-:W-:-:S13]  /*1b4c0*/  ISETP.NE.AND P2, PT, R2, 0x3, PT ;  /* 0x000000030200780c */ /* 0x000fda0003f45270 */
[----:B------:R-:W-:Y:S05]  /*1b4d0*/  @!P2 BRA `(.L_x_2556) ;  /* 0x000000000004a947 */ /* 0x000fea0003800000 */
[----:B------:R-:W-:Y:S01]  /*1b4e0*/  BPT.TRAP 0x1 ;  /* 0x000000040000795c */ /* 0x000fe20000300000 */
.L_x_2556:
        /* <DEDUP_REMOVED lines=8> */
.L_x_2515:
[----:B------:R-:W-:Y:S05]  /*1b570*/  BSYNC B7 ;  /* 0x0000000000077941 */ /* 0x000fea0003800000 */
.L_x_2513:
        /* <DEDUP_REMOVED lines=8> */
[----:B-----5:R3:W4:Y:S01]  /*1b600*/  LDS.128 R16, [R22+0x2d8d0] ;  /* 0x02d8d00016107984 */ /* 0x0207220000000c00 */
[----:B------:R-:W-:Y:S06]  /*1b610*/  BAR.ARV 0x4, 0x200 ;  /* 0x0108000000007b1d */ /* 0x000fec0000002000 */
[----:B------:R-:W-:Y:S05]  /*1b620*/  BRA `(.L_x_2558) ;  /* 0x0000000800cc7947 */ /* 0x000fea0003800000 */
.L_x_2557:
        /* <DEDUP_REMOVED lines=35> */
[----:B------:R0:W2:Y:S02]  /*1b860*/  SHFL.IDX PT, R14, R3, 0x1f, 0x1f ;  /* 0x03e01f00030e7f89 */ /* 0x0000a400000e0000 */
.L_x_2702:
[----:B------:R-:W-:Y:S02]  /*1b870*/  ULDC UR4, c[0x0][0xc38] ;  /* 0x00030e0000047ab9 */ /* 0x000fe40000000800 */
[----:B------:R-:W-:-:S04]  /*1b880*/  IMAD.U32 R4, RZ, RZ, UR4 ;  /* 0x00000004ff047e24 */ /* 0x000fc8000f8e00ff */
[----:B--2---:R-:W-:-:S04]  /*1b890*/  IMAD R5, R14, R4, RZ ;  /* 0x000000040e057224 */ /* 0x004fc800078e02ff */
[----:B------:R-:W-:-:S05]  /*1b8a0*/  IMAD.IADD R16, R16, 0x1, R5 ;  /* 0x0000000110107824 */ /* 0x000fca00078e0205 */
[----:B------:R-:W-:-:S13]  /*1b8b0*/  ISETP.GT.AND P6, PT, R16, R0, PT ;  /* 0x000000001000720c */ /* 0x000fda0003fc4270 */
[----:B------:R-:W-:Y:S05]  /*1b8c0*/  @P6 BRA `(.L_x_2560) ;  /* 0x00000000009c6947 */ /* 0x000fea0003800000 */
.L_x_2565:
[----:B------:R-:W2:Y:S01]  /*1b8d0*/  LDC R4, c[0x0][0xc3c] ;  /* 0x00030f00ff047b82 */ /* 0x000ea20000000800 */
[----:B------:R-:W-:-:S05]  /*1b8e0*/  VIADD R19, R19, 0x1f ;  /* 0x0000001f13137836 */ /* 0x000fca0000000000 */
[----:B--2---:R-:W-:-:S13]  /*1b8f0*/  ISETP.GE.AND P6, PT, R19, R4, PT ;  /* 0x000000041300720c */ /* 0x004fda0003fc6270 */
[----:B------:R-:W-:Y:S05]  /*1b900*/  @P6 BRA `(.L_x_2561) ;  /* 0x0000000400d06947 */ /* 0x000fea0003800000 */
[----:B------:R-:W2:Y:S01]  /*1b910*/  S2R R2, SR_TID.X ;  /* 0x0000000000027919 */ /* 0x000ea20000002100 */
[----:B------:R-:W-:Y:S01]  /*1b920*/  BSSY B0, `(.L_x_2562) ;  /* 0x0000009000007945 */ /* 0x000fe20003800000 */
[----:B--2---:R-:W-:-:S04]  /*1b930*/  LOP3.LUT R2, R2, 0x1f, RZ, 0xc0, !PT ;  /* 0x0000001f02027812 */ /* 0x004fc800078ec0ff */
[----:B------:R-:W-:Y:S01]  /*1b940*/  IADD3 R5, R19, R2, RZ ;  /* 0x0000000213057210 */ /* 0x000fe20007ffe0ff */
[----:B------:R-:W-:-:S03]  /*1b950*/  IMAD.MOV.U32 R2, RZ, RZ, RZ ;  /* 0x000000ffff027224 */ /* 0x000fc600078e00ff */
[----:B------:R-:W-:-:S13]  /*1b960*/  ISETP.GE.OR P6, PT, R5, R4, !P0 ;  /* 0x000000040500720c */ /* 0x000fda00047c6670 */
[----:B------:R-:W-:Y:S05]  /*1b970*/  @P6 BRA `(.L_x_2563) ;  /* 0x00000000000c6947 */ /* 0x000fea0003800000 */
[----:B0-----:R-:W0:Y:S02]  /*1b980*/  LDC.64 R2, c[0x0][0xc80] ;  /* 0x00032000ff027b82 */ /* 0x001e240000000a00 */
[----:B0-----:R-:W-:-:S06]  /*1b990*/  IMAD.WIDE R2, R5, 0x4, R2 ;  /* 0x0000000405027825 */ /* 0x001fcc00078e0202 */
[----:B------:R2:W5:Y:S02]  /*1b9a0*/  LDG.E R2, desc[UR38][R2.64] ;  /* 0x0000002602027981 */ /* 0x000564000c1e1900 */
.L_x_2563:
[----:B------:R-:W-:Y:S05]  /*1b9b0*/  BSYNC B0 ;  /* 0x0000000000007941 */ /* 0x000fea0003800000 */
.L_x_2562:
[----:B------:R-:W-:-:S03]  /*1b9c0*/  UMOV UR4, 0xffffffff ;  /* 0xffffffff00047882 */ /* 0x000fc60000000000 */
[----:B------:R-:W-:Y:S05]  /*1b9d0*/  BRA.DIV UR4, `(.L_x_2564) ;  /* 0x0000004204607947 */ /* 0x000fea000b800000 */
[----:B-----5:R-:W3:Y:S02]  /*1b9e0*/  SHFL.UP PT, R14, R2, 0x1, RZ ;  /* 0x04200000020e7989 */ /* 0x020ee400000e00ff */
[----:B---3--:R-:W-:-:S05]  /*1b9f0*/  SEL R13, R14, RZ, P1 ;  /* 0x000000ff0e0d7207 */ /* 0x008fca0000800000 */
[----:B------:R-:W-:-:S05]  /*1ba00*/  IMAD.IADD R13, R2, 0x1, R13 ;  /* 0x00000001020d7824 */ /* 0x000fca00078e020d */
[----:B------:R-:W3:Y:S02]  /*1ba10*/  SHFL.UP PT, R14, R13, 0x2, RZ ;  /* 0x044000000d0e7989 */ /* 0x000ee400000e00ff */
[----:B---3--:R-:W-:-:S05]  /*1ba20*/  SEL R14, R14, RZ, P2 ;  /* 0x000000ff0e0e7207 */ /* 0x008fca0001000000 */
[----:B0-2---:R-:W-:-:S05]  /*1ba30*/  IMAD.IADD R3, R13, 0x1, R14 ;  /* 0x000000010d037824 */ /* 0x005fca00078e020e */
        /* <DEDUP_REMOVED lines=10> */
.L_x_2710:
[----:B------:R-:W-:Y:S02]  /*1bae0*/  ULDC UR4, c[0x0][0xc38] ;  /* 0x00030e0000047ab9 */ /* 0x000fe40000000800 */
[----:B------:R-:W-:-:S05]  /*1baf0*/  MOV R4, UR4 ;  /* 0x0000000400047c02 */ /* 0x000fca0008000f00 */
[----:B--2---:R-:W-:-:S04]  /*1bb00*/  IMAD R5, R14, R4, RZ ;  /* 0x000000040e057224 */ /* 0x004fc800078e02ff */
[----:B------:R-:W-:-:S05]  /*1bb10*/  IMAD.IADD R16, R5, 0x1, R16 ;  /* 0x0000000105107824 */ /* 0x000fca00078e0210 */
[----:B------:R-:W-:-:S13]  /*1bb20*/  ISETP.GT.AND P6, PT, R16, R0, PT ;  /* 0x000000001000720c */ /* 0x000fda0003fc4270 */
[----:B------:R-:W-:Y:S05]  /*1bb30*/  @!P6 BRA `(.L_x_2565) ;  /* 0xfffffffc0064e947 */ /* 0x000fea000383ffff */
.L_x_2560:
[----:B------:R-:W-:Y:S01]  /*1bb40*/  IMAD.IADD R16, R16, 0x1, -R5 ;  /* 0x0000000110107824 */ /* 0x000fe200078e0a05 */
[----:B------:R-:W-:-:S03]  /*1bb50*/  UMOV UR4, 0xffffffff ;  /* 0xffffffff00047882 */ /* 0x000fc60000000000 */
[----:B------:R-:W-:-:S05]  /*1bb60*/  IMAD R5, R3, R4, R16 ;  /* 0x0000000403057224 */ /* 0x000fca00078e0210 */
[----:B------:R-:W-:Y:S01]  /*1bb70*/  ISETP.GT.AND P6, PT, R5, R0, PT ;  /* 0x000000000500720c */ /* 0x000fe20003fc4270 */
[----:B------:R-:W-:-:S12]  /*1bb80*/  BRA.DIV UR4, `(.L_x_2566) ;  /* 0x0000004204b07947 */ /* 0x000fd8000b800000 */
[----:B------:R-:W-:-:S04]  /*1bb90*/  VOTE.ANY R5, PT, !P6 ;  /* 0x0000000000057806 */ /* 0x000fc800070e0100 */
[----:B------:R-:W2:Y:S02]  /*1bba0*/  POPC R6, R5 ;  /* 0x0000000500067309 */ /* 0x000ea40000000000 */
[----:B--2--5:R2:W3:Y:S02]  /*1bbb0*/  SHFL.IDX PT, R17, R2, R6, 0x1f ;  /* 0x00001f0602117589 */ /* 0x0244e400000e0000 */
.L_x_2714:
[----:B------:R-:W-:Y:S01]  /*1bbc0*/  ISETP.NE.AND P0, PT, R5, RZ, PT ;  /* 0x000000ff0500720c */ /* 0x000fe20003f05270 */
[----:B------:R-:W-:-:S12]  /*1bbd0*/  IMAD.MOV.U32 R5, RZ, RZ, RZ ;  /* 0x000000ffff057224 */ /* 0x000fd800078e00ff */
[----:B------:R-:W-:Y:S05]  /*1bbe0*/  @!P0 BRA `(.L_x_2567) ;  /* 0x0000000000108947 */ /* 0x000fea0003800000 */
[----:B------:R-:W-:Y:S01]  /*1bbf0*/  UMOV UR4, 0xffffffff ;  /* 0xffffffff00047882 */ /* 0x000fe20000000000 */
[----:B------:R-:W-:Y:S02]  /*1bc00*/  VIADD R12, R6, 0xffffffff ;  /* 0xffffffff060c7836 */ /* 0x000fe40000000000 */
[----:B------:R-:W-:Y:S05]  /*1bc10*/  BRA.DIV UR4, `(.L_x_2568) ;  /* 0x0000004204d47947 */ /* 0x000fea000b800000 */
[----:B------:R4:W0:Y:S02]  /*1bc20*/  SHFL.IDX PT, R5, R3, R12, 0x1f ;  /* 0x00001f0c03057589 */ /* 0x00082400000e0000 */
.L_x_2567:
[----:B0-2-4-:R-:W0:Y:S01]  /*1bc30*/  LDC.64 R2, c[0x0][0xc90] ;  /* 0x00032400ff027b82 */ /* 0x015e220000000a00 */
[----:B------:R-:W-:-:S04]  /*1bc40*/  IMAD.IADD R19, R6, 0x1, R19 ;  /* 0x0000000106137824 */ /* 0x000fc800078e0213 */
[----:B0-----:R-:W-:-:S05]  /*1bc50*/  IMAD.WIDE R2, R19, 0x4, R2 ;  /* 0x0000000413027825 */ /* 0x001fca00078e0202 */
[----:B------:R0:W3:Y:S01]  /*1bc60*/  LDG.E R7, desc[UR38][R2.64] ;  /* 0x0000002602077981 */ /* 0x0000e2000c1e1900 */
[----:B------:R-:W-:Y:S02]  /*1bc70*/  IMAD R16, R5, R4, R16 ;  /* 0x0000000405107224 */ /* 0x000fe400078e0210 */
[----:B0-----:R-:W-:Y:S02]  /*1bc80*/  IMAD.MOV.U32 R2, RZ, RZ, RZ ;  /* 0x000000ffff027224 */ /* 0x001fe400078e00ff */
[----:B---3--:R-:W-:-:S05]  /*1bc90*/  IMAD R6, R17, R7, RZ ;  /* 0x0000000711067224 */ /* 0x008fca00078e02ff */
[----:B------:R-:W-:-:S04]  /*1bca0*/  IABS R8, R6 ;  /* 0x0000000600087213 */ /* 0x000fc80000000000 */
[----:B-1----:R-:W0:Y:S08]  /*1bcb0*/  I2F.RP R9, R8 ;  /* 0x0000000800097306 */ /* 0x002e300000209400 */
[----:B0-----:R-:W0:Y:S02]  /*1bcc0*/  MUFU.RCP R9, R9 ;  /* 0x0000000900097308 */ /* 0x001e240000001000 */
[----:B0-----:R-:W-:-:S06]  /*1bcd0*/  VIADD R10, R9, 0xffffffe ;  /* 0x0ffffffe090a7836 */ /* 0x001fcc0000000000 */
[----:B------:R-:W0:Y:S02]  /*1bce0*/  F2I.FTZ.U32.TRUNC.NTZ R3, R10 ;  /* 0x0000000a00037305 */ /* 0x000e24000021f000 */
[----:B0-----:R-:W-:-:S05]  /*1bcf0*/  IADD3 R5, RZ, -R3, RZ ;  /* 0x80000003ff057210 */ /* 0x001fca0007ffe0ff */
        /* <DEDUP_REMOVED lines=15> */
[----:B------:R-:W-:-:S05]  /*1bdf0*/  @P0 VIADD R2, R2, 0x1 ;  /* 0x0000000102020836 */ /* 0x000fca0000000000 */
[----:B------:R-:W-:Y:S02]  /*1be00*/  @!P2 IADD3 R2, -R2, RZ, RZ ;  /* 0x000000ff0202a210 */ /* 0x000fe40007ffe1ff */
        /* <DEDUP_REMOVED lines=24> */
[-C--:B------:R-:W-:Y:S01]  /*1bf90*/  @!P1 IADD3 R6, R6, -R7.reuse, RZ ;  /* 0x8000000706069210 */ /* 0x080fe20007ffe0ff */
        /* <DEDUP_REMOVED lines=11> */
.L_x_2561:
[----:B------:R-:W-:Y:S01]  /*1c050*/  UMOV UR4, URZ ;  /* 0x0000003f00047c82 */ /* 0x000fe20008000000 */
[----:B------:R-:W-:Y:S01]  /*1c060*/  UMOV UR5, URZ ;  /* 0x0000003f00057c82 */ /* 0x000fe20008000000 */
[----:B------:R-:W-:Y:S01]  /*1c070*/  ULDC UR6, c[0x0][0xc3c] ;  /* 0x00030f0000067ab9 */ /* 0x000fe20000000800 */
[----:B------:R-:W-:Y:S01]  /*1c080*/  MOV R16, R0 ;  /* 0x0000000000107202 */ /* 0x000fe20000000f00 */
[----:B-----5:R-:W-:Y:S02]  /*1c090*/  IMAD.U32 R17, RZ, RZ, UR4 ;  /* 0x00000004ff117e24 */ /* 0x020fe4000f8e00ff */
[----:B------:R-:W-:Y:S02]  /*1c0a0*/  IMAD.U32 R18, RZ, RZ, UR5 ;  /* 0x00000005ff127e24 */ /* 0x000fe4000f8e00ff */
[----:B------:R-:W-:-:S07]  /*1c0b0*/  IMAD.U32 R19, RZ, RZ, UR6 ;  /* 0x00000006ff137e24 */ /* 0x000fce000f8e00ff */
.L_x_2569:
[----:B------:R-:W2:Y:S01]  /*1c0c0*/  S2R R0, SR_TID.X ;  /* 0x0000000000007919 */ /* 0x000ea20000002100 */
[----:B------:R-:W-:Y:S05]  /*1c0d0*/  WARPSYNC.ALL ;  /* 0x0000000000007948 */ /* 0x000fea0003800000 */
[----:B------:R-:W-:Y:S01]  /*1c0e0*/  BAR.SYNC.DEFER_BLOCKING 0x4, 0x200 ;  /* 0x0108000000007b1d */ /* 0x000fe20000010000 */
[----:B--2---:R-:W-:-:S04]  /*1c0f0*/  LOP3.LUT R0, R0, 0x1f, RZ, 0xc0, !PT ;  /* 0x0000001f00007812 */ /* 0x004fc800078ec0ff */
[----:B------:R-:W-:-:S13]  /*1c100*/  ISETP.NE.AND P0, PT, R0, RZ, PT ;  /* 0x000000ff0000720c */ /* 0x000fda0003f05270 */
[----:B0-----:R-:W0:Y:S01]  /*1c110*/  @!P0 S2R R3, SR_CgaCtaId ;  /* 0x0000000000038919 */ /* 0x001e220000008800 */
[----:B------:R-:W-:-:S04]  /*1c120*/  @!P0 MOV R0, 0x400 ;  /* 0x0000040000008802 */ /* 0x000fc80000000f00 */
[----:B0-----:R-:W-:-:S05]  /*1c130*/  @!P0 LEA R22, R3, R0, 0x18 ;  /* 0x0000000003168211 */ /* 0x001fca00078ec0ff */
[----:B------:R0:W-:Y:S01]  /*1c140*/  @!P0 STS.128 [R22+0x2d8d0], R16 ;  /* 0x02d8d01016008388 */ /* 0x0001e20000000c00 */
[----:B------:R-:W-:Y:S06]  /*1c150*/  BAR.ARV 0x5, 0x200 ;  /* 0x0148000000007b1d */ /* 0x000fec0000002000 */
.L_x_2558:
[----:B------:R-:W-:Y:S02]  /*1c160*/  ULDC UR4, c[0x0][0xc3c] ;  /* 0x00030f0000047ab9 */ /* 0x000fe40000000800 */
[----:B----4-:R-:W-:-:S13]  /*1c170*/  ISETP.GE.AND P0, PT, R19, UR4, PT ;  /* 0x0000000413007c0c */ /* 0x010fda000bf06270 */
[----:B------:R-:W-:Y:S05]  /*1c180*/  @!P0 BRA `(.L_x_2570) ;  /* 0xffffffa000988947 */ /* 0x000fea000383ffff */
[----:B------:R-:W-:Y:S05]  /*1c190*/  BSYNC B8 ;  /* 0x0000000000087941 */ /* 0x000fea0003800000 */
.L_x_2469:
[----:B------:R-:W4:Y:S01]  /*1c1a0*/  LDL.LU R0, [R1+0x48] ;  /* 0x0000480001007983 */ /* 0x000f220000300800 */
[----:B------:R-:W-:Y:S01]  /*1c1b0*/  BSSY B0, `(.L_x_2571) ;  /* 0x000000b000007945 */ /* 0x000fe20003800000 */
[----:B0-----:R-:W0:Y:S01]  /*1c1c0*/  S2R R5, SR_CgaCtaId ;  /* 0x0000000000057919 */ /* 0x001e220000008800 */
[----:B----4-:R-:W-:-:S05]  /*1c1d0*/  VIADD R0, R0, 0x1 ;  /* 0x0000000100007836 */ /* 0x010fca0000000000 */
        /* <DEDUP_REMOVED lines=8> */
.L_x_2717:
[----:B------:R-:W-:Y:S05]  /*1c260*/  BSYNC B0 ;  /* 0x0000000000007941 */ /* 0x000fea0003800000 */
.L_x_2571:
[----:B------:R-:W-:-:S03]  /*1c270*/  UMOV UR4, 0xffffffff ;  /* 0xffffffff00047882 */ /* 0x000fc60000000000 */
[----:B------:R-:W-:Y:S05]  /*1c280*/  BRA.DIV UR4, `(.L_x_2573) ;  /* 0x0000003e04747947 */ /* 0x000fea000b800000 */
[----:B0-----:R-:W0:Y:S02]  /*1c290*/  S2R R0, SR_TID.X ;  /* 0x0000000000007919 */ /* 0x001e240000002100 */
[----:B0-----:R-:W-:-:S04]  /*1c2a0*/  SHF.R.U32.HI R0, RZ, 0x5, R0 ;  /* 0x00000005ff007819 */ /* 0x001fc80000011600 */
[----:B------:R-:W-:-:S05]  /*1c2b0*/  LOP3.LUT R0, R0, 0x3, RZ, 0xc0, !PT ;  /* 0x0000000300007812 */ /* 0x000fca00078ec0ff */
[----:B------:R0:W4:Y:S02]  /*1c2c0*/  SHFL.IDX PT, R14, R0, RZ, 0x1f ;  /* 0x00001fff000e7589 */ /* 0x00012400000e0000 */
.L_x_2720:
[----:B----4-:R-:W-:-:S13]  /*1c2d0*/  ISETP.NE.AND P0, PT, R14, RZ, PT ;  /* 0x000000ff0e00720c */ /* 0x010fda0003f05270 */
[----:B------:R-:W-:Y:S05]  /*1c2e0*/  @P0 BRA `(.L_x_2304) ;  /* 0x0000000000900947 */ /* 0x000fea0003800000 */
[----:B------:R-:W-:-:S03]  /*1c2f0*/  UMOV UR4, 0xffffffff ;  /* 0xffffffff00047882 */ /* 0x000fc60000000000 */
[----:B------:R-:W-:Y:S05]  /*1c300*/  BRA.DIV UR4, `(.L_x_2574) ;  /* 0x0000003e04887947 */ /* 0x000fea000b800000 */
[----:B------:R-:W-:-:S13]  /*1c310*/  ELECT P6, URZ, PT ;  /* 0x00000000003f782f */ /* 0x000fda00038c0000 */
.L_x_2723:
[----:B------:R-:W-:Y:S05]  /*1c320*/  @!P6 BRA `(.L_x_2304) ;  /* 0x000000000080e947 */ /* 0x000fea0003800000 */
[----:B------:R-:W-:-:S06]  /*1c330*/  ULOP3.LUT UR4, UR36, 0x2, URZ, 0xfc, !UPT ;  /* 0x0000000224047892 */ /* 0x000fcc000f8efc3f */
[----:B0-----:R-:W-:-:S05]  /*1c340*/  IMAD.U32 R0, RZ, RZ, UR4 ;  /* 0x00000004ff007e24 */ /* 0x001fca000f8e00ff */
[----:B------:R-:W-:-:S13]  /*1c350*/  ISETP.NE.AND P0, PT, R0, 0x3, PT ;  /* 0x000000030000780c */ /* 0x000fda0003f05270 */
[----:B------:R-:W-:Y:S05]  /*1c360*/  @!P0 BRA `(.L_x_2575) ;  /* 0x0000000000048947 */ /* 0x000fea0003800000 */
[----:B------:R-:W-:Y:S01]  /*1c370*/  BPT.TRAP 0x1 ;  /* 0x000000040000795c */ /* 0x000fe20000300000 */
.L_x_2575:
[----:B------:R-:W4:Y:S01]  /*1c380*/  LDL R0, [R1] ;  /* 0x0000000001007983 */ /* 0x000f220000100800 */
[C---:B------:R-:W-:Y:S01]  /*1c390*/  LEA R3, R26.reuse, R5, 0x3 ;  /* 0x000000051a037211 */ /* 0x040fe200078e18ff */
[----:B------:R-:W-:-:S05]  /*1c3a0*/  VIADD R26, R26, 0x1 ;  /* 0x000000011a1a7836 */ /* 0x000fca0000000000 */
[----:B------:R-:W-:Y:S02]  /*1c3b0*/  ISETP.NE.AND P2, PT, R26, 0x2, PT ;  /* 0x000000021a00780c */ /* 0x000fe40003f45270 */
[----:B----4-:R-:W-:Y:S02]  /*1c3c0*/  SHF.L.U32 R2, R0, 0x1f, RZ ;  /* 0x0000001f00027819 */ /* 0x010fe400000006ff */
[----:B------:R-:W-:Y:S02]  /*1c3d0*/  SEL R0, RZ, 0x1, P2 ;  /* 0x00000001ff007807 */ /* 0x000fe40001000000 */
[----:B------:R-:W0:Y:S02]  /*1c3e0*/  SYNCS.PHASECHK.TRANS64.TRYWAIT P1, [R3+URZ+0x2d840], R2 ;  /* 0x02d84002030075a7 */ /* 0x000e24000802017f */
[----:B0-----:R-:W-:Y:S05]  /*1c3f0*/  @!P1 BRA `(.L_x_2576) ;  /* 0x0000003c006c9947 */ /* 0x001fea0003800000 */
.L_x_2724:
[----:B------:R-:W4:Y:S01]  /*1c400*/  LDL.LU R4, [R1] ;  /* 0x0000000001047983 */ /* 0x000f220000300800 */
[----:B------:R-:W-:Y:S02]  /*1c410*/  SEL R26, R26, RZ, P2 ;  /* 0x000000ff1a1a7207 */ /* 0x000fe40001000000 */
[----:B----4-:R-:W-:Y:S01]  /*1c420*/  LOP3.LUT R0, R4, R0, RZ, 0x3c, !PT ;  /* 0x0000000004007212 */ /* 0x010fe200078e3cff */
[----:B------:R-:W-:Y:S06]  /*1c430*/  @!P0 BRA `(.L_x_2577) ;  /* 0x0000000000048947 */ /* 0x000fec0003800000 */
[----:B------:R-:W-:Y:S01]  /*1c440*/  BPT.TRAP 0x1 ;  /* 0x000000040000795c */ /* 0x000fe20000300000 */
.L_x_2577:
[----:B------:R-:W-:Y:S01]  /*1c450*/  IMAD R5, R26, 0x8, R5 ;  /* 0x000000081a057824 */ /* 0x000fe200078e0205 */
[----:B------:R-:W-:-:S04]  /*1c460*/  SHF.L.U32 R0, R0, 0x1f, RZ ;  /* 0x0000001f00007819 */ /* 0x000fc800000006ff */
[----:B------:R-:W4:Y:S02]  /*1c470*/  SYNCS.PHASECHK.TRANS64.TRYWAIT P1, [R5+URZ+0x2d840], R0 ;  /* 0x02d84000050075a7 */ /* 0x000f24000802017f */
[----:B----4-:R-:W-:Y:S05]  /*1c480*/  @!P1 BRA `(.L_x_2578) ;  /* 0x0000003c005c9947 */ /* 0x010fea0003800000 */
.L_x_2725:
[----:B------:R-:W-:Y:S05]  /*1c490*/  @!P0 BRA `(.L_x_2579) ;  /* 0x0000000000048947 */ /* 0x000fea0003800000 */
[----:B------:R-:W-:Y:S01]  /*1c4a0*/  BPT.TRAP 0x1 ;  /* 0x000000040000795c */ /* 0x000fe20000300000 */
.L_x_2579:
[----:B------:R-:W5:Y:S02]  /*1c4b0*/  SYNCS.PHASECHK.TRANS64.TRYWAIT P1, [R3+URZ+0x2d860], R2 ;  /* 0x02d86002030075a7 */ /* 0x000f64000802017f */
[----:B-----5:R-:W-:Y:S05]  /*1c4c0*/  @!P1 BRA `(.L_x_2580) ;  /* 0x0000003c00609947 */ /* 0x020fea0003800000 */
.L_x_2726:
[----:B------:R-:W-:Y:S05]  /*1c4d0*/  @!P0 BRA `(.L_x_2581) ;  /* 0x0000000000048947 */ /* 0x000fea0003800000 */
[----:B------:R-:W-:Y:S01]  /*1c4e0*/  BPT.TRAP 0x1 ;  /* 0x000000040000795c */ /* 0x000fe20000300000 */
.L_x_2581:
[----:B------:R0:W0:Y:S02]  /*1c4f0*/  SYNCS.PHASECHK.TRANS64.TRYWAIT P0, [R5+URZ+0x2d860], R0 ;  /* 0x02d86000050075a7 */ /* 0x000024000800017f */
[----:B0-----:R-:W-:Y:S05]  /*1c500*/  @!P0 NANOSLEEP.SYNCS 0x989680 ;  /* 0x009896800000895d */ /* 0x001fea0003900000 */
[----:B------:R-:W0:Y:S02]  /*1c510*/  @!P0 SYNCS.PHASECHK.TRANS64 P0, [R5+URZ+0x2d860], R0 ;  /* 0x02d86000050085a7 */ /* 0x000e24000800007f */
[----:B0-----:R-:W-:Y:S05]  /*1c520*/  @!P0 BRA `(.L_x_2581) ;  /* 0xfffffffc00f08947 */ /* 0x001fea000383ffff */
.L_x_2304:
[----:B------:R-:W-:Y:S05]  /*1c530*/  BSYNC B9 ;  /* 0x0000000000097941 */ /* 0x000fea0003800000 */
.L_x_2301:
[----:B------:R-:W-:Y:S05]  /*1c540*/  EXIT ;  /* 0x000000000000794d */ /* 0x000fea0003800000 */
.L_x_2320:
[----:B0-----:R0:W1:Y:S02]  /*1c550*/  SYNCS.PHASECHK.TRANS64.TRYWAIT P4, [R35+URZ+0x2d890], R85 ;  /* 0x02d89055230075a7 */ /* 0x001064000808017f */
[----:B-1----:R-:W-:Y:S05]  /*1c560*/  @!P4 NANOSLEEP.SYNCS 0x989680 ;  /* 0x009896800000c95d */ /* 0x002fea0003900000 */
[----:B------:R-:W1:Y:S02]  /*1c570*/  @!P4 SYNCS.PHASECHK.TRANS64 P4, [R35+URZ+0x2d890], R85 ;  /* 0x02d890552300c5a7 */ /* 0x000e64000808007f */
[----:B-1----:R-:W-:Y:S05]  /*1c580*/  @!P4 BRA `(.L_x_2320) ;  /* 0xfffffffc00f0c947 */ /* 0x002fea000383ffff */
[----:B------:R-:W-:Y:S05]  /*1c590*/  BRA `(.L_x_2582) ;  /* 0xfffffe6c00207947 */ /* 0x000fea000383ffff */
.L_x_2321:
        /* <DEDUP_REMOVED lines=8> */
.L_x_2584:
[----:B------:R-:W-:Y:S05]  /*1c620*/  BSYNC B1 ;  /* 0x0000000000017941 */ /* 0x000fea0003800000 */
.L_x_2583:
        /* <DEDUP_REMOVED lines=8> */
.L_x_2585:
[----:B------:R-:W-:Y:S01]  /*1c6b0*/  IMAD.MOV.U32 R60, RZ, RZ, R14 ;  /* 0x000000ffff3c7224 */ /* 0x000fe200078e000e */
[----:B------:R-:W-:Y:S06]  /*1c6c0*/  BRA `(.L_x_2586) ;  /* 0xfffffe6800e87947 */ /* 0x000fec000383ffff */
.L_x_2349:
[----:B0-----:R0:W1:Y:S02]  /*1c6d0*/  SYNCS.PHASECHK.TRANS64.TRYWAIT P4, [R35+URZ+0x2d890], R85 ;  /* 0x02d89055230075a7 */ /* 0x001064000808017f */
[----:B-1----:R-:W-:Y:S05]  /*1c6e0*/  @!P4 NANOSLEEP.SYNCS 0x989680 ;  /* 0x009896800000c95d */ /* 0x002fea0003900000 */
[----:B------:R-:W1:Y:S02]  /*1c6f0*/  @!P4 SYNCS.PHASECHK.TRANS64 P4, [R35+URZ+0x2d890], R85 ;  /* 0x02d890552300c5a7 */ /* 0x000e64000808007f */
[----:B-1----:R-:W-:Y:S05]  /*1c700*/  @!P4 BRA `(.L_x_2349) ;  /* 0xfffffffc00f0c947 */ /* 0x002fea000383ffff */
[----:B------:R-:W-:Y:S05]  /*1c710*/  BRA `(.L_x_2587) ;  /* 0xfffffe8400b87947 */ /* 0x000fea000383ffff */
.L_x_2350:
[----:B------:R-:W-:Y:S01]  /*1c720*/  BSSY B1, `(.L_x_2588) ;  /* 0x0000008000017945 */ /* 0x000fe20003800000 */
[----:B------:R-:W-:Y:S01]  /*1c730*/  IMAD.MOV.U32 R13, RZ, RZ, R61 ;  /* 0x000000ffff0d7224 */ /* 0x000fe200078e003d */
[----:B------:R-:W-:Y:S01]  /*1c740*/  MOV R12, RZ ;  /* 0x000000ff000c7202 */ /* 0x000fe20000000f00 */
[----:B------:R-:W-:Y:S02]  /*1c750*/  IMAD.MOV.U32 R11, RZ, RZ, 0x1e1f ;  /* 0x00001e1fff0b7424 */ /* 0x000fe400078e00ff */
[----:B------:R-:W-:-:S07]  /*1c760*/  IMAD.MOV.U32 R15, RZ, RZ, -0x1 ;  /* 0xffffffffff0f7424 */ /* 0x000fce00078e00ff */
[----:B0-----:R-:W-:Y:S05]  /*1c770*/  WARPSYNC.COLLECTIVE R15, `(.L_x_2589) ;  /* 0x000000000f087348 */ /* 0x001fea0003c00000 */
[----:B------:R1:W2:Y:S02]  /*1c780*/  SHFL.IDX P6, R14, R13, R12, R11 ;  /* 0x0000000c0d0e7389 */ /* 0x0002a400000c000b */
[----:B012---:R-:W-:Y:S01]  /*1c790*/  ENDCOLLECTIVE ;  /* 0x000000000000791b */ /* 0x007fe20003800000 */
.L_x_2589:
[----:B------:R-:W-:Y:S05]  /*1c7a0*/  BSYNC B1 ;  /* 0x0000000000017941 */ /* 0x000fea0003800000 */
.L_x_2588:
        /* <DEDUP_REMOVED lines=8> */
.L_x_2590:
[----:B------:R-:W-:Y:S01]  /*1c830*/  IMAD.MOV.U32 R88, RZ, RZ, R14 ;  /* 0x000000ffff587224 */ /* 0x000fe200078e000e */
[----:B------:R-:W-:Y:S06]  /*1c840*/  BRA `(.L_x_2591) ;  /* 0xfffffe8400807947 */ /* 0x000fec000383ffff */
.L_x_2363:
[----:B0-----:R0:W1:Y:S02]  /*1c850*/  SYNCS.PHASECHK.TRANS64.TRYWAIT P3, [R35+URZ+0x2d890], R85 ;  /* 0x02d89055230075a7 */ /* 0x001064000806017f */
[----:B-1----:R-:W-:Y:S05]  /*1c860*/  @!P3 NANOSLEEP.SYNCS 0x989680 ;  /* 0x009896800000b95d */ /* 0x002fea0003900000 */
[----:B------:R-:W1:Y:S02]  /*1c870*/  @!P3 SYNCS.PHASECHK.TRANS64 P3, [R35+URZ+0x2d890], R85 ;  /* 0x02d890552300b5a7 */ /* 0x000e64000806007f */
[----:B-1----:R-:W-:Y:S05]  /*1c880*/  @!P3 BRA `(.L_x_2363) ;  /* 0xfffffffc00f0b947 */ /* 0x002fea000383ffff */
[----:B------:R-:W-:Y:S05]  /*1c890*/  BRA `(.L_x_2592) ;  /* 0xfffffe9c005c7947 */ /* 0x000fea000383ffff */
.L_x_2364:
[----:B------:R-:W-:Y:S01]  /*1c8a0*/  BSSY B1, `(.L_x_2593) ;  /* 0x0000007000017945 */ /* 0x000fe20003800000 */
[----:B------:R-:W-:Y:S02]  /*1c8b0*/  IMAD.MOV.U32 R12, RZ, RZ, RZ ;  /* 0x000000ffff0c7224 */ /* 0x000fe400078e00ff */
[----:B------:R-:W-:Y:S02]  /*1c8c0*/  IMAD.MOV.U32 R11, RZ, RZ, 0x1e1f ;  /* 0x00001e1fff0b7424 */ /* 0x000fe400078e00ff */
[----:B------:R-:W-:-:S07]  /*1c8d0*/  IMAD.MOV.U32 R15, RZ, RZ, -0x1 ;  /* 0xffffffffff0f7424 */ /* 0x000fce00078e00ff */
[----:B0-----:R-:W-:Y:S05]  /*1c8e0*/  WARPSYNC.COLLECTIVE R15, `(.L_x_2594) ;  /* 0x000000000f087348 */ /* 0x001fea0003c00000 */
[----:B------:R1:W2:Y:S02]  /*1c8f0*/  SHFL.IDX P6, R14, R13, R12, R11 ;  /* 0x0000000c0d0e7389 */ /* 0x0002a400000c000b */
[----:B012---:R-:W-:Y:S01]  /*1c900*/  ENDCOLLECTIVE ;  /* 0x000000000000791b */ /* 0x007fe20003800000 */
.L_x_2594:
[----:B------:R-:W-:Y:S05]  /*1c910*/  BSYNC B1 ;  /* 0x0000000000017941 */ /* 0x000fea0003800000 */
.L_x_2593:
[----:B------:R-:W-:Y:S01]  /*1c920*/  IMAD.MOV.U32 R13, RZ, RZ, R42 ;  /* 0x000000ffff0d7224 */ /* 0x000fe200078e002a */
[----:B------:R-:W-:Y:S01]  /*1c930*/  MOV R12, RZ ;  /* 0x000000ff000c7202 */ /* 0x000fe20000000f00 */
[----:B------:R-:W-:Y:S02]  /*1c940*/  IMAD.MOV.U32 R11, RZ, RZ, 0x1e1f ;  /* 0x00001e1fff0b7424 */ /* 0x000fe400078e00ff */
[----:B------:R-:W-:Y:S02]  /*1c950*/  IMAD.MOV.U32 R15, RZ, RZ, -0x1 ;  /* 0xffffffffff0f7424 */ /* 0x000fe400078e00ff */
[----:B------:R-:W-:-:S07]  /*1c960*/  IMAD.MOV.U32 R43, RZ, RZ, R14 ;  /* 0x000000ffff2b7224 */ /* 0x000fce00078e000e */
[----:B------:R-:W-:Y:S05]  /*1c970*/  WARPSYNC.COLLECTIVE R15, `(.L_x_2595) ;  /* 0x000000000f087348 */ /* 0x000fea0003c00000 */
[----:B------:R0:W1:Y:S02]  /*1c980*/  SHFL.IDX P6, R14, R13, R12, R11 ;  /* 0x0000000c0d0e7389 */ /* 0x00006400000c000b */
[----:B01----:R-:W-:Y:S01]  /*1c990*/  ENDCOLLECTIVE ;  /* 0x000000000000791b */ /* 0x003fe20003800000 */
.L_x_2595:
[----:B------:R-:W-:Y:S01]  /*1c9a0*/  IMAD.MOV.U32 R42, RZ, RZ, R14 ;  /* 0x000000ffff2a7224 */ /* 0x000fe200078e000e */
[----:B------:R-:W-:Y:S06]  /*1c9b0*/  BRA `(.L_x_2596) ;  /* 0xfffffe9c00807947 */ /* 0x000fec000383ffff */
.L_x_2368:
[----:B------:R0:W0:Y:S02]  /*1c9c0*/  SYNCS.PHASECHK.TRANS64.TRYWAIT P2, [R35+URZ+0x2d8b0], R85 ;  /* 0x02d8b055230075a7 */ /* 0x000024000804017f */
[----:B0-----:R-:W-:Y:S05]  /*1c9d0*/  @!P2 NANOSLEEP.SYNCS 0x989680 ;  /* 0x009896800000a95d */ /* 0x001fea0003900000 */
[----:B------:R-:W0:Y:S02]  /*1c9e0*/  @!P2 SYNCS.PHASECHK.TRANS64 P2, [R35+URZ+0x2d8b0], R85 ;  /* 0x02d8b0552300a5a7 */ /* 0x000e24000804007f */
[----:B0-----:R-:W-:Y:S05]  /*1c9f0*/  @!P2 BRA `(.L_x_2368) ;  /* 0xfffffffc00f0a947 */ /* 0x001fea000383ffff */
[----:B------:R-:W-:Y:S05]  /*1ca00*/  BRA `(.L_x_2597) ;  /* 0xfffffea000647947 */ /* 0x000fea000383ffff */
.L_x_2374:
[----:B------:R-:W0:Y:S01]  /*1ca10*/  S2R R4, SR_TID.X ;  /* 0x0000000000047919 */ /* 0x000e220000002100 */
[----:B------:R-:W-:Y:S01]  /*1ca20*/  BSSY B0, `(.L_x_2598) ;  /* 0x000000c000007945 */ /* 0x000fe20003800000 */
[----:B------:R-:W-:Y:S01]  /*1ca30*/  IMAD.MOV.U32 R12, RZ, RZ, RZ ;  /* 0x000000ffff0c7224 */ /* 0x000fe200078e00ff */
[----:B------:R-:W-:Y:S01]  /*1ca40*/  MOV R11, 0x1f ;  /* 0x0000001f000b7802 */ /* 0x000fe20000000f00 */
[----:B------:R-:W-:Y:S02]  /*1ca50*/  IMAD.MOV.U32 R15, RZ, RZ, -0x1 ;  /* 0xffffffffff0f7424 */ /* 0x000fe400078e00ff */
[----:B0-----:R-:W-:-:S05]  /*1ca60*/  VIADD R5, R4, 0xffffff80 ;  /* 0xffffff8004057836 */ /* 0x001fca0000000000 */
[----:B------:R-:W-:-:S04]  /*1ca70*/  SHF.R.S32.HI R4, RZ, 0x1f, R5 ;  /* 0x0000001fff047819 */ /* 0x000fc80000011405 */
[----:B------:R-:W-:-:S04]  /*1ca80*/  LEA.HI R4, R4, R5, RZ, 0x7 ;  /* 0x0000000504047211 */ /* 0x000fc800078f38ff */
[----:B------:R-:W-:-:S05]  /*1ca90*/  SHF.R.S32.HI R4, RZ, 0x7, R4 ;  /* 0x00000007ff047819 */ /* 0x000fca0000011404 */
[----:B------:R-:W-:-:S07]  /*1caa0*/  IMAD.MOV.U32 R13, RZ, RZ, R4 ;  /* 0x000000ffff0d7224 */ /* 0x000fce00078e0004 */
[----:B--2--5:R-:W-:Y:S05]  /*1cab0*/  WARPSYNC.COLLECTIVE R15, `(.L_x_2599) ;  /* 0x000000000f087348 */ /* 0x024fea0003c00000 */
[----:B------:R0:W1:Y:S02]  /*1cac0*/  SHFL.IDX P6, R14, R13, R12, R11 ;  /* 0x0000000c0d0e7389 */ /* 0x00006400000c000b */
[----:B012--5:R-:W-:Y:S01]  /*1cad0*/  ENDCOLLECTIVE ;  /* 0x000000000000791b */ /* 0x027fe20003800000 */
.L_x_2599:
[----:B------:R-:W-:Y:S05]  /*1cae0*/  BSYNC B0 ;  /* 0x0000000000007941 */ /* 0x000fea0003800000 */
.L_x_2598:
[----:B------:R0:W-:Y:S01]  /*1caf0*/  STL [R1+0x24], R14 ;  /* 0x0000240e01007387 */ /* 0x0001e20000100800 */
[----:B------:R-:W-:Y:S05]  /*1cb00*/  BRA `(.L_x_2600) ;  /* 0xfffffea8005c7947 */ /* 0x000fea000383ffff */
.L_x_2385:
[----:B------:R-:W-:Y:S01]  /*1cb10*/  BSSY B1, `(.L_x_2601) ;  /* 0x0000007000017945 */ /* 0x000fe20003800000 */
[----:B------:R-:W-:Y:S02]  /*1cb20*/  IMAD.MOV.U32 R12, RZ, RZ, RZ ;  /* 0x000000ffff0c7224 */ /* 0x000fe400078e00ff */
[----:B------:R-:W-:Y:S02]  /*1cb30*/  IMAD.MOV.U32 R11, RZ, RZ, 0x1e1f ;  /* 0x00001e1fff0b7424 */ /* 0x000fe400078e00ff */
[----:B------:R-:W-:-:S07]  /*1cb40*/  IMAD.MOV.U32 R15, RZ, RZ, -0x1 ;  /* 0xffffffffff0f7424 */ /* 0x000fce00078e00ff */
[----:B0-2---:R-:W-:Y:S05]  /*1cb50*/  WARPSYNC.COLLECTIVE R15, `(.L_x_2602) ;  /* 0x000000000f087348 */ /* 0x005fea0003c00000 */
[----:B0-----:R0:W1:Y:S02]  /*1cb60*/  SHFL.IDX P6, R14, R13, R12, R11 ;  /* 0x0000000c0d0e7389 */ /* 0x00106400000c000b */
[----:B012---:R-:W-:Y:S01]  /*1cb70*/  ENDCOLLECTIVE ;  /* 0x000000000000791b */ /* 0x007fe20003800000 */
.L_x_2602:
[----:B------:R-:W-:Y:S05]  /*1cb80*/  BSYNC B1 ;  /* 0x0000000000017941 */ /* 0x000fea0003800000 */
.L_x_2601:
        /* <DEDUP_REMOVED lines=8> */
.L_x_2603:
[----:B------:R-:W-:Y:S02]  /*1cc10*/  IMAD.MOV.U32 R13, RZ, RZ, R5 ;  /* 0x000000ffff0d7224 */ /* 0x000fe400078e0005 */
[----:B------:R-:W-:-:S07]  /*1cc20*/  IMAD.MOV.U32 R0, RZ, RZ, R14 ;  /* 0x000000ffff007224 */ /* 0x000fce00078e000e */
[----:B------:R-:W-:Y:S05]  /*1cc30*/  WARPSYNC.COLLECTIVE R15, `(.L_x_2604) ;  /* 0x000000000f087348 */ /* 0x000fea0003c00000 */
[----:B------:R0:W1:Y:S02]  /*1cc40*/  SHFL.IDX P6, R14, R13, R12, R11 ;  /* 0x0000000c0d0e7389 */ /* 0x00006400000c000b */
[----:B01----:R-:W-:Y:S01]  /*1cc50*/  ENDCOLLECTIVE ;  /* 0x000000000000791b */ /* 0x003fe20003800000 */
.L_x_2604:
[----:B------:R-:W-:Y:S02]  /*1cc60*/  IMAD.MOV.U32 R13, RZ, RZ, R4 ;  /* 0x000000ffff0d7224 */ /* 0x000fe400078e0004 */
[----:B------:R-:W-:-:S07]  /*1cc70*/  IMAD.MOV.U32 R5, RZ, RZ, R14 ;  /* 0x000000ffff057224 */ /* 0x000fce00078e000e */
[----:B------:R-:W-:Y:S05]  /*1cc80*/  WARPSYNC.COLLECTIVE R15, `(.L_x_2605) ;  /* 0x000000000f087348 */ /* 0x000fea0003c00000 */
[----:B------:R0:W1:Y:S02]  /*1cc90*/  SHFL.IDX P6, R14, R13, R12, R11 ;  /* 0x0000000c0d0e7389 */ /* 0x00006400000c000b */
[----:B01----:R-:W-:Y:S01]  /*1cca0*/  ENDCOLLECTIVE ;  /* 0x000000000000791b */ /* 0x003fe20003800000 */
.L_x_2605:
[----:B------:R-:W-:Y:S01]  /*1ccb0*/  MOV R4, R14 ;  /* 0x0000000e00047202 */ /* 0x000fe20000000f00 */
[----:B------:R-:W-:Y:S06]  /*1ccc0*/  BRA `(.L_x_2606) ;  /* 0xfffffeac00c47947 */ /* 0x000fec000383ffff */
.L_x_2389:
[----:B0-----:R0:W1:Y:S02]  /*1ccd0*/  SYNCS.PHASECHK.TRANS64.TRYWAIT P0, [R2+URZ+0x2d800], R3 ;  /* 0x02d80003020075a7 */ /* 0x001064000800017f */
[----:B-1----:R-:W-:Y:S05]  /*1cce0*/  @!P0 NANOSLEEP.SYNCS 0x989680 ;  /* 0x009896800000895d */ /* 0x002fea0003900000 */
[----:B------:R-:W1:Y:S02]  /*1ccf0*/  @!P0 SYNCS.PHASECHK.TRANS64 P0, [R2+URZ+0x2d800], R3 ;  /* 0x02d80003020085a7 */ /* 0x000e64000800007f */
[----:B-1----:R-:W-:Y:S05]  /*1cd00*/  @!P0 BRA `(.L_x_2389) ;  /* 0xfffffffc00f08947 */ /* 0x002fea000383ffff */
[----:B------:R-:W-:Y:S05]  /*1cd10*/  BRA `(.L_x_2607) ;  /* 0xfffffeb400f47947 */ /* 0x000fea000383ffff */
.L_x_2401:
[----:B------:R-:W-:Y:S01]  /*1cd20*/  BSSY B1, `(.L_x_2608) ;  /* 0x0000007000017945 */ /* 0x000fe20003800000 */
[----:B------:R-:W-:Y:S02]  /*1cd30*/  IMAD.MOV.U32 R12, RZ, RZ, RZ ;  /* 0x000000ffff0c7224 */ /* 0x000fe400078e00ff */
[----:B------:R-:W-:Y:S02]  /*1cd40*/  IMAD.MOV.U32 R11, RZ, RZ, 0x1e1f ;  /* 0x00001e1fff0b7424 */ /* 0x000fe400078e00ff */
[----:B------:R-:W-:-:S07]  /*1cd50*/  IMAD.MOV.U32 R15, RZ, RZ, -0x1 ;  /* 0xffffffffff0f7424 */ /* 0x000fce00078e00ff */
[----:B0-2---:R-:W-:Y:S05]  /*1cd60*/  WARPSYNC.COLLECTIVE R15, `(.L_x_2609) ;  /* 0x000000000f087348 */ /* 0x005fea0003c00000 */
[----:B0-----:R0:W1:Y:S02]  /*1cd70*/  SHFL.IDX P6, R14, R13, R12, R11 ;  /* 0x0000000c0d0e7389 */ /* 0x00106400000c000b */
[----:B012---:R-:W-:Y:S01]  /*1cd80*/  ENDCOLLECTIVE ;  /* 0x000000000000791b */ /* 0x007fe20003800000 */
.L_x_2609:
[----:B------:R-:W-:Y:S05]  /*1cd90*/  BSYNC B1 ;  /* 0x0000000000017941 */ /* 0x000fea0003800000 */
.L_x_2608:
        /* <DEDUP_REMOVED lines=8> */
.L_x_2610:
[----:B------:R-:W-:Y:S02]  /*1ce20*/  IMAD.MOV.U32 R13, RZ, RZ, R21 ;  /* 0x000000ffff0d7224 */ /* 0x000fe400078e0015 */
[----:B------:R-:W-:-:S07]  /*1ce30*/  IMAD.MOV.U32 R0, RZ, RZ, R14 ;  /* 0x000000ffff007224 */ /* 0x000fce00078e000e */
[----:B------:R-:W-:Y:S05]  /*1ce40*/  WARPSYNC.COLLECTIVE R15, `(.L_x_2611) ;  /* 0x000000000f087348 */ /* 0x000fea0003c00000 */
[----:B------:R0:W1:Y:S02]  /*1ce50*/  SHFL.IDX P6, R14, R13, R12, R11 ;  /* 0x0000000c0d0e7389 */ /* 0x00006400000c000b */
[----:B01----:R-:W-:Y:S01]  /*1ce60*/  ENDCOLLECTIVE ;  /* 0x000000000000791b */ /* 0x003fe20003800000 */
.L_x_2611:
[----:B------:R-:W-:Y:S02]  /*1ce70*/  IMAD.MOV.U32 R13, RZ, RZ, R20 ;  /* 0x000000ffff0d7224 */ /* 0x000fe400078e0014 */
[----:B------:R-:W-:-:S07]  /*1ce80*/  IMAD.MOV.U32 R21, RZ, RZ, R14 ;  /* 0x000000ffff157224 */ /* 0x000fce00078e000e */
[----:B------:R-:W-:Y:S05]  /*1ce90*/  WARPSYNC.COLLECTIVE R15, `(.L_x_2612) ;  /* 0x000000000f087348 */ /* 0x000fea0003c00000 */
[----:B------:R0:W1:Y:S02]  /*1cea0*/  SHFL.IDX P6, R14, R13, R12, R11 ;  /* 0x0000000c0d0e7389 */ /* 0x00006400000c000b */
[----:B01----:R-:W-:Y:S01]  /*1ceb0*/  ENDCOLLECTIVE ;  /* 0x000000000000791b */ /* 0x003fe20003800000 */
.L_x_2612:
[----:B------:R-:W-:Y:S01]  /*1cec0*/  IMAD.MOV.U32 R20, RZ, RZ, R14 ;  /* 0x000000ffff147224 */ /* 0x000fe200078e000e */
[----:B------:R-:W-:Y:S06]  /*1ced0*/  BRA `(.L_x_2613) ;  /* 0xfffffec800987947 */ /* 0x000fec000383ffff */
.L_x_2405:
[----:B0-----:R0:W1:Y:S02]  /*1cee0*/  SYNCS.PHASECHK.TRANS64.TRYWAIT P0, [R2+URZ+0x2d800], R3 ;  /* 0x02d80003020075a7 */ /* 0x001064000800017f */
[----:B-1----:R-:W-:Y:S05]  /*1cef0*/  @!P0 NANOSLEEP.SYNCS 0x989680 ;  /* 0x009896800000895d */ /* 0x002fea0003900000 */
[----:B------:R-:W1:Y:S02]  /*1cf00*/  @!P0 SYNCS.PHASECHK.TRANS64 P0, [R2+URZ+0x2d800], R3 ;  /* 0x02d80003020085a7 */ /* 0x000e64000800007f */
[----:B-1----:R-:W-:Y:S05]  /*1cf10*/  @!P0 BRA `(.L_x_2405) ;  /* 0xfffffffc00f08947 */ /* 0x002fea000383ffff */
[----:B------:R-:W-:Y:S05]  /*1cf20*/  BRA `(.L_x_2614) ;  /* 0xfffffed000307947 */ /* 0x000fea000383ffff */
.L_x_2413:
[----:B-1----:R1:W3:Y:S02]  /*1cf30*/  SYNCS.PHASECHK.TRANS64.TRYWAIT P1, [R0+URZ+0x2d830], R5 ;  /* 0x02d83005000075a7 */ /* 0x0022e4000802017f */
[----:B---3--:R-:W-:Y:S05]  /*1cf40*/  @!P1 NANOSLEEP.SYNCS 0x989680 ;  /* 0x009896800000995d */ /* 0x008fea0003900000 */
[----:B------:R-:W3:Y:S02]  /*1cf50*/  @!P1 SYNCS.PHASECHK.TRANS64 P1, [R0+URZ+0x2d830], R5 ;  /* 0x02d83005000095a7 */ /* 0x000ee4000802007f */
[----:B---3--:R-:W-:Y:S05]  /*1cf60*/  @!P1 BRA `(.L_x_2413) ;  /* 0xfffffffc00f09947 */ /* 0x008fea000383ffff */
[----:B------:R-:W-:Y:S05]  /*1cf70*/  BRA `(.L_x_2412) ;  /* 0xfffffee4006c7947 */ /* 0x000fea000383ffff */
.L_x_2420:
[----:B-1----:R1:W2:Y:S02]  /*1cf80*/  SYNCS.PHASECHK.TRANS64.TRYWAIT P2, [R3+URZ+0x2d830], R4 ;  /* 0x02d83004030075a7 */ /* 0x0022a4000804017f */
[----:B--2---:R-:W-:Y:S05]  /*1cf90*/  @!P2 NANOSLEEP.SYNCS 0x989680 ;  /* 0x009896800000a95d */ /* 0x004fea0003900000 */
[----:B------:R-:W2:Y:S02]  /*1cfa0*/  @!P2 SYNCS.PHASECHK.TRANS64 P2, [R3+URZ+0x2d830], R4 ;  /* 0x02d830040300a5a7 */ /* 0x000ea4000804007f */
[----:B--2---:R-:W-:Y:S05]  /*1cfb0*/  @!P2 BRA `(.L_x_2420) ;  /* 0xfffffffc00f0a947 */ /* 0x004fea000383ffff */
[----:B------:R-:W-:Y:S05]  /*1cfc0*/  BRA `(.L_x_2419) ;  /* 0xffffff0800cc7947 */ /* 0x000fea000383ffff */
.L_x_2424:
[----:B-1----:R1:W2:Y:S02]  /*1cfd0*/  SYNCS.PHASECHK.TRANS64.TRYWAIT P1, [R4+URZ+0x2d850], R3 ;  /* 0x02d85003040075a7 */ /* 0x0022a4000802017f */
[----:B--2---:R-:W-:Y:S05]  /*1cfe0*/  @!P1 NANOSLEEP.SYNCS 0x989680 ;  /* 0x009896800000995d */ /* 0x004fea0003900000 */
[----:B------:R-:W2:Y:S02]  /*1cff0*/  @!P1 SYNCS.PHASECHK.TRANS64 P1, [R4+URZ+0x2d850], R3 ;  /* 0x02d85003040095a7 */ /* 0x000ea4000802007f */
[----:B--2---:R-:W-:Y:S05]  /*1d000*/  @!P1 BRA `(.L_x_2424) ;  /* 0xfffffffc00f09947 */ /* 0x004fea000383ffff */
[----:B------:R-:W-:Y:S05]  /*1d010*/  BRA `(.L_x_2421) ;  /* 0xffffff0c00dc7947 */ /* 0x000fea000383ffff */
.L_x_2433:
[----:B-1----:R1:W2:Y:S02]  /*1d020*/  SYNCS.PHASECHK.TRANS64.TRYWAIT P2, [R3+URZ+0x2d830], R4 ;  /* 0x02d83004030075a7 */ /* 0x0022a4000804017f */
[----:B--2---:R-:W-:Y:S05]  /*1d030*/  @!P2 NANOSLEEP.SYNCS 0x989680 ;  /* 0x009896800000a95d */ /* 0x004fea0003900000 */
[----:B------:R-:W2:Y:S02]  /*1d040*/  @!P2 SYNCS.PHASECHK.TRANS64 P2, [R3+URZ+0x2d830], R4 ;  /* 0x02d830040300a5a7 */ /* 0x000ea4000804007f */
[----:B--2---:R-:W-:Y:S05]  /*1d050*/  @!P2 BRA `(.L_x_2433) ;  /* 0xfffffffc00f0a947 */ /* 0x004fea000383ffff */
[----:B------:R-:W-:Y:S05]  /*1d060*/  BRA `(.L_x_2432) ;  /* 0xffffff38004c7947 */ /* 0x000fea000383ffff */
.L_x_2437:
[----:B-1----:R1:W2:Y:S02]  /*1d070*/  SYNCS.PHASECHK.TRANS64.TRYWAIT P1, [R4+URZ+0x2d850], R3 ;  /* 0x02d85003040075a7 */ /* 0x0022a4000802017f */
[----:B--2---:R-:W-:Y:S05]  /*1d080*/  @!P1 NANOSLEEP.SYNCS 0x989680 ;  /* 0x009896800000995d */ /* 0x004fea0003900000 */
[----:B------:R-:W2:Y:S02]  /*1d090*/  @!P1 SYNCS.PHASECHK.TRANS64 P1, [R4+URZ+0x2d850], R3 ;  /* 0x02d85003040095a7 */ /* 0x000ea4000802007f */
[----:B--2---:R-:W-:Y:S05]  /*1d0a0*/  @!P1 BRA `(.L_x_2437) ;  /* 0xfffffffc00f09947 */ /* 0x004fea000383ffff */
[----:B------:R-:W-:Y:S05]  /*1d0b0*/  BRA `(.L_x_2434) ;  /* 0xffffff3c005c7947 */ /* 0x000fea000383ffff */
.L_x_2444:
[----:B--2---:R2:W3:Y:S02]  /*1d0c0*/  SYNCS.PHASECHK.TRANS64.TRYWAIT P1, [R5+URZ+0x2d850], R8 ;  /* 0x02d85008050075a7 */ /* 0x0044e4000802017f */
[----:B---3--:R-:W-:Y:S05]  /*1d0d0*/  @!P1 NANOSLEEP.SYNCS 0x989680 ;  /* 0x009896800000995d */ /* 0x008fea0003900000 */
[----:B------:R-:W3:Y:S02]  /*1d0e0*/  @!P1 SYNCS.PHASECHK.TRANS64 P1, [R5+URZ+0x2d850], R8 ;  /* 0x02d85008050095a7 */ /* 0x000ee4000802007f */
[----:B---3--:R-:W-:Y:S05]  /*1d0f0*/  @!P1 BRA `(.L_x_2444) ;  /* 0xfffffffc00f09947 */ /* 0x008fea000383ffff */
[----:B------:R-:W-:Y:S05]  /*1d100*/  BRA `(.L_x_2443) ;  /* 0xffffff5c00287947 */ /* 0x000fea000383ffff */
.L_x_2455:
[----:B------:R-:W-:Y:S01]  /*1d110*/  MOV R13, R4 ;  /* 0x00000004000d7202 */ /* 0x000fe20000000f00 */
[----:B------:R-:W-:Y:S02]  /*1d120*/  IMAD.MOV.U32 R12, RZ, RZ, RZ ;  /* 0x000000ffff0c7224 */ /* 0x000fe400078e00ff */
[----:B------:R-:W-:Y:S02]  /*1d130*/  IMAD.MOV.U32 R11, RZ, RZ, 0x1c1f ;  /* 0x00001c1fff0b7424 */ /* 0x000fe400078e00ff */
[----:B------:R-:W-:-:S07]  /*1d140*/  IMAD.MOV.U32 R15, RZ, RZ, -0x1 ;  /* 0xffffffffff0f7424 */ /* 0x000fce00078e00ff */
[----:B-1----:R-:W-:Y:S05]  /*1d150*/  WARPSYNC.COLLECTIVE R15, `(.L_x_2615) ;  /* 0x000000000f087348 */ /* 0x002fea0003c00000 */
[----:B------:R0:W2:Y:S02]  /*1d160*/  SHFL.IDX P6, R14, R13, R12, R11 ;  /* 0x0000000c0d0e7389 */ /* 0x0000a400000c000b */
[----:B012---:R-:W-:Y:S01]  /*1d170*/  ENDCOLLECTIVE ;  /* 0x000000000000791b */ /* 0x007fe20003800000 */
.L_x_2615:
[----:B------:R-:W-:Y:S02]  /*1d180*/  IMAD.MOV.U32 R13, RZ, RZ, R0 ;  /* 0x000000ffff0d7224 */ /* 0x000fe400078e0000 */
[----:B------:R-:W-:-:S07]  /*1d190*/  IMAD.MOV.U32 R3, RZ, RZ, R14 ;  /* 0x000000ffff037224 */ /* 0x000fce00078e000e */
[----:B------:R-:W-:Y:S05]  /*1d1a0*/  WARPSYNC.COLLECTIVE R15, `(.L_x_2616) ;  /* 0x000000000f087348 */ /* 0x000fea0003c00000 */
[----:B------:R0:W1:Y:S02]  /*1d1b0*/  SHFL.IDX P6, R14, R13, R12, R11 ;  /* 0x0000000c0d0e7389 */ /* 0x00006400000c000b */
[----:B01----:R-:W-:Y:S01]  /*1d1c0*/  ENDCOLLECTIVE ;  /* 0x000000000000791b */ /* 0x003fe20003800000 */
.L_x_2616:
[----:B------:R-:W-:Y:S05]  /*1d1d0*/  BRA `(.L_x_2617) ;  /* 0xffffff8000607947 */ /* 0x000fea000383ffff */
.L_x_2458:
[----:B------:R-:W-:Y:S01]  /*1d1e0*/  BSSY B1, `(.L_x_2618) ;  /* 0x0000008000017945 */ /* 0x000fe20003800000 */
[----:B----4-:R-:W-:Y:S01]  /*1d1f0*/  IMAD.MOV.U32 R13, RZ, RZ, R4 ;  /* 0x000000ffff0d7224 */ /* 0x010fe200078e0004 */
[----:B------:R-:W-:Y:S01]  /*1d200*/  MOV R12, 0x1 ;  /* 0x00000001000c7802 */ /* 0x000fe20000000f00 */
[----:B------:R-:W-:Y:S02]  /*1d210*/  IMAD.MOV.U32 R11, RZ, RZ, 0x1c1f ;  /* 0x00001c1fff0b7424 */ /* 0x000fe400078e00ff */
[----:B------:R-:W-:-:S07]  /*1d220*/  IMAD.MOV.U32 R15, RZ, RZ, -0x1 ;  /* 0xffffffffff0f7424 */ /* 0x000fce00078e00ff */
[----:B0123--:R-:W-:Y:S05]  /*1d230*/  WARPSYNC.COLLECTIVE R15, `(.L_x_2619) ;  /* 0x000000000f087348 */ /* 0x00ffea0003c00000 */
[----:B---3--:R3:W4:Y:S02]  /*1d240*/  SHFL.IDX P6, R14, R13, R12, R11 ;  /* 0x0000000c0d0e7389 */ /* 0x00872400000c000b */
[----:B01234-:R-:W-:Y:S01]  /*1d250*/  ENDCOLLECTIVE ;  /* 0x000000000000791b */ /* 0x01ffe20003800000 */
.L_x_2619:
[----:B------:R-:W-:Y:S05]  /*1d260*/  BSYNC B1 ;  /* 0x0000000000017941 */ /* 0x000fea0003800000 */
.L_x_2618:
[----:B------:R-:W-:Y:S01]  /*1d270*/  IMAD.MOV.U32 R13, RZ, RZ, R0 ;  /* 0x000000ffff0d7224 */ /* 0x000fe200078e0000 */
[----:B------:R-:W-:Y:S01]  /*1d280*/  MOV R15, 0xffffffff ;  /* 0xffffffff000f7802 */ /* 0x000fe20000000f00 */
[----:B------:R-:W-:Y:S02]  /*1d290*/  IMAD.MOV.U32 R12, RZ, RZ, 0x1 ;  /* 0x00000001ff0c7424 */ /* 0x000fe400078e00ff */
[----:B------:R-:W-:Y:S02]  /*1d2a0*/  IMAD.MOV.U32 R11, RZ, RZ, 0x1c1f ;  /* 0x00001c1fff0b7424 */ /* 0x000fe400078e00ff */
[----:B------:R-:W-:-:S07]  /*1d2b0*/  IMAD.MOV.U32 R3, RZ, RZ, R14 ;  /* 0x000000ffff037224 */ /* 0x000fce00078e000e */
[----:B------:R-:W-:Y:S05]  /*1d2c0*/  WARPSYNC.COLLECTIVE R15, `(.L_x_2620) ;  /* 0x000000000f087348 */ /* 0x000fea0003c00000 */
[----:B------:R0:W1:Y:S02]  /*1d2d0*/  SHFL.IDX P6, R14, R13, R12, R11 ;  /* 0x0000000c0d0e7389 */ /* 0x00006400000c000b */
[----:B01----:R-:W-:Y:S01]  /*1d2e0*/  ENDCOLLECTIVE ;  /* 0x000000000000791b */ /* 0x003fe20003800000 */
.L_x_2620:
[----:B------:R-:W-:Y:S05]  /*1d2f0*/  BRA `(.L_x_2621) ;  /* 0xffffff8000747947 */ /* 0x000fea000383ffff */
.L_x_2475:
        /* <DEDUP_REMOVED lines=8> */
[----:B-1----:R-:W-:Y:S05]  /*1d380*/  WARPSYNC.COLLECTIVE R15, `(.L_x_2623) ;  /* 0x000000000f087348 */ /* 0x002fea0003c00000 */
[----:B------:R0:W2:Y:S02]  /*1d390*/  SHFL.IDX P6, R14, R13, R12, R11 ;  /* 0x0000000c0d0e7389 */ /* 0x0000a400000c000b */
[----:B012---:R-:W-:Y:S01]  /*1d3a0*/  ENDCOLLECTIVE ;  /* 0x000000000000791b */ /* 0x007fe20003800000 */
.L_x_2623:
[----:B------:R-:W-:Y:S05]  /*1d3b0*/  BSYNC B1 ;  /* 0x0000000000017941 */ /* 0x000fea0003800000 */
.L_x_2622:
[----:B------:R-:W-:Y:S05]  /*1d3c0*/  BRA `(.L_x_2624) ;  /* 0xffffff9400f07947 */ /* 0x000fea000383ffff */
.L_x_2477:
[----:B------:R-:W-:Y:S01]  /*1d3d0*/  BSSY B1, `(.L_x_2625) ;  /* 0x0000006000017945 */ /* 0x000fe20003800000 */
[----:B------:R-:W-:-:S07]  /*1d3e0*/  IMAD.MOV.U32 R15, RZ, RZ, -0x1 ;  /* 0xffffffffff0f7424 */ /* 0x000fce00078e00ff */
[----:B01----:R-:W-:Y:S05]  /*1d3f0*/  WARPSYNC.COLLECTIVE R15, `(.L_x_2626) ;  /* 0x000000000f0c7348 */ /* 0x003fea0003c00000 */
[----:B------:R-:W-:Y:S02]  /*1d400*/  ELECT P6, UR62, PT ;  /* 0x00000000003e782f */ /* 0x000fe400038c0000 */
[----:B------:R-:W-:Y:S01]  /*1d410*/  MOV R14, UR62 ;  /* 0x0000003e000e7c02 */ /* 0x000fe20008000f00 */
[----:B01----:R-:W-:Y:S10]  /*1d420*/  ENDCOLLECTIVE ;  /* 0x000000000000791b */ /* 0x003ff40003800000 */
.L_x_2626:
[----:B------:R-:W-:Y:S05]  /*1d430*/  BSYNC B1 ;  /* 0x0000000000017941 */ /* 0x000fea0003800000 */
.L_x_2625:
[----:B------:R-:W-:Y:S05]  /*1d440*/  BRA `(.L_x_2476) ;  /* 0xffffff9400e87947 */ /* 0x000fea000383ffff */
.L_x_2479:
[----:B0-----:R0:W2:Y:S02]  /*1d450*/  SYNCS.PHASECHK.TRANS64.TRYWAIT P0, [R22+URZ+0x2d820], R5 ;  /* 0x02d82005160075a7 */ /* 0x0010a4000800017f */
[----:B--2---:R-:W-:Y:S05]  /*1d460*/  @!P0 NANOSLEEP.SYNCS 0x989680 ;  /* 0x009896800000895d */ /* 0x004fea0003900000 */
[----:B------:R-:W2:Y:S02]  /*1d470*/  @!P0 SYNCS.PHASECHK.TRANS64 P0, [R22+URZ+0x2d820], R5 ;  /* 0x02d82005160085a7 */ /* 0x000ea4000800007f */
[----:B--2---:R-:W-:Y:S05]  /*1d480*/  @!P0 BRA `(.L_x_2479) ;  /* 0xfffffffc00f08947 */ /* 0x004fea000383ffff */
[----:B------:R-:W-:Y:S05]  /*1d490*/  BRA `(.L_x_2627) ;  /* 0xffffff9400f87947 */ /* 0x000fea000383ffff */
.L_x_2483:
[----:B--2---:R2:W3:Y:S02]  /*1d4a0*/  SYNCS.PHASECHK.TRANS64.TRYWAIT P0, [R8+URZ+0x2d8a0], R10 ;  /* 0x02d8a00a080075a7 */ /* 0x0044e4000800017f */
[----:B---3--:R-:W-:Y:S05]  /*1d4b0*/  @!P0 NANOSLEEP.SYNCS 0x989680 ;  /* 0x009896800000895d */ /* 0x008fea0003900000 */
[----:B------:R-:W3:Y:S02]  /*1d4c0*/  @!P0 SYNCS.PHASECHK.TRANS64 P0, [R8+URZ+0x2d8a0], R10 ;  /* 0x02d8a00a080085a7 */ /* 0x000ee4000800007f */
[----:B---3--:R-:W-:Y:S05]  /*1d4d0*/  @!P0 BRA `(.L_x_2483) ;  /* 0xfffffffc00f08947 */ /* 0x008fea000383ffff */
[----:B------:R-:W-:Y:S05]  /*1d4e0*/  BRA `(.L_x_2628) ;  /* 0xffffff9800147947 */ /* 0x000fea000383ffff */
.L_x_2490:
[----:B0-----:R0:W1:Y:S02]  /*1d4f0*/  SYNCS.PHASECHK.TRANS64.TRYWAIT P0, [R8+URZ+0x2d8c0], R10 ;  /* 0x02d8c00a080075a7 */ /* 0x001064000800017f */
[----:B-1----:R-:W-:Y:S05]  /*1d500*/  @!P0 NANOSLEEP.SYNCS 0x989680 ;  /* 0x009896800000895d */ /* 0x002fea0003900000 */
[----:B------:R-:W1:Y:S02]  /*1d510*/  @!P0 SYNCS.PHASECHK.TRANS64 P0, [R8+URZ+0x2d8c0], R10 ;  /* 0x02d8c00a080085a7 */ /* 0x000e64000800007f */
[----:B-1----:R-:W-:Y:S05]  /*1d520*/  @!P0 BRA `(.L_x_2490) ;  /* 0xfffffffc00f08947 */ /* 0x002fea000383ffff */
[----:B------:R-:W-:Y:S05]  /*1d530*/  BRA `(.L_x_2629) ;  /* 0xffffff9c00107947 */ /* 0x000fea000383ffff */
.L_x_2499:
[----:B0-----:R0:W1:Y:S02]  /*1d540*/  SYNCS.PHASECHK.TRANS64.TRYWAIT P1, [R8+URZ+0x2d8a0], R7 ;  /* 0x02d8a007080075a7 */ /* 0x001064000802017f */
[----:B-1----:R-:W-:Y:S05]  /*1d550*/  @!P1 NANOSLEEP.SYNCS 0x989680 ;  /* 0x009896800000995d */ /* 0x002fea0003900000 */
[----:B------:R-:W1:Y:S02]  /*1d560*/  @!P1 SYNCS.PHASECHK.TRANS64 P1, [R8+URZ+0x2d8a0], R7 ;  /* 0x02d8a007080095a7 */ /* 0x000e64000802007f */
[----:B-1----:R-:W-:Y:S05]  /*1d570*/  @!P1 BRA `(.L_x_2499) ;  /* 0xfffffffc00f09947 */ /* 0x002fea000383ffff */
[----:B------:R-:W-:Y:S05]  /*1d580*/  BRA `(.L_x_2630) ;  /* 0xffffffa000507947 */ /* 0x000fea000383ffff */
.L_x_2506:
[----:B-1----:R1:W2:Y:S02]  /*1d590*/  SYNCS.PHASECHK.TRANS64.TRYWAIT P1, [R8+URZ+0x2d8c0], R7 ;  /* 0x02d8c007080075a7 */ /* 0x0022a4000802017f */
[----:B--2---:R-:W-:Y:S05]  /*1d5a0*/  @!P1 NANOSLEEP.SYNCS 0x989680 ;  /* 0x009896800000995d */ /* 0x004fea0003900000 */
[----:B------:R-:W2:Y:S02]  /*1d5b0*/  @!P1 SYNCS.PHASECHK.TRANS64 P1, [R8+URZ+0x2d8c0], R7 ;  /* 0x02d8c007080095a7 */ /* 0x000ea4000802007f */
[----:B--2---:R-:W-:Y:S05]  /*1d5c0*/  @!P1 BRA `(.L_x_2506) ;  /* 0xfffffffc00f09947 */ /* 0x004fea000383ffff */
[----:B------:R-:W-:Y:S05]  /*1d5d0*/  BRA `(.L_x_2631) ;  /* 0xffffffa400487947 */ /* 0x000fea000383ffff */
.L_x_2521:
        /* <DEDUP_REMOVED lines=11> */
.L_x_2633:
[----:B------:R-:W-:Y:S05]  /*1d690*/  BSYNC B0 ;  /* 0x0000000000007941 */ /* 0x000fea0003800000 */
.L_x_2632:
[----:B------:R-:W-:Y:S05]  /*1d6a0*/  BRA `(.L_x_2634) ;  /* 0xffffffb000b07947 */ /* 0x000fea000383ffff */
.L_x_2524:
[----:B-1----:R1:W2:Y:S02]  /*1d6b0*/  SYNCS.PHASECHK.TRANS64.TRYWAIT P0, [R0+URZ+0x2d840], R5 ;  /* 0x02d84005000075a7 */ /* 0x0022a4000800017f */
[----:B--2---:R-:W-:Y:S05]  /*1d6c0*/  @!P0 NANOSLEEP.SYNCS 0x989680 ;  /* 0x009896800000895d */ /* 0x004fea0003900000 */
[----:B------:R-:W2:Y:S02]  /*1d6d0*/  @!P0 SYNCS.PHASECHK.TRANS64 P0, [R0+URZ+0x2d840], R5 ;  /* 0x02d84005000085a7 */ /* 0x000ea4000800007f */
[----:B--2---:R-:W-:Y:S05]  /*1d6e0*/  @!P0 BRA `(.L_x_2524) ;  /* 0xfffffffc00f08947 */ /* 0x004fea000383ffff */
[----:B------:R-:W-:Y:S05]  /*1d6f0*/  BRA `(.L_x_2635) ;  /* 0xffffffb400147947 */ /* 0x000fea000383ffff */
.L_x_2525:
        /* <DEDUP_REMOVED lines=8> */
.L_x_2637:
[----:B------:R-:W-:Y:S05]  /*1d780*/  BSYNC B0 ;  /* 0x0000000000007941 */ /* 0x000fea0003800000 */
.L_x_2636:
        /* <DEDUP_REMOVED lines=8> */
.L_x_2638:
[----:B------:R-:W-:Y:S02]  /*1d810*/  IMAD.MOV.U32 R13, RZ, RZ, R7 ;  /* 0x000000ffff0d7224 */ /* 0x000fe400078e0007 */
[----:B------:R-:W-:Y:S02]  /*1d820*/  IMAD.MOV.U32 R12, RZ, RZ, 0x1 ;  /* 0x00000001ff0c7424 */ /* 0x000fe400078e00ff */
[----:B------:R-:W-:-:S07]  /*1d830*/  IMAD.MOV.U32 R4, RZ, RZ, R14 ;  /* 0x000000ffff047224 */ /* 0x000fce00078e000e */
[----:B------:R-:W-:Y:S05]  /*1d840*/  WARPSYNC.COLLECTIVE R15, `(.L_x_2639) ;  /* 0x000000000f087348 */ /* 0x000fea0003c00000 */
[----:B------:R0:W1:Y:S02]  /*1d850*/  SHFL.IDX P6, R14, R13, R12, R11 ;  /* 0x0000000c0d0e7389 */ /* 0x00006400000c000b */
[----:B01----:R-:W-:Y:S01]  /*1d860*/  ENDCOLLECTIVE ;  /* 0x000000000000791b */ /* 0x003fe20003800000 */
.L_x_2639:
[----:B------:R-:W-:-:S05]  /*1d870*/  @P0 LEA R5, P1, R9, R4, 0x1 ;  /* 0x0000000409050211 */ /* 0x000fca00078208ff */
[----:B------:R-:W-:Y:S01]  /*1d880*/  @P0 IMAD.X R4, RZ, RZ, R6, P1 ;  /* 0x000000ffff040224 */ /* 0x000fe200008e0606 */
[----:B------:R-:W-:Y:S02]  /*1d890*/  @P0 LEA R6, R8, R22, 0x1 ;  /* 0x0000001608060211 */ /* 0x000fe400078e08ff */
[----:B------:R-:W-:Y:S02]  /*1d8a0*/  ISETP.GE.AND P1, PT, R3, 0x21, PT ;  /* 0x000000210300780c */ /* 0x000fe40003f26270 */
        /* <DEDUP_REMOVED lines=14> */
.L_x_2640:
[----:B------:R-:W-:Y:S02]  /*1d990*/  IMAD.MOV.U32 R13, RZ, RZ, R7 ;  /* 0x000000ffff0d7224 */ /* 0x000fe400078e0007 */
[----:B------:R-:W-:Y:S02]  /*1d9a0*/  IMAD.MOV.U32 R12, RZ, RZ, 0x2 ;  /* 0x00000002ff0c7424 */ /* 0x000fe400078e00ff */
[----:B------:R-:W-:-:S07]  /*1d9b0*/  IMAD.MOV.U32 R4, RZ, RZ, R14 ;  /* 0x000000ffff047224 */ /* 0x000fce00078e000e */
[----:B------:R-:W-:Y:S05]  /*1d9c0*/  WARPSYNC.COLLECTIVE R15, `(.L_x_2641) ;  /* 0x000000000f087348 */ /* 0x000fea0003c00000 */
[----:B------:R0:W1:Y:S02]  /*1d9d0*/  SHFL.IDX P6, R14, R13, R12, R11 ;  /* 0x0000000c0d0e7389 */ /* 0x00006400000c000b */
[----:B01----:R-:W-:Y:S01]  /*1d9e0*/  ENDCOLLECTIVE ;  /* 0x000000000000791b */ /* 0x003fe20003800000 */
.L_x_2641:
[----:B------:R-:W-:-:S05]  /*1d9f0*/  @P1 LEA R5, P0, R9, R4, 0x1 ;  /* 0x0000000409051211 */ /* 0x000fca00078008ff */
[----:B------:R-:W-:Y:S01]  /*1da00*/  @P1 IMAD.X R4, RZ, RZ, R6, P0 ;  /* 0x000000ffff041224 */ /* 0x000fe200000e0606 */
[----:B------:R-:W-:-:S04]  /*1da10*/  @P1 LEA R6, R8, R22, 0x1 ;  /* 0x0000001608061211 */ /* 0x000fc800078e08ff */
        /* <DEDUP_REMOVED lines=15> */
.L_x_2642:
[----:B------:R-:W-:Y:S02]  /*1db10*/  IMAD.MOV.U32 R13, RZ, RZ, R7 ;  /* 0x000000ffff0d7224 */ /* 0x000fe400078e0007 */
[----:B------:R-:W-:Y:S02]  /*1db20*/  IMAD.MOV.U32 R12, RZ, RZ, 0x3 ;  /* 0x00000003ff0c7424 */ /* 0x000fe400078e00ff */
[----:B------:R-:W-:-:S07]  /*1db30*/  IMAD.MOV.U32 R4, RZ, RZ, R14 ;  /* 0x000000ffff047224 */ /* 0x000fce00078e000e */
[----:B------:R-:W-:Y:S05]  /*1db40*/  WARPSYNC.COLLECTIVE R15, `(.L_x_2643) ;  /* 0x000000000f087348 */ /* 0x000fea0003c00000 */
[----:B------:R0:W1:Y:S02]  /*1db50*/  SHFL.IDX P6, R14, R13, R12, R11 ;  /* 0x0000000c0d0e7389 */ /* 0x00006400000c000b */
[----:B01----:R-:W-:Y:S01]  /*1db60*/  ENDCOLLECTIVE ;  /* 0x000000000000791b */ /* 0x003fe20003800000 */
.L_x_2643:
[----:B------:R-:W-:-:S05]  /*1db70*/  @P1 LEA R5, P0, R9, R4, 0x1 ;  /* 0x0000000409051211 */ /* 0x000fca00078008ff */
[----:B------:R-:W-:Y:S01]  /*1db80*/  @P1 IMAD.X R4, RZ, RZ, R6, P0 ;  /* 0x000000ffff041224 */ /* 0x000fe200000e0606 */
[----:B------:R-:W-:-:S04]  /*1db90*/  @P1 LEA R6, R8, R22, 0x1 ;  /* 0x0000001608061211 */ /* 0x000fc800078e08ff */
        /* <DEDUP_REMOVED lines=8> */
.L_x_2644:
        /* <DEDUP_REMOVED lines=8> */
.L_x_2530:
[----:B-----5:R-:W-:Y:S02]  /*1dca0*/  IMAD R0, R21, R9, RZ ;  /* 0x0000000915007224 */ /* 0x020fe400078e02ff */
[----:B------:R0:W5:Y:S01]  /*1dcb0*/  LDL R21, [R1+0x30] ;  /* 0x0000300001157983 */ /* 0x0001620000100800 */
[----:B------:R-:W-:Y:S01]  /*1dcc0*/  IMAD.MOV.U32 R13, RZ, RZ, R4 ;  /* 0x000000ffff0d7224 */ /* 0x000fe200078e0004 */
[----:B------:R-:W-:Y:S01]  /*1dcd0*/  MOV R12, RZ ;  /* 0x000000ff000c7202 */ /* 0x000fe20000000f00 */
[----:B------:R-:W-:Y:S02]  /*1dce0*/  IMAD.MOV.U32 R11, RZ, RZ, 0x1c1f ;  /* 0x00001c1fff0b7424 */ /* 0x000fe400078e00ff */
[----:B------:R-:W-:Y:S02]  /*1dcf0*/  IMAD.MOV.U32 R15, RZ, RZ, -0x1 ;  /* 0xffffffffff0f7424 */ /* 0x000fe400078e00ff */
[----:B------:R-:W-:-:S07]  /*1dd00*/  IMAD R17, R17, 0xc0, R20 ;  /* 0x000000c011117824 */ /* 0x000fce00078e0214 */
[----:B0----5:R-:W-:Y:S05]  /*1dd10*/  WARPSYNC.COLLECTIVE R15, `(.L_x_2646) ;  /* 0x000000000f087348 */ /* 0x021fea0003c00000 */
[----:B------:R1:W2:Y:S02]  /*1dd20*/  SHFL.IDX P6, R14, R13, R12, R11 ;  /* 0x0000000c0d0e7389 */ /* 0x0002a400000c000b */
[----:B012--5:R-:W-:Y:S01]  /*1dd30*/  ENDCOLLECTIVE ;  /* 0x000000000000791b */ /* 0x027fe20003800000 */
.L_x_2646:
[C---:B------:R-:W-:Y:S02]  /*1dd40*/  ISETP.GE.AND P3, PT, R17.reuse, R0, PT ;  /* 0x000000001100720c */ /* 0x040fe40003f66270 */
[----:B------:R-:W-:Y:S01]  /*1dd50*/  IADD3 R9, R17, 0x20, RZ ;  /* 0x0000002011097810 */ /* 0x000fe20007ffe0ff */
[----:B------:R-:W-:Y:S02]  /*1dd60*/  IMAD.MOV.U32 R13, RZ, RZ, R5 ;  /* 0x000000ffff0d7224 */ /* 0x000fe400078e0005 */
[----:B------:R-:W-:-:S08]  /*1dd70*/  IMAD.MOV.U32 R2, RZ, RZ, R14 ;  /* 0x000000ffff027224 */ /* 0x000fd000078e000e */
[----:B------:R-:W-:Y:S05]  /*1dd80*/  WARPSYNC.COLLECTIVE R15, `(.L_x_2647) ;  /* 0x000000000f087348 */ /* 0x000fea0003c00000 */
[----:B------:R0:W1:Y:S02]  /*1dd90*/  SHFL.IDX P6, R14, R13, R12, R11 ;  /* 0x0000000c0d0e7389 */ /* 0x00006400000c000b */
[----:B01----:R-:W-:Y:S01]  /*1dda0*/  ENDCOLLECTIVE ;  /* 0x000000000000791b */ /* 0x003fe20003800000 */
.L_x_2647:
[----:B------:R-:W-:Y:S02]  /*1ddb0*/  IMAD.MOV.U32 R13, RZ, RZ, R4 ;  /* 0x000000ffff0d7224 */ /* 0x000fe400078e0004 */
[----:B------:R-:W-:Y:S02]  /*1ddc0*/  IMAD.MOV.U32 R12, RZ, RZ, 0x1 ;  /* 0x00000001ff0c7424 */ /* 0x000fe400078e00ff */
[----:B------:R-:W-:-:S07]  /*1ddd0*/  IMAD.MOV.U32 R3, RZ, RZ, R14 ;  /* 0x000000ffff037224 */ /* 0x000fce00078e000e */
[----:B------:R-:W-:Y:S05]  /*1dde0*/  WARPSYNC.COLLECTIVE R15, `(.L_x_2648) ;  /* 0x000000000f087348 */ /* 0x000fea0003c00000 */
[----:B------:R0:W1:Y:S02]  /*1ddf0*/  SHFL.IDX P6, R14, R13, R12, R11 ;  /* 0x0000000c0d0e7389 */ /* 0x00006400000c000b */
[----:B01----:R-:W-:Y:S01]  /*1de00*/  ENDCOLLECTIVE ;  /* 0x000000000000791b */ /* 0x003fe20003800000 */
.L_x_2648:
        /* <DEDUP_REMOVED lines=10> */
.L_x_2649:
        /* <DEDUP_REMOVED lines=13> */
.L_x_2650:
        /* <DEDUP_REMOVED lines=10> */
.L_x_2651:
[----:B------:R-:W-:Y:S01]  /*1e020*/  @!PT LDS RZ, [RZ] ;  /* 0x00000000fffff984 */ /* 0x000fe20000000800 */
[----:B------:R-:W-:Y:S01]  /*1e030*/  @!PT LDS RZ, [RZ] ;  /* 0x00000000fffff984 */ /* 0x000fe20000000800 */
[----:B------:R-:W-:Y:S01]  /*1e040*/  @!PT LDS RZ, [RZ] ;  /* 0x00000000fffff984 */ /* 0x000fe20000000800 */
[----:B------:R-:W-:Y:S04]  /*1e050*/  @!P3 LDGSTS.E.BYPASS.LTC128B.128 [R21+0xcc00], desc[UR38][R2.64], !P0 ;  /* 0x0cc000000215bfae */ /* 0x000fe8000c101d66 */
[----:B------:R-:W-:Y:S04]  /*1e060*/  @!P3 LDGSTS.E.BYPASS.LTC128B.128 [R21+0xfc00], desc[UR38][R2.64+0x40], !P1 ;  /* 0x0fc000400215bfae */ /* 0x000fe8000c901d66 */
[----:B------:R0:W-:Y:S01]  /*1e070*/  @!P3 LDGSTS.E.BYPASS.LTC128B.128 [R21+0x12c00], desc[UR38][R2.64+0x80], !P2 ;  /* 0x12c000800215bfae */ /* 0x0001e2000d101d66 */
[----:B------:R-:W-:Y:S01]  /*1e080*/  MOV R13, R4 ;  /* 0x00000004000d7202 */ /* 0x000fe20000000f00 */
[----:B------:R-:W-:Y:S01]  /*1e090*/  IMAD.MOV.U32 R12, RZ, RZ, 0x3 ;  /* 0x00000003ff0c7424 */ /* 0x000fe200078e00ff */
[----:B0-----:R-:W-:-:S04]  /*1e0a0*/  IADD3 R2, R17, 0x40, RZ ;  /* 0x0000004011027810 */ /* 0x001fc80007ffe0ff */
[----:B------:R-:W-:Y:S01]  /*1e0b0*/  ISETP.GE.AND P3, PT, R2, R0, PT ;  /* 0x000000000200720c */ /* 0x000fe20003f66270 */
[----:B------:R-:W-:-:S12]  /*1e0c0*/  IMAD.MOV.U32 R2, RZ, RZ, R14 ;  /* 0x000000ffff027224 */ /* 0x000fd800078e000e */
[----:B------:R-:W-:Y:S05]  /*1e0d0*/  WARPSYNC.COLLECTIVE R15, `(.L_x_2652) ;  /* 0x000000000f087348 */ /* 0x000fea0003c00000 */
[----:B------:R0:W1:Y:S02]  /*1e0e0*/  SHFL.IDX P6, R14, R13, R12, R11 ;  /* 0x0000000c0d0e7389 */ /* 0x00006400000c000b */
[----:B01----:R-:W-:Y:S01]  /*1e0f0*/  ENDCOLLECTIVE ;  /* 0x000000000000791b */ /* 0x003fe20003800000 */
.L_x_2652:
        /* <DEDUP_REMOVED lines=9> */
.L_x_2653:
        /* <DEDUP_REMOVED lines=13> */
.L_x_2654:
        /* <DEDUP_REMOVED lines=9> */
.L_x_2655:
        /* <DEDUP_REMOVED lines=14> */
.L_x_2656:
        /* <DEDUP_REMOVED lines=12> */
.L_x_2657:
[----:B------:R-:W-:Y:S01]  /*1e490*/  @!PT LDS RZ, [RZ] ;  /* 0x00000000fffff984 */ /* 0x000fe20000000800 */
[----:B------:R-:W-:Y:S01]  /*1e4a0*/  @!PT LDS RZ, [RZ] ;  /* 0x00000000fffff984 */ /* 0x000fe20000000800 */
[----:B------:R-:W-:Y:S01]  /*1e4b0*/  @!PT LDS RZ, [RZ] ;  /* 0x00000000fffff984 */ /* 0x000fe20000000800 */
[----:B------:R0:W-:Y:S02]  /*1e4c0*/  @!P3 LDGSTS.E.BYPASS.LTC128B.128 [R21+0x14400], desc[UR38][R2.64+0x80], !P2 ;  /* 0x144000800215bfae */ /* 0x0001e4000d101d66 */
[----:B0-----:R-:W-:Y:S01]  /*1e4d0*/  IMAD.MOV.U32 R2, RZ, RZ, R14 ;  /* 0x000000ffff027224 */ /* 0x001fe200078e000e */
[----:B------:R-:W-:Y:S06]  /*1e4e0*/  BRA `(.L_x_2658) ;  /* 0xffffffb400f87947 */ /* 0x000fec000383ffff */
.L_x_2533:
[----:B-1----:R1:W2:Y:S02]  /*1e4f0*/  SYNCS.PHASECHK.TRANS64.TRYWAIT P0, [R22+URZ+0x2d820], R0 ;  /* 0x02d82000160075a7 */ /* 0x0022a4000800017f */
[----:B--2---:R-:W-:Y:S05]  /*1e500*/  @!P0 NANOSLEEP.SYNCS 0x989680 ;  /* 0x009896800000895d */ /* 0x004fea0003900000 */
[----:B------:R-:W2:Y:S02]  /*1e510*/  @!P0 SYNCS.PHASECHK.TRANS64 P0, [R22+URZ+0x2d820], R0 ;  /* 0x02d82000160085a7 */ /* 0x000ea4000800007f */
[----:B--2---:R-:W-:Y:S05]  /*1e520*/  @!P0 BRA `(.L_x_2533) ;  /* 0xfffffffc00f08947 */ /* 0x004fea000383ffff */
[----:B------:R-:W-:Y:S05]  /*1e530*/  BRA `(.L_x_2659) ;  /* 0xffffffb800607947 */ /* 0x000fea000383ffff */
.L_x_2538:
[----:B0-----:R0:W1:Y:S02]  /*1e540*/  SYNCS.PHASECHK.TRANS64.TRYWAIT P0, [R5+URZ+0x2d840], R0 ;  /* 0x02d84000050075a7 */ /* 0x001064000800017f */
[----:B-1----:R-:W-:Y:S05]  /*1e550*/  @!P0 NANOSLEEP.SYNCS 0x989680 ;  /* 0x009896800000895d */ /* 0x002fea0003900000 */
[----:B------:R-:W1:Y:S02]  /*1e560*/  @!P0 SYNCS.PHASECHK.TRANS64 P0, [R5+URZ+0x2d840], R0 ;  /* 0x02d84000050085a7 */ /* 0x000e64000800007f */
[----:B-1----:R-:W-:Y:S05]  /*1e570*/  @!P0 BRA `(.L_x_2538) ;  /* 0xfffffffc00f08947 */ /* 0x002fea000383ffff */
[----:B------:R-:W-:Y:S05]  /*1e580*/  BRA `(.L_x_2660) ;  /* 0xffffffbc00507947 */ /* 0x000fea000383ffff */
.L_x_2539:
        /* <DEDUP_REMOVED lines=8> */
.L_x_2662:
[----:B------:R-:W-:Y:S05]  /*1e610*/  BSYNC B1 ;  /* 0x0000000000017941 */ /* 0x000fea0003800000 */
.L_x_2661:
[----:B------:R-:W0:Y:S01]  /*1e620*/  S2R R20, SR_TID.X ;  /* 0x0000000000147919 */ /* 0x000e220000002100 */
[----:B------:R-:W-:Y:S01]  /*1e630*/  IMAD.MOV.U32 R13, RZ, RZ, R6 ;  /* 0x000000ffff0d7224 */ /* 0x000fe200078e0006 */
[----:B------:R-:W-:Y:S01]  /*1e640*/  MOV R15, 0xffffffff ;  /* 0xffffffff000f7802 */ /* 0x000fe20000000f00 */
[----:B------:R-:W-:Y:S01]  /*1e650*/  IMAD.MOV.U32 R12, RZ, RZ, RZ ;  /* 0x000000ffff0c7224 */ /* 0x000fe200078e00ff */
[----:B------:R-:W-:Y:S01]  /*1e660*/  LOP3.LUT R23, R23, 0xffffffdf, RZ, 0xc0, !PT ;  /* 0xffffffdf17177812 */ /* 0x000fe200078ec0ff */
[----:B------:R-:W-:Y:S02]  /*1e670*/  IMAD.MOV.U32 R11, RZ, RZ, 0x1c1f ;  /* 0x00001c1fff0b7424 */ /* 0x000fe400078e00ff */
[----:B------:R-:W-:Y:S01]  /*1e680*/  IMAD.MOV.U32 R3, RZ, RZ, R14 ;  /* 0x000000ffff037224 */ /* 0x000fe200078e000e */
[----:B------:R-:W-:Y:S01]  /*1e690*/  @P1 LOP3.LUT R23, R23, 0x20, RZ, 0xfc, !PT ;  /* 0x0000002017171812 */ /* 0x000fe200078efcff */
[----:B------:R-:W-:-:S07]  /*1e6a0*/  IMAD R4, R4, 0x2, R22 ;  /* 0x0000000204047824 */ /* 0x000fce00078e0216 */
[----:B0-----:R-:W-:Y:S05]  /*1e6b0*/  WARPSYNC.COLLECTIVE R15, `(.L_x_2663) ;  /* 0x000000000f087348 */ /* 0x001fea0003c00000 */
[----:B------:R1:W2:Y:S02]  /*1e6c0*/  SHFL.IDX P6, R14, R13, R12, R11 ;  /* 0x0000000c0d0e7389 */ /* 0x0002a400000c000b */
[----:B012---:R-:W-:Y:S01]  /*1e6d0*/  ENDCOLLECTIVE ;  /* 0x000000000000791b */ /* 0x007fe20003800000 */
.L_x_2663:
[----:B------:R-:W-:Y:S01]  /*1e6e0*/  LOP3.LUT P1, RZ, R23, 0x4, RZ, 0xc0, !PT ;  /* 0x0000000417ff7812 */ /* 0x000fe2000782c0ff */
[----:B------:R-:W-:Y:S02]  /*1e6f0*/  IMAD.MOV.U32 R13, RZ, RZ, R7 ;  /* 0x000000ffff0d7224 */ /* 0x000fe400078e0007 */
[----:B------:R-:W-:Y:S02]  /*1e700*/  IMAD.MOV.U32 R12, RZ, RZ, 0x1 ;  /* 0x00000001ff0c7424 */ /* 0x000fe400078e00ff */
[----:B------:R-:W-:Y:S02]  /*1e710*/  IMAD.SHL.U32 R20, R20, 0x8, RZ ;  /* 0x0000000814147824 */ /* 0x000fe400078e00ff */
[----:B------:R-:W-:-:S07]  /*1e720*/  IMAD.MOV.U32 R2, RZ, RZ, R14 ;  /* 0x000000ffff027224 */ /* 0x000fce00078e000e */
[----:B------:R-:W-:Y:S05]  /*1e730*/  WARPSYNC.COLLECTIVE R15, `(.L_x_2664) ;  /* 0x000000000f087348 */ /* 0x000fea0003c00000 */
[----:B------:R0:W1:Y:S02]  /*1e740*/  SHFL.IDX P6, R14, R13, R12, R11 ;  /* 0x0000000c0d0e7389 */ /* 0x00006400000c000b */
[----:B01----:R-:W-:Y:S01]  /*1e750*/  ENDCOLLECTIVE ;  /* 0x000000000000791b */ /* 0x003fe20003800000 */
.L_x_2664:
        /* <DEDUP_REMOVED lines=11> */
[----:B0-----:R-:W-:-:S07]  /*1e810*/  MOV R3, R14 ;  /* 0x0000000e00037202 */ /* 0x001fce0000000f00 */
[----:B------:R-:W-:Y:S05]  /*1e820*/  WARPSYNC.COLLECTIVE R15, `(.L_x_2665) ;  /* 0x000000000f087348 */ /* 0x000fea0003c00000 */
[----:B------:R0:W1:Y:S02]  /*1e830*/  SHFL.IDX P6, R14, R13, R12, R11 ;  /* 0x0000000c0d0e7389 */ /* 0x00006400000c000b */
[----:B01----:R-:W-:Y:S01]  /*1e840*/  ENDCOLLECTIVE ;  /* 0x000000000000791b */ /* 0x003fe20003800000 */
.L_x_2665:
[----:B------:R-:W-:Y:S02]  /*1e850*/  IMAD.MOV.U32 R13, RZ, RZ, R7 ;  /* 0x000000ffff0d7224 */ /* 0x000fe400078e0007 */
[----:B------:R-:W-:Y:S02]  /*1e860*/  IMAD.MOV.U32 R12, RZ, RZ, 0x2 ;  /* 0x00000002ff0c7424 */ /* 0x000fe400078e00ff */
[----:B------:R-:W-:-:S07]  /*1e870*/  IMAD.MOV.U32 R2, RZ, RZ, R14 ;  /* 0x000000ffff027224 */ /* 0x000fce00078e000e */
[----:B------:R-:W-:Y:S05]  /*1e880*/  WARPSYNC.COLLECTIVE R15, `(.L_x_2666) ;  /* 0x000000000f087348 */ /* 0x000fea0003c00000 */
[----:B------:R0:W1:Y:S02]  /*1e890*/  SHFL.IDX P6, R14, R13, R12, R11 ;  /* 0x0000000c0d0e7389 */ /* 0x00006400000c000b */
[----:B01----:R-:W-:Y:S01]  /*1e8a0*/  ENDCOLLECTIVE ;  /* 0x000000000000791b */ /* 0x003fe20003800000 */
.L_x_2666:
[----:B------:R-:W-:-:S05]  /*1e8b0*/  IADD3 R2, P0, R2, R0, RZ ;  /* 0x0000000002027210 */ /* 0x000fca0007f1e0ff */
[----:B------:R-:W-:-:S05]  /*1e8c0*/  IMAD.X R3, RZ, RZ, R3, P0 ;  /* 0x000000ffff037224 */ /* 0x000fca00000e0603 */
[----:B------:R-:W-:Y:S01]  /*1e8d0*/  @!PT LDS RZ, [RZ] ;  /* 0x00000000fffff984 */ /* 0x000fe20000000800 */
[----:B------:R-:W-:Y:S01]  /*1e8e0*/  @!PT LDS RZ, [RZ] ;  /* 0x00000000fffff984 */ /* 0x000fe20000000800 */
[----:B------:R-:W-:Y:S01]  /*1e8f0*/  @!PT LDS RZ, [RZ] ;  /* 0x00000000fffff984 */ /* 0x000fe20000000800 */
[----:B------:R0:W-:Y:S01]  /*1e900*/  LDGSTS.E.BYPASS.LTC128B.128 [R4+0x15c00], desc[UR38][R2.64], !P1 ;  /* 0x15c0000002047fae */ /* 0x0001e2000c901d66 */
[----:B------:R-:W-:-:S03]  /*1e910*/  MOV R13, R6 ;  /* 0x00000006000d7202 */ /* 0x000fc60000000f00 */
[----:B------:R0:W-:Y:S04]  /*1e920*/  LDGSTS.E.BYPASS.LTC128B.128 [R4+0x17c00], desc[UR38][R2.64+0x40], !P5 ;  /* 0x17c0004002047fae */ /* 0x0001e8000e901d66 */
[----:B------:R0:W-:Y:S01]  /*1e930*/  LDGSTS.E.BYPASS.LTC128B.128 [R4+0x19c00], desc[UR38][R2.64+0x80], !P4 ;  /* 0x19c0008002047fae */ /* 0x0001e2000e101d66 */
[----:B------:R-:W-:-:S07]  /*1e940*/  IMAD.MOV.U32 R20, RZ, RZ, R14 ;  /* 0x000000ffff147224 */ /* 0x000fce00078e000e */
[----:B0-----:R-:W-:Y:S05]  /*1e950*/  WARPSYNC.COLLECTIVE R15, `(.L_x_2667) ;  /* 0x000000000f087348 */ /* 0x001fea0003c00000 */
[----:B------:R1:W2:Y:S02]  /*1e960*/  SHFL.IDX P6, R14, R13, R12, R11 ;  /* 0x0000000c0d0e7389 */ /* 0x0002a400000c000b */
[----:B012---:R-:W-:Y:S01]  /*1e970*/  ENDCOLLECTIVE ;  /* 0x000000000000791b */ /* 0x007fe20003800000 */
.L_x_2667:
[----:B------:R-:W-:Y:S02]  /*1e980*/  IMAD.MOV.U32 R13, RZ, RZ, R7 ;  /* 0x000000ffff0d7224 */ /* 0x000fe400078e0007 */
[----:B------:R-:W-:Y:S02]  /*1e990*/  IMAD.MOV.U32 R12, RZ, RZ, 0x3 ;  /* 0x00000003ff0c7424 */ /* 0x000fe400078e00ff */
[----:B------:R-:W-:-:S07]  /*1e9a0*/  IMAD.MOV.U32 R2, RZ, RZ, R14 ;  /* 0x000000ffff027224 */ /* 0x000fce00078e000e */
[----:B------:R-:W-:Y:S05]  /*1e9b0*/  WARPSYNC.COLLECTIVE R15, `(.L_x_2668) ;  /* 0x000000000f087348 */ /* 0x000fea0003c00000 */
[----:B------:R0:W1:Y:S02]  /*1e9c0*/  SHFL.IDX P6, R14, R13, R12, R11 ;  /* 0x0000000c0d0e7389 */ /* 0x00006400000c000b */
[----:B01----:R-:W-:Y:S01]  /*1e9d0*/  ENDCOLLECTIVE ;  /* 0x000000000000791b */ /* 0x003fe20003800000 */
.L_x_2668:
        /* <DEDUP_REMOVED lines=14> */
.L_x_2669:
[----:B------:R-:W-:Y:S01]  /*1eac0*/  MOV R2, R14 ;  /* 0x0000000e00027202 */ /* 0x000fe20000000f00 */
[----:B------:R-:W-:Y:S06]  /*1ead0*/  BRA `(.L_x_2670) ;  /* 0xffffffb800dc7947 */ /* 0x000fec000383ffff */
.L_x_2544:
[----:B-1----:R1:W2:Y:S02]  /*1eae0*/  SYNCS.PHASECHK.TRANS64.TRYWAIT P0, [R5+URZ+0x2d860], R2 ;  /* 0x02d86002050075a7 */ /* 0x0022a4000800017f */
[----:B--2---:R-:W-:Y:S05]  /*1eaf0*/  @!P0 NANOSLEEP.SYNCS 0x989680 ;  /* 0x009896800000895d */ /* 0x004fea0003900000 */
[----:B------:R-:W2:Y:S02]  /*1eb00*/  @!P0 SYNCS.PHASECHK.TRANS64 P0, [R5+URZ+0x2d860], R2 ;  /* 0x02d86002050085a7 */ /* 0x000ea4000800007f */
[----:B--2---:R-:W-:Y:S05]  /*1eb10*/  @!P0 BRA `(.L_x_2544) ;  /* 0xfffffffc00f08947 */ /* 0x004fea000383ffff */
[----:B------:R-:W-:Y:S05]  /*1eb20*/  BRA `(.L_x_2671) ;  /* 0xffffffbc00407947 */ /* 0x000fea000383ffff */
.L_x_2545:
        /* <DEDUP_REMOVED lines=8> */
.L_x_2673:
[----:B------:R-:W-:Y:S05]  /*1ebb0*/  BSYNC B1 ;  /* 0x0000000000017941 */ /* 0x000fea0003800000 */
.L_x_2672:
[----:B------:R-:W-:Y:S01]  /*1ebc0*/  IMAD.MOV.U32 R13, RZ, RZ, R24 ;  /* 0x000000ffff0d7224 */ /* 0x000fe200078e0018 */
[----:B------:R-:W-:Y:S01]  /*1ebd0*/  MOV R12, RZ ;  /* 0x000000ff000c7202 */ /* 0x000fe20000000f00 */
[----:B------:R-:W-:Y:S02]  /*1ebe0*/  IMAD.MOV.U32 R11, RZ, RZ, 0x1c1f ;  /* 0x00001c1fff0b7424 */ /* 0x000fe400078e00ff */
[----:B------:R-:W-:Y:S02]  /*1ebf0*/  IMAD.MOV.U32 R15, RZ, RZ, -0x1 ;  /* 0xffffffffff0f7424 */ /* 0x000fe400078e00ff */
[----:B------:R-:W-:Y:S02]  /*1ec00*/  IMAD.MOV.U32 R3, RZ, RZ, R14 ;  /* 0x000000ffff037224 */ /* 0x000fe400078e000e */
[----:B------:R-:W-:-:S07]  /*1ec10*/  IMAD R4, R4, 0x2, R22 ;  /* 0x0000000204047824 */ /* 0x000fce00078e0216 */
[----:B------:R-:W-:Y:S05]  /*1ec20*/  WARPSYNC.COLLECTIVE R15, `(.L_x_2674) ;  /* 0x000000000f087348 */ /* 0x000fea0003c00000 */
[----:B------:R0:W1:Y:S02]  /*1ec30*/  SHFL.IDX P6, R14, R13, R12, R11 ;  /* 0x0000000c0d0e7389 */ /* 0x00006400000c000b */
[----:B01----:R-:W-:Y:S01]  /*1ec40*/  ENDCOLLECTIVE ;  /* 0x000000000000791b */ /* 0x003fe20003800000 */
.L_x_2674:
[----:B------:R-:W-:Y:S01]  /*1ec50*/  IMAD.MOV.U32 R13, RZ, RZ, R25 ;  /* 0x000000ffff0d7224 */ /* 0x000fe200078e0019 */
[----:B------:R-:W-:Y:S01]  /*1ec60*/  MOV R12, 0x1 ;  /* 0x00000001000c7802 */ /* 0x000fe20000000f00 */
[----:B------:R-:W-:-:S07]  /*1ec70*/  IMAD.MOV.U32 R2, RZ, RZ, R14 ;  /* 0x000000ffff027224 */ /* 0x000fce00078e000e */
[----:B------:R-:W-:Y:S05]  /*1ec80*/  WARPSYNC.COLLECTIVE R15, `(.L_x_2675) ;  /* 0x000000000f087348 */ /* 0x000fea0003c00000 */
[----:B------:R0:W1:Y:S02]  /*1ec90*/  SHFL.IDX P6, R14, R13, R12, R11 ;  /* 0x0000000c0d0e7389 */ /* 0x00006400000c000b */
[----:B01----:R-:W-:Y:S01]  /*1eca0*/  ENDCOLLECTIVE ;  /* 0x000000000000791b */ /* 0x003fe20003800000 */
.L_x_2675:
        /* <DEDUP_REMOVED lines=16> */
.L_x_2676:
[----:B------:R-:W-:Y:S02]  /*1edb0*/  IMAD.MOV.U32 R13, RZ, RZ, R25 ;  /* 0x000000ffff0d7224 */ /* 0x000fe400078e0019 */
[----:B------:R-:W-:Y:S02]  /*1edc0*/  IMAD.MOV.U32 R12, RZ, RZ, 0x2 ;  /* 0x00000002ff0c7424 */ /* 0x000fe400078e00ff */
[----:B------:R-:W-:-:S07]  /*1edd0*/  IMAD.MOV.U32 R2, RZ, RZ, R14 ;  /* 0x000000ffff027224 */ /* 0x000fce00078e000e */
[----:B------:R-:W-:Y:S05]  /*1ede0*/  WARPSYNC.COLLECTIVE R15, `(.L_x_2677) ;  /* 0x000000000f087348 */ /* 0x000fea0003c00000 */
[----:B------:R0:W1:Y:S02]  /*1edf0*/  SHFL.IDX P6, R14, R13, R12, R11 ;  /* 0x0000000c0d0e7389 */ /* 0x00006400000c000b */
[----:B01----:R-:W-:Y:S01]  /*1ee00*/  ENDCOLLECTIVE ;  /* 0x000000000000791b */ /* 0x003fe20003800000 */
.L_x_2677:
        /* <DEDUP_REMOVED lines=16> */
.L_x_2678:
[----:B------:R-:W-:Y:S02]  /*1ef10*/  IMAD.MOV.U32 R13, RZ, RZ, R25 ;  /* 0x000000ffff0d7224 */ /* 0x000fe400078e0019 */
[----:B------:R-:W-:Y:S02]  /*1ef20*/  IMAD.MOV.U32 R12, RZ, RZ, 0x3 ;  /* 0x00000003ff0c7424 */ /* 0x000fe400078e00ff */
[----:B------:R-:W-:-:S07]  /*1ef30*/  IMAD.MOV.U32 R2, RZ, RZ, R14 ;  /* 0x000000ffff027224 */ /* 0x000fce00078e000e */
[----:B------:R-:W-:Y:S05]  /*1ef40*/  WARPSYNC.COLLECTIVE R15, `(.L_x_2679) ;  /* 0x000000000f087348 */ /* 0x000fea0003c00000 */
[----:B------:R0:W1:Y:S02]  /*1ef50*/  SHFL.IDX P6, R14, R13, R12, R11 ;  /* 0x0000000c0d0e7389 */ /* 0x00006400000c000b */
[----:B01----:R-:W-:Y:S01]  /*1ef60*/  ENDCOLLECTIVE ;  /* 0x000000000000791b */ /* 0x003fe20003800000 */
.L_x_2679:
[----:B------:R-:W-:-:S05]  /*1ef70*/  IADD3 R2, P0, R2, R0, RZ ;  /* 0x0000000002027210 */ /* 0x000fca0007f1e0ff */
[----:B------:R-:W-:Y:S01]  /*1ef80*/  IMAD.X R3, RZ, RZ, R3, P0 ;  /* 0x000000ffff037224 */ /* 0x000fe200000e0603 */
[----:B------:R-:W-:Y:S02]  /*1ef90*/  ISETP.LT.OR P0, PT, R6, 0x41, P3 ;  /* 0x000000410600780c */ /* 0x000fe40001f01670 */
[----:B------:R-:W-:-:S11]  /*1efa0*/  MOV R13, R24 ;  /* 0x00000018000d7202 */ /* 0x000fd60000000f00 */
        /* <DEDUP_REMOVED lines=9> */
.L_x_2680:
        /* <DEDUP_REMOVED lines=8> */
.L_x_2553:
[----:B-1----:R1:W2:Y:S02]  /*1f0c0*/  SYNCS.PHASECHK.TRANS64.TRYWAIT P0, [R0+URZ+0x2d860], R3 ;  /* 0x02d86003000075a7 */ /* 0x0022a4000800017f */
[----:B--2---:R-:W-:Y:S05]  /*1f0d0*/  @!P0 NANOSLEEP.SYNCS 0x989680 ;  /* 0x009896800000895d */ /* 0x004fea0003900000 */
[----:B------:R-:W2:Y:S02]  /*1f0e0*/  @!P0 SYNCS.PHASECHK.TRANS64 P0, [R0+URZ+0x2d860], R3 ;  /* 0x02d86003000085a7 */ /* 0x000ea4000800007f */
[----:B--2---:R-:W-:Y:S05]  /*1f0f0*/  @!P0 BRA `(.L_x_2553) ;  /* 0xfffffffc00f08947 */ /* 0x004fea000383ffff */
[----:B------:R-:W-:Y:S05]  /*1f100*/  BRA `(.L_x_2682) ;  /* 0xffffffbc00c87947 */ /* 0x000fea000383ffff */
.L_x_2554:
        /* <DEDUP_REMOVED lines=8> */
.L_x_2684:
[----:B------:R-:W-:Y:S05]  /*1f190*/  BSYNC B0 ;  /* 0x0000000000007941 */ /* 0x000fea0003800000 */
.L_x_2683:
[----:B------:R-:W0:Y:S01]  /*1f1a0*/  S2R R2, SR_TID.X ;  /* 0x0000000000027919 */ /* 0x000e220000002100 */
[----:B------:R-:W-:Y:S01]  /*1f1b0*/  MOV R13, R24 ;  /* 0x00000018000d7202 */ /* 0x000fe20000000f00 */
[----:B------:R-:W-:Y:S01]  /*1f1c0*/  IMAD.MOV.U32 R12, RZ, RZ, RZ ;  /* 0x000000ffff0c7224 */ /* 0x000fe200078e00ff */
[----:B------:R-:W-:Y:S01]  /*1f1d0*/  LEA R4, R4, R22, 0x1 ;  /* 0x0000001604047211 */ /* 0x000fe200078e08ff */
[----:B------:R-:W-:Y:S02]  /*1f1e0*/  IMAD.MOV.U32 R11, RZ, RZ, 0x1c1f ;  /* 0x00001c1fff0b7424 */ /* 0x000fe400078e00ff */
[----:B------:R-:W-:Y:S02]  /*1f1f0*/  IMAD.MOV.U32 R15, RZ, RZ, -0x1 ;  /* 0xffffffffff0f7424 */ /* 0x000fe400078e00ff */
[----:B------:R-:W-:-:S07]  /*1f200*/  IMAD.MOV.U32 R3, RZ, RZ, R14 ;  /* 0x000000ffff037224 */ /* 0x000fce00078e000e */
[----:B0-----:R-:W-:Y:S05]  /*1f210*/  WARPSYNC.COLLECTIVE R15, `(.L_x_2685) ;  /* 0x000000000f087348 */ /* 0x001fea0003c00000 */
[----:B------:R1:W2:Y:S02]  /*1f220*/  SHFL.IDX P6, R14, R13, R12, R11 ;  /* 0x0000000c0d0e7389 */ /* 0x0002a400000c000b */
[----:B012---:R-:W-:Y:S01]  /*1f230*/  ENDCOLLECTIVE ;  /* 0x000000000000791b */ /* 0x007fe20003800000 */
.L_x_2685:
        /* <DEDUP_REMOVED lines=17> */
.L_x_2686:
        /* <DEDUP_REMOVED lines=14> */
.L_x_2687:
[----:B------:R-:W-:Y:S01]  /*1f430*/  IMAD.MOV.U32 R13, RZ, RZ, R25 ;  /* 0x000000ffff0d7224 */ /* 0x000fe200078e0019 */
[----:B------:R-:W-:Y:S02]  /*1f440*/  MOV R12, 0x2 ;  /* 0x00000002000c7802 */ /* 0x000fe40000000f00 */
[----:B------:R-:W-:-:S13]  /*1f450*/  IADD3 R2, P4, R14, R5, RZ ;  /* 0x000000050e027210 */ /* 0x000fda0007f9e0ff */
[----:B------:R-:W-:Y:S05]  /*1f460*/  WARPSYNC.COLLECTIVE R15, `(.L_x_2688) ;  /* 0x000000000f087348 */ /* 0x000fea0003c00000 */
[----:B------:R0:W1:Y:S02]  /*1f470*/  SHFL.IDX P6, R14, R13, R12, R11 ;  /* 0x0000000c0d0e7389 */ /* 0x00006400000c000b */
[----:B01----:R-:W-:Y:S01]  /*1f480*/  ENDCOLLECTIVE ;  /* 0x000000000000791b */ /* 0x003fe20003800000 */
.L_x_2688:
        /* <DEDUP_REMOVED lines=15> */
.L_x_2689:
[----:B------:R-:W-:Y:S02]  /*1f580*/  IMAD.MOV.U32 R13, RZ, RZ, R25 ;  /* 0x000000ffff0d7224 */ /* 0x000fe400078e0019 */
[----:B------:R-:W-:Y:S01]  /*1f590*/  IMAD.MOV.U32 R12, RZ, RZ, 0x3 ;  /* 0x00000003ff0c7424 */ /* 0x000fe200078e00ff */
[----:B------:R-:W-:-:S13]  /*1f5a0*/  IADD3 R2, P4, R14, R5, RZ ;  /* 0x000000050e027210 */ /* 0x000fda0007f9e0ff */
[----:B------:R-:W-:Y:S05]  /*1f5b0*/  WARPSYNC.COLLECTIVE R15, `(.L_x_2690) ;  /* 0x000000000f087348 */ /* 0x000fea0003c00000 */
[----:B------:R0:W1:Y:S02]  /*1f5c0*/  SHFL.IDX P6, R14, R13, R12, R11 ;  /* 0x0000000c0d0e7389 */ /* 0x00006400000c000b */
[----:B01----:R-:W-:Y:S01]  /*1f5d0*/  ENDCOLLECTIVE ;  /* 0x000000000000791b */ /* 0x003fe20003800000 */
.L_x_2690:
[----:B------:R-:W-:Y:S01]  /*1f5e0*/  IMAD.X R3, RZ, RZ, R3, P4 ;  /* 0x000000ffff037224 */ /* 0x000fe200020e0603 */
[----:B------:R-:W-:-:S04]  /*1f5f0*/  ISETP.LT.OR P4, PT, R6, 0x41, P1 ;  /* 0x000000410600780c */ /* 0x000fc80000f81670 */
[----:B------:R-:W-:Y:S01]  /*1f600*/  @!PT LDS RZ, [RZ] ;  /* 0x00000000fffff984 */ /* 0x000fe20000000800 */
[----:B------:R-:W-:Y:S01]  /*1f610*/  @!PT LDS RZ, [RZ] ;  /* 0x00000000fffff984 */ /* 0x000fe20000000800 */
[----:B------:R-:W-:Y:S01]  /*1f620*/  @!PT LDS RZ, [RZ] ;  /* 0x00000000fffff984 */ /* 0x000fe20000000800 */
[----:B------:R0:W-:Y:S01]  /*1f630*/  LDGSTS.E.BYPASS.LTC128B.128 [R4+0x1400], desc[UR38][R2.64], !P3 ;  /* 0x0140000002047fae */ /* 0x0001e2000d901d66 */
[----:B------:R-:W-:Y:S02]  /*1f640*/  ISETP.LT.OR P3, PT, R6, 0x41, P0 ;  /* 0x000000410600780c */ /* 0x000fe40000761670 */
[----:B------:R-:W-:-:S06]  /*1f650*/  MOV R13, R24 ;  /* 0x00000018000d7202 */ /* 0x000fcc0000000f00 */
[----:B------:R0:W-:Y:S05]  /*1f660*/  LDGSTS.E.BYPASS.LTC128B.128 [R4+0x3400], desc[UR38][R2.64+0x40], !P4 ;  /* 0x0340004002047fae */ /* 0x0001ea000e101d66 */
[----:B------:R0:W-:Y:S01]  /*1f670*/  LDGSTS.E.BYPASS.LTC128B.128 [R4+0x5400], desc[UR38][R2.64+0x80], !P3 ;  /* 0x0540008002047fae */ /* 0x0001e2000d901d66 */
[----:B------:R-:W-:-:S07]  /*1f680*/  IMAD.MOV.U32 R25, RZ, RZ, R14 ;  /* 0x000000ffff197224 */ /* 0x000fce00078e000e */
[----:B0-----:R-:W-:Y:S05]  /*1f690*/  WARPSYNC.COLLECTIVE R15, `(.L_x_2691) ;  /* 0x000000000f087348 */ /* 0x001fea0003c00000 */
[----:B------:R1:W2:Y:S02]  /*1f6a0*/  SHFL.IDX P6, R14, R13, R12, R11 ;  /* 0x0000000c0d0e7389 */ /* 0x0002a400000c000b */
[----:B012---:R-:W-:Y:S01]  /*1f6b0*/  ENDCOLLECTIVE ;  /* 0x000000000000791b */ /* 0x007fe20003800000 */
.L_x_2691:
[----:B------:R-:W-:Y:S05]  /*1f6c0*/  BRA `(.L_x_2692) ;  /* 0xffffffbc00287947 */ /* 0x000fea000383ffff */
.L_x_2559:
        /* <DEDUP_REMOVED lines=8> */
.L_x_2694:
[----:B------:R-:W-:Y:S05]  /*1f750*/  BSYNC B0 ;  /* 0x0000000000007941 */ /* 0x000fea0003800000 */
.L_x_2693:
[----:B------:R-:W-:Y:S01]  /*1f760*/  IMAD.MOV.U32 R13, RZ, RZ, R16 ;  /* 0x000000ffff0d7224 */ /* 0x000fe200078e0010 */
[----:B------:R-:W-:Y:S01]  /*1f770*/  MOV R12, 0x1 ;  /* 0x00000001000c7802 */ /* 0x000fe20000000f00 */
[----:B------:R-:W-:Y:S02]  /*1f780*/  IMAD.MOV.U32 R11, RZ, RZ, 0x1f ;  /* 0x0000001fff0b7424 */ /* 0x000fe400078e00ff */
[----:B------:R-:W-:Y:S02]  /*1f790*/  IMAD.MOV.U32 R15, RZ, RZ, -0x1 ;  /* 0xffffffffff0f7424 */ /* 0x000fe400078e00ff */
[----:B------:R-:W-:Y:S02]  /*1f7a0*/  IMAD.IADD R5, R19, 0x1, R7 ;  /* 0x0000000113057824 */ /* 0x000fe400078e0207 */
[----:B------:R-:W-:-:S07]  /*1f7b0*/  IMAD.MOV.U32 R0, RZ, RZ, R14 ;  /* 0x000000ffff007224 */ /* 0x000fce00078e000e */
[----:B------:R-:W-:Y:S05]  /*1f7c0*/  WARPSYNC.COLLECTIVE R15, `(.L_x_2695) ;  /* 0x000000000f087348 */ /* 0x000fea0003c00000 */
[----:B------:R0:W1:Y:S02]  /*1f7d0*/  SHFL.IDX P6, R14, R13, R12, R11 ;  /* 0x0000000c0d0e7389 */ /* 0x00006400000c000b */
[----:B01----:R-:W-:Y:S01]  /*1f7e0*/  ENDCOLLECTIVE ;  /* 0x000000000000791b */ /* 0x003fe20003800000 */
.L_x_2695:
        /* <DEDUP_REMOVED lines=18> */
.L_x_2696:
[----:B------:R-:W-:Y:S01]  /*1f910*/  IMAD.MOV.U32 R12, RZ, RZ, 0x2 ;  /* 0x00000002ff0c7424 */ /* 0x000fe200078e00ff */
[----:B------:R-:W-:-:S05]  /*1f920*/  SEL R5, R14, RZ, P1 ;  /* 0x000000ff0e057207 */ /* 0x000fca0000800000 */
[----:B------:R-:W-:-:S04]  /*1f930*/  IMAD.IADD R4, R2, 0x1, R5 ;  /* 0x0000000102047824 */ /* 0x000fc800078e0205 */
[----:B------:R-:W-:-:S07]  /*1f940*/  IMAD.MOV.U32 R13, RZ, RZ, R4 ;  /* 0x000000ffff0d7224 */ /* 0x000fce00078e0004 */
[----:B------:R-:W-:Y:S05]  /*1f950*/  WARPSYNC.COLLECTIVE R15, `(.L_x_2697) ;  /* 0x000000000f087348 */ /* 0x000fea0003c00000 */
[----:B------:R0:W1:Y:S02]  /*1f960*/  SHFL.UP P6, R14, R13, R12, R11 ;  /* 0x0400000c0d0e7389 */ /* 0x00006400000c000b */
[----:B01----:R-:W-:Y:S01]  /*1f970*/  ENDCOLLECTIVE ;  /* 0x000000000000791b */ /* 0x003fe20003800000 */
.L_x_2697:
[----:B------:R-:W-:Y:S02]  /*1f980*/  MOV R12, 0x4 ;  /* 0x00000004000c7802 */ /* 0x000fe40000000f00 */
[----:B------:R-:W-:-:S05]  /*1f990*/  SEL R5, R14, RZ, P2 ;  /* 0x000000ff0e057207 */ /* 0x000fca0001000000 */
[----:B------:R-:W-:-:S04]  /*1f9a0*/  IMAD.IADD R5, R4, 0x1, R5 ;  /* 0x0000000104057824 */ /* 0x000fc800078e0205 */
[----:B------:R-:W-:-:S07]  /*1f9b0*/  IMAD.MOV.U32 R13, RZ, RZ, R5 ;  /* 0x000000ffff0d7224 */ /* 0x000fce00078e0005 */
[----:B------:R-:W-:Y:S05]  /*1f9c0*/  WARPSYNC.COLLECTIVE R15, `(.L_x_2698) ;  /* 0x000000000f087348 */ /* 0x000fea0003c00000 */
[----:B------:R0:W1:Y:S02]  /*1f9d0*/  SHFL.UP P6, R14, R13, R12, R11 ;  /* 0x0400000c0d0e7389 */ /* 0x00006400000c000b */
[----:B01----:R-:W-:Y:S01]  /*1f9e0*/  ENDCOLLECTIVE ;  /* 0x000000000000791b */ /* 0x003fe20003800000 */
.L_x_2698:
[----:B------:R-:W-:Y:S01]  /*1f9f0*/  IMAD.MOV.U32 R12, RZ, RZ, 0x8 ;  /* 0x00000008ff0c7424 */ /* 0x000fe200078e00ff */
[----:B------:R-:W-:-:S05]  /*1fa00*/  SEL R6, R14, RZ, P3 ;  /* 0x000000ff0e067207 */ /* 0x000fca0001800000 */
[----:B------:R-:W-:-:S04]  /*1fa10*/  IMAD.IADD R6, R5, 0x1, R6 ;  /* 0x0000000105067824 */ /* 0x000fc800078e0206 */
[----:B------:R-:W-:-:S07]  /*1fa20*/  IMAD.MOV.U32 R13, RZ, RZ, R6 ;  /* 0x000000ffff0d7224 */ /* 0x000fce00078e0006 */
[----:B------:R-:W-:Y:S05]  /*1fa30*/  WARPSYNC.COLLECTIVE R15, `(.L_x_2699) ;  /* 0x000000000f087348 */ /* 0x000fea0003c00000 */
[----:B------:R0:W1:Y:S02]  /*1fa40*/  SHFL.UP P6, R14, R13, R12, R11 ;  /* 0x0400000c0d0e7389 */ /* 0x00006400000c000b */
[----:B01----:R-:W-:Y:S01]  /*1fa50*/  ENDCOLLECTIVE ;  /* 0x000000000000791b */ /* 0x003fe20003800000 */
.L_x_2699:
[----:B------:R-:W-:Y:S01]  /*1fa60*/  IMAD.MOV.U32 R12, RZ, RZ, 0x10 ;  /* 0x00000010ff0c7424 */ /* 0x000fe200078e00ff */
[----:B------:R-:W-:-:S05]  /*1fa70*/  SEL R3, R14, RZ, P4 ;  /* 0x000000ff0e037207 */ /* 0x000fca0002000000 */
[----:B------:R-:W-:-:S04]  /*1fa80*/  IMAD.IADD R4, R6, 0x1, R3 ;  /* 0x0000000106047824 */ /* 0x000fc800078e0203 */
[----:B------:R-:W-:-:S07]  /*1fa90*/  IMAD.MOV.U32 R13, RZ, RZ, R4 ;  /* 0x000000ffff0d7224 */ /* 0x000fce00078e0004 */
[----:B------:R-:W-:Y:S05]  /*1faa0*/  WARPSYNC.COLLECTIVE R15, `(.L_x_2700) ;  /* 0x000000000f087348 */ /* 0x000fea0003c00000 */
[----:B------:R0:W1:Y:S02]  /*1fab0*/  SHFL.UP P6, R14, R13, R12, R11 ;  /* 0x0400000c0d0e7389 */ /* 0x00006400000c000b */
[----:B01----:R-:W-:Y:S01]  /*1fac0*/  ENDCOLLECTIVE ;  /* 0x000000000000791b */ /* 0x003fe20003800000 */
.L_x_2700:
        /* <DEDUP_REMOVED lines=8> */
.L_x_2701:
[----:B------:R-:W-:Y:S05]  /*1fb50*/  BRA `(.L_x_2702) ;  /* 0xffffffbc00447947 */ /* 0x000fea000383ffff */
.L_x_2564:
[----:B------:R-:W-:Y:S01]  /*1fb60*/  BSSY B0, `(.L_x_2703) ;  /* 0x0000008000007945 */ /* 0x000fe20003800000 */
[----:B-----5:R-:W-:Y:S01]  /*1fb70*/  IMAD.MOV.U32 R13, RZ, RZ, R2 ;  /* 0x000000ffff0d7224 */ /* 0x020fe200078e0002 */
[----:B------:R-:W-:Y:S01]  /*1fb80*/  MOV R15, 0xffffffff ;  /* 0xffffffff000f7802 */ /* 0x000fe20000000f00 */
[----:B------:R-:W-:Y:S02]  /*1fb90*/  IMAD.MOV.U32 R12, RZ, RZ, 0x1 ;  /* 0x00000001ff0c7424 */ /* 0x000fe400078e00ff */
[----:B------:R-:W-:-:S07]  /*1fba0*/  IMAD.MOV.U32 R11, RZ, RZ, RZ ;  /* 0x000000ffff0b7224 */ /* 0x000fce00078e00ff */
[----:B012---:R-:W-:Y:S05]  /*1fbb0*/  WARPSYNC.COLLECTIVE R15, `(.L_x_2704) ;  /* 0x000000000f087348 */ /* 0x007fea0003c00000 */
[----:B------:R3:W4:Y:S02]  /*1fbc0*/  SHFL.UP P6, R14, R13, R12, R11 ;  /* 0x0400000c0d0e7389 */ /* 0x00072400000c000b */
[----:B01234-:R-:W-:Y:S01]  /*1fbd0*/  ENDCOLLECTIVE ;  /* 0x000000000000791b */ /* 0x01ffe20003800000 */
.L_x_2704:
[----:B------:R-:W-:Y:S05]  /*1fbe0*/  BSYNC B0 ;  /* 0x0000000000007941 */ /* 0x000fea0003800000 */
.L_x_2703:
        /* <DEDUP_REMOVED lines=8> */
.L_x_2705:
[----:B------:R-:W-:Y:S02]  /*1fc70*/  MOV R12, 0x4 ;  /* 0x00000004000c7802 */ /* 0x000fe40000000f00 */
[----:B------:R-:W-:-:S05]  /*1fc80*/  SEL R14, R14, RZ, P2 ;  /* 0x000000ff0e0e7207 */ /* 0x000fca0001000000 */
[----:B------:R-:W-:-:S04]  /*1fc90*/  IMAD.IADD R3, R13, 0x1, R14 ;  /* 0x000000010d037824 */ /* 0x000fc800078e020e */
[----:B------:R-:W-:-:S07]  /*1fca0*/  IMAD.MOV.U32 R13, RZ, RZ, R3 ;  /* 0x000000ffff0d7224 */ /* 0x000fce00078e0003 */
[----:B------:R-:W-:Y:S05]  /*1fcb0*/  WARPSYNC.COLLECTIVE R15, `(.L_x_2706) ;  /* 0x000000000f087348 */ /* 0x000fea0003c00000 */
[----:B------:R0:W1:Y:S02]  /*1fcc0*/  SHFL.UP P6, R14, R13, R12, R11 ;  /* 0x0400000c0d0e7389 */ /* 0x00006400000c000b */
[----:B01----:R-:W-:Y:S01]  /*1fcd0*/  ENDCOLLECTIVE ;  /* 0x000000000000791b */ /* 0x003fe20003800000 */
.L_x_2706:
[----:B------:R-:W-:Y:S01]  /*1fce0*/  IMAD.MOV.U32 R12, RZ, RZ, 0x8 ;  /* 0x00000008ff0c7424 */ /* 0x000fe200078e00ff */
[----:B------:R-:W-:-:S05]  /*1fcf0*/  SEL R4, R14, RZ, P3 ;  /* 0x000000ff0e047207 */ /* 0x000fca0001800000 */
[----:B------:R-:W-:-:S04]  /*1fd00*/  IMAD.IADD R4, R3, 0x1, R4 ;  /* 0x0000000103047824 */ /* 0x000fc800078e0204 */
[----:B------:R-:W-:-:S07]  /*1fd10*/  IMAD.MOV.U32 R13, RZ, RZ, R4 ;  /* 0x000000ffff0d7224 */ /* 0x000fce00078e0004 */
[----:B------:R-:W-:Y:S05]  /*1fd20*/  WARPSYNC.COLLECTIVE R15, `(.L_x_2707) ;  /* 0x000000000f087348 */ /* 0x000fea0003c00000 */
[----:B------:R0:W1:Y:S02]  /*1fd30*/  SHFL.UP P6, R14, R13, R12, R11 ;  /* 0x0400000c0d0e7389 */ /* 0x00006400000c000b */
[----:B01----:R-:W-:Y:S01]  /*1fd40*/  ENDCOLLECTIVE ;  /* 0x000000000000791b */ /* 0x003fe20003800000 */
.L_x_2707:
[----:B------:R-:W-:Y:S01]  /*1fd50*/  IMAD.MOV.U32 R12, RZ, RZ, 0x10 ;  /* 0x00000010ff0c7424 */ /* 0x000fe200078e00ff */
[----:B------:R-:W-:-:S05]  /*1fd60*/  SEL R5, R14, RZ, P4 ;  /* 0x000000ff0e057207 */ /* 0x000fca0002000000 */
[----:B------:R-:W-:-:S04]  /*1fd70*/  IMAD.IADD R5, R4, 0x1, R5 ;  /* 0x0000000104057824 */ /* 0x000fc800078e0205 */
[----:B------:R-:W-:-:S07]  /*1fd80*/  IMAD.MOV.U32 R13, RZ, RZ, R5 ;  /* 0x000000ffff0d7224 */ /* 0x000fce00078e0005 */
[----:B------:R-:W-:Y:S05]  /*1fd90*/  WARPSYNC.COLLECTIVE R15, `(.L_x_2708) ;  /* 0x000000000f087348 */ /* 0x000fea0003c00000 */
[----:B------:R0:W1:Y:S02]  /*1fda0*/  SHFL.UP P6, R14, R13, R12, R11 ;  /* 0x0400000c0d0e7389 */ /* 0x00006400000c000b */
[----:B01----:R-:W-:Y:S01]  /*1fdb0*/  ENDCOLLECTIVE ;  /* 0x000000000000791b */ /* 0x003fe20003800000 */
.L_x_2708:
        /* <DEDUP_REMOVED lines=8> */
.L_x_2709:
[----:B------:R-:W-:Y:S05]  /*1fe40*/  BRA `(.L_x_2710) ;  /* 0xffffffbc00247947 */ /* 0x000fea000383ffff */
.L_x_2566:
[----:B------:R-:W-:Y:S01]  /*1fe50*/  BSSY B0, `(.L_x_2711) ;  /* 0x0000006000007945 */ /* 0x000fe20003800000 */
[----:B------:R-:W-:Y:S01]  /*1fe60*/  PLOP3.LUT P6, PT, P6, PT, PT, 0x8, 0x0 ;  /* 0x000000000000781c */ /* 0x000fe200037ce170 */
[----:B------:R-:W-:-:S12]  /*1fe70*/  IMAD.MOV.U32 R15, RZ, RZ, -0x1 ;  /* 0xffffffffff0f7424 */ /* 0x000fd800078e00ff */
[----:B01---5:R-:W-:Y:S05]  /*1fe80*/  WARPSYNC.COLLECTIVE R15, `(.L_x_2712) ;  /* 0x000000000f087348 */ /* 0x023fea0003c00000 */
[----:B------:R-:W-:Y:S01]  /*1fe90*/  VOTE.ANY R14, PT, P6 ;  /* 0x00000000000e7806 */ /* 0x000fe200030e0100 */
[----:B01---5:R-:W-:Y:S06]  /*1fea0*/  ENDCOLLECTIVE ;  /* 0x000000000000791b */ /* 0x023fec0003800000 */
.L_x_2712:
[----:B------:R-:W-:Y:S05]  /*1feb0*/  BSYNC B0 ;  /* 0x0000000000007941 */ /* 0x000fea0003800000 */
.L_x_2711:
[----:B------:R-:W-:Y:S02]  /*1fec0*/  IMAD.MOV.U32 R5, RZ, RZ, R14 ;  /* 0x000000ffff057224 */ /* 0x000fe400078e000e */
[----:B------:R-:W-:Y:S02]  /*1fed0*/  IMAD.MOV.U32 R13, RZ, RZ, R2 ;  /* 0x000000ffff0d7224 */ /* 0x000fe400078e0002 */
[----:B------:R-:W0:Y:S01]  /*1fee0*/  POPC R6, R5 ;  /* 0x0000000500067309 */ /* 0x000e220000000000 */
[----:B------:R-:W-:Y:S02]  /*1fef0*/  IMAD.MOV.U32 R11, RZ, RZ, 0x1f ;  /* 0x0000001fff0b7424 */ /* 0x000fe400078e00ff */
[----:B------:R-:W-:Y:S01]  /*1ff00*/  IMAD.MOV.U32 R15, RZ, RZ, -0x1 ;  /* 0xffffffffff0f7424 */ /* 0x000fe200078e00ff */
[----:B0-----:R-:W-:-:S07]  /*1ff10*/  MOV R12, R6 ;  /* 0x00000006000c7202 */ /* 0x001fce0000000f00 */
[----:B------:R-:W-:Y:S05]  /*1ff20*/  WARPSYNC.COLLECTIVE R15, `(.L_x_2713) ;  /* 0x000000000f087348 */ /* 0x000fea0003c00000 */
[----:B------:R0:W1:Y:S02]  /*1ff30*/  SHFL.IDX P6, R14, R13, R12, R11 ;  /* 0x0000000c0d0e7389 */ /* 0x00006400000c000b */
[----:B01----:R-:W-:Y:S01]  /*1ff40*/  ENDCOLLECTIVE ;  /* 0x000000000000791b */ /* 0x003fe20003800000 */
.L_x_2713:
[----:B------:R-:W-:Y:S01]  /*1ff50*/  IMAD.MOV.U32 R17, RZ, RZ, R14 ;  /* 0x000000ffff117224 */ /* 0x000fe200078e000e */
[----:B------:R-:W-:Y:S06]  /*1ff60*/  BRA `(.L_x_2714) ;  /* 0xffffffbc00147947 */ /* 0x000fec000383ffff */
.L_x_2568:
[----:B------:R-:W-:Y:S01]  /*1ff70*/  BSSY B0, `(.L_x_2715) ;  /* 0x0000007000007945 */ /* 0x000fe20003800000 */
[----:B------:R-:W-:Y:S02]  /*1ff80*/  IMAD.MOV.U32 R13, RZ, RZ, R3 ;  /* 0x000000ffff0d7224 */ /* 0x000fe400078e0003 */
[----:B------:R-:W-:Y:S02]  /*1ff90*/  IMAD.MOV.U32 R11, RZ, RZ, 0x1f ;  /* 0x0000001fff0b7424 */ /* 0x000fe400078e00ff */
[----:B------:R-:W-:-:S07]  /*1ffa0*/  IMAD.MOV.U32 R15, RZ, RZ, -0x1 ;  /* 0xffffffffff0f7424 */ /* 0x000fce00078e00ff */
[----:B0123--:R-:W-:Y:S05]  /*1ffb0*/  WARPSYNC.COLLECTIVE R15, `(.L_x_2716) ;  /* 0x000000000f087348 */ /* 0x00ffea0003c00000 */
[----:B------:R4:W0:Y:S02]  /*1ffc0*/  SHFL.IDX P6, R14, R13, R12, R11 ;  /* 0x0000000c0d0e7389 */ /* 0x00082400000c000b */
[----:B01234-:R-:W-:Y:S01]  /*1ffd0*/  ENDCOLLECTIVE ;  /* 0x000000000000791b */ /* 0x01ffe20003800000 */
.L_x_2716:
[----:B------:R-:W-:Y:S05]  /*1ffe0*/  BSYNC B0 ;  /* 0x0000000000007941 */ /* 0x000fea0003800000 */
.L_x_2715:
[----:B------:R-:W-:Y:S01]  /*1fff0*/  MOV R5, R14 ;  /* 0x0000000e00057202 */ /* 0x000fe20000000f00 */
[----:B------:R-:W-:Y:S06]  /*20000*/  BRA `(.L_x_2567) ;  /* 0xffffffbc00087947 */ /* 0x000fec000383ffff */
.L_x_2572:
[----:B0-----:R0:W4:Y:S02]  /*20010*/  SYNCS.PHASECHK.TRANS64.TRYWAIT P0, [R5+URZ+0x2d820], R0 ;  /* 0x02d82000050075a7 */ /* 0x001124000800017f */
[----:B----4-:R-:W-:Y:S05]  /*20020*/  @!P0 NANOSLEEP.SYNCS 0x989680 ;  /* 0x009896800000895d */ /* 0x010fea0003900000 */
[----:B------:R-:W4:Y:S02]  /*20030*/  @!P0 SYNCS.PHASECHK.TRANS64 P0, [R5+URZ+0x2d820], R0 ;  /* 0x02d82000050085a7 */ /* 0x000f24000800007f */
[----:B----4-:R-:W-:Y:S05]  /*20040*/  @!P0 BRA `(.L_x_2572) ;  /* 0xfffffffc00f08947 */ /* 0x010fea000383ffff */
[----:B------:R-:W-:Y:S05]  /*20050*/  BRA `(.L_x_2717) ;  /* 0xffffffc000807947 */ /* 0x000fea000383ffff */
.L_x_2573:
[----:B------:R-:W4:Y:S01]  /*20060*/  S2R R2, SR_TID.X ;  /* 0x0000000000027919 */ /* 0x000f220000002100 */
[----:B------:R-:W-:Y:S01]  /*20070*/  BSSY B0, `(.L_x_2718) ;  /* 0x000000a000007945 */ /* 0x000fe20003800000 */
[----:B------:R-:W-:Y:S02]  /*20080*/  IMAD.MOV.U32 R12, RZ, RZ, RZ ;  /* 0x000000ffff0c7224 */ /* 0x000fe400078e00ff */
[----:B------:R-:W-:Y:S02]  /*20090*/  IMAD.MOV.U32 R11, RZ, RZ, 0x1f ;  /* 0x0000001fff0b7424 */ /* 0x000fe400078e00ff */
[----:B------:R-:W-:Y:S01]  /*200a0*/  IMAD.MOV.U32 R15, RZ, RZ, -0x1 ;  /* 0xffffffffff0f7424 */ /* 0x000fe200078e00ff */
[----:B----4-:R-:W-:-:S04]  /*200b0*/  SHF.R.U32.HI R2, RZ, 0x5, R2 ;  /* 0x00000005ff027819 */ /* 0x010fc80000011602 */
[----:B------:R-:W-:-:S05]  /*200c0*/  LOP3.LUT R2, R2, 0x3, RZ, 0xc0, !PT ;  /* 0x0000000302027812 */ /* 0x000fca00078ec0ff */
[----:B------:R-:W-:-:S07]  /*200d0*/  IMAD.MOV.U32 R13, RZ, RZ, R2 ;  /* 0x000000ffff0d7224 */ /* 0x000fce00078e0002 */
[----:B0123--:R-:W-:Y:S05]  /*200e0*/  WARPSYNC.COLLECTIVE R15, `(.L_x_2719) ;  /* 0x000000000f087348 */ /* 0x00ffea0003c00000 */
[----:B------:R4:W0:Y:S02]  /*200f0*/  SHFL.IDX P6, R14, R13, R12, R11 ;  /* 0x0000000c0d0e7389 */ /* 0x00082400000c000b */
[----:B01234-:R-:W-:Y:S01]  /*20100*/  ENDCOLLECTIVE ;  /* 0x000000000000791b */ /* 0x01ffe20003800000 */
.L_x_2719:
[----:B------:R-:W-:Y:S05]  /*20110*/  BSYNC B0 ;  /* 0x0000000000007941 */ /* 0x000fea0003800000 */
.L_x_2718:
[----:B------:R-:W-:Y:S05]  /*20120*/  BRA `(.L_x_2720) ;  /* 0xffffffc000687947 */ /* 0x000fea000383ffff */
.L_x_2574:
[----:B------:R-:W-:Y:S01]  /*20130*/  BSSY B0, `(.L_x_2721) ;  /* 0x0000006000007945 */ /* 0x000fe20003800000 */
[----:B------:R-:W-:-:S07]  /*20140*/  IMAD.MOV.U32 R15, RZ, RZ, -0x1 ;  /* 0xffffffffff0f7424 */ /* 0x000fce00078e00ff */
[----:B0123--:R-:W-:Y:S05]  /*20150*/  WARPSYNC.COLLECTIVE R15, `(.L_x_2722) ;  /* 0x000000000f0c7348 */ /* 0x00ffea0003c00000 */
[----:B------:R-:W-:Y:S02]  /*20160*/  ELECT P6, UR62, PT ;  /* 0x00000000003e782f */ /* 0x000fe400038c0000 */
[----:B------:R-:W-:Y:S01]  /*20170*/  MOV R14, UR62 ;  /* 0x0000003e000e7c02 */ /* 0x000fe20008000f00 */
[----:B0123--:R-:W-:Y:S10]  /*20180*/  ENDCOLLECTIVE ;  /* 0x000000000000791b */ /* 0x00fff40003800000 */
.L_x_2722:
[----:B------:R-:W-:Y:S05]  /*20190*/  BSYNC B0 ;  /* 0x0000000000007941 */ /* 0x000fea0003800000 */
.L_x_2721:
[----:B------:R-:W-:Y:S05]  /*201a0*/  BRA `(.L_x_2723) ;  /* 0xffffffc0005c7947 */ /* 0x000fea000383ffff */
.L_x_2576:
[----:B0-----:R0:W4:Y:S02]  /*201b0*/  SYNCS.PHASECHK.TRANS64.TRYWAIT P1, [R3+URZ+0x2d840], R2 ;  /* 0x02d84002030075a7 */ /* 0x001124000802017f */
[----:B----4-:R-:W-:Y:S05]  /*201c0*/  @!P1 NANOSLEEP.SYNCS 0x989680 ;  /* 0x009896800000995d */ /* 0x010fea0003900000 */
[----:B------:R-:W4:Y:S02]  /*201d0*/  @!P1 SYNCS.PHASECHK.TRANS64 P1, [R3+URZ+0x2d840], R2 ;  /* 0x02d84002030095a7 */ /* 0x000f24000802007f */
[----:B----4-:R-:W-:Y:S05]  /*201e0*/  @!P1 BRA `(.L_x_2576) ;  /* 0xfffffffc00f09947 */ /* 0x010fea000383ffff */
[----:B------:R-:W-:Y:S05]  /*201f0*/  BRA `(.L_x_2724) ;  /* 0xffffffc000807947 */ /* 0x000fea000383ffff */
.L_x_2578:
[----:B----4-:R4:W0:Y:S02]  /*20200*/  SYNCS.PHASECHK.TRANS64.TRYWAIT P1, [R5+URZ+0x2d840], R0 ;  /* 0x02d84000050075a7 */ /* 0x010824000802017f */
[----:B0-----:R-:W-:Y:S05]  /*20210*/  @!P1 NANOSLEEP.SYNCS 0x989680 ;  /* 0x009896800000995d */ /* 0x001fea0003900000 */
[----:B------:R-:W0:Y:S02]  /*20220*/  @!P1 SYNCS.PHASECHK.TRANS64 P1, [R5+URZ+0x2d840], R0 ;  /* 0x02d84000050095a7 */ /* 0x000e24000802007f */
[----:B0-----:R-:W-:Y:S05]  /*20230*/  @!P1 BRA `(.L_x_2578) ;  /* 0xfffffffc00f09947 */ /* 0x001fea000383ffff */
[----:B------:R-:W-:Y:S05]  /*20240*/  BRA `(.L_x_2725) ;  /* 0xffffffc000907947 */ /* 0x000fea000383ffff */
.L_x_2580:
[----:B------:R0:W0:Y:S02]  /*20250*/  SYNCS.PHASECHK.TRANS64.TRYWAIT P1, [R3+URZ+0x2d860], R2 ;  /* 0x02d86002030075a7 */ /* 0x000024000802017f */
[----:B0-----:R-:W-:Y:S05]  /*20260*/  @!P1 NANOSLEEP.SYNCS 0x989680 ;  /* 0x009896800000995d */ /* 0x001fea0003900000 */
[----:B------:R-:W0:Y:S02]  /*20270*/  @!P1 SYNCS.PHASECHK.TRANS64 P1, [R3+URZ+0x2d860], R2 ;  /* 0x02d86002030095a7 */ /* 0x000e24000802007f */
[----:B0-----:R-:W-:Y:S05]  /*20280*/  @!P1 BRA `(.L_x_2580) ;  /* 0xfffffffc00f09947 */ /* 0x001fea000383ffff */
[----:B------:R-:W-:Y:S05]  /*20290*/  BRA `(.L_x_2726) ;  /* 0xffffffc0008c7947 */ /* 0x000fea000383ffff */
.L_x_2727:
        /* <DEDUP_REMOVED lines=14> */
.L_x_2736:


//--------------------- .nv.global.init           --------------------------
	.section	.nv.global.init,"aw",@progbits
.nv.global.init:
	.type		$str$23,@object
	.size		$str$23,($str$24 - $str$23)
$str$23:
        /*0000*/ 	.byte	0x28, 0x61, 0x64, 0x64, 0x72, 0x65, 0x73, 0x73, 0x20, 0x26, 0x20, 0x6d, 0x61, 0x73, 0x6b, 0x29
        /*0010*/ 	.byte	0x20, 0x3d, 0x3d, 0x20, 0x30, 0x00
	.type		$str$24,@object
	.size		$str$24,(__unnamed_4 - $str$24)
$str$24:
        /*0016*/ 	.byte	0x2f, 0x74, 0x6d, 0x70, 0x2f, 0x6f, 0x73, 0x73, 0x5f, 0x6b, 0x65, 0x72, 0x6e, 0x65, 0x6c, 0x73
        /*0026*/ 	.byte	0x5f, 0x73, 0x72, 0x63, 0x2f, 0x66, 0x6c, 0x61, 0x73, 0x68, 0x5f, 0x61, 0x74, 0x74, 0x65, 0x6e
        /*0036*/ 	.byte	0x74, 0x69, 0x6f, 0x6e, 0x2f, 0x63, 0x73, 0x72, 0x63, 0x2f, 0x63, 0x75, 0x74, 0x6c, 0x61, 0x73
        /*0046*/ 	.byte	0x73, 0x2f, 0x69, 0x6e, 0x63, 0x6c, 0x75, 0x64, 0x65, 0x2f, 0x63, 0x75, 0x74, 0x65, 0x2f, 0x70
        /*0056*/ 	.byte	0x6f, 0x69, 0x6e, 0x74, 0x65, 0x72, 0x5f, 0x66, 0x6c, 0x61, 0x67, 0x67, 0x65, 0x64, 0x2e, 0x68
        /*0066*/ 	.byte	0x70, 0x70, 0x00
	.type		__unnamed_4,@object
	.size		__unnamed_4,(__unnamed_5 - __unnamed_4)
__unnamed_4:
        /* <DEDUP_REMOVED lines=24> */
	.type		__unnamed_5,@object
	.size		__unnamed_5,(__unnamed_3 - __unnamed_5)
__unnamed_5:
        /* <DEDUP_REMOVED lines=24> */
        /*0369*/ 	.byte	0x00
	.type		__unnamed_3,@object
	.size		__unnamed_3,(__unnamed_2 - __unnamed_3)
__unnamed_3:
        /* <DEDUP_REMOVED lines=29> */
	.type		__unnamed_2,@object
	.size		__unnamed_2,(__unnamed_1 - __unnamed_2)
__unnamed_2:
        /* <DEDUP_REMOVED lines=29> */
	.type		__unnamed_1,@object
	.size		__unnamed_1,(.L_0 - __unnamed_1)
__unnamed_1:
        /* <DEDUP_REMOVED lines=28> */
        /*08c2*/ 	.byte	0x31, 0x32, 0x32, 0x38, 0x38, 0x3e, 0x3e, 0x3e, 0x3e, 0x3e, 0x20, 0x26, 0x5d, 0x00
.L_0:


//--------------------- .nv.shared._ZN7cutlass13device_kernelIN5flash11enable_sm90INS1_16FlashAttnFwdSm90INS1_25CollectiveMainloopFwdSm90ILi2EN4cute5tupleIJNS5_1CILi1EEES8_S8_EEENS6_IJNS7_ILi192EEENS7_ILi128EEENS7_ILi96EEEEEELi96ENS_6half_tEfNS_4arch4Sm90ELb0ELb0ELb0ELb0ELb1ELb0ELb0ELb0ELb1ELb1ELb0ELb0EEENS1_21CollectiveEpilogueFwdINS6_IJSA_SC_SB_EEES9_SE_SG_Li384ELb0ELb1ELb0ELb0EEENS1_29StaticPersistentTileSchedulerILb0EEEEEEEEEvNT_6ParamsE --------------------------
	.section	.nv.shared._ZN7cutlass13device_kernelIN5flash11enable_sm90INS1_16FlashAttnFwdSm90INS1_25CollectiveMainloopFwdSm90ILi2EN4cute5tupleIJNS5_1CILi1EEES8_S8_EEENS6_IJNS7_ILi192EEENS7_ILi128EEENS7_ILi96EEEEEELi96ENS_6half_tEfNS_4arch4Sm90ELb0ELb0ELb0ELb0ELb1ELb0ELb0ELb0ELb1ELb1ELb0ELb0EEENS1_21CollectiveEpilogueFwdINS6_IJSA_SC_SB_EEES9_SE_SG_Li384ELb0ELb1ELb0ELb0EEENS1_29StaticPersistentTileSchedulerILb0EEEEEEEEEvNT_6ParamsE,"aw",@nobits
	.sectionflags	@""
	.align	16
	.zero		1024


//--------------------- .nv.shared.reserved.0     --------------------------
	.section	.nv.shared.reserved.0,"aw",@nobits
	.weak		__nv_reservedSMEM_offset_0_alias
	.size		__nv_reservedSMEM_offset_0_alias, 0, 0
	.other		__nv_reservedSMEM_offset_0_alias,@"STO_CUDA_RESERVED_SHARED STV_DEFAULT"
__nv_reservedSMEM_offset_0_alias:
	.zero		0


//--------------------- .nv.global                --------------------------
	.section	.nv.global,"aw",@nobits
.nv.global:
	.type		_ZN71_INTERNAL_deb91f2f_35_flash_fwd_hdim96_fp16_paged_sm90_cu_9949e2e8_49814cute1_E,@object
	.size		_ZN71_INTERNAL_deb91f2f_35_flash_fwd_hdim96_fp16_paged_sm90_cu_9949e2e8_49814cute1_E,(_ZN71_INTERNAL_deb91f2f_35_flash_fwd_hdim96_fp16_paged_sm90_cu_9949e2e8_49814cuda3std3__45__cpo6cbeginE - _ZN71_INTERNAL_deb91f2f_35_flash_fwd_hdim96_fp16_paged_sm90_cu_9949e2e8_49814cute1_E)
_ZN71_INTERNAL_deb91f2f_35_flash_fwd_hdim96_fp16_paged_sm90_cu_9949e2e8_49814cute1_E:
	.zero		1
	.type		_ZN71_INTERNAL_deb91f2f_35_flash_fwd_hdim96_fp16_paged_sm90_cu_9949e2e8_49814cuda3std3__45__cpo6cbeginE,@object
	.size		_ZN71_INTERNAL_deb91f2f_35_flash_fwd_hdim96_fp16_paged_sm90_cu_9949e2e8_49814cuda3std3__45__cpo6cbeginE,(_ZN71_INTERNAL_deb91f2f_35_flash_fwd_hdim96_fp16_paged_sm90_cu_9949e2e8_49814cuda3std3__48in_placeE - _ZN71_INTERNAL_deb91f2f_35_flash_fwd_hdim96_fp16_paged_sm90_cu_9949e2e8_49814cuda3std3__45__cpo6cbeginE)
_ZN71_INTERNAL_deb91f2f_35_flash_fwd_hdim96_fp16_paged_sm90_cu_9949e2e8_49814cuda3std3__45__cpo6cbeginE:
	.zero		1
	.type		_ZN71_INTERNAL_deb91f2f_35_flash_fwd_hdim96_fp16_paged_sm90_cu_9949e2e8_49814cuda3std3__48in_placeE,@object
	.size		_ZN71_INTERNAL_deb91f2f_35_flash_fwd_hdim96_fp16_paged_sm90_cu_9949e2e8_49814cuda3std3__48in_placeE,(_ZN71_INTERNAL_deb91f2f_35_flash_fwd_hdim96_fp16_paged_sm90_cu_9949e2e8_49814cuda3std6ranges3__45__cpo9iter_moveE - _ZN71_INTERNAL_deb91f2f_35_flash_fwd_hdim96_fp16_paged_sm90_cu_9949e2e8_49814cuda3std3__48in_placeE)
_ZN71_INTERNAL_deb91f2f_35_flash_fwd_hdim96_fp16_paged_sm90_cu_9949e2e8_49814cuda3std3__48in_placeE:
	.zero		1
	.type		_ZN71_INTERNAL_deb91f2f_35_flash_fwd_hdim96_fp16_paged_sm90_cu_9949e2e8_49814cuda3std6ranges3__45__cpo9iter_moveE,@object
	.size		_ZN71_INTERNAL_deb91f2f_35_flash_fwd_hdim96_fp16_paged_sm90_cu_9949e2e8_49814cuda3std6ranges3__45__cpo9iter_moveE,(_ZN71_INTERNAL_deb91f2f_35_flash_fwd_hdim96_fp16_paged_sm90_cu_9949e2e8_49814cuda3std3__45__cpo5beginE - _ZN71_INTERNAL_deb91f2f_35_flash_fwd_hdim96_fp16_paged_sm90_cu_9949e2e8_49814cuda3std6ranges3__45__cpo9iter_moveE)
_ZN71_INTERNAL_deb91f2f_35_flash_fwd_hdim96_fp16_paged_sm90_cu_9949e2e8_49814cuda3std6ranges3__45__cpo9iter_moveE:
	.zero		1
	.type		_ZN71_INTERNAL_deb91f2f_35_flash_fwd_hdim96_fp16_paged_sm90_cu_9949e2e8_49814cuda3std3__45__cpo5beginE,@object
	.size		_ZN71_INTERNAL_deb91f2f_35_flash_fwd_hdim96_fp16_paged_sm90_cu_9949e2e8_49814cuda3std3__45__cpo5beginE,(_ZN71_INTERNAL_deb91f2f_35_flash_fwd_hdim96_fp16_paged_sm90_cu_9949e2e8_49814cuda3std3__473_GLOBAL__N__deb91f2f_35_flash_fwd_hdim96_fp16_paged_sm90_cu_9949e2e8_49816ignoreE - _ZN71_INTERNAL_deb91f2f_35_flash_fwd_hdim96_fp16_paged_sm90_cu_9949e2e8_49814cuda3std3__45__cpo5beginE)
_ZN71_INTERNAL_deb91f2f_35_flash_fwd_hdim96_fp16_paged_sm90_cu_9949e2e8_49814cuda3std3__45__cpo5beginE:
	.zero		1
	.type		_ZN71_INTERNAL_deb91f2f_35_flash_fwd_hdim96_fp16_paged_sm90_cu_9949e2e8_49814cuda3std3__473_GLOBAL__N__deb91f2f_35_flash_fwd_hdim96_fp16_paged_sm90_cu_9949e2e8_49816ignoreE,@object
	.size		_ZN71_INTERNAL_deb91f2f_35_flash_fwd_hdim96_fp16_paged_sm90_cu_9949e2e8_49814cuda3std3__473_GLOBAL__N__deb91f2f_35_flash_fwd_hdim96_fp16_paged_sm90_cu_9949e2e8_49816ignoreE,(_ZN71_INTERNAL_deb91f2f_35_flash_fwd_hdim96_fp16_paged_sm90_cu_9949e2e8_49814cute7productE - _ZN71_INTERNAL_deb91f2f_35_flash_fwd_hdim96_fp16_paged_sm90_cu_9949e2e8_49814cuda3std3__473_GLOBAL__N__deb91f2f_35_flash_fwd_hdim96_fp16_paged_sm90_cu_9949e2e8_49816ignoreE)
_ZN71_INTERNAL_deb91f2f_35_flash_fwd_hdim96_fp16_paged_sm90_cu_9949e2e8_49814cuda3std3__473_GLOBAL__N__deb91f2f_35_flash_fwd_hdim96_fp16_paged_sm90_cu_9949e2e8_49816ignoreE:
	.zero		1
	.type		_ZN71_INTERNAL_deb91f2f_35_flash_fwd_hdim96_fp16_paged_sm90_cu_9949e2e8_49814cute7productE,@object
	.size		_ZN71_INTERNAL_deb91f2f_35_flash_fwd_hdim96_fp16_paged_sm90_cu_9949e2e8_49814cute7productE,(_ZN71_INTERNAL_deb91f2f_35_flash_fwd_hdim96_fp16_paged_sm90_cu_9949e2e8_49814cuda3std3__45__cpo3endE - _ZN71_INTERNAL_deb91f2f_35_flash_fwd_hdim96_fp16_paged_sm90_cu_9949e2e8_49814cute7productE)
_ZN71_INTERNAL_deb91f2f_35_flash_fwd_hdim96_fp16_paged_sm90_cu_9949e2e8_49814cute7productE:
	.zero		1
	.type		_ZN71_INTERNAL_deb91f2f_35_flash_fwd_hdim96_fp16_paged_sm90_cu_9949e2e8_49814cuda3std3__45__cpo3endE,@object
	.size		_ZN71_INTERNAL_deb91f2f_35_flash_fwd_hdim96_fp16_paged_sm90_cu_9949e2e8_49814cuda3std3__45__cpo3endE,(_ZN71_INTERNAL_deb91f2f_35_flash_fwd_hdim96_fp16_paged_sm90_cu_9949e2e8_49814cuda3std3__419piecewise_constructE - _ZN71_INTERNAL_deb91f2f_35_flash_fwd_hdim96_fp16_paged_sm90_cu_9949e2e8_49814cuda3std3__45__cpo3endE)
_ZN71_INTERNAL_deb91f2f_35_flash_fwd_hdim96_fp16_paged_sm90_cu_9949e2e8_49814cuda3std3__45__cpo3endE:
	.zero		1
	.type		_ZN71_INTERNAL_deb91f2f_35_flash_fwd_hdim96_fp16_paged_sm90_cu_9949e2e8_49814cuda3std3__419piecewise_constructE,@object
	.size		_ZN71_INTERNAL_deb91f2f_35_flash_fwd_hdim96_fp16_paged_sm90_cu_9949e2e8_49814cuda3std3__419piecewise_constructE,(_ZN71_INTERNAL_deb91f2f_35_flash_fwd_hdim96_fp16_paged_sm90_cu_9949e2e8_49814cuda3std3__45__cpo4cendE - _ZN71_INTERNAL_deb91f2f_35_flash_fwd_hdim96_fp16_paged_sm90_cu_9949e2e8_49814cuda3std3__419piecewise_constructE)
_ZN71_INTERNAL_deb91f2f_35_flash_fwd_hdim96_fp16_paged_sm90_cu_9949e2e8_49814cuda3std3__419piecewise_constructE:
	.zero		1
	.type		_ZN71_INTERNAL_deb91f2f_35_flash_fwd_hdim96_fp16_paged_sm90_cu_9949e2e8_49814cuda3std3__45__cpo4cendE,@object
	.size		_ZN71_INTERNAL_deb91f2f_35_flash_fwd_hdim96_fp16_paged_sm90_cu_9949e2e8_49814cuda3std3__45__cpo4cendE,(_ZN71_INTERNAL_deb91f2f_35_flash_fwd_hdim96_fp16_paged_sm90_cu_9949e2e8_49814cuda3std6ranges3__45__cpo4swapE - _ZN71_INTERNAL_deb91f2f_35_flash_fwd_hdim96_fp16_paged_sm90_cu_9949e2e8_49814cuda3std3__45__cpo4cendE)
_ZN71_INTERNAL_deb91f2f_35_flash_fwd_hdim96_fp16_paged_sm90_cu_9949e2e8_49814cuda3std3__45__cpo4cendE:
	.zero		1
	.type		_ZN71_INTERNAL_deb91f2f_35_flash_fwd_hdim96_fp16_paged_sm90_cu_9949e2e8_49814cuda3std6ranges3__45__cpo4swapE,@object
	.size		_ZN71_INTERNAL_deb91f2f_35_flash_fwd_hdim96_fp16_paged_sm90_cu_9949e2e8_49814cuda3std6ranges3__45__cpo4swapE,(.L_12 - _ZN71_INTERNAL_deb91f2f_35_flash_fwd_hdim96_fp16_paged_sm90_cu_9949e2e8_49814cuda3std6ranges3__45__cpo4swapE)
_ZN71_INTERNAL_deb91f2f_35_flash_fwd_hdim96_fp16_paged_sm90_cu_9949e2e8_49814cuda3std6ranges3__45__cpo4swapE:
	.zero		1
.L_12:


//--------------------- .nv.shared._ZN7cutlass13device_kernelIN5flash11enable_sm90INS1_16FlashAttnFwdSm90INS1_25CollectiveMainloopFwdSm90ILi2EN4cute5tupleIJNS5_1CILi1EEES8_S8_EEENS6_IJNS7_ILi192EEENS7_ILi128EEENS7_ILi96EEEEEELi96ENS_6half_tEfNS_4arch4Sm90ELb0ELb0ELb0ELb1ELb1ELb0ELb0ELb0ELb1ELb1ELb0ELb0EEENS1_21CollectiveEpilogueFwdINS6_IJSA_SC_SB_EEES9_SE_SG_Li384ELb1ELb1ELb0ELb0EEENS1_36VarlenDynamicPersistentTileSchedulerILi192ELi128ELi384ELi128ELb0ELb1ELb1ELb0ELb1ELb1EEEEEEEEEvNT_6ParamsE --------------------------
	.section	.nv.shared._ZN7cutlass13device_kernelIN5flash11enable_sm90INS1_16FlashAttnFwdSm90INS1_25CollectiveMainloopFwdSm90ILi2EN4cute5tupleIJNS5_1CILi1EEES8_S8_EEENS6_IJNS7_ILi192EEENS7_ILi128EEENS7_ILi96EEEEEELi96ENS_6half_tEfNS_4arch4Sm90ELb0ELb0ELb0ELb1ELb1ELb0ELb0ELb0ELb1ELb1ELb0ELb0EEENS1_21CollectiveEpilogueFwdINS6_IJSA_SC_SB_EEES9_SE_SG_Li384ELb1ELb1ELb0ELb0EEENS1_36VarlenDynamicPersistentTileSchedulerILi192ELi128ELi384ELi128ELb0ELb1ELb1ELb0ELb1ELb1EEEEEEEEEvNT_6ParamsE,"aw",@nobits
	.sectionflags	@""
	.align	16
	.zero		1024


//--------------------- .nv.shared._ZN7cutlass13device_kernelIN5flash11enable_sm90INS1_16FlashAttnFwdSm90INS1_25CollectiveMainloopFwdSm90ILi2EN4cute5tupleIJNS5_1CILi1EEES8_S8_EEENS6_IJNS7_ILi192EEENS7_ILi128EEENS7_ILi96EEEEEELi96ENS_6half_tEfNS_4arch4Sm90ELb0ELb0ELb0ELb1ELb1ELb1ELb0ELb0ELb1ELb1ELb0ELb0EEENS1_21CollectiveEpilogueFwdINS6_IJSA_SC_SB_EEES9_SE_SG_Li384ELb1ELb1ELb0ELb0EEENS1_36VarlenDynamicPersistentTileSchedulerILi192ELi128ELi384ELi128ELb0ELb1ELb1ELb0ELb1ELb1EEEEEEEEEvNT_6ParamsE --------------------------
	.section	.nv.shared._ZN7cutlass13device_kernelIN5flash11enable_sm90INS1_16FlashAttnFwdSm90INS1_25CollectiveMainloopFwdSm90ILi2EN4cute5tupleIJNS5_1CILi1EEES8_S8_EEENS6_IJNS7_ILi192EEENS7_ILi128EEENS7_ILi96EEEEEELi96ENS_6half_tEfNS_4arch4Sm90ELb0ELb0ELb0ELb1ELb1ELb1ELb0ELb0ELb1ELb1ELb0ELb0EEENS1_21CollectiveEpilogueFwdINS6_IJSA_SC_SB_EEES9_SE_SG_Li384ELb1ELb1ELb0ELb0EEENS1_36VarlenDynamicPersistentTileSchedulerILi192ELi128ELi384ELi128ELb0ELb1ELb1ELb0ELb1ELb1EEEEEEEEEvNT_6ParamsE,"aw",@nobits
	.sectionflags	@""
	.align	16
	.zero		1024


//--------------------- .nv.shared._ZN7cutlass13device_kernelIN5flash11enable_sm90INS1_16FlashAttnFwdSm90INS1_25CollectiveMainloopFwdSm90ILi2EN4cute5tupleIJNS5_1CILi1EEES8_S8_EEENS6_IJNS7_ILi192EEENS7_ILi128EEENS7_ILi96EEEEEELi96ENS_6half_tEfNS_4arch4Sm90ELb0ELb1ELb0ELb0ELb1ELb0ELb0ELb0ELb1ELb1ELb0ELb0EEENS1_21CollectiveEpilogueFwdINS6_IJSA_SC_SB_EEES9_SE_SG_Li384ELb0ELb1ELb0ELb0EEENS1_30DynamicPersistentTileSchedulerILi384ELi128ELb0ELb1ELb1EEEEEEEEEvNT_6ParamsE --------------------------
	.section	.nv.shared._ZN7cutlass13device_kernelIN5flash11enable_sm90INS1_16FlashAttnFwdSm90INS1_25CollectiveMainloopFwdSm90ILi2EN4cute5tupleIJNS5_1CILi1EEES8_S8_EEENS6_IJNS7_ILi192EEENS7_ILi128EEENS7_ILi96EEEEEELi96ENS_6half_tEfNS_4arch4Sm90ELb0ELb1ELb0ELb0ELb1ELb0ELb0ELb0ELb1ELb1ELb0ELb0EEENS1_21CollectiveEpilogueFwdINS6_IJSA_SC_SB_EEES9_SE_SG_Li384ELb0ELb1ELb0ELb0EEENS1_30DynamicPersistentTileSchedulerILi384ELi128ELb0ELb1ELb1EEEEEEEEEvNT_6ParamsE,"aw",@nobits
	.sectionflags	@""
	.align	16
	.zero		1024


//--------------------- .nv.shared._ZN7cutlass13device_kernelIN5flash11enable_sm90INS1_16FlashAttnFwdSm90INS1_25CollectiveMainloopFwdSm90ILi2EN4cute5tupleIJNS5_1CILi1EEES8_S8_EEENS6_IJNS7_ILi192EEENS7_ILi128EEENS7_ILi96EEEEEELi96ENS_6half_tEfNS_4arch4Sm90ELb0ELb1ELb0ELb1ELb1ELb0ELb0ELb0ELb1ELb1ELb0ELb0EEENS1_21CollectiveEpilogueFwdINS6_IJSA_SC_SB_EEES9_SE_SG_Li384ELb1ELb1ELb0ELb0EEENS1_36VarlenDynamicPersistentTileSchedulerILi192ELi128ELi384ELi128ELb0ELb1ELb1ELb1ELb0ELb1EEEEEEEEEvNT_6ParamsE --------------------------
	.section	.nv.shared._ZN7cutlass13device_kernelIN5flash11enable_sm90INS1_16FlashAttnFwdSm90INS1_25CollectiveMainloopFwdSm90ILi2EN4cute5tupleIJNS5_1CILi1EEES8_S8_EEENS6_IJNS7_ILi192EEENS7_ILi128EEENS7_ILi96EEEEEELi96ENS_6half_tEfNS_4arch4Sm90ELb0ELb1ELb0ELb1ELb1ELb0ELb0ELb0ELb1ELb1ELb0ELb0EEENS1_21CollectiveEpilogueFwdINS6_IJSA_SC_SB_EEES9_SE_SG_Li384ELb1ELb1ELb0ELb0EEENS1_36VarlenDynamicPersistentTileSchedulerILi192ELi128ELi384ELi128ELb0ELb1ELb1ELb1ELb0ELb1EEEEEEEEEvNT_6ParamsE,"aw",@nobits
	.sectionflags	@""
	.align	16
	.zero		1024


//--------------------- .nv.shared._ZN7cutlass13device_kernelIN5flash11enable_sm90INS1_16FlashAttnFwdSm90INS1_25CollectiveMainloopFwdSm90ILi2EN4cute5tupleIJNS5_1CILi1EEES8_S8_EEENS6_IJNS7_ILi192EEENS7_ILi128EEENS7_ILi96EEEEEELi96ENS_6half_tEfNS_4arch4Sm90ELb0ELb1ELb0ELb1ELb1ELb1ELb0ELb0ELb1ELb1ELb0ELb0EEENS1_21CollectiveEpilogueFwdINS6_IJSA_SC_SB_EEES9_SE_SG_Li384ELb1ELb1ELb0ELb0EEENS1_36VarlenDynamicPersistentTileSchedulerILi192ELi128ELi384ELi128ELb0ELb1ELb1ELb1ELb0ELb1EEEEEEEEEvNT_6ParamsE --------------------------
	.section	.nv.shared._ZN7cutlass13device_kernelIN5flash11enable_sm90INS1_16FlashAttnFwdSm90INS1_25CollectiveMainloopFwdSm90ILi2EN4cute5tupleIJNS5_1CILi1EEES8_S8_EEENS6_IJNS7_ILi192EEENS7_ILi128EEENS7_ILi96EEEEEELi96ENS_6half_tEfNS_4arch4Sm90ELb0ELb1ELb0ELb1ELb1ELb1ELb0ELb0ELb1ELb1ELb0ELb0EEENS1_21CollectiveEpilogueFwdINS6_IJSA_SC_SB_EEES9_SE_SG_Li384ELb1ELb1ELb0ELb0EEENS1_36VarlenDynamicPersistentTileSchedulerILi192ELi128ELi384ELi128ELb0ELb1ELb1ELb1ELb0ELb1EEEEEEEEEvNT_6ParamsE,"aw",@nobits
	.sectionflags	@""
	.align	16
	.zero		1024


//--------------------- .nv.shared._ZN7cutlass13device_kernelIN5flash11enable_sm90INS1_16FlashAttnFwdSm90INS1_25CollectiveMainloopFwdSm90ILi2EN4cute5tupleIJNS5_1CILi1EEES8_S8_EEENS6_IJNS7_ILi192EEENS7_ILi128EEENS7_ILi96EEEEEELi96ENS_6half_tEfNS_4arch4Sm90ELb1ELb0ELb0ELb0ELb1ELb0ELb0ELb0ELb1ELb1ELb0ELb0EEENS1_21CollectiveEpilogueFwdINS6_IJSA_SC_SB_EEES9_SE_SG_Li384ELb0ELb1ELb0ELb0EEENS1_30DynamicPersistentTileSchedulerILi384ELi128ELb0ELb1ELb1EEEEEEEEEvNT_6ParamsE --------------------------
	.section	.nv.shared._ZN7cutlass13device_kernelIN5flash11enable_sm90INS1_16FlashAttnFwdSm90INS1_25CollectiveMainloopFwdSm90ILi2EN4cute5tupleIJNS5_1CILi1EEES8_S8_EEENS6_IJNS7_ILi192EEENS7_ILi128EEENS7_ILi96EEEEEELi96ENS_6half_tEfNS_4arch4Sm90ELb1ELb0ELb0ELb0ELb1ELb0ELb0ELb0ELb1ELb1ELb0ELb0EEENS1_21CollectiveEpilogueFwdINS6_IJSA_SC_SB_EEES9_SE_SG_Li384ELb0ELb1ELb0ELb0EEENS1_30DynamicPersistentTileSchedulerILi384ELi128ELb0ELb1ELb1EEEEEEEEEvNT_6ParamsE,"aw",@nobits
	.sectionflags	@""
	.align	16
	.zero		1024


//--------------------- .nv.shared._ZN7cutlass13device_kernelIN5flash11enable_sm90INS1_16FlashAttnFwdSm90INS1_25CollectiveMainloopFwdSm90ILi2EN4cute5tupleIJNS5_1CILi1EEES8_S8_EEENS6_IJNS7_ILi192EEENS7_ILi128EEENS7_ILi96EEEEEELi96ENS_6half_tEfNS_4arch4Sm90ELb1ELb0ELb0ELb1ELb1ELb0ELb0ELb0ELb1ELb1ELb0ELb0EEENS1_21CollectiveEpilogueFwdINS6_IJSA_SC_SB_EEES9_SE_SG_Li384ELb1ELb1ELb0ELb0EEENS1_36VarlenDynamicPersistentTileSchedulerILi192ELi128ELi384ELi128ELb0ELb1ELb1ELb1ELb1ELb1EEEEEEEEEvNT_6ParamsE --------------------------
	.section	.nv.shared._ZN7cutlass13device_kernelIN5flash11enable_sm90INS1_16FlashAttnFwdSm90INS1_25CollectiveMainloopFwdSm90ILi2EN4cute5tupleIJNS5_1CILi1EEES8_S8_EEENS6_IJNS7_ILi192EEENS7_ILi128EEENS7_ILi96EEEEEELi96ENS_6half_tEfNS_4arch4Sm90ELb1ELb0ELb0ELb1ELb1ELb0ELb0ELb0ELb1ELb1ELb0ELb0EEENS1_21CollectiveEpilogueFwdINS6_IJSA_SC_SB_EEES9_SE_SG_Li384ELb1ELb1ELb0ELb0EEENS1_36VarlenDynamicPersistentTileSchedulerILi192ELi128ELi384ELi128ELb0ELb1ELb1ELb1ELb1ELb1EEEEEEEEEvNT_6ParamsE,"aw",@nobits
	.sectionflags	@""
	.align	16
	.zero		1024


//--------------------- .nv.shared._ZN7cutlass13device_kernelIN5flash11enable_sm90INS1_16FlashAttnFwdSm90INS1_25CollectiveMainloopFwdSm90ILi2EN4cute5tupleIJNS5_1CILi1EEES8_S8_EEENS6_IJNS7_ILi192EEENS7_ILi128EEENS7_ILi96EEEEEELi96ENS_6half_tEfNS_4arch4Sm90ELb1ELb0ELb0ELb1ELb1ELb1ELb0ELb0ELb1ELb1ELb0ELb0EEENS1_21CollectiveEpilogueFwdINS6_IJSA_SC_SB_EEES9_SE_SG_Li384ELb1ELb1ELb0ELb0EEENS1_36VarlenDynamicPersistentTileSchedulerILi192ELi128ELi384ELi128ELb0ELb1ELb1ELb1ELb1ELb1EEEEEEEEEvNT_6ParamsE --------------------------
	.section	.nv.shared._ZN7cutlass13device_kernelIN5flash11enable_sm90INS1_16FlashAttnFwdSm90INS1_25CollectiveMainloopFwdSm90ILi2EN4cute5tupleIJNS5_1CILi1EEES8_S8_EEENS6_IJNS7_ILi192EEENS7_ILi128EEENS7_ILi96EEEEEELi96ENS_6half_tEfNS_4arch4Sm90ELb1ELb0ELb0ELb1ELb1ELb1ELb0ELb0ELb1ELb1ELb0ELb0EEENS1_21CollectiveEpilogueFwdINS6_IJSA_SC_SB_EEES9_SE_SG_Li384ELb1ELb1ELb0ELb0EEENS1_36VarlenDynamicPersistentTileSchedulerILi192ELi128ELi384ELi128ELb0ELb1ELb1ELb1ELb1ELb1EEEEEEEEEvNT_6ParamsE,"aw",@nobits
	.sectionflags	@""
	.align	16
	.zero		1024


//--------------------- .nv.constant0._ZN7cutlass13device_kernelIN5flash11enable_sm90INS1_16FlashAttnFwdSm90INS1_25CollectiveMainloopFwdSm90ILi2EN4cute5tupleIJNS5_1CILi1EEES8_S8_EEENS6_IJNS7_ILi192EEENS7_ILi128EEENS7_ILi96EEEEEELi96ENS_6half_tEfNS_4arch4Sm90ELb0ELb0ELb0ELb0ELb1ELb0ELb0ELb0ELb1ELb1ELb0ELb0EEENS1_21CollectiveEpilogueFwdINS6_IJSA_SC_SB_EEES9_SE_SG_Li384ELb0ELb1ELb0ELb0EEENS1_29StaticPersistentTileSchedulerILb0EEEEEEEEEvNT_6ParamsE --------------------------
	.section	.nv.constant0._ZN7cutlass13device_kernelIN5flash11enable_sm90INS1_16FlashAttnFwdSm90INS1_25CollectiveMainloopFwdSm90ILi2EN4cute5tupleIJNS5_1CILi1EEES8_S8_EEENS6_IJNS7_ILi192EEENS7_ILi128EEENS7_ILi96EEEEEELi96ENS_6half_tEfNS_4arch4Sm90ELb0ELb0ELb0ELb0ELb1ELb0ELb0ELb0ELb1ELb1ELb0ELb0EEENS1_21CollectiveEpilogueFwdINS6_IJSA_SC_SB_EEES9_SE_SG_Li384ELb0ELb1ELb0ELb0EEENS1_29StaticPersistentTileSchedulerILb0EEEEEEEEEvNT_6ParamsE,"a",@progbits
	.sectionflags	@""
	.align	4
.nv.constant0._ZN7cutlass13device_kernelIN5flash11enable_sm90INS1_16FlashAttnFwdSm90INS1_25CollectiveMainloopFwdSm90ILi2EN4cute5tupleIJNS5_1CILi1EEES8_S8_EEENS6_IJNS7_ILi192EEENS7_ILi128EEENS7_ILi96EEEEEELi96ENS_6half_tEfNS_4arch4Sm90ELb0ELb0ELb0ELb0ELb1ELb0ELb0ELb0ELb1ELb1ELb0ELb0EEENS1_21CollectiveEpilogueFwdINS6_IJSA_SC_SB_EEES9_SE_SG_Li384ELb0ELb1ELb0ELb0EEENS1_29StaticPersistentTileSchedulerILb0EEEEEEEEEvNT_6ParamsE:
	.zero		3200


//--------------------- .nv.constant0._ZN7cutlass13device_kernelIN5flash11enable_sm90INS1_16FlashAttnFwdSm90INS1_25CollectiveMainloopFwdSm90ILi2EN4cute5tupleIJNS5_1CILi1EEES8_S8_EEENS6_IJNS7_ILi192EEENS7_ILi128EEENS7_ILi96EEEEEELi96ENS_6half_tEfNS_4arch4Sm90ELb0ELb0ELb0ELb1ELb1ELb0ELb0ELb0ELb1ELb1ELb0ELb0EEENS1_21CollectiveEpilogueFwdINS6_IJSA_SC_SB_EEES9_SE_SG_Li384ELb1ELb1ELb0ELb0EEENS1_36VarlenDynamicPersistentTileSchedulerILi192ELi128ELi384ELi128ELb0ELb1ELb1ELb0ELb1ELb1EEEEEEEEEvNT_6ParamsE --------------------------
	.section	.nv.constant0._ZN7cutlass13device_kernelIN5flash11enable_sm90INS1_16FlashAttnFwdSm90INS1_25CollectiveMainloopFwdSm90ILi2EN4cute5tupleIJNS5_1CILi1EEES8_S8_EEENS6_IJNS7_ILi192EEENS7_ILi128EEENS7_ILi96EEEEEELi96ENS_6half_tEfNS_4arch4Sm90ELb0ELb0ELb0ELb1ELb1ELb0ELb0ELb0ELb1ELb1ELb0ELb0EEENS1_21CollectiveEpilogueFwdINS6_IJSA_SC_SB_EEES9_SE_SG_Li384ELb1ELb1ELb0ELb0EEENS1_36VarlenDynamicPersistentTileSchedulerILi192ELi128ELi384ELi128ELb0ELb1ELb1ELb0ELb1ELb1EEEEEEEEEvNT_6ParamsE,"a",@progbits
	.sectionflags	@""
	.align	4
.nv.constant0._ZN7cutlass13device_kernelIN5flash11enable_sm90INS1_16FlashAttnFwdSm90INS1_25CollectiveMainloopFwdSm90ILi2EN4cute5tupleIJNS5_1CILi1EEES8_S8_EEENS6_IJNS7_ILi192EEENS7_ILi128EEENS7_ILi96EEEEEELi96ENS_6half_tEfNS_4arch4Sm90ELb0ELb0ELb0ELb1ELb1ELb0ELb0ELb0ELb1ELb1ELb0ELb0EEENS1_21CollectiveEpilogueFwdINS6_IJSA_SC_SB_EEES9_SE_SG_Li384ELb1ELb1ELb0ELb0EEENS1_36VarlenDynamicPersistentTileSchedulerILi192ELi128ELi384ELi128ELb0ELb1ELb1ELb0ELb1ELb1EEEEEEEEEvNT_6ParamsE:
	.zero		3328


//--------------------- .nv.constant0._ZN7cutlass13device_kernelIN5flash11enable_sm90INS1_16FlashAttnFwdSm90INS1_25CollectiveMainloopFwdSm90ILi2EN4cute5tupleIJNS5_1CILi1EEES8_S8_EEENS6_IJNS7_ILi192EEENS7_ILi128EEENS7_ILi96EEEEEELi96ENS_6half_tEfNS_4arch4Sm90ELb0ELb0ELb0ELb1ELb1ELb1ELb0ELb0ELb1ELb1ELb0ELb0EEENS1_21CollectiveEpilogueFwdINS6_IJSA_SC_SB_EEES9_SE_SG_Li384ELb1ELb1ELb0ELb0EEENS1_36VarlenDynamicPersistentTileSchedulerILi192ELi128ELi384ELi128ELb0ELb1ELb1ELb0ELb1ELb1EEEEEEEEEvNT_6ParamsE --------------------------
	.section	.nv.constant0._ZN7cutlass13device_kernelIN5flash11enable_sm90INS1_16FlashAttnFwdSm90INS1_25CollectiveMainloopFwdSm90ILi2EN4cute5tupleIJNS5_1CILi1EEES8_S8_EEENS6_IJNS7_ILi192EEENS7_ILi128EEENS7_ILi96EEEEEELi96ENS_6half_tEfNS_4arch4Sm90ELb0ELb0ELb0ELb1ELb1ELb1ELb0ELb0ELb1ELb1ELb0ELb0EEENS1_21CollectiveEpilogueFwdINS6_IJSA_SC_SB_EEES9_SE_SG_Li384ELb1ELb1ELb0ELb0EEENS1_36VarlenDynamicPersistentTileSchedulerILi192ELi128ELi384ELi128ELb0ELb1ELb1ELb0ELb1ELb1EEEEEEEEEvNT_6ParamsE,"a",@progbits
	.sectionflags	@""
	.align	4
.nv.constant0._ZN7cutlass13device_kernelIN5flash11enable_sm90INS1_16FlashAttnFwdSm90INS1_25CollectiveMainloopFwdSm90ILi2EN4cute5tupleIJNS5_1CILi1EEES8_S8_EEENS6_IJNS7_ILi192EEENS7_ILi128EEENS7_ILi96EEEEEELi96ENS_6half_tEfNS_4arch4Sm90ELb0ELb0ELb0ELb1ELb1ELb1ELb0ELb0ELb1ELb1ELb0ELb0EEENS1_21CollectiveEpilogueFwdINS6_IJSA_SC_SB_EEES9_SE_SG_Li384ELb1ELb1ELb0ELb0EEENS1_36VarlenDynamicPersistentTileSchedulerILi192ELi128ELi384ELi128ELb0ELb1ELb1ELb0ELb1ELb1EEEEEEEEEvNT_6ParamsE:
	.zero		3328


//--------------------- .nv.constant0._ZN7cutlass13device_kernelIN5flash11enable_sm90INS1_16FlashAttnFwdSm90INS1_25CollectiveMainloopFwdSm90ILi2EN4cute5tupleIJNS5_1CILi1EEES8_S8_EEENS6_IJNS7_ILi192EEENS7_ILi128EEENS7_ILi96EEEEEELi96ENS_6half_tEfNS_4arch4Sm90ELb0ELb1ELb0ELb0ELb1ELb0ELb0ELb0ELb1ELb1ELb0ELb0EEENS1_21CollectiveEpilogueFwdINS6_IJSA_SC_SB_EEES9_SE_SG_Li384ELb0ELb1ELb0ELb0EEENS1_30DynamicPersistentTileSchedulerILi384ELi128ELb0ELb1ELb1EEEEEEEEEvNT_6ParamsE --------------------------
	.section	.nv.constant0._ZN7cutlass13device_kernelIN5flash11enable_sm90INS1_16FlashAttnFwdSm90INS1_25CollectiveMainloopFwdSm90ILi2EN4cute5tupleIJNS5_1CILi1EEES8_S8_EEENS6_IJNS7_ILi192EEENS7_ILi128EEENS7_ILi96EEEEEELi96ENS_6half_tEfNS_4arch4Sm90ELb0ELb1ELb0ELb0ELb1ELb0ELb0ELb0ELb1ELb1ELb0ELb0EEENS1_21CollectiveEpilogueFwdINS6_IJSA_SC_SB_EEES9_SE_SG_Li384ELb0ELb1ELb0ELb0EEENS1_30DynamicPersistentTileSchedulerILi384ELi128ELb0ELb1ELb1EEEEEEEEEvNT_6ParamsE,"a",@progbits
	.sectionflags	@""
	.align	4
.nv.constant0._ZN7cutlass13device_kernelIN5flash11enable_sm90INS1_16FlashAttnFwdSm90INS1_25CollectiveMainloopFwdSm90ILi2EN4cute5tupleIJNS5_1CILi1EEES8_S8_EEENS6_IJNS7_ILi192EEENS7_ILi128EEENS7_ILi96EEEEEELi96ENS_6half_tEfNS_4arch4Sm90ELb0ELb1ELb0ELb0ELb1ELb0ELb0ELb0ELb1ELb1ELb0ELb0EEENS1_21CollectiveEpilogueFwdINS6_IJSA_SC_SB_EEES9_SE_SG_Li384ELb0ELb1ELb0ELb0EEENS1_30DynamicPersistentTileSchedulerILi384ELi128ELb0ELb1ELb1EEEEEEEEEvNT_6ParamsE:
	.zero		3328


//--------------------- .nv.constant0._ZN7cutlass13device_kernelIN5flash11enable_sm90INS1_16FlashAttnFwdSm90INS1_25CollectiveMainloopFwdSm90ILi2EN4cute5tupleIJNS5_1CILi1EEES8_S8_EEENS6_IJNS7_ILi192EEENS7_ILi128EEENS7_ILi96EEEEEELi96ENS_6half_tEfNS_4arch4Sm90ELb0ELb1ELb0ELb1ELb1ELb0ELb0ELb0ELb1ELb1ELb0ELb0EEENS1_21CollectiveEpilogueFwdINS6_IJSA_SC_SB_EEES9_SE_SG_Li384ELb1ELb1ELb0ELb0EEENS1_36VarlenDynamicPersistentTileSchedulerILi192ELi128ELi384ELi128ELb0ELb1ELb1ELb1ELb0ELb1EEEEEEEEEvNT_6ParamsE --------------------------
	.section	.nv.constant0._ZN7cutlass13device_kernelIN5flash11enable_sm90INS1_16FlashAttnFwdSm90INS1_25CollectiveMainloopFwdSm90ILi2EN4cute5tupleIJNS5_1CILi1EEES8_S8_EEENS6_IJNS7_ILi192EEENS7_ILi128EEENS7_ILi96EEEEEELi96ENS_6half_tEfNS_4arch4Sm90ELb0ELb1ELb0ELb1ELb1ELb0ELb0ELb0ELb1ELb1ELb0ELb0EEENS1_21CollectiveEpilogueFwdINS6_IJSA_SC_SB_EEES9_SE_SG_Li384ELb1ELb1ELb0ELb0EEENS1_36VarlenDynamicPersistentTileSchedulerILi192ELi128ELi384ELi128ELb0ELb1ELb1ELb1ELb0ELb1EEEEEEEEEvNT_6ParamsE,"a",@progbits
	.sectionflags	@""
	.align	4
.nv.constant0._ZN7cutlass13device_kernelIN5flash11enable_sm90INS1_16FlashAttnFwdSm90INS1_25CollectiveMainloopFwdSm90ILi2EN4cute5tupleIJNS5_1CILi1EEES8_S8_EEENS6_IJNS7_ILi192EEENS7_ILi128EEENS7_ILi96EEEEEELi96ENS_6half_tEfNS_4arch4Sm90ELb0ELb1ELb0ELb1ELb1ELb0ELb0ELb0ELb1ELb1ELb0ELb0EEENS1_21CollectiveEpilogueFwdINS6_IJSA_SC_SB_EEES9_SE_SG_Li384ELb1ELb1ELb0ELb0EEENS1_36VarlenDynamicPersistentTileSchedulerILi192ELi128ELi384ELi128ELb0ELb1ELb1ELb1ELb0ELb1EEEEEEEEEvNT_6ParamsE:
	.zero		3328


//--------------------- .nv.constant0._ZN7cutlass13device_kernelIN5flash11enable_sm90INS1_16FlashAttnFwdSm90INS1_25CollectiveMainloopFwdSm90ILi2EN4cute5tupleIJNS5_1CILi1EEES8_S8_EEENS6_IJNS7_ILi192EEENS7_ILi128EEENS7_ILi96EEEEEELi96ENS_6half_tEfNS_4arch4Sm90ELb0ELb1ELb0ELb1ELb1ELb1ELb0ELb0ELb1ELb1ELb0ELb0EEENS1_21CollectiveEpilogueFwdINS6_IJSA_SC_SB_EEES9_SE_SG_Li384ELb1ELb1ELb0ELb0EEENS1_36VarlenDynamicPersistentTileSchedulerILi192ELi128ELi384ELi128ELb0ELb1ELb1ELb1ELb0ELb1EEEEEEEEEvNT_6ParamsE --------------------------
	.section	.nv.constant0._ZN7cutlass13device_kernelIN5flash11enable_sm90INS1_16FlashAttnFwdSm90INS1_25CollectiveMainloopFwdSm90ILi2EN4cute5tupleIJNS5_1CILi1EEES8_S8_EEENS6_IJNS7_ILi192EEENS7_ILi128EEENS7_ILi96EEEEEELi96ENS_6half_tEfNS_4arch4Sm90ELb0ELb1ELb0ELb1ELb1ELb1ELb0ELb0ELb1ELb1ELb0ELb0EEENS1_21CollectiveEpilogueFwdINS6_IJSA_SC_SB_EEES9_SE_SG_Li384ELb1ELb1ELb0ELb0EEENS1_36VarlenDynamicPersistentTileSchedulerILi192ELi128ELi384ELi128ELb0ELb1ELb1ELb1ELb0ELb1EEEEEEEEEvNT_6ParamsE,"a",@progbits
	.sectionflags	@""
	.align	4
.nv.constant0._ZN7cutlass13device_kernelIN5flash11enable_sm90INS1_16FlashAttnFwdSm90INS1_25CollectiveMainloopFwdSm90ILi2EN4cute5tupleIJNS5_1CILi1EEES8_S8_EEENS6_IJNS7_ILi192EEENS7_ILi128EEENS7_ILi96EEEEEELi96ENS_6half_tEfNS_4arch4Sm90ELb0ELb1ELb0ELb1ELb1ELb1ELb0ELb0ELb1ELb1ELb0ELb0EEENS1_21CollectiveEpilogueFwdINS6_IJSA_SC_SB_EEES9_SE_SG_Li384ELb1ELb1ELb0ELb0EEENS1_36VarlenDynamicPersistentTileSchedulerILi192ELi128ELi384ELi128ELb0ELb1ELb1ELb1ELb0ELb1EEEEEEEEEvNT_6ParamsE:
	.zero		3328


//--------------------- .nv.constant0._ZN7cutlass13device_kernelIN5flash11enable_sm90INS1_16FlashAttnFwdSm90INS1_25CollectiveMainloopFwdSm90ILi2EN4cute5tupleIJNS5_1CILi1EEES8_S8_EEENS6_IJNS7_ILi192EEENS7_ILi128EEENS7_ILi96EEEEEELi96ENS_6half_tEfNS_4arch4Sm90ELb1ELb0ELb0ELb0ELb1ELb0ELb0ELb0ELb1ELb1ELb0ELb0EEENS1_21CollectiveEpilogueFwdINS6_IJSA_SC_SB_EEES9_SE_SG_Li384ELb0ELb1ELb0ELb0EEENS1_30DynamicPersistentTileSchedulerILi384ELi128ELb0ELb1ELb1EEEEEEEEEvNT_6ParamsE --------------------------
	.section	.nv.constant0._ZN7cutlass13device_kernelIN5flash11enable_sm90INS1_16FlashAttnFwdSm90INS1_25CollectiveMainloopFwdSm90ILi2EN4cute5tupleIJNS5_1CILi1EEES8_S8_EEENS6_IJNS7_ILi192EEENS7_ILi128EEENS7_ILi96EEEEEELi96ENS_6half_tEfNS_4arch4Sm90ELb1ELb0ELb0ELb0ELb1ELb0ELb0ELb0ELb1ELb1ELb0ELb0EEENS1_21CollectiveEpilogueFwdINS6_IJSA_SC_SB_EEES9_SE_SG_Li384ELb0ELb1ELb0ELb0EEENS1_30DynamicPersistentTileSchedulerILi384ELi128ELb0ELb1ELb1EEEEEEEEEvNT_6ParamsE,"a",@progbits
	.sectionflags	@""
	.align	4
.nv.constant0._ZN7cutlass13device_kernelIN5flash11enable_sm90INS1_16FlashAttnFwdSm90INS1_25CollectiveMainloopFwdSm90ILi2EN4cute5tupleIJNS5_1CILi1EEES8_S8_EEENS6_IJNS7_ILi192EEENS7_ILi128EEENS7_ILi96EEEEEELi96ENS_6half_tEfNS_4arch4Sm90ELb1ELb0ELb0ELb0ELb1ELb0ELb0ELb0ELb1ELb1ELb0ELb0EEENS1_21CollectiveEpilogueFwdINS6_IJSA_SC_SB_EEES9_SE_SG_Li384ELb0ELb1ELb0ELb0EEENS1_30DynamicPersistentTileSchedulerILi384ELi128ELb0ELb1ELb1EEEEEEEEEvNT_6ParamsE:
	.zero		3328


//--------------------- .nv.constant0._ZN7cutlass13device_kernelIN5flash11enable_sm90INS1_16FlashAttnFwdSm90INS1_25CollectiveMainloopFwdSm90ILi2EN4cute5tupleIJNS5_1CILi1EEES8_S8_EEENS6_IJNS7_ILi192EEENS7_ILi128EEENS7_ILi96EEEEEELi96ENS_6half_tEfNS_4arch4Sm90ELb1ELb0ELb0ELb1ELb1ELb0ELb0ELb0ELb1ELb1ELb0ELb0EEENS1_21CollectiveEpilogueFwdINS6_IJSA_SC_SB_EEES9_SE_SG_Li384ELb1ELb1ELb0ELb0EEENS1_36VarlenDynamicPersistentTileSchedulerILi192ELi128ELi384ELi128ELb0ELb1ELb1ELb1ELb1ELb1EEEEEEEEEvNT_6ParamsE --------------------------
	.section	.nv.constant0._ZN7cutlass13device_kernelIN5flash11enable_sm90INS1_16FlashAttnFwdSm90INS1_25CollectiveMainloopFwdSm90ILi2EN4cute5tupleIJNS5_1CILi1EEES8_S8_EEENS6_IJNS7_ILi192EEENS7_ILi128EEENS7_ILi96EEEEEELi96ENS_6half_tEfNS_4arch4Sm90ELb1ELb0ELb0ELb1ELb1ELb0ELb0ELb0ELb1ELb1ELb0ELb0EEENS1_21CollectiveEpilogueFwdINS6_IJSA_SC_SB_EEES9_SE_SG_Li384ELb1ELb1ELb0ELb0EEENS1_36VarlenDynamicPersistentTileSchedulerILi192ELi128ELi384ELi128ELb0ELb1ELb1ELb1ELb1ELb1EEEEEEEEEvNT_6ParamsE,"a",@progbits
	.sectionflags	@""
	.align	4
.nv.constant0._ZN7cutlass13device_kernelIN5flash11enable_sm90INS1_16FlashAttnFwdSm90INS1_25CollectiveMainloopFwdSm90ILi2EN4cute5tupleIJNS5_1CILi1EEES8_S8_EEENS6_IJNS7_ILi192EEENS7_ILi128EEENS7_ILi96EEEEEELi96ENS_6half_tEfNS_4arch4Sm90ELb1ELb0ELb0ELb1ELb1ELb0ELb0ELb0ELb1ELb1ELb0ELb0EEENS1_21CollectiveEpilogueFwdINS6_IJSA_SC_SB_EEES9_SE_SG_Li384ELb1ELb1ELb0ELb0EEENS1_36VarlenDynamicPersistentTileSchedulerILi192ELi128ELi384ELi128ELb0ELb1ELb1ELb1ELb1ELb1EEEEEEEEEvNT_6ParamsE:
	.zero		3328


//--------------------- .nv.constant0._ZN7cutlass13device_kernelIN5flash11enable_sm90INS1_16FlashAttnFwdSm90INS1_25CollectiveMainloopFwdSm90ILi2EN4cute5tupleIJNS5_1CILi1EEES8_S8_EEENS6_IJNS7_ILi192EEENS7_ILi128EEENS7_ILi96EEEEEELi96ENS_6half_tEfNS_4arch4Sm90ELb1ELb0ELb0ELb1ELb1ELb1ELb0ELb0ELb1ELb1ELb0ELb0EEENS1_21CollectiveEpilogueFwdINS6_IJSA_SC_SB_EEES9_SE_SG_Li384ELb1ELb1ELb0ELb0EEENS1_36VarlenDynamicPersistentTileSchedulerILi192ELi128ELi384ELi128ELb0ELb1ELb1ELb1ELb1ELb1EEEEEEEEEvNT_6ParamsE --------------------------
	.section	.nv.constant0._ZN7cutlass13device_kernelIN5flash11enable_sm90INS1_16FlashAttnFwdSm90INS1_25CollectiveMainloopFwdSm90ILi2EN4cute5tupleIJNS5_1CILi1EEES8_S8_EEENS6_IJNS7_ILi192EEENS7_ILi128EEENS7_ILi96EEEEEELi96ENS_6half_tEfNS_4arch4Sm90ELb1ELb0ELb0ELb1ELb1ELb1ELb0ELb0ELb1ELb1ELb0ELb0EEENS1_21CollectiveEpilogueFwdINS6_IJSA_SC_SB_EEES9_SE_SG_Li384ELb1ELb1ELb0ELb0EEENS1_36VarlenDynamicPersistentTileSchedulerILi192ELi128ELi384ELi128ELb0ELb1ELb1ELb1ELb1ELb1EEEEEEEEEvNT_6ParamsE,"a",@progbits
	.sectionflags	@""
	.align	4
.nv.constant0._ZN7cutlass13device_kernelIN5flash11enable_sm90INS1_16FlashAttnFwdSm90INS1_25CollectiveMainloopFwdSm90ILi2EN4cute5tupleIJNS5_1CILi1EEES8_S8_EEENS6_IJNS7_ILi192EEENS7_ILi128EEENS7_ILi96EEEEEELi96ENS_6half_tEfNS_4arch4Sm90ELb1ELb0ELb0ELb1ELb1ELb1ELb0ELb0ELb1ELb1ELb0ELb0EEENS1_21CollectiveEpilogueFwdINS6_IJSA_SC_SB_EEES9_SE_SG_Li384ELb1ELb1ELb0ELb0EEENS1_36VarlenDynamicPersistentTileSchedulerILi192ELi128ELi384ELi128ELb0ELb1ELb1ELb1ELb1ELb1EEEEEEEEEvNT_6ParamsE:
	.zero		3328


//--------------------- SYMBOLS --------------------------

	.type		.nv.reservedSmem.offset0,@object
	.size		.nv.reservedSmem.offset0,0x4
	.type		__assertfail,@function
